	.target	sm_80

	.elftype	@"ET_EXEC"


//--------------------- .note.nv.tkinfo           --------------------------
	.section	.note.nv.tkinfo,"",@"SHT_NOTE"
	.sectionflags	@"SHF_NOTE_NV_TKINFO"
	.tkinfo
        /*0018*/ 	.word	0x00000002
        /*0030*/ 	.string	""
        /*0030*/ 	.string	"ptxas"
        /*0030*/ 	.string	"Cuda compilation tools, release 13.0, V13.0.88"
        /*0030*/ 	.string	"Build cuda_13.0.r13.0/compiler.36424714_0"
        /*0030*/ 	.string	"-v  -suppress-debug-info  -lineinfo  -arch sm_80 "



//--------------------- .note.nv.cuinfo           --------------------------
	.section	.note.nv.cuinfo,"",@"SHT_NOTE"
	.sectionflags	@"SHF_NOTE_NV_CUINFO"
        /*0018*/ 	.short	0x0002
        /*001a*/ 	.short	0x0050
        /*001c*/ 	.short	0x0082
	.zero		2


//--------------------- .nv.info                  --------------------------
	.section	.nv.info,"",@"SHT_CUDA_INFO"
	.align	4


	//----- nvinfo : EIATTR_REGCOUNT
	.align		4
        /*0000*/ 	.byte	0x04, 0x2f
        /*0002*/ 	.short	(.L_1 - .L_0)
	.align		4
.L_0:
        /*0004*/ 	.word	index@(matmul_kernel)
        /*0008*/ 	.word	0x000000ff


	//----- nvinfo : EIATTR_FRAME_SIZE
	.align		4
.L_1:
        /*000c*/ 	.byte	0x04, 0x11
        /*000e*/ 	.short	(.L_3 - .L_2)
	.align		4
.L_2:
        /*0010*/ 	.word	index@(matmul_kernel)
        /*0014*/ 	.word	0x0000a398


	//----- nvinfo : EIATTR_MIN_STACK_SIZE
	.align		4
.L_3:
        /*0018*/ 	.byte	0x04, 0x12
        /*001a*/ 	.short	(.L_5 - .L_4)
	.align		4
.L_4:
        /*001c*/ 	.word	index@(matmul_kernel)
        /*0020*/ 	.word	0x0000a398
.L_5:


//--------------------- .nv.info.matmul_kernel    --------------------------
	.section	.nv.info.matmul_kernel,"",@"SHT_CUDA_INFO"
	.sectionflags	@""
	.align	4


	//----- nvinfo : EIATTR_CUDA_API_VERSION
	.align		4
        /*0000*/ 	.byte	0x04, 0x37
        /*0002*/ 	.short	(.L_7 - .L_6)
.L_6:
        /*0004*/ 	.word	0x00000082


	//----- nvinfo : EIATTR_SW2861232_WAR
	.align		4
.L_7:
        /*0008*/ 	.byte	0x01, 0x35
	.zero		2


	//----- nvinfo : EIATTR_PARAM_CBANK
	.align		4
        /*000c*/ 	.byte	0x04, 0x0a
        /*000e*/ 	.short	(.L_9 - .L_8)
	.align		4
.L_8:
        /*0010*/ 	.word	index@(.nv.constant0.matmul_kernel)
        /*0014*/ 	.short	0x0160
        /*0016*/ 	.short	0x0050


	//----- nvinfo : EIATTR_CBANK_PARAM_SIZE
	.align		4
.L_9:
        /*0018*/ 	.byte	0x03, 0x19
        /*001a*/ 	.short	0x0050


	//----- nvinfo : EIATTR_KPARAM_INFO
	.align		4
        /*001c*/ 	.byte	0x04, 0x17
        /*001e*/ 	.short	(.L_11 - .L_10)
.L_10:
        /*0020*/ 	.word	0x00000000
        /*0024*/ 	.short	0x000d
        /*0026*/ 	.short	0x0048
        /*0028*/ 	.byte	0x00, 0xf4, 0x21, 0x00


	//----- nvinfo : EIATTR_KPARAM_INFO
	.align		4
.L_11:
        /*002c*/ 	.byte	0x04, 0x17
        /*002e*/ 	.short	(.L_13 - .L_12)
.L_12:
        /*0030*/ 	.word	0x00000000
        /*0034*/ 	.short	0x000c
        /*0036*/ 	.short	0x0040
        /*0038*/ 	.byte	0x00, 0xf4, 0x21, 0x00


	//----- nvinfo : EIATTR_KPARAM_INFO
	.align		4
.L_13:
        /*003c*/ 	.byte	0x04, 0x17
        /*003e*/ 	.short	(.L_15 - .L_14)
.L_14:
        /*0040*/ 	.word	0x00000000
        /*0044*/ 	.short	0x000b
        /*0046*/ 	.short	0x0038
        /*0048*/ 	.byte	0x00, 0xf0, 0x11, 0x00


	//----- nvinfo : EIATTR_KPARAM_INFO
	.align		4
.L_15:
        /*004c*/ 	.byte	0x04, 0x17
        /*004e*/ 	.short	(.L_17 - .L_16)
.L_16:
        /*0050*/ 	.word	0x00000000
        /*0054*/ 	.short	0x000a
        /*0056*/ 	.short	0x0034
        /*0058*/ 	.byte	0x00, 0xf0, 0x11, 0x00


	//----- nvinfo : EIATTR_KPARAM_INFO
	.align		4
.L_17:
        /*005c*/ 	.byte	0x04, 0x17
        /*005e*/ 	.short	(.L_19 - .L_18)
.L_18:
        /*0060*/ 	.word	0x00000000
        /*0064*/ 	.short	0x0009
        /*0066*/ 	.short	0x0030
        /*0068*/ 	.byte	0x00, 0xf0, 0x11, 0x00


	//----- nvinfo : EIATTR_KPARAM_INFO
	.align		4
.L_19:
        /*006c*/ 	.byte	0x04, 0x17
        /*006e*/ 	.short	(.L_21 - .L_20)
.L_20:
        /*0070*/ 	.word	0x00000000
        /*0074*/ 	.short	0x0008
        /*0076*/ 	.short	0x002c
        /*0078*/ 	.byte	0x00, 0xf0, 0x11, 0x00


	//----- nvinfo : EIATTR_KPARAM_INFO
	.align		4
.L_21:
        /*007c*/ 	.byte	0x04, 0x17
        /*007e*/ 	.short	(.L_23 - .L_22)
.L_22:
        /*0080*/ 	.word	0x00000000
        /*0084*/ 	.short	0x0007
        /*0086*/ 	.short	0x0028
        /*0088*/ 	.byte	0x00, 0xf0, 0x11, 0x00


	//----- nvinfo : EIATTR_KPARAM_INFO
	.align		4
.L_23:
        /*008c*/ 	.byte	0x04, 0x17
        /*008e*/ 	.short	(.L_25 - .L_24)
.L_24:
        /*0090*/ 	.word	0x00000000
        /*0094*/ 	.short	0x0006
        /*0096*/ 	.short	0x0024
        /*0098*/ 	.byte	0x00, 0xf0, 0x11, 0x00


	//----- nvinfo : EIATTR_KPARAM_INFO
	.align		4
.L_25:
        /*009c*/ 	.byte	0x04, 0x17
        /*009e*/ 	.short	(.L_27 - .L_26)
.L_26:
        /*00a0*/ 	.word	0x00000000
        /*00a4*/ 	.short	0x0005
        /*00a6*/ 	.short	0x0020
        /*00a8*/ 	.byte	0x00, 0xf0, 0x11, 0x00


	//----- nvinfo : EIATTR_KPARAM_INFO
	.align		4
.L_27:
        /*00ac*/ 	.byte	0x04, 0x17
        /*00ae*/ 	.short	(.L_29 - .L_28)
.L_28:
        /*00b0*/ 	.word	0x00000000
        /*00b4*/ 	.short	0x0004
        /*00b6*/ 	.short	0x001c
        /*00b8*/ 	.byte	0x00, 0xf0, 0x11, 0x00


	//----- nvinfo : EIATTR_KPARAM_INFO
	.align		4
.L_29:
        /*00bc*/ 	.byte	0x04, 0x17
        /*00be*/ 	.short	(.L_31 - .L_30)
.L_30:
        /*00c0*/ 	.word	0x00000000
        /*00c4*/ 	.short	0x0003
        /*00c6*/ 	.short	0x0018
        /*00c8*/ 	.byte	0x00, 0xf0, 0x11, 0x00


	//----- nvinfo : EIATTR_KPARAM_INFO
	.align		4
.L_31:
        /*00cc*/ 	.byte	0x04, 0x17
        /*00ce*/ 	.short	(.L_33 - .L_32)
.L_32:
        /*00d0*/ 	.word	0x00000000
        /*00d4*/ 	.short	0x0002
        /*00d6*/ 	.short	0x0010
        /*00d8*/ 	.byte	0x00, 0xf4, 0x21, 0x00


	//----- nvinfo : EIATTR_KPARAM_INFO
	.align		4
.L_33:
        /*00dc*/ 	.byte	0x04, 0x17
        /*00de*/ 	.short	(.L_35 - .L_34)
.L_34:
        /*00e0*/ 	.word	0x00000000
        /*00e4*/ 	.short	0x0001
        /*00e6*/ 	.short	0x0008
        /*00e8*/ 	.byte	0x00, 0xf4, 0x21, 0x00


	//----- nvinfo : EIATTR_KPARAM_INFO
	.align		4
.L_35:
        /*00ec*/ 	.byte	0x04, 0x17
        /*00ee*/ 	.short	(.L_37 - .L_36)
.L_36:
        /*00f0*/ 	.word	0x00000000
        /*00f4*/ 	.short	0x0000
        /*00f6*/ 	.short	0x0000
        /*00f8*/ 	.byte	0x00, 0xf4, 0x21, 0x00


	//----- nvinfo : EIATTR_MAXREG_COUNT
	.align		4
.L_37:
        /*00fc*/ 	.byte	0x03, 0x1b
        /*00fe*/ 	.short	0x00ff


	//----- nvinfo : EIATTR_NUM_BARRIERS
	.align		4
        /*0100*/ 	.byte	0x02, 0x4c
        /*0102*/ 	.byte	0x01
	.zero		1


	//----- nvinfo : EIATTR_ANNOTATIONS
	.align		4
        /*0104*/ 	.byte	0x04, 0x55
        /*0106*/ 	.short	(.L_39 - .L_38)


	//   ....[0]....
.L_38:
        /*0108*/ 	.word	0x00000001
        /*010c*/ 	.byte	0x90, 0x05, 0x00, 0x00, 0x01, 0x00, 0x00, 0x00, 0x40, 0x06, 0x00, 0x00, 0x01, 0x00, 0x00, 0x00
        /* <DEDUP_REMOVED lines=2471> */
        /*9b8c*/ 	.byte	0x70, 0x58, 0x03, 0x00, 0x01, 0x00, 0x00, 0x00, 0x80, 0x58, 0x03, 0x00


	//----- nvinfo : EIATTR_MERCURY_ISA_VERSION
	.align		4
.L_39:
        /*9b98*/ 	.byte	0x03, 0x5f
        /*9b9a*/ 	.short	0x0000


	//----- nvinfo : EIATTR_EXIT_INSTR_OFFSETS
	.align		4
        /*9b9c*/ 	.byte	0x04, 0x1c
        /*9b9e*/ 	.short	(.L_41 - .L_40)


	//   ....[0]....
.L_40:
        /*9ba0*/ 	.word	0x00193910


	//   ....[1]....
        /*9ba4*/ 	.word	0x00193930


	//----- nvinfo : EIATTR_REQNTID
	.align		4
.L_41:
        /*9ba8*/ 	.byte	0x04, 0x10
        /*9baa*/ 	.short	(.L_43 - .L_42)
.L_42:
        /*9bac*/ 	.word	0x00000040
        /*9bb0*/ 	.word	0x00000001
        /*9bb4*/ 	.word	0x00000001
.L_43:


//--------------------- .nv.callgraph             --------------------------
	.section	.nv.callgraph,"",@"SHT_CUDA_CALLGRAPH"
	.align	4
	.sectionentsize	8
	.align		4
        /*0000*/ 	.word	0x00000000
	.align		4
        /*0004*/ 	.word	0xffffffff
	.align		4
        /*0008*/ 	.word	0x00000000
	.align		4
        /*000c*/ 	.word	0xfffffffe
	.align		4
        /*0010*/ 	.word	0x00000000
	.align		4
        /*0014*/ 	.word	0xfffffffd
	.align		4
        /*0018*/ 	.word	0x00000000
	.align		4
        /*001c*/ 	.word	0xfffffffc


//--------------------- .nv.rel.action            --------------------------
	.section	.nv.rel.action,"",@"SHT_CUDA_RELOCINFO"
	.align	8
	.sectionentsize	8
        /*0000*/ 	.byte	0x73, 0x00, 0x00, 0x00, 0x00, 0x00, 0x00, 0x00, 0x00, 0x00, 0x00, 0x11, 0x25, 0x00, 0x05, 0x36


//--------------------- .nv.constant0.matmul_kernel --------------------------
	.section	.nv.constant0.matmul_kernel,"a",@progbits
	.sectionflags	@""
	.align	4
.nv.constant0.matmul_kernel:
	.zero		432


//--------------------- .text.matmul_kernel       --------------------------
	.section	.text.matmul_kernel,"ax",@progbits
	.sectioninfo	@"SHI_REGISTERS=255"
	.align	128
        .global         matmul_kernel
        .type           matmul_kernel,@function
        .size           matmul_kernel,(.L_x_3 - matmul_kernel)
        .other          matmul_kernel,@"STO_CUDA_ENTRY STV_DEFAULT"
matmul_kernel:
.text.matmul_kernel:
[----:B------:R-:W-:Y:S02]  /*0000*/  IMAD.MOV.U32 R1, RZ, RZ, c[0x0][0x28] ;  /* 0x00000a00ff017624 */ /* 0x000fe400078e00ff */
[----:B------:R-:W-:Y:S01]  /*0010*/  IMAD.MOV.U32 R0, RZ, RZ, c[0x0][0x17c] ;  /* 0x00005f00ff007624 */ /* 0x000fe200078e00ff */
[----:B------:R-:W1:Y:S01]  /*0020*/  S2R R5, SR_CTAID.X ;  /* 0x0000000000057919 */ /* 0x000e620000002500 */
[----:B------:R-:W-:Y:S02]  /*0030*/  IABS R251, c[0x0][0x17c] ;  /* 0x00005f0000fb7a13 */ /* 0x000fe40000000000 */
[----:B------:R-:W-:Y:S02]  /*0040*/  IABS R11, c[0x0][0x178] ;  /* 0x00005e00000b7a13 */ /* 0x000fe40000000000 */
[----:B------:R-:W-:Y:S02]  /*0050*/  IADD3 R0, R0, 0xff, RZ ;  /* 0x000000ff00007810 */ /* 0x000fe40007ffe0ff */
[----:B------:R-:W-:Y:S01]  /*0060*/  IADD3 R1, R1, -0xa398, RZ ;  /* 0xffff5c6801017810 */ /* 0x000fe20007ffe0ff */
[----:B------:R-:W-:Y:S01]  /*0070*/  IMAD.MOV.U32 R14, RZ, RZ, R11 ;  /* 0x000000ffff0e7224 */ /* 0x000fe200078e000b */
[----:B------:R-:W-:-:S04]  /*0080*/  SHF.R.S32.HI R3, RZ, 0x1f, R0 ;  /* 0x0000001fff037819 */ /* 0x000fc80000011400 */
[----:B------:R-:W-:-:S04]  /*0090*/  LEA.HI R3, R3, R0, RZ, 0x8 ;  /* 0x0000000003037211 */ /* 0x000fc800078f40ff */
[----:B------:R-:W-:-:S04]  /*00a0*/  SHF.R.S32.HI R3, RZ, 0x8, R3 ;  /* 0x00000008ff037819 */ /* 0x000fc80000011403 */
[----:B------:R-:W-:Y:S02]  /*00b0*/  SHF.L.U32 R4, R3, 0x3, RZ ;  /* 0x0000000303047819 */ /* 0x000fe400000006ff */
[----:B-1----:R-:W-:Y:S02]  /*00c0*/  IABS R8, R5 ;  /* 0x0000000500087213 */ /* 0x002fe40000000000 */
[-C--:B------:R-:W-:Y:S02]  /*00d0*/  IABS R7, R4.reuse ;  /* 0x0000000400077213 */ /* 0x080fe40000000000 */
[----:B------:R-:W-:Y:S02]  /*00e0*/  IABS R10, R4 ;  /* 0x00000004000a7213 */ /* 0x000fe40000000000 */
[----:B------:R-:W1:Y:S08]  /*00f0*/  I2F.RP R0, R7 ;  /* 0x0000000700007306 */ /* 0x000e700000209400 */
[----:B-1----:R-:W1:Y:S02]  /*0100*/  MUFU.RCP R0, R0 ;  /* 0x0000000000007308 */ /* 0x002e640000001000 */
[----:B-1----:R-:W-:Y:S01]  /*0110*/  IADD3 R2, R0, 0xffffffe, RZ ;  /* 0x0ffffffe00027810 */ /* 0x002fe20007ffe0ff */
[----:B------:R-:W-:-:S05]  /*0120*/  IMAD.MOV R0, RZ, RZ, -R10 ;  /* 0x000000ffff007224 */ /* 0x000fca00078e0a0a */
[----:B------:R1:W2:Y:S02]  /*0130*/  F2I.FTZ.U32.TRUNC.NTZ R3, R2 ;  /* 0x0000000200037305 */ /* 0x0002a4000021f000 */
[----:B-1----:R-:W-:Y:S01]  /*0140*/  MOV R2, RZ ;  /* 0x000000ff00027202 */ /* 0x002fe20000000f00 */
[----:B--2---:R-:W-:-:S04]  /*0150*/  IMAD.MOV R6, RZ, RZ, -R3 ;  /* 0x000000ffff067224 */ /* 0x004fc800078e0a03 */
[----:B------:R-:W-:Y:S02]  /*0160*/  IMAD R9, R6, R7, RZ ;  /* 0x0000000706097224 */ /* 0x000fe400078e02ff */
[----:B------:R-:W-:Y:S02]  /*0170*/  IMAD.MOV.U32 R6, RZ, RZ, R8 ;  /* 0x000000ffff067224 */ /* 0x000fe400078e0008 */
[----:B------:R-:W-:-:S06]  /*0180*/  IMAD.HI.U32 R3, R3, R9, R2 ;  /* 0x0000000903037227 */ /* 0x000fcc00078e0002 */
[----:B------:R-:W-:-:S04]  /*0190*/  IMAD.HI.U32 R3, R3, R6, RZ ;  /* 0x0000000603037227 */ /* 0x000fc800078e00ff */
[----:B------:R-:W-:Y:S02]  /*01a0*/  IMAD R0, R3, R0, R6 ;  /* 0x0000000003007224 */ /* 0x000fe400078e0206 */
[----:B------:R-:W1:Y:S03]  /*01b0*/  I2F.RP R6, R251 ;  /* 0x000000fb00067306 */ /* 0x000e660000209400 */
[----:B------:R-:W-:-:S13]  /*01c0*/  ISETP.GT.U32.AND P1, PT, R7, R0, PT ;  /* 0x000000000700720c */ /* 0x000fda0003f24070 */
[----:B------:R-:W-:Y:S01]  /*01d0*/  @!P1 IMAD.IADD R0, R0, 0x1, -R7 ;  /* 0x0000000100009824 */ /* 0x000fe200078e0a07 */
[----:B------:R-:W-:Y:S01]  /*01e0*/  @!P1 IADD3 R3, R3, 0x1, RZ ;  /* 0x0000000103039810 */ /* 0x000fe20007ffe0ff */
[----:B-1----:R-:W-:Y:S01]  /*01f0*/  MUFU.RCP R6, R6 ;  /* 0x0000000600067308 */ /* 0x002fe20000001000 */
[----:B------:R-:W-:Y:S02]  /*0200*/  ISETP.NE.AND P1, PT, R4, RZ, PT ;  /* 0x000000ff0400720c */ /* 0x000fe40003f25270 */
[----:B------:R-:W-:Y:S02]  /*0210*/  ISETP.GE.U32.AND P0, PT, R0, R7, PT ;  /* 0x000000070000720c */ /* 0x000fe40003f06070 */
[----:B------:R-:W-:-:S04]  /*0220*/  LOP3.LUT R0, R5, R4, RZ, 0x3c, !PT ;  /* 0x0000000405007212 */ /* 0x000fc800078e3cff */
[----:B------:R-:W-:Y:S02]  /*0230*/  ISETP.GE.AND P2, PT, R0, RZ, PT ;  /* 0x000000ff0000720c */ /* 0x000fe40003f46270 */
[----:B------:R-:W-:-:S04]  /*0240*/  MOV R0, c[0x0][0x178] ;  /* 0x00005e0000007a02 */ /* 0x000fc80000000f00 */
[----:B------:R-:W-:Y:S02]  /*0250*/  IADD3 R0, R0, 0x1ff, RZ ;  /* 0x000001ff00007810 */ /* 0x000fe40007ffe0ff */
[----:B------:R-:W-:-:S05]  /*0260*/  @P0 IADD3 R3, R3, 0x1, RZ ;  /* 0x0000000103030810 */ /* 0x000fca0007ffe0ff */
[----:B------:R-:W-:Y:S01]  /*0270*/  IMAD.MOV.U32 R2, RZ, RZ, R3 ;  /* 0x000000ffff027224 */ /* 0x000fe200078e0003 */
[----:B------:R-:W-:-:S03]  /*0280*/  SHF.R.S32.HI R3, RZ, 0x1f, R0 ;  /* 0x0000001fff037819 */ /* 0x000fc60000011400 */
[----:B------:R-:W-:Y:S01]  /*0290*/  @!P2 IMAD.MOV R2, RZ, RZ, -R2 ;  /* 0x000000ffff02a224 */ /* 0x000fe200078e0a02 */
[----:B------:R-:W-:Y:S02]  /*02a0*/  @!P1 LOP3.LUT R2, RZ, R4, RZ, 0x33, !PT ;  /* 0x00000004ff029212 */ /* 0x000fe400078e33ff */
[----:B------:R-:W-:Y:S02]  /*02b0*/  LEA.HI R3, R3, R0, RZ, 0x9 ;  /* 0x0000000003037211 */ /* 0x000fe400078f48ff */
[----:B------:R-:W-:Y:S01]  /*02c0*/  SHF.L.U32 R8, R2, 0x3, RZ ;  /* 0x0000000302087819 */ /* 0x000fe200000006ff */
[----:B------:R-:W-:-:S03]  /*02d0*/  IMAD.MOV R2, RZ, RZ, -R2 ;  /* 0x000000ffff027224 */ /* 0x000fc600078e0a02 */
[----:B------:R-:W-:Y:S01]  /*02e0*/  LEA.HI.SX32 R3, R3, -R8, 0x17 ;  /* 0x8000000803037211 */ /* 0x000fe200078fbaff */
[----:B------:R-:W-:Y:S01]  /*02f0*/  IMAD R9, R4, R2, R5 ;  /* 0x0000000204097224 */ /* 0x000fe200078e0205 */
[----:B------:R-:W-:Y:S02]  /*0300*/  MOV R2, RZ ;  /* 0x000000ff00027202 */ /* 0x000fe40000000f00 */
[----:B------:R-:W-:-:S04]  /*0310*/  IMNMX R10, R3, 0x8, PT ;  /* 0x00000008030a7817 */ /* 0x000fc80003800200 */
[-C--:B------:R-:W-:Y:S02]  /*0320*/  IABS R7, R10.reuse ;  /* 0x0000000a00077213 */ /* 0x080fe40000000000 */
[----:B------:R-:W-:Y:S02]  /*0330*/  IABS R4, R10 ;  /* 0x0000000a00047213 */ /* 0x000fe40000000000 */
[----:B------:R-:W1:Y:S08]  /*0340*/  I2F.RP R0, R7 ;  /* 0x0000000700007306 */ /* 0x000e700000209400 */
[----:B-1----:R-:W1:Y:S02]  /*0350*/  MUFU.RCP R0, R0 ;  /* 0x0000000000007308 */ /* 0x002e640000001000 */
[----:B-1----:R-:W-:-:S02]  /*0360*/  IADD3 R3, R0, 0xffffffe, RZ ;  /* 0x0ffffffe00037810 */ /* 0x002fc40007ffe0ff */
[----:B------:R-:W-:-:S04]  /*0370*/  IABS R0, R9 ;  /* 0x0000000900007213 */ /* 0x000fc80000000000 */
[----:B------:R-:W1:Y:S02]  /*0380*/  F2I.FTZ.U32.TRUNC.NTZ R3, R3 ;  /* 0x0000000300037305 */ /* 0x000e64000021f000 */
[----:B-1----:R-:W-:-:S04]  /*0390*/  IMAD.MOV R12, RZ, RZ, -R3 ;  /* 0x000000ffff0c7224 */ /* 0x002fc800078e0a03 */
[----:B------:R-:W-:-:S04]  /*03a0*/  IMAD R5, R12, R7, RZ ;  /* 0x000000070c057224 */ /* 0x000fc800078e02ff */
[----:B------:R-:W-:Y:S02]  /*03b0*/  IMAD.HI.U32 R2, R3, R5, R2 ;  /* 0x0000000503027227 */ /* 0x000fe400078e0002 */
[----:B------:R-:W1:Y:S02]  /*03c0*/  I2F.RP R3, R14 ;  /* 0x0000000e00037306 */ /* 0x000e640000209400 */
[----:B------:R-:W-:Y:S01]  /*03d0*/  IMAD.MOV.U32 R5, RZ, RZ, R0 ;  /* 0x000000ffff057224 */ /* 0x000fe200078e0000 */
[----:B------:R-:W-:Y:S02]  /*03e0*/  IADD3 R0, RZ, -R4, RZ ;  /* 0x80000004ff007210 */ /* 0x000fe40007ffe0ff */
[----:B------:R-:W-:Y:S01]  /*03f0*/  IADD3 R4, R6, 0xffffffe, RZ ;  /* 0x0ffffffe06047810 */ /* 0x000fe20007ffe0ff */
[----:B------:R-:W-:-:S04]  /*0400*/  IMAD.HI.U32 R2, R2, R5, RZ ;  /* 0x0000000502027227 */ /* 0x000fc800078e00ff */
[----:B------:R-:W-:Y:S02]  /*0410*/  IMAD R0, R2, R0, R5 ;  /* 0x0000000002007224 */ /* 0x000fe400078e0205 */
[----:B------:R2:W-:Y:S03]  /*0420*/  F2I.FTZ.U32.TRUNC.NTZ R5, R4 ;  /* 0x0000000400057305 */ /* 0x0005e6000021f000 */
[----:B------:R-:W-:-:S05]  /*0430*/  ISETP.GT.U32.AND P1, PT, R7, R0, PT ;  /* 0x000000000700720c */ /* 0x000fca0003f24070 */
[----:B-1----:R-:W1:Y:S01]  /*0440*/  MUFU.RCP R3, R3 ;  /* 0x0000000300037308 */ /* 0x002e620000001000 */
[----:B--2---:R-:W-:-:S07]  /*0450*/  IMAD.MOV.U32 R4, RZ, RZ, RZ ;  /* 0x000000ffff047224 */ /* 0x004fce00078e00ff */
[----:B------:R-:W-:Y:S01]  /*0460*/  @!P1 IMAD.IADD R0, R0, 0x1, -R7 ;  /* 0x0000000100009824 */ /* 0x000fe200078e0a07 */
[----:B------:R-:W-:Y:S02]  /*0470*/  @!P1 IADD3 R2, R2, 0x1, RZ ;  /* 0x0000000102029810 */ /* 0x000fe40007ffe0ff */
[----:B------:R-:W-:Y:S02]  /*0480*/  ISETP.NE.AND P1, PT, R10, RZ, PT ;  /* 0x000000ff0a00720c */ /* 0x000fe40003f25270 */
[----:B------:R-:W-:Y:S02]  /*0490*/  ISETP.GE.U32.AND P0, PT, R0, R7, PT ;  /* 0x000000070000720c */ /* 0x000fe40003f06070 */
[----:B------:R-:W-:Y:S02]  /*04a0*/  LOP3.LUT R0, R9, R10, RZ, 0x3c, !PT ;  /* 0x0000000a09007212 */ /* 0x000fe400078e3cff */
[----:B-1----:R-:W-:Y:S02]  /*04b0*/  IADD3 R3, R3, 0xffffffe, RZ ;  /* 0x0ffffffe03037810 */ /* 0x002fe40007ffe0ff */
[----:B------:R-:W-:Y:S01]  /*04c0*/  ISETP.GE.AND P2, PT, R0, RZ, PT ;  /* 0x000000ff0000720c */ /* 0x000fe20003f46270 */
[----:B------:R-:W-:-:S03]  /*04d0*/  IMAD.MOV R0, RZ, RZ, -R5 ;  /* 0x000000ffff007224 */ /* 0x000fc600078e0a05 */
[----:B------:R-:W1:Y:S01]  /*04e0*/  F2I.FTZ.U32.TRUNC.NTZ R3, R3 ;  /* 0x0000000300037305 */ /* 0x000e62000021f000 */
[----:B------:R-:W-:Y:S02]  /*04f0*/  IMAD R7, R0, R251, RZ ;  /* 0x000000fb00077224 */ /* 0x000fe400078e02ff */
[----:B------:R-:W-:Y:S02]  /*0500*/  @P0 IADD3 R2, R2, 0x1, RZ ;  /* 0x0000000102020810 */ /* 0x000fe40007ffe0ff */
[----:B------:R-:W-:-:S04]  /*0510*/  IMAD.HI.U32 R252, R5, R7, R4 ;  /* 0x0000000705fc7227 */ /* 0x000fc800078e0004 */
[----:B------:R-:W-:Y:S02]  /*0520*/  @!P2 IADD3 R2, -R2, RZ, RZ ;  /* 0x000000ff0202a210 */ /* 0x000fe40007ffe1ff */
[----:B------:R-:W-:-:S04]  /*0530*/  @!P1 LOP3.LUT R2, RZ, R10, RZ, 0x33, !PT ;  /* 0x0000000aff029212 */ /* 0x000fc800078e33ff */
[C---:B------:R-:W-:Y:S01]  /*0540*/  IADD3 R243, -R2.reuse, RZ, RZ ;  /* 0x000000ff02f37210 */ /* 0x040fe20007ffe1ff */
[----:B------:R-:W-:Y:S02]  /*0550*/  IMAD.SHL.U32 R13, R2, 0x100, RZ ;  /* 0x00000100020d7824 */ /* 0x000fe400078e00ff */
[----:B-1----:R-:W-:Y:S02]  /*0560*/  IMAD.MOV R249, RZ, RZ, -R3 ;  /* 0x000000fffff97224 */ /* 0x002fe400078e0a03 */
[----:B------:R-:W-:Y:S01]  /*0570*/  IMAD R243, R10, R243, R9 ;  /* 0x000000f30af37224 */ /* 0x000fe200078e0209 */
[----:B------:R-:W-:Y:S01]  /*0580*/  IADD3 R15, R13, 0x1, RZ ;  /* 0x000000010d0f7810 */ /* 0x000fe20007ffe0ff */
[----:B------:R-:W-:Y:S01]  /*0590*/  STL [R1+0x386c], R13 ;  /* 0x00386c0d01007387 */ /* 0x000fe20000100800 */
[----:B------:R-:W-:Y:S01]  /*05a0*/  IABS R241, R13 ;  /* 0x0000000d00f17213 */ /* 0x000fe20000000000 */
[----:B------:R-:W-:Y:S01]  /*05b0*/  IMAD.MOV.U32 R2, RZ, RZ, RZ ;  /* 0x000000ffff027224 */ /* 0x000fe200078e00ff */
[----:B------:R-:W-:Y:S01]  /*05c0*/  IABS R239, R15 ;  /* 0x0000000f00ef7213 */ /* 0x000fe20000000000 */
[----:B------:R-:W-:Y:S01]  /*05d0*/  IMAD R249, R249, R14, RZ ;  /* 0x0000000ef9f97224 */ /* 0x000fe200078e02ff */
[C---:B------:R-:W-:Y:S01]  /*05e0*/  IADD3 R16, R13.reuse, 0xff, RZ ;  /* 0x000000ff0d107810 */ /* 0x040fe20007ffe0ff */
[----:B------:R-:W-:Y:S01]  /*05f0*/  IMAD.HI.U32 R0, R252, R241, RZ ;  /* 0x000000f1fc007227 */ /* 0x000fe200078e00ff */
[----:B------:R-:W-:-:S02]  /*0600*/  IADD3 R11, R13, 0x2, RZ ;  /* 0x000000020d0b7810 */ /* 0x000fc40007ffe0ff */
[C---:B------:R-:W-:Y:S01]  /*0610*/  IADD3 R7, R13.reuse, 0x5, RZ ;  /* 0x000000050d077810 */ /* 0x040fe20007ffe0ff */
[----:B------:R-:W-:Y:S01]  /*0620*/  IMAD.HI.U32 R4, R252, R239, RZ ;  /* 0x000000effc047227 */ /* 0x000fe200078e00ff */
[C---:B------:R-:W-:Y:S01]  /*0630*/  IADD3 R10, R13.reuse, 0x3, RZ ;  /* 0x000000030d0a7810 */ /* 0x040fe20007ffe0ff */
[----:B------:R-:W-:Y:S01]  /*0640*/  STL [R1+0x72b0], R16 ;  /* 0x0072b01001007387 */ /* 0x000fe20000100800 */
[----:B------:R-:W-:Y:S01]  /*0650*/  IADD3 R9, R13, 0x4, RZ ;  /* 0x000000040d097810 */ /* 0x000fe20007ffe0ff */
[----:B------:R-:W-:Y:S01]  /*0660*/  IMAD.MOV R4, RZ, RZ, -R4 ;  /* 0x000000ffff047224 */ /* 0x000fe200078e0a04 */
[----:B------:R-:W-:Y:S01]  /*0670*/  IABS R235, R7 ;  /* 0x0000000700eb7213 */ /* 0x000fe20000000000 */
[----:B------:R-:W-:Y:S01]  /*0680*/  STL [R1+0x6eb8], R15 ;  /* 0x006eb80f01007387 */ /* 0x000fe20000100800 */
[----:B------:R-:W-:Y:S01]  /*0690*/  IADD3 R0, -R0, RZ, RZ ;  /* 0x000000ff00007210 */ /* 0x000fe20007ffe1ff */
[C---:B------:R-:W-:Y:S01]  /*06a0*/  IMAD R239, R251.reuse, R4, R239 ;  /* 0x00000004fbef7224 */ /* 0x040fe200078e02ef */
[----:B------:R-:W-:Y:S01]  /*06b0*/  IABS R238, R11 ;  /* 0x0000000b00ee7213 */ /* 0x000fe20000000000 */
[----:B------:R1:W-:Y:S01]  /*06c0*/  STL [R1+0x6ebc], R11 ;  /* 0x006ebc0b01007387 */ /* 0x0003e20000100800 */
[----:B------:R-:W-:Y:S01]  /*06d0*/  IABS R237, R10 ;  /* 0x0000000a00ed7213 */ /* 0x000fe20000000000 */
[----:B------:R-:W-:Y:S01]  /*06e0*/  IMAD.HI.U32 R4, R252, R235, RZ ;  /* 0x000000ebfc047227 */ /* 0x000fe200078e00ff */
[----:B------:R-:W-:Y:S01]  /*06f0*/  IABS R236, R9 ;  /* 0x0000000900ec7213 */ /* 0x000fe20000000000 */
[----:B------:R2:W-:Y:S01]  /*0700*/  STL [R1+0x6ec0], R10 ;  /* 0x006ec00a01007387 */ /* 0x0005e20000100800 */
[----:B------:R-:W-:Y:S01]  /*0710*/  IABS R240, R16 ;  /* 0x0000001000f07213 */ /* 0x000fe20000000000 */
[----:B------:R-:W-:Y:S01]  /*0720*/  IMAD R241, R251, R0, R241 ;  /* 0x00000000fbf17224 */ /* 0x000fe200078e02f1 */
[----:B------:R-:W-:Y:S01]  /*0730*/  IADD3 R6, R13, 0x6, RZ ;  /* 0x000000060d067810 */ /* 0x000fe20007ffe0ff */
[----:B------:R3:W-:Y:S01]  /*0740*/  STL [R1+0x6ec4], R9 ;  /* 0x006ec40901007387 */ /* 0x0007e20000100800 */
[----:B------:R-:W-:Y:S01]  /*0750*/  IMAD.HI.U32 R249, R3, R249, R2 ;  /* 0x000000f903f97227 */ /* 0x000fe200078e0002 */
[----:B-1----:R-:W-:-:S02]  /*0760*/  IADD3 R11, R13, 0xd, RZ ;  /* 0x0000000d0d0b7810 */ /* 0x002fc40007ffe0ff */
[----:B------:R1:W-:Y:S01]  /*0770*/  STL [R1+0x6ec8], R7 ;  /* 0x006ec80701007387 */ /* 0x0003e20000100800 */
[C---:B------:R-:W-:Y:S01]  /*0780*/  IMAD.HI.U32 R0, R252.reuse, R238, RZ ;  /* 0x000000eefc007227 */ /* 0x040fe200078e00ff */
[C---:B--2---:R-:W-:Y:S02]  /*0790*/  IADD3 R10, R13.reuse, 0x7, RZ ;  /* 0x000000070d0a7810 */ /* 0x044fe40007ffe0ff */
[----:B------:R-:W-:Y:S01]  /*07a0*/  IABS R234, R6 ;  /* 0x0000000600ea7213 */ /* 0x000fe20000000000 */
[C---:B------:R-:W-:Y:S01]  /*07b0*/  IMAD.HI.U32 R2, R252.reuse, R237, RZ ;  /* 0x000000edfc027227 */ /* 0x040fe200078e00ff */
[C---:B---3--:R-:W-:Y:S01]  /*07c0*/  IADD3 R9, R13.reuse, 0x8, RZ ;  /* 0x000000080d097810 */ /* 0x048fe20007ffe0ff */
[----:B------:R2:W-:Y:S01]  /*07d0*/  STL [R1+0x6ecc], R6 ;  /* 0x006ecc0601007387 */ /* 0x0005e20000100800 */
[----:B------:R-:W-:Y:S01]  /*07e0*/  IABS R233, R10 ;  /* 0x0000000a00e97213 */ /* 0x000fe20000000000 */
[----:B------:R-:W-:Y:S01]  /*07f0*/  IMAD.MOV R4, RZ, RZ, -R4 ;  /* 0x000000ffff047224 */ /* 0x000fe200078e0a04 */
[C---:B-1----:R-:W-:Y:S01]  /*0800*/  IADD3 R7, R13.reuse, 0xa, RZ ;  /* 0x0000000a0d077810 */ /* 0x042fe20007ffe0ff */
[----:B------:R-:W-:Y:S01]  /*0810*/  IMAD.MOV R0, RZ, RZ, -R0 ;  /* 0x000000ffff007224 */ /* 0x000fe200078e0a00 */
[----:B------:R-:W-:Y:S01]  /*0820*/  IABS R232, R9 ;  /* 0x0000000900e87213 */ /* 0x000fe20000000000 */
[----:B------:R-:W-:Y:S01]  /*0830*/  IMAD.MOV R2, RZ, RZ, -R2 ;  /* 0x000000ffff027224 */ /* 0x000fe200078e0a02 */
[----:B------:R-:W-:Y:S01]  /*0840*/  IABS R230, R7 ;  /* 0x0000000700e67213 */ /* 0x000fe20000000000 */
[----:B------:R-:W-:Y:S01]  /*0850*/  IMAD.HI.U32 R5, R252, R240, RZ ;  /* 0x000000f0fc057227 */ /* 0x000fe200078e00ff */
[----:B------:R-:W-:Y:S01]  /*0860*/  IADD3 R12, R13, 0xc, RZ ;  /* 0x0000000c0d0c7810 */ /* 0x000fe20007ffe0ff */
[----:B------:R-:W-:Y:S01]  /*0870*/  STL [R1+0x6ed0], R10 ;  /* 0x006ed00a01007387 */ /* 0x000fe20000100800 */
[----:B------:R-:W-:Y:S01]  /*0880*/  IADD3 R243, R8, R243, RZ ;  /* 0x000000f308f37210 */ /* 0x000fe20007ffe0ff */
[----:B------:R-:W-:Y:S01]  /*0890*/  IMAD R235, R251, R4, R235 ;  /* 0x00000004fbeb7224 */ /* 0x000fe200078e02eb */
[C---:B------:R-:W-:Y:S01]  /*08a0*/  IADD3 R8, R13.reuse, 0x9, RZ ;  /* 0x000000090d087810 */ /* 0x040fe20007ffe0ff */
[----:B------:R-:W-:Y:S01]  /*08b0*/  IMAD.HI.U32 R4, R252, R230, RZ ;  /* 0x000000e6fc047227 */ /* 0x000fe200078e00ff */
[----:B------:R-:W-:Y:S01]  /*08c0*/  IABS R227, R11 ;  /* 0x0000000b00e37213 */ /* 0x000fe20000000000 */
[----:B------:R1:W-:Y:S01]  /*08d0*/  STL [R1+0x6ed4], R9 ;  /* 0x006ed40901007387 */ /* 0x0003e20000100800 */
[----:B--2---:R-:W-:Y:S01]  /*08e0*/  IADD3 R6, R13, 0xb, RZ ;  /* 0x0000000b0d067810 */ /* 0x004fe20007ffe0ff */
[C---:B------:R-:W-:Y:S01]  /*08f0*/  IMAD R238, R251.reuse, R0, R238 ;  /* 0x00000000fbee7224 */ /* 0x040fe200078e02ee */
[----:B------:R-:W-:Y:S01]  /*0900*/  IADD3 R4, -R4, RZ, RZ ;  /* 0x000000ff04047210 */ /* 0x000fe20007ffe1ff */
[----:B------:R-:W-:Y:S01]  /*0910*/  IMAD R237, R251, R2, R237 ;  /* 0x00000002fbed7224 */ /* 0x000fe200078e02ed */
[----:B------:R-:W-:Y:S01]  /*0920*/  IABS R228, R12 ;  /* 0x0000000c00e47213 */ /* 0x000fe20000000000 */
[----:B------:R-:W-:Y:S01]  /*0930*/  IMAD.HI.U32 R0, R252, R233, RZ ;  /* 0x000000e9fc007227 */ /* 0x000fe200078e00ff */
[----:B------:R-:W-:Y:S01]  /*0940*/  STL [R1+0x6ed8], R8 ;  /* 0x006ed80801007387 */ /* 0x000fe20000100800 */
[----:B------:R-:W-:-:S02]  /*0950*/  IABS R229, R6 ;  /* 0x0000000600e57213 */ /* 0x000fc40000000000 */
[----:B------:R-:W-:Y:S01]  /*0960*/  IMAD.MOV R5, RZ, RZ, -R5 ;  /* 0x000000ffff057224 */ /* 0x000fe200078e0a05 */
[----:B------:R-:W-:Y:S01]  /*0970*/  IADD3 R0, -R0, RZ, RZ ;  /* 0x000000ff00007210 */ /* 0x000fe20007ffe1ff */
[C---:B------:R-:W-:Y:S01]  /*0980*/  IMAD.HI.U32 R2, R252.reuse, R232, RZ ;  /* 0x000000e8fc027227 */ /* 0x040fe200078e00ff */
[C---:B-1----:R-:W-:Y:S01]  /*0990*/  IADD3 R9, R13.reuse, 0xf, RZ ;  /* 0x0000000f0d097810 */ /* 0x042fe20007ffe0ff */
[----:B------:R1:W-:Y:S01]  /*09a0*/  STL [R1+0x6edc], R7 ;  /* 0x006edc0701007387 */ /* 0x0003e20000100800 */
[----:B------:R-:W-:Y:S01]  /*09b0*/  IADD3 R10, R13, 0xe, RZ ;  /* 0x0000000e0d0a7810 */ /* 0x000fe20007ffe0ff */
[----:B------:R-:W-:Y:S01]  /*09c0*/  IMAD R240, R251, R5, R240 ;  /* 0x00000005fbf07224 */ /* 0x000fe200078e02f0 */
[----:B------:R-:W-:Y:S01]  /*09d0*/  IABS R231, R8 ;  /* 0x0000000800e77213 */ /* 0x000fe20000000000 */
[----:B------:R-:W-:Y:S01]  /*09e0*/  IMAD.MOV R2, RZ, RZ, -R2 ;  /* 0x000000ffff027224 */ /* 0x000fe200078e0a02 */
[----:B------:R-:W-:Y:S01]  /*09f0*/  STL [R1+0x6ee0], R6 ;  /* 0x006ee00601007387 */ /* 0x000fe20000100800 */
[----:B------:R-:W-:Y:S01]  /*0a00*/  IMAD.HI.U32 R3, R252, R236, RZ ;  /* 0x000000ecfc037227 */ /* 0x000fe200078e00ff */
[----:B------:R-:W-:-:S02]  /*0a10*/  IABS R225, R9 ;  /* 0x0000000900e17213 */ /* 0x000fc40000000000 */
[----:B------:R-:W-:Y:S01]  /*0a20*/  IABS R226, R10 ;  /* 0x0000000a00e27213 */ /* 0x000fe20000000000 */
[----:B------:R-:W-:Y:S01]  /*0a30*/  IMAD.HI.U32 R5, R252, R234, RZ ;  /* 0x000000eafc057227 */ /* 0x000fe200078e00ff */
[----:B------:R-:W-:Y:S02]  /*0a40*/  IADD3 R3, -R3, RZ, RZ ;  /* 0x000000ff03037210 */ /* 0x000fe40007ffe1ff */
[----:B-1----:R-:W-:Y:S01]  /*0a50*/  IADD3 R7, R13, 0x10, RZ ;  /* 0x000000100d077810 */ /* 0x002fe20007ffe0ff */
[C---:B------:R-:W-:Y:S02]  /*0a60*/  IMAD R230, R251.reuse, R4, R230 ;  /* 0x00000004fbe67224 */ /* 0x040fe400078e02e6 */
[C---:B------:R-:W-:Y:S01]  /*0a70*/  IMAD R232, R251.reuse, R2, R232 ;  /* 0x00000002fbe87224 */ /* 0x040fe200078e02e8 */
[----:B------:R-:W-:Y:S01]  /*0a80*/  IABS R224, R7 ;  /* 0x0000000700e07213 */ /* 0x000fe20000000000 */
[----:B------:R-:W-:Y:S01]  /*0a90*/  IMAD.MOV R5, RZ, RZ, -R5 ;  /* 0x000000ffff057224 */ /* 0x000fe200078e0a05 */
[----:B------:R-:W-:Y:S01]  /*0aa0*/  STL [R1+0x7728], R230 ;  /* 0x007728e601007387 */ /* 0x000fe20000100800 */
[----:B------:R-:W-:-:S02]  /*0ab0*/  IMAD R233, R251, R0, R233 ;  /* 0x00000000fbe97224 */ /* 0x000fc400078e02e9 */
[C---:B------:R-:W-:Y:S01]  /*0ac0*/  IMAD.HI.U32 R2, R252.reuse, R227, RZ ;  /* 0x000000e3fc027227 */ /* 0x040fe200078e00ff */
[----:B------:R1:W-:Y:S03]  /*0ad0*/  STL [R1+0x6ee4], R12 ;  /* 0x006ee40c01007387 */ /* 0x0003e60000100800 */
[----:B------:R-:W-:Y:S01]  /*0ae0*/  IMAD.HI.U32 R0, R252, R228, RZ ;  /* 0x000000e4fc007227 */ /* 0x000fe200078e00ff */
[----:B------:R2:W-:Y:S01]  /*0af0*/  STL [R1+0x6ee8], R11 ;  /* 0x006ee80b01007387 */ /* 0x0005e20000100800 */
[----:B------:R-:W-:Y:S02]  /*0b00*/  IADD3 R2, -R2, RZ, RZ ;  /* 0x000000ff02027210 */ /* 0x000fe40007ffe1ff */
[----:B------:R-:W-:Y:S01]  /*0b10*/  IMAD R234, R251, R5, R234 ;  /* 0x00000005fbea7224 */ /* 0x000fe200078e02ea */
[----:B------:R3:W-:Y:S01]  /*0b20*/  STL [R1+0x6eec], R10 ;  /* 0x006eec0a01007387 */ /* 0x0007e20000100800 */
[----:B------:R-:W-:Y:S01]  /*0b30*/  IMAD.HI.U32 R5, R252, R229, RZ ;  /* 0x000000e5fc057227 */ /* 0x000fe200078e00ff */
[----:B-1----:R-:W-:-:S02]  /*0b40*/  IADD3 R12, R13, 0x16, RZ ;  /* 0x000000160d0c7810 */ /* 0x002fc40007ffe0ff */
[----:B------:R1:W-:Y:S01]  /*0b50*/  STL [R1+0x6ef0], R9 ;  /* 0x006ef00901007387 */ /* 0x0003e20000100800 */
[----:B------:R-:W-:Y:S01]  /*0b60*/  IMAD.MOV R0, RZ, RZ, -R0 ;  /* 0x000000ffff007224 */ /* 0x000fe200078e0a00 */
[----:B--2---:R-:W-:Y:S01]  /*0b70*/  IADD3 R11, R13, 0x17, RZ ;  /* 0x000000170d0b7810 */ /* 0x004fe20007ffe0ff */
[----:B------:R-:W-:Y:S01]  /*0b80*/  IMAD R236, R251, R3, R236 ;  /* 0x00000003fbec7224 */ /* 0x000fe200078e02ec */
[----:B------:R2:W-:Y:S01]  /*0b90*/  STL [R1+0x6ef4], R7 ;  /* 0x006ef40701007387 */ /* 0x0005e20000100800 */
[C---:B------:R-:W-:Y:S01]  /*0ba0*/  IMAD.HI.U32 R3, R252.reuse, R231, RZ ;  /* 0x000000e7fc037227 */ /* 0x040fe200078e00ff */
[C---:B---3--:R-:W-:Y:S02]  /*0bb0*/  IADD3 R10, R13.reuse, 0x11, RZ ;  /* 0x000000110d0a7810 */ /* 0x048fe40007ffe0ff */
[----:B------:R-:W-:Y:S01]  /*0bc0*/  IABS R218, R12 ;  /* 0x0000000c00da7213 */ /* 0x000fe20000000000 */
[----:B------:R-:W-:Y:S01]  /*0bd0*/  IMAD.MOV R8, RZ, RZ, -R5 ;  /* 0x000000ffff087224 */ /* 0x000fe200078e0a05 */
[----:B-1----:R-:W-:Y:S01]  /*0be0*/  IADD3 R9, R13, 0x12, RZ ;  /* 0x000000120d097810 */ /* 0x002fe20007ffe0ff */
[----:B------:R-:W-:Y:S01]  /*0bf0*/  IMAD.HI.U32 R4, R252, R225, RZ ;  /* 0x000000e1fc047227 */ /* 0x000fe200078e00ff */
[----:B------:R-:W-:-:S02]  /*0c00*/  IABS R223, R10 ;  /* 0x0000000a00df7213 */ /* 0x000fc40000000000 */
[----:B--2---:R-:W-:Y:S01]  /*0c10*/  IADD3 R7, R13, 0x14, RZ ;  /* 0x000000140d077810 */ /* 0x004fe20007ffe0ff */
[C---:B------:R-:W-:Y:S01]  /*0c20*/  IMAD R228, R251.reuse, R0, R228 ;  /* 0x00000000fbe47224 */ /* 0x040fe200078e02e4 */
[----:B------:R-:W-:Y:S01]  /*0c30*/  IABS R222, R9 ;  /* 0x0000000900de7213 */ /* 0x000fe20000000000 */
[C---:B------:R-:W-:Y:S01]  /*0c40*/  IMAD R227, R251.reuse, R2, R227 ;  /* 0x00000002fbe37224 */ /* 0x040fe200078e02e3 */
[----:B------:R-:W-:Y:S01]  /*0c50*/  IABS R220, R7 ;  /* 0x0000000700dc7213 */ /* 0x000fe20000000000 */
[----:B------:R-:W-:Y:S01]  /*0c60*/  IMAD.MOV R6, RZ, RZ, -R3 ;  /* 0x000000ffff067224 */ /* 0x000fe200078e0a03 */
[----:B------:R-:W-:Y:S01]  /*0c70*/  STL [R1+0x7720], R228 ;  /* 0x007720e401007387 */ /* 0x000fe20000100800 */
[----:B------:R-:W-:Y:S01]  /*0c80*/  IMAD R229, R251, R8, R229 ;  /* 0x00000008fbe57224 */ /* 0x000fe200078e02e5 */
[----:B------:R-:W-:Y:S01]  /*0c90*/  IADD3 R8, R13, 0x13, RZ ;  /* 0x000000130d087810 */ /* 0x000fe20007ffe0ff */
[----:B------:R-:W-:Y:S01]  /*0ca0*/  IMAD.MOV R4, RZ, RZ, -R4 ;  /* 0x000000ffff047224 */ /* 0x000fe200078e0a04 */
[----:B------:R-:W-:Y:S01]  /*0cb0*/  STL [R1+0x7724], R227 ;  /* 0x007724e301007387 */ /* 0x000fe20000100800 */
[----:B------:R-:W-:Y:S01]  /*0cc0*/  IMAD.HI.U32 R3, R252, R226, RZ ;  /* 0x000000e2fc037227 */ /* 0x000fe200078e00ff */
[----:B------:R-:W-:-:S02]  /*0cd0*/  IABS R221, R8 ;  /* 0x0000000800dd7213 */ /* 0x000fc40000000000 */
[----:B------:R1:W-:Y:S01]  /*0ce0*/  STL [R1+0x6ef8], R10 ;  /* 0x006ef80a01007387 */ /* 0x0003e20000100800 */
[C---:B------:R-:W-:Y:S01]  /*0cf0*/  IMAD.HI.U32 R5, R252.reuse, R224, RZ ;  /* 0x000000e0fc057227 */ /* 0x040fe200078e00ff */
[----:B------:R-:W-:Y:S02]  /*0d00*/  IABS R217, R11 ;  /* 0x0000000b00d97213 */ /* 0x000fe40000000000 */
[----:B------:R2:W-:Y:S01]  /*0d10*/  STL [R1+0x6efc], R9 ;  /* 0x006efc0901007387 */ /* 0x0005e20000100800 */
[----:B------:R-:W-:Y:S01]  /*0d20*/  IMAD R231, R251, R6, R231 ;  /* 0x00000006fbe77224 */ /* 0x000fe200078e02e7 */
[----:B------:R-:W-:Y:S01]  /*0d30*/  IADD3 R6, R13, 0x15, RZ ;  /* 0x000000150d067810 */ /* 0x000fe20007ffe0ff */
[----:B------:R-:W-:Y:S01]  /*0d40*/  IMAD R225, R251, R4, R225 ;  /* 0x00000004fbe17224 */ /* 0x000fe200078e02e1 */
[----:B------:R-:W-:Y:S01]  /*0d50*/  IADD3 R5, -R5, RZ, RZ ;  /* 0x000000ff05057210 */ /* 0x000fe20007ffe1ff */
[----:B------:R-:W-:Y:S01]  /*0d60*/  IMAD.MOV R3, RZ, RZ, -R3 ;  /* 0x000000ffff037224 */ /* 0x000fe200078e0a03 */
[----:B------:R-:W-:Y:S01]  /*0d70*/  IABS R219, R6 ;  /* 0x0000000600db7213 */ /* 0x000fe20000000000 */
[----:B------:R-:W-:Y:S01]  /*0d80*/  IMAD.HI.U32 R4, R252, R220, RZ ;  /* 0x000000dcfc047227 */ /* 0x000fe200078e00ff */
[----:B------:R-:W-:Y:S01]  /*0d90*/  STL [R1+0x6f00], R8 ;  /* 0x006f000801007387 */ /* 0x000fe20000100800 */
[----:B-1----:R-:W-:-:S02]  /*0da0*/  IADD3 R10, R13, 0x18, RZ ;  /* 0x000000180d0a7810 */ /* 0x002fc40007ffe0ff */
[----:B--2---:R-:W-:Y:S01]  /*0db0*/  IADD3 R9, R13, 0x19, RZ ;  /* 0x000000190d097810 */ /* 0x004fe20007ffe0ff */
[C---:B------:R-:W-:Y:S01]  /*0dc0*/  IMAD R226, R251.reuse, R3, R226 ;  /* 0x00000003fbe27224 */ /* 0x040fe200078e02e2 */
[----:B------:R1:W-:Y:S01]  /*0dd0*/  STL [R1+0x6f04], R7 ;  /* 0x006f040701007387 */ /* 0x0003e20000100800 */
[----:B------:R-:W-:Y:S01]  /*0de0*/  IMAD.MOV R4, RZ, RZ, -R4 ;  /* 0x000000ffff047224 */ /* 0x000fe200078e0a04 */
[----:B------:R-:W-:Y:S01]  /*0df0*/  IABS R215, R9 ;  /* 0x0000000900d77213 */ /* 0x000fe20000000000 */
[C---:B------:R-:W-:Y:S01]  /*0e00*/  IMAD.HI.U32 R3, R252.reuse, R221, RZ ;  /* 0x000000ddfc037227 */ /* 0x040fe200078e00ff */
[----:B------:R2:W-:Y:S01]  /*0e10*/  STL [R1+0x6f08], R6 ;  /* 0x006f080601007387 */ /* 0x0005e20000100800 */
[----:B------:R-:W-:Y:S02]  /*0e20*/  IABS R216, R10 ;  /* 0x0000000a00d87213 */ /* 0x000fe40000000000 */
[----:B------:R-:W-:Y:S01]  /*0e30*/  IMAD R224, R251, R5, R224 ;  /* 0x00000005fbe07224 */ /* 0x000fe200078e02e0 */
[----:B------:R3:W-:Y:S01]  /*0e40*/  STL [R1+0x6f0c], R12 ;  /* 0x006f0c0c01007387 */ /* 0x0007e20000100800 */
[----:B------:R-:W-:Y:S01]  /*0e50*/  IMAD.HI.U32 R0, R252, R223, RZ ;  /* 0x000000dffc007227 */ /* 0x000fe200078e00ff */
[----:B-1----:R-:W-:-:S02]  /*0e60*/  IADD3 R7, R13, 0x1a, RZ ;  /* 0x0000001a0d077810 */ /* 0x002fc40007ffe0ff */
[----:B------:R-:W-:Y:S01]  /*0e70*/  STL [R1+0x6f10], R11 ;  /* 0x006f100b01007387 */ /* 0x000fe20000100800 */
[C---:B------:R-:W-:Y:S01]  /*0e80*/  IMAD.HI.U32 R5, R252.reuse, R219, RZ ;  /* 0x000000dbfc057227 */ /* 0x040fe200078e00ff */
[----:B--2---:R-:W-:Y:S02]  /*0e90*/  IADD3 R6, -R3, RZ, RZ ;  /* 0x000000ff03067210 */ /* 0x004fe40007ffe1ff */
[----:B------:R1:W-:Y:S01]  /*0ea0*/  STL [R1+0x6f14], R10 ;  /* 0x006f140a01007387 */ /* 0x0003e20000100800 */
[----:B------:R-:W-:Y:S01]  /*0eb0*/  IMAD R220, R251, R4, R220 ;  /* 0x00000004fbdc7224 */ /* 0x000fe200078e02dc */
[----:B------:R-:W-:Y:S01]  /*0ec0*/  IABS R214, R7 ;  /* 0x0000000700d67213 */ /* 0x000fe20000000000 */
[C---:B------:R-:W-:Y:S01]  /*0ed0*/  IMAD.HI.U32 R4, R252.reuse, R215, RZ ;  /* 0x000000d7fc047227 */ /* 0x040fe200078e00ff */
[----:B------:R2:W-:Y:S01]  /*0ee0*/  STL [R1+0x6f18], R9 ;  /* 0x006f180901007387 */ /* 0x0005e20000100800 */
[C---:B---3--:R-:W-:Y:S02]  /*0ef0*/  IADD3 R12, R13.reuse, 0x20, RZ ;  /* 0x000000200d0c7810 */ /* 0x048fe40007ffe0ff */
[----:B------:R-:W-:Y:S01]  /*0f00*/  IMAD.MOV R0, RZ, RZ, -R0 ;  /* 0x000000ffff007224 */ /* 0x000fe200078e0a00 */
[----:B------:R3:W-:Y:S01]  /*0f10*/  STL [R1+0x6f1c], R7 ;  /* 0x006f1c0701007387 */ /* 0x0007e20000100800 */
[----:B------:R-:W-:Y:S01]  /*0f20*/  IMAD.HI.U32 R2, R252, R222, RZ ;  /* 0x000000defc027227 */ /* 0x000fe200078e00ff */
[----:B-1----:R-:W-:-:S02]  /*0f30*/  IADD3 R10, R13, 0x1b, RZ ;  /* 0x0000001b0d0a7810 */ /* 0x002fc40007ffe0ff */
[----:B------:R-:W-:Y:S01]  /*0f40*/  IADD3 R4, -R4, RZ, RZ ;  /* 0x000000ff04047210 */ /* 0x000fe20007ffe1ff */
[----:B------:R-:W-:Y:S01]  /*0f50*/  IMAD.MOV R8, RZ, RZ, -R5 ;  /* 0x000000ffff087224 */ /* 0x000fe200078e0a05 */
[----:B--2---:R-:W-:Y:S01]  /*0f60*/  IADD3 R9, R13, 0x1c, RZ ;  /* 0x0000001c0d097810 */ /* 0x004fe20007ffe0ff */
[----:B------:R-:W-:Y:S01]  /*0f70*/  IMAD R223, R251, R0, R223 ;  /* 0x00000000fbdf7224 */ /* 0x000fe200078e02df */
[----:B------:R-:W-:Y:S01]  /*0f80*/  STL [R1+0x6f20], R10 ;  /* 0x006f200a01007387 */ /* 0x000fe20000100800 */
[----:B------:R-:W-:Y:S01]  /*0f90*/  IMAD.MOV R2, RZ, RZ, -R2 ;  /* 0x000000ffff027224 */ /* 0x000fe200078e0a02 */
[----:B---3--:R-:W-:Y:S01]  /*0fa0*/  IADD3 R7, R13, 0x1e, RZ ;  /* 0x0000001e0d077810 */ /* 0x008fe20007ffe0ff */
[----:B------:R-:W-:Y:S01]  /*0fb0*/  IMAD R221, R251, R6, R221 ;  /* 0x00000006fbdd7224 */ /* 0x000fe200078e02dd */
[----:B------:R-:W-:Y:S01]  /*0fc0*/  IADD3 R6, R13, 0x1f, RZ ;  /* 0x0000001f0d067810 */ /* 0x000fe20007ffe0ff */
[----:B------:R-:W-:Y:S01]  /*0fd0*/  IMAD R219, R251, R8, R219 ;  /* 0x00000008fbdb7224 */ /* 0x000fe200078e02db */
[----:B------:R-:W-:Y:S01]  /*0fe0*/  IABS R210, R7 ;  /* 0x0000000700d27213 */ /* 0x000fe20000000000 */
[C---:B------:R-:W-:Y:S01]  /*0ff0*/  IMAD.HI.U32 R0, R252.reuse, R218, RZ ;  /* 0x000000dafc007227 */ /* 0x040fe200078e00ff */
[C---:B------:R-:W-:Y:S01]  /*1000*/  IADD3 R8, R13.reuse, 0x1d, RZ ;  /* 0x0000001d0d087810 */ /* 0x040fe20007ffe0ff */
[----:B------:R1:W-:Y:S01]  /*1010*/  STL [R1+0x6f24], R9 ;  /* 0x006f240901007387 */ /* 0x0003e20000100800 */
[----:B------:R-:W-:Y:S01]  /*1020*/  IABS R212, R9 ;  /* 0x0000000900d47213 */ /* 0x000fe20000000000 */
[----:B------:R-:W-:Y:S01]  /*1030*/  IMAD.HI.U32 R5, R252, R214, RZ ;  /* 0x000000d6fc057227 */ /* 0x000fe200078e00ff */
[----:B------:R-:W-:Y:S01]  /*1040*/  IADD3 R0, -R0, RZ, RZ ;  /* 0x000000ff00007210 */ /* 0x000fe20007ffe1ff */
[----:B------:R-:W-:Y:S01]  /*1050*/  STL [R1+0x6f28], R8 ;  /* 0x006f280801007387 */ /* 0x000fe20000100800 */
[----:B------:R-:W-:Y:S01]  /*1060*/  IABS R213, R10 ;  /* 0x0000000a00d57213 */ /* 0x000fe20000000000 */
[C---:B------:R-:W-:Y:S01]  /*1070*/  IMAD.HI.U32 R3, R252.reuse, R216, RZ ;  /* 0x000000d8fc037227 */ /* 0x040fe200078e00ff */
[----:B------:R-:W-:Y:S01]  /*1080*/  IABS R209, R6 ;  /* 0x0000000600d17213 */ /* 0x000fe20000000000 */
[----:B------:R2:W-:Y:S01]  /*1090*/  STL [R1+0x6f2c], R7 ;  /* 0x006f2c0701007387 */ /* 0x0005e20000100800 */
[----:B------:R-:W-:Y:S01]  /*10a0*/  IADD3 R11, R13, 0x21, RZ ;  /* 0x000000210d0b7810 */ /* 0x000fe20007ffe0ff */
[----:B------:R-:W-:Y:S01]  /*10b0*/  IMAD R222, R251, R2, R222 ;  /* 0x00000002fbde7224 */ /* 0x000fe200078e02de */
[----:B-1----:R-:W-:Y:S01]  /*10c0*/  IADD3 R9, R13, 0x23, RZ ;  /* 0x000000230d097810 */ /* 0x002fe20007ffe0ff */
[----:B------:R-:W-:Y:S01]  /*10d0*/  IMAD R215, R251, R4, R215 ;  /* 0x00000004fbd77224 */ /* 0x000fe200078e02d7 */
[C---:B------:R-:W-:Y:S01]  /*10e0*/  IADD3 R10, R13.reuse, 0x22, RZ ;  /* 0x000000220d0a7810 */ /* 0x040fe20007ffe0ff */
[C---:B------:R-:W-:Y:S01]  /*10f0*/  IMAD.HI.U32 R2, R252.reuse, R217, RZ ;  /* 0x000000d9fc027227 */ /* 0x040fe200078e00ff */
[----:B------:R-:W-:Y:S01]  /*1100*/  IABS R211, R8 ;  /* 0x0000000800d37213 */ /* 0x000fe20000000000 */
[----:B------:R-:W-:Y:S01]  /*1110*/  STL [R1+0x6f30], R6 ;  /* 0x006f300601007387 */ /* 0x000fe20000100800 */
[----:B------:R-:W-:Y:S01]  /*1120*/  IABS R205, R9 ;  /* 0x0000000900cd7213 */ /* 0x000fe20000000000 */
[----:B------:R-:W-:Y:S01]  /*1130*/  IMAD.MOV R5, RZ, RZ, -R5 ;  /* 0x000000ffff057224 */ /* 0x000fe200078e0a05 */
[----:B--2---:R-:W-:Y:S01]  /*1140*/  IADD3 R7, R13, 0x24, RZ ;  /* 0x000000240d077810 */ /* 0x004fe20007ffe0ff */
[----:B------:R-:W-:Y:S01]  /*1150*/  IMAD.HI.U32 R4, R252, R210, RZ ;  /* 0x000000d2fc047227 */ /* 0x000fe200078e00ff */
[----:B------:R-:W-:Y:S01]  /*1160*/  STL [R1+0x6f34], R12 ;  /* 0x006f340c01007387 */ /* 0x000fe20000100800 */
[----:B------:R-:W-:-:S02]  /*1170*/  IABS R208, R12 ;  /* 0x0000000c00d07213 */ /* 0x000fc40000000000 */
[----:B------:R-:W-:Y:S01]  /*1180*/  IMAD.MOV R3, RZ, RZ, -R3 ;  /* 0x000000ffff037224 */ /* 0x000fe200078e0a03 */
[----:B------:R-:W-:Y:S01]  /*1190*/  STL [R1+0x6f38], R11 ;  /* 0x006f380b01007387 */ /* 0x000fe20000100800 */
[----:B------:R-:W-:Y:S01]  /*11a0*/  IMAD.MOV R2, RZ, RZ, -R2 ;  /* 0x000000ffff027224 */ /* 0x000fe200078e0a02 */
[----:B------:R-:W-:Y:S01]  /*11b0*/  IABS R204, R7 ;  /* 0x0000000700cc7213 */ /* 0x000fe20000000000 */
[C---:B------:R-:W-:Y:S01]  /*11c0*/  IMAD R214, R251.reuse, R5, R214 ;  /* 0x00000005fbd67224 */ /* 0x040fe200078e02d6 */
[----:B------:R1:W-:Y:S01]  /*11d0*/  STL [R1+0x6f3c], R10 ;  /* 0x006f3c0a01007387 */ /* 0x0003e20000100800 */
[----:B------:R-:W-:Y:S01]  /*11e0*/  IMAD.MOV R4, RZ, RZ, -R4 ;  /* 0x000000ffff047224 */ /* 0x000fe200078e0a04 */
[----:B------:R-:W-:Y:S01]  /*11f0*/  IABS R206, R10 ;  /* 0x0000000a00ce7213 */ /* 0x000fe20000000000 */
[----:B------:R-:W-:Y:S01]  /*1200*/  IMAD R218, R251, R0, R218 ;  /* 0x00000000fbda7224 */ /* 0x000fe200078e02da */
[----:B------:R2:W-:Y:S01]  /*1210*/  STL [R1+0x6f40], R9 ;  /* 0x006f400901007387 */ /* 0x0005e20000100800 */
[----:B------:R-:W-:Y:S01]  /*1220*/  IMAD.HI.U32 R5, R252, R209, RZ ;  /* 0x000000d1fc057227 */ /* 0x000fe200078e00ff */
[----:B------:R-:W-:-:S02]  /*1230*/  IABS R207, R11 ;  /* 0x0000000b00cf7213 */ /* 0x000fc40000000000 */
[----:B------:R3:W-:Y:S01]  /*1240*/  STL [R1+0x6f44], R7 ;  /* 0x006f440701007387 */ /* 0x0007e20000100800 */
[----:B------:R-:W-:Y:S01]  /*1250*/  IMAD R216, R251, R3, R216 ;  /* 0x00000003fbd87224 */ /* 0x000fe200078e02d8 */
[----:B------:R-:W-:Y:S01]  /*1260*/  IADD3 R8, -R5, RZ, RZ ;  /* 0x000000ff05087210 */ /* 0x000fe20007ffe1ff */
[C---:B------:R-:W-:Y:S01]  /*1270*/  IMAD.HI.U32 R0, R252.reuse, R213, RZ ;  /* 0x000000d5fc007227 */ /* 0x040fe200078e00ff */
[C---:B-1----:R-:W-:Y:S02]  /*1280*/  IADD3 R10, R13.reuse, 0x25, RZ ;  /* 0x000000250d0a7810 */ /* 0x042fe40007ffe0ff */
[C---:B--2---:R-:W-:Y:S01]  /*1290*/  IADD3 R9, R13.reuse, 0x26, RZ ;  /* 0x000000260d097810 */ /* 0x044fe20007ffe0ff */
[C---:B------:R-:W-:Y:S01]  /*12a0*/  IMAD.HI.U32 R3, R252.reuse, R211, RZ ;  /* 0x000000d3fc037227 */ /* 0x040fe200078e00ff */
[----:B------:R-:W-:Y:S01]  /*12b0*/  IABS R203, R10 ;  /* 0x0000000a00cb7213 */ /* 0x000fe20000000000 */
[----:B------:R1:W-:Y:S01]  /*12c0*/  STL [R1+0x6f48], R10 ;  /* 0x006f480a01007387 */ /* 0x0003e20000100800 */
[----:B---3--:R-:W-:Y:S01]  /*12d0*/  IADD3 R7, R13, 0x28, RZ ;  /* 0x000000280d077810 */ /* 0x008fe20007ffe0ff */
[C---:B------:R-:W-:Y:S01]  /*12e0*/  IMAD R217, R251.reuse, R2, R217 ;  /* 0x00000002fbd97224 */ /* 0x040fe200078e02d9 */
[----:B------:R-:W-:Y:S01]  /*12f0*/  IABS R202, R9 ;  /* 0x0000000900ca7213 */ /* 0x000fe20000000000 */
[----:B------:R-:W-:Y:S01]  /*1300*/  IMAD R210, R251, R4, R210 ;  /* 0x00000004fbd27224 */ /* 0x000fe200078e02d2 */
[----:B------:R-:W-:Y:S01]  /*1310*/  IABS R200, R7 ;  /* 0x0000000700c87213 */ /* 0x000fe20000000000 */
[----:B------:R-:W-:Y:S01]  /*1320*/  IMAD.HI.U32 R2, R252, R212, RZ ;  /* 0x000000d4fc027227 */ /* 0x000fe200078e00ff */
[----:B------:R2:W-:Y:S01]  /*1330*/  STL [R1+0x6f4c], R9 ;  /* 0x006f4c0901007387 */ /* 0x0005e20000100800 */
[----:B------:R-:W-:-:S02]  /*1340*/  IADD3 R12, R13, 0x2a, RZ ;  /* 0x0000002a0d0c7810 */ /* 0x000fc40007ffe0ff */
[----:B------:R-:W-:Y:S01]  /*1350*/  IMAD.HI.U32 R4, R252, R205, RZ ;  /* 0x000000cdfc047227 */ /* 0x000fe200078e00ff */
[----:B------:R-:W-:Y:S02]  /*1360*/  IADD3 R2, -R2, RZ, RZ ;  /* 0x000000ff02027210 */ /* 0x000fe40007ffe1ff */
[C---:B------:R-:W-:Y:S01]  /*1370*/  IADD3 R11, R13.reuse, 0x2b, RZ ;  /* 0x0000002b0d0b7810 */ /* 0x040fe20007ffe0ff */
[----:B------:R-:W-:Y:S01]  /*1380*/  IMAD.MOV R0, RZ, RZ, -R0 ;  /* 0x000000ffff007224 */ /* 0x000fe200078e0a00 */
[C---:B-1----:R-:W-:Y:S01]  /*1390*/  IADD3 R10, R13.reuse, 0x2c, RZ ;  /* 0x0000002c0d0a7810 */ /* 0x042fe20007ffe0ff */
[----:B------:R-:W-:Y:S01]  /*13a0*/  IMAD.MOV R6, RZ, RZ, -R3 ;  /* 0x000000ffff067224 */ /* 0x000fe200078e0a03 */
[----:B--2---:R-:W-:Y:S01]  /*13b0*/  IADD3 R9, R13, 0x2d, RZ ;  /* 0x0000002d0d097810 */ /* 0x004fe20007ffe0ff */
[----:B------:R-:W-:Y:S01]  /*13c0*/  IMAD.MOV R4, RZ, RZ, -R4 ;  /* 0x000000ffff047224 */ /* 0x000fe200078e0a04 */
[----:B------:R-:W-:Y:S01]  /*13d0*/  IABS R196, R10 ;  /* 0x0000000a00c47213 */ /* 0x000fe20000000000 */
[C---:B------:R-:W-:Y:S01]  /*13e0*/  IMAD R213, R251.reuse, R0, R213 ;  /* 0x00000000fbd57224 */ /* 0x040fe200078e02d5 */
[----:B------:R-:W-:Y:S01]  /*13f0*/  IABS R195, R9 ;  /* 0x0000000900c37213 */ /* 0x000fe20000000000 */
[----:B------:R-:W-:Y:S01]  /*1400*/  IMAD R211, R251, R6, R211 ;  /* 0x00000006fbd37224 */ /* 0x000fe200078e02d3 */
[----:B------:R-:W-:Y:S01]  /*1410*/  IADD3 R6, R13, 0x29, RZ ;  /* 0x000000290d067810 */ /* 0x000fe20007ffe0ff */
[----:B------:R-:W-:Y:S01]  /*1420*/  IMAD R209, R251, R8, R209 ;  /* 0x00000008fbd17224 */ /* 0x000fe200078e02d1 */
[----:B------:R-:W-:Y:S01]  /*1430*/  IADD3 R8, R13, 0x27, RZ ;  /* 0x000000270d087810 */ /* 0x000fe20007ffe0ff */
[----:B------:R-:W-:Y:S01]  /*1440*/  IMAD.HI.U32 R0, R252, R208, RZ ;  /* 0x000000d0fc007227 */ /* 0x000fe200078e00ff */
[----:B------:R-:W-:-:S02]  /*1450*/  IABS R199, R6 ;  /* 0x0000000600c77213 */ /* 0x000fc40000000000 */
[----:B------:R-:W-:Y:S01]  /*1460*/  IABS R201, R8 ;  /* 0x0000000800c97213 */ /* 0x000fe20000000000 */
[C---:B------:R-:W-:Y:S01]  /*1470*/  IMAD.HI.U32 R3, R252.reuse, R206, RZ ;  /* 0x000000cefc037227 */ /* 0x040fe200078e00ff */
[----:B------:R-:W-:Y:S01]  /*1480*/  STL [R1+0x6f50], R8 ;  /* 0x006f500801007387 */ /* 0x000fe20000100800 */
[----:B------:R-:W-:Y:S02]  /*1490*/  IABS R198, R12 ;  /* 0x0000000c00c67213 */ /* 0x000fe40000000000 */
[C---:B------:R-:W-:Y:S01]  /*14a0*/  IMAD.HI.U32 R5, R252.reuse, R204, RZ ;  /* 0x000000ccfc057227 */ /* 0x040fe200078e00ff */
[----:B------:R-:W-:Y:S01]  /*14b0*/  IADD3 R3, -R3, RZ, RZ ;  /* 0x000000ff03037210 */ /* 0x000fe20007ffe1ff */
[----:B------:R1:W-:Y:S01]  /*14c0*/  STL [R1+0x6f54], R7 ;  /* 0x006f540701007387 */ /* 0x0003e20000100800 */
[----:B------:R-:W-:Y:S01]  /*14d0*/  IABS R197, R11 ;  /* 0x0000000b00c57213 */ /* 0x000fe20000000000 */
[C---:B------:R-:W-:Y:S02]  /*14e0*/  IMAD R205, R251.reuse, R4, R205 ;  /* 0x00000004fbcd7224 */ /* 0x040fe400078e02cd */
[----:B------:R-:W-:Y:S01]  /*14f0*/  IMAD.HI.U32 R4, R252, R200, RZ ;  /* 0x000000c8fc047227 */ /* 0x000fe200078e00ff */
[----:B------:R-:W-:Y:S03]  /*1500*/  STL [R1+0x6f58], R6 ;  /* 0x006f580601007387 */ /* 0x000fe60000100800 */
[----:B------:R-:W-:Y:S01]  /*1510*/  IMAD R212, R251, R2, R212 ;  /* 0x00000002fbd47224 */ /* 0x000fe200078e02d4 */
[----:B------:R-:W-:Y:S01]  /*1520*/  IADD3 R4, -R4, RZ, RZ ;  /* 0x000000ff04047210 */ /* 0x000fe20007ffe1ff */
[----:B------:R-:W-:Y:S01]  /*1530*/  IMAD.MOV R0, RZ, RZ, -R0 ;  /* 0x000000ffff007224 */ /* 0x000fe200078e0a00 */
[----:B-1----:R-:W-:Y:S01]  /*1540*/  IADD3 R7, R13, 0x2e, RZ ;  /* 0x0000002e0d077810 */ /* 0x002fe20007ffe0ff */
[----:B------:R-:W-:Y:S01]  /*1550*/  IMAD.HI.U32 R2, R252, R207, RZ ;  /* 0x000000cffc027227 */ /* 0x000fe200078e00ff */
[----:B------:R1:W-:Y:S02]  /*1560*/  STL [R1+0x6f5c], R12 ;  /* 0x006f5c0c01007387 */ /* 0x0003e40000100800 */
[----:B------:R-:W-:Y:S01]  /*1570*/  IABS R194, R7 ;  /* 0x0000000700c27213 */ /* 0x000fe20000000000 */
[----:B------:R-:W-:Y:S01]  /*1580*/  IMAD.MOV R5, RZ, RZ, -R5 ;  /* 0x000000ffff057224 */ /* 0x000fe200078e0a05 */
[----:B------:R2:W-:Y:S01]  /*1590*/  STL [R1+0x6f60], R11 ;  /* 0x006f600b01007387 */ /* 0x0005e20000100800 */
[----:B------:R-:W-:-:S02]  /*15a0*/  IMAD R208, R251, R0, R208 ;  /* 0x00000000fbd07224 */ /* 0x000fc400078e02d0 */
[----:B------:R-:W-:Y:S01]  /*15b0*/  IMAD.MOV R2, RZ, RZ, -R2 ;  /* 0x000000ffff027224 */ /* 0x000fe200078e0a02 */
[----:B------:R3:W-:Y:S01]  /*15c0*/  STL [R1+0x6f64], R10 ;  /* 0x006f640a01007387 */ /* 0x0007e20000100800 */
[----:B------:R-:W-:Y:S01]  /*15d0*/  IMAD R204, R251, R5, R204 ;  /* 0x00000005fbcc7224 */ /* 0x000fe200078e02cc */
[C---:B-1----:R-:W-:Y:S01]  /*15e0*/  IADD3 R12, R13.reuse, 0x34, RZ ;  /* 0x000000340d0c7810 */ /* 0x042fe20007ffe0ff */
[C---:B------:R-:W-:Y:S01]  /*15f0*/  IMAD.HI.U32 R0, R252.reuse, R203, RZ ;  /* 0x000000cbfc007227 */ /* 0x040fe200078e00ff */
[----:B------:R1:W-:Y:S01]  /*1600*/  STL [R1+0x6f68], R9 ;  /* 0x006f680901007387 */ /* 0x0003e20000100800 */
[----:B--2---:R-:W-:Y:S02]  /*1610*/  IADD3 R11, R13, 0x35, RZ ;  /* 0x000000350d0b7810 */ /* 0x004fe40007ffe0ff */
[----:B------:R-:W-:Y:S01]  /*1620*/  IMAD.HI.U32 R5, R252, R199, RZ ;  /* 0x000000c7fc057227 */ /* 0x000fe200078e00ff */
[----:B------:R2:W-:Y:S01]  /*1630*/  STL [R1+0x6f6c], R7 ;  /* 0x006f6c0701007387 */ /* 0x0005e20000100800 */
[----:B------:R-:W-:-:S02]  /*1640*/  IADD3 R0, -R0, RZ, RZ ;  /* 0x000000ff00007210 */ /* 0x000fc40007ffe1ff */
[----:B------:R-:W-:Y:S01]  /*1650*/  IMAD R206, R251, R3, R206 ;  /* 0x00000003fbce7224 */ /* 0x000fe200078e02ce */
[C---:B---3--:R-:W-:Y:S01]  /*1660*/  IADD3 R10, R13.reuse, 0x2f, RZ ;  /* 0x0000002f0d0a7810 */ /* 0x048fe20007ffe0ff */
[C---:B------:R-:W-:Y:S01]  /*1670*/  IMAD.HI.U32 R3, R252.reuse, R201, RZ ;  /* 0x000000c9fc037227 */ /* 0x040fe200078e00ff */
[----:B-1----:R-:W-:Y:S02]  /*1680*/  IADD3 R9, R13, 0x30, RZ ;  /* 0x000000300d097810 */ /* 0x002fe40007ffe0ff */
[----:B------:R-:W-:Y:S01]  /*1690*/  IABS R193, R10 ;  /* 0x0000000a00c17213 */ /* 0x000fe20000000000 */
[----:B------:R-:W-:Y:S01]  /*16a0*/  IMAD R207, R251, R2, R207 ;  /* 0x00000002fbcf7224 */ /* 0x000fe200078e02cf */
[----:B--2---:R-:W-:Y:S01]  /*16b0*/  IADD3 R7, R13, 0x32, RZ ;  /* 0x000000320d077810 */ /* 0x004fe20007ffe0ff */
[----:B------:R-:W-:Y:S01]  /*16c0*/  IMAD R200, R251, R4, R200 ;  /* 0x00000004fbc87224 */ /* 0x000fe200078e02c8 */
[----:B------:R1:W-:Y:S01]  /*16d0*/  STL [R1+0x6f70], R10 ;  /* 0x006f700a01007387 */ /* 0x0003e20000100800 */
[----:B------:R-:W-:Y:S01]  /*16e0*/  IMAD.HI.U32 R2, R252, R202, RZ ;  /* 0x000000cafc027227 */ /* 0x000fe200078e00ff */
[----:B------:R-:W-:-:S02]  /*16f0*/  IABS R190, R7 ;  /* 0x0000000700be7213 */ /* 0x000fc40000000000 */
[----:B------:R2:W-:Y:S01]  /*1700*/  STL [R1+0x6f74], R9 ;  /* 0x006f740901007387 */ /* 0x0005e20000100800 */
[----:B------:R-:W-:Y:S01]  /*1710*/  IMAD.MOV R8, RZ, RZ, -R5 ;  /* 0x000000ffff087224 */ /* 0x000fe200078e0a05 */
[----:B------:R-:W-:Y:S01]  /*1720*/  IABS R192, R9 ;  /* 0x0000000900c07213 */ /* 0x000fe20000000000 */
[C---:B------:R-:W-:Y:S01]  /*1730*/  IMAD.HI.U32 R4, R252.reuse, R195, RZ ;  /* 0x000000c3fc047227 */ /* 0x040fe200078e00ff */
[----:B------:R-:W-:Y:S02]  /*1740*/  IABS R188, R12 ;  /* 0x0000000c00bc7213 */ /* 0x000fe40000000000 */
[C---:B-1----:R-:W-:Y:S01]  /*1750*/  IADD3 R10, R13.reuse, 0x36, RZ ;  /* 0x000000360d0a7810 */ /* 0x042fe20007ffe0ff */
[----:B------:R-:W-:Y:S01]  /*1760*/  IMAD.MOV R6, RZ, RZ, -R3 ;  /* 0x000000ffff067224 */ /* 0x000fe200078e0a03 */
[----:B------:R-:W-:Y:S01]  /*1770*/  IABS R187, R11 ;  /* 0x0000000b00bb7213 */ /* 0x000fe20000000000 */
[----:B------:R-:W-:Y:S01]  /*1780*/  IMAD.MOV R2, RZ, RZ, -R2 ;  /* 0x000000ffff027224 */ /* 0x000fe200078e0a02 */
[----:B--2---:R-:W-:Y:S01]  /*1790*/  IADD3 R9, R13, 0x37, RZ ;  /* 0x000000370d097810 */ /* 0x004fe20007ffe0ff */
[----:B------:R-:W-:Y:S01]  /*17a0*/  IMAD R199, R251, R8, R199 ;  /* 0x00000008fbc77224 */ /* 0x000fe200078e02c7 */
[----:B------:R-:W-:Y:S01]  /*17b0*/  IADD3 R8, R13, 0x31, RZ ;  /* 0x000000310d087810 */ /* 0x000fe20007ffe0ff */
[----:B------:R-:W-:Y:S01]  /*17c0*/  IMAD.MOV R4, RZ, RZ, -R4 ;  /* 0x000000ffff047224 */ /* 0x000fe200078e0a04 */
[----:B------:R-:W-:Y:S01]  /*17d0*/  IABS R185, R9 ;  /* 0x0000000900b97213 */ /* 0x000fe20000000000 */
[----:B------:R-:W-:Y:S01]  /*17e0*/  IMAD R203, R251, R0, R203 ;  /* 0x00000000fbcb7224 */ /* 0x000fe200078e02cb */
[----:B------:R-:W-:Y:S01]  /*17f0*/  IABS R191, R8 ;  /* 0x0000000800bf7213 */ /* 0x000fe20000000000 */
[----:B------:R-:W-:Y:S01]  /*1800*/  IMAD.HI.U32 R3, R252, R196, RZ ;  /* 0x000000c4fc037227 */ /* 0x000fe200078e00ff */
[----:B------:R-:W-:Y:S01]  /*1810*/  STL [R1+0x6f78], R8 ;  /* 0x006f780801007387 */ /* 0x000fe20000100800 */
[----:B------:R-:W-:-:S02]  /*1820*/  IABS R186, R10 ;  /* 0x0000000a00ba7213 */ /* 0x000fc40000000000 */
[C---:B------:R-:W-:Y:S01]  /*1830*/  IMAD.HI.U32 R5, R252.reuse, R194, RZ ;  /* 0x000000c2fc057227 */ /* 0x040fe200078e00ff */
[----:B------:R1:W-:Y:S03]  /*1840*/  STL [R1+0x6f7c], R7 ;  /* 0x006f7c0701007387 */ /* 0x0003e60000100800 */
[----:B------:R-:W-:Y:S01]  /*1850*/  IMAD R201, R251, R6, R201 ;  /* 0x00000006fbc97224 */ /* 0x000fe200078e02c9 */
[----:B------:R-:W-:Y:S01]  /*1860*/  IADD3 R6, R13, 0x33, RZ ;  /* 0x000000330d067810 */ /* 0x000fe20007ffe0ff */
[C---:B------:R-:W-:Y:S01]  /*1870*/  IMAD.HI.U32 R0, R252.reuse, R198, RZ ;  /* 0x000000c6fc007227 */ /* 0x040fe200078e00ff */
[----:B------:R-:W-:Y:S02]  /*1880*/  IADD3 R5, -R5, RZ, RZ ;  /* 0x000000ff05057210 */ /* 0x000fe40007ffe1ff */
[----:B------:R-:W-:Y:S01]  /*1890*/  IABS R189, R6 ;  /* 0x0000000600bd7213 */ /* 0x000fe20000000000 */
[C---:B------:R-:W-:Y:S01]  /*18a0*/  IMAD R202, R251.reuse, R2, R202 ;  /* 0x00000002fbca7224 */ /* 0x040fe200078e02ca */
[----:B------:R-:W-:Y:S01]  /*18b0*/  STL [R1+0x6f80], R6 ;  /* 0x006f800601007387 */ /* 0x000fe20000100800 */
[----:B------:R-:W-:Y:S01]  /*18c0*/  IMAD R195, R251, R4, R195 ;  /* 0x00000004fbc37224 */ /* 0x000fe200078e02c3 */
[----:B-1----:R-:W-:Y:S01]  /*18d0*/  IADD3 R7, R13, 0x38, RZ ;  /* 0x000000380d077810 */ /* 0x002fe20007ffe0ff */
[----:B------:R-:W-:Y:S01]  /*18e0*/  IMAD.HI.U32 R2, R252, R197, RZ ;  /* 0x000000c5fc027227 */ /* 0x000fe200078e00ff */
[----:B------:R1:W-:Y:S02]  /*18f0*/  STL [R1+0x6f84], R12 ;  /* 0x006f840c01007387 */ /* 0x0003e40000100800 */
[----:B------:R-:W-:Y:S01]  /*1900*/  IABS R184, R7 ;  /* 0x0000000700b87213 */ /* 0x000fe20000000000 */
[----:B------:R-:W-:Y:S01]  /*1910*/  IMAD.MOV R3, RZ, RZ, -R3 ;  /* 0x000000ffff037224 */ /* 0x000fe200078e0a03 */
[----:B------:R-:W-:Y:S01]  /*1920*/  IADD3 R2, -R2, RZ, RZ ;  /* 0x000000ff02027210 */ /* 0x000fe20007ffe1ff */
[C---:B------:R-:W-:Y:S01]  /*1930*/  IMAD.HI.U32 R4, R252.reuse, R190, RZ ;  /* 0x000000befc047227 */ /* 0x040fe200078e00ff */
[----:B------:R2:W-:Y:S03]  /*1940*/  STL [R1+0x6f88], R11 ;  /* 0x006f880b01007387 */ /* 0x0005e60000100800 */
[----:B------:R-:W-:Y:S01]  /*1950*/  IMAD.MOV R0, RZ, RZ, -R0 ;  /* 0x000000ffff007224 */ /* 0x000fe200078e0a00 */
[----:B------:R3:W-:Y:S01]  /*1960*/  STL [R1+0x6f8c], R10 ;  /* 0x006f8c0a01007387 */ /* 0x0007e20000100800 */
[----:B------:R-:W-:Y:S01]  /*1970*/  IMAD R196, R251, R3, R196 ;  /* 0x00000003fbc47224 */ /* 0x000fe200078e02c4 */
[----:B-1----:R-:W-:Y:S01]  /*1980*/  IADD3 R12, R13, 0x3e, RZ ;  /* 0x0000003e0d0c7810 */ /* 0x002fe20007ffe0ff */
[----:B------:R-:W-:Y:S01]  /*1990*/  IMAD.MOV R4, RZ, RZ, -R4 ;  /* 0x000000ffff047224 */ /* 0x000fe200078e0a04 */
[----:B------:R1:W-:Y:S01]  /*19a0*/  STL [R1+0x6f90], R9 ;  /* 0x006f900901007387 */ /* 0x0003e20000100800 */
[----:B------:R-:W-:Y:S01]  /*19b0*/  IMAD R198, R251, R0, R198 ;  /* 0x00000000fbc67224 */ /* 0x000fe200078e02c6 */
[----:B--2---:R-:W-:Y:S01]  /*19c0*/  IADD3 R11, R13, 0x3f, RZ ;  /* 0x0000003f0d0b7810 */ /* 0x004fe20007ffe0ff */
[----:B------:R-:W-:Y:S01]  /*19d0*/  IMAD.HI.U32 R3, R252, R191, RZ ;  /* 0x000000bffc037227 */ /* 0x000fe200078e00ff */
[----:B------:R2:W-:Y:S01]  /*19e0*/  STL [R1+0x6f94], R7 ;  /* 0x006f940701007387 */ /* 0x0005e20000100800 */
[----:B------:R-:W-:-:S02]  /*19f0*/  IABS R178, R12 ;  /* 0x0000000c00b27213 */ /* 0x000fc40000000000 */
[----:B------:R-:W-:Y:S01]  /*1a00*/  IMAD R194, R251, R5, R194 ;  /* 0x00000005fbc27224 */ /* 0x000fe200078e02c2 */
[----:B------:R-:W-:Y:S01]  /*1a10*/  IADD3 R6, -R3, RZ, RZ ;  /* 0x000000ff03067210 */ /* 0x000fe20007ffe1ff */
[C---:B------:R-:W-:Y:S01]  /*1a20*/  IMAD.HI.U32 R0, R252.reuse, R193, RZ ;  /* 0x000000c1fc007227 */ /* 0x040fe200078e00ff */
[C---:B---3--:R-:W-:Y:S02]  /*1a30*/  IADD3 R10, R13.reuse, 0x39, RZ ;  /* 0x000000390d0a7810 */ /* 0x048fe40007ffe0ff */
[C---:B-1----:R-:W-:Y:S01]  /*1a40*/  IADD3 R9, R13.reuse, 0x3a, RZ ;  /* 0x0000003a0d097810 */ /* 0x042fe20007ffe0ff */
[C---:B------:R-:W-:Y:S01]  /*1a50*/  IMAD.HI.U32 R5, R252.reuse, R189, RZ ;  /* 0x000000bdfc057227 */ /* 0x040fe200078e00ff */
[----:B--2---:R-:W-:Y:S01]  /*1a60*/  IADD3 R7, R13, 0x3c, RZ ;  /* 0x0000003c0d077810 */ /* 0x004fe20007ffe0ff */
[----:B------:R1:W-:Y:S01]  /*1a70*/  STL [R1+0x6f98], R10 ;  /* 0x006f980a01007387 */ /* 0x0003e20000100800 */
[----:B------:R-:W-:Y:S01]  /*1a80*/  IABS R182, R9 ;  /* 0x0000000900b67213 */ /* 0x000fe20000000000 */
[----:B------:R-:W-:Y:S01]  /*1a90*/  IMAD R190, R251, R4, R190 ;  /* 0x00000004fbbe7224 */ /* 0x000fe200078e02be */
[----:B------:R-:W-:Y:S01]  /*1aa0*/  IABS R180, R7 ;  /* 0x0000000700b47213 */ /* 0x000fe20000000000 */
[----:B------:R-:W-:Y:S01]  /*1ab0*/  IMAD.HI.U32 R4, R252, R185, RZ ;  /* 0x000000b9fc047227 */ /* 0x000fe200078e00ff */
[----:B------:R2:W-:Y:S01]  /*1ac0*/  STL [R1+0x6f9c], R9 ;  /* 0x006f9c0901007387 */ /* 0x0005e20000100800 */
[----:B------:R-:W-:-:S02]  /*1ad0*/  IABS R183, R10 ;  /* 0x0000000a00b77213 */ /* 0x000fc40000000000 */
[----:B------:R-:W-:Y:S01]  /*1ae0*/  IMAD R197, R251, R2, R197 ;  /* 0x00000002fbc57224 */ /* 0x000fe200078e02c5 */
[----:B------:R-:W-:Y:S01]  /*1af0*/  IADD3 R4, -R4, RZ, RZ ;  /* 0x000000ff04047210 */ /* 0x000fe20007ffe1ff */
[----:B------:R-:W-:Y:S01]  /*1b00*/  IMAD.MOV R0, RZ, RZ, -R0 ;  /* 0x000000ffff007224 */ /* 0x000fe200078e0a00 */
[C---:B-1----:R-:W-:Y:S01]  /*1b10*/  IADD3 R10, R13.reuse, 0x40, RZ ;  /* 0x000000400d0a7810 */ /* 0x042fe20007ffe0ff */
[----:B------:R-:W-:Y:S01]  /*1b20*/  IMAD.HI.U32 R2, R252, R192, RZ ;  /* 0x000000c0fc027227 */ /* 0x000fe200078e00ff */
[----:B------:R-:W-:Y:S02]  /*1b30*/  IABS R177, R11 ;  /* 0x0000000b00b17213 */ /* 0x000fe40000000000 */
[----:B--2---:R-:W-:Y:S01]  /*1b40*/  IADD3 R9, R13, 0x41, RZ ;  /* 0x000000410d097810 */ /* 0x004fe20007ffe0ff */
[----:B------:R-:W-:Y:S01]  /*1b50*/  IMAD.MOV R8, RZ, RZ, -R5 ;  /* 0x000000ffff087224 */ /* 0x000fe200078e0a05 */
[----:B------:R-:W-:Y:S01]  /*1b60*/  IABS R176, R10 ;  /* 0x0000000a00b07213 */ /* 0x000fe20000000000 */
[----:B------:R-:W-:Y:S01]  /*1b70*/  IMAD R193, R251, R0, R193 ;  /* 0x00000000fbc17224 */ /* 0x000fe200078e02c1 */
[----:B------:R-:W-:Y:S01]  /*1b80*/  IABS R175, R9 ;  /* 0x0000000900af7213 */ /* 0x000fe20000000000 */
[----:B------:R-:W-:-:S02]  /*1b90*/  IMAD.MOV R2, RZ, RZ, -R2 ;  /* 0x000000ffff027224 */ /* 0x000fc400078e0a02 */
[----:B------:R-:W-:Y:S01]  /*1ba0*/  IMAD R191, R251, R6, R191 ;  /* 0x00000006fbbf7224 */ /* 0x000fe200078e02bf */
[----:B------:R-:W-:Y:S01]  /*1bb0*/  IADD3 R6, R13, 0x3d, RZ ;  /* 0x0000003d0d067810 */ /* 0x000fe20007ffe0ff */
[----:B------:R-:W-:Y:S01]  /*1bc0*/  IMAD R189, R251, R8, R189 ;  /* 0x00000008fbbd7224 */ /* 0x000fe200078e02bd */
[----:B------:R-:W-:Y:S01]  /*1bd0*/  IADD3 R8, R13, 0x3b, RZ ;  /* 0x0000003b0d087810 */ /* 0x000fe20007ffe0ff */
[C---:B------:R-:W-:Y:S01]  /*1be0*/  IMAD.HI.U32 R0, R252.reuse, R188, RZ ;  /* 0x000000bcfc007227 */ /* 0x040fe200078e00ff */
[----:B------:R-:W-:Y:S02]  /*1bf0*/  IABS R179, R6 ;  /* 0x0000000600b37213 */ /* 0x000fe40000000000 */
[----:B------:R-:W-:Y:S01]  /*1c00*/  IABS R181, R8 ;  /* 0x0000000800b57213 */ /* 0x000fe20000000000 */
[----:B------:R-:W-:Y:S01]  /*1c10*/  IMAD.HI.U32 R5, R252, R184, RZ ;  /* 0x000000b8fc057227 */ /* 0x000fe200078e00ff */
[----:B------:R-:W-:Y:S01]  /*1c20*/  IADD3 R0, -R0, RZ, RZ ;  /* 0x000000ff00007210 */ /* 0x000fe20007ffe1ff */
[----:B------:R-:W-:Y:S02]  /*1c30*/  STL [R1+0x6fa0], R8 ;  /* 0x006fa00801007387 */ /* 0x000fe40000100800 */
[----:B------:R-:W-:-:S02]  /*1c40*/  IMAD.HI.U32 R3, R252, R186, RZ ;  /* 0x000000bafc037227 */ /* 0x000fc400078e00ff */
[----:B------:R1:W-:Y:S02]  /*1c50*/  STL [R1+0x6fa4], R7 ;  /* 0x006fa40701007387 */ /* 0x0003e40000100800 */
[C---:B------:R-:W-:Y:S02]  /*1c60*/  IMAD R192, R251.reuse, R2, R192 ;  /* 0x00000002fbc07224 */ /* 0x040fe400078e02c0 */
[----:B------:R-:W-:Y:S01]  /*1c70*/  IMAD R185, R251, R4, R185 ;  /* 0x00000004fbb97224 */ /* 0x000fe200078e02b9 */
[----:B------:R-:W-:Y:S01]  /*1c80*/  STL [R1+0x6fa8], R6 ;  /* 0x006fa80601007387 */ /* 0x000fe20000100800 */
[----:B------:R-:W-:-:S03]  /*1c90*/  IMAD.HI.U32 R2, R252, R187, RZ ;  /* 0x000000bbfc027227 */ /* 0x000fc600078e00ff */
[----:B------:R2:W-:Y:S01]  /*1ca0*/  STL [R1+0x6fac], R12 ;  /* 0x006fac0c01007387 */ /* 0x0005e20000100800 */
[----:B------:R-:W-:Y:S01]  /*1cb0*/  IMAD.MOV R5, RZ, RZ, -R5 ;  /* 0x000000ffff057224 */ /* 0x000fe200078e0a05 */
[C---:B-1----:R-:W-:Y:S01]  /*1cc0*/  IADD3 R7, R13.reuse, 0x42, RZ ;  /* 0x000000420d077810 */ /* 0x042fe20007ffe0ff */
[C---:B------:R-:W-:Y:S01]  /*1cd0*/  IMAD.HI.U32 R4, R252.reuse, R180, RZ ;  /* 0x000000b4fc047227 */ /* 0x040fe200078e00ff */
[----:B------:R1:W-:Y:S02]  /*1ce0*/  STL [R1+0x6fb0], R11 ;  /* 0x006fb00b01007387 */ /* 0x0003e40000100800 */
[----:B------:R-:W-:Y:S01]  /*1cf0*/  IABS R174, R7 ;  /* 0x0000000700ae7213 */ /* 0x000fe20000000000 */
[----:B------:R-:W-:Y:S01]  /*1d00*/  IMAD.MOV R3, RZ, RZ, -R3 ;  /* 0x000000ffff037224 */ /* 0x000fe200078e0a03 */
[----:B------:R3:W-:Y:S01]  /*1d10*/  STL [R1+0x6fb4], R10 ;  /* 0x006fb40a01007387 */ /* 0x0007e20000100800 */
[----:B------:R-:W-:Y:S01]  /*1d20*/  IMAD.MOV R2, RZ, RZ, -R2 ;  /* 0x000000ffff027224 */ /* 0x000fe200078e0a02 */
[----:B--2---:R-:W-:Y:S01]  /*1d30*/  IADD3 R12, R13, 0x48, RZ ;  /* 0x000000480d0c7810 */ /* 0x004fe20007ffe0ff */
[----:B------:R-:W-:Y:S01]  /*1d40*/  IMAD R184, R251, R5, R184 ;  /* 0x00000005fbb87224 */ /* 0x000fe200078e02b8 */
[----:B------:R2:W-:Y:S01]  /*1d50*/  STL [R1+0x6fb8], R9 ;  /* 0x006fb80901007387 */ /* 0x0005e20000100800 */
[----:B------:R-:W-:Y:S01]  /*1d60*/  IMAD.MOV R4, RZ, RZ, -R4 ;  /* 0x000000ffff047224 */ /* 0x000fe200078e0a04 */
[----:B-1----:R-:W-:Y:S01]  /*1d70*/  IADD3 R11, R13, 0x49, RZ ;  /* 0x000000490d0b7810 */ /* 0x002fe20007ffe0ff */
[----:B------:R-:W-:Y:S01]  /*1d80*/  IMAD R188, R251, R0, R188 ;  /* 0x00000000fbbc7224 */ /* 0x000fe200078e02bc */
[----:B------:R1:W-:Y:S01]  /*1d90*/  STL [R1+0x6fbc], R7 ;  /* 0x006fbc0701007387 */ /* 0x0003e20000100800 */
[----:B------:R-:W-:Y:S01]  /*1da0*/  IMAD.HI.U32 R5, R252, R179, RZ ;  /* 0x000000b3fc057227 */ /* 0x000fe200078e00ff */
[----:B---3--:R-:W-:-:S02]  /*1db0*/  IADD3 R10, R13, 0x43, RZ ;  /* 0x000000430d0a7810 */ /* 0x008fc40007ffe0ff */
[----:B------:R-:W-:Y:S01]  /*1dc0*/  IABS R168, R12 ;  /* 0x0000000c00a87213 */ /* 0x000fe20000000000 */
[----:B------:R-:W-:Y:S01]  /*1dd0*/  IMAD R186, R251, R3, R186 ;  /* 0x00000003fbba7224 */ /* 0x000fe200078e02ba */
[----:B------:R-:W-:Y:S01]  /*1de0*/  IADD3 R8, -R5, RZ, RZ ;  /* 0x000000ff05087210 */ /* 0x000fe20007ffe1ff */
[C---:B------:R-:W-:Y:S01]  /*1df0*/  IMAD.HI.U32 R0, R252.reuse, R183, RZ ;  /* 0x000000b7fc007227 */ /* 0x040fe200078e00ff */
[C---:B--2---:R-:W-:Y:S01]  /*1e00*/  IADD3 R9, R13.reuse, 0x44, RZ ;  /* 0x000000440d097810 */ /* 0x044fe20007ffe0ff */
[----:B------:R2:W-:Y:S01]  /*1e10*/  STL [R1+0x6fc0], R10 ;  /* 0x006fc00a01007387 */ /* 0x0005e20000100800 */
[----:B-1----:R-:W-:Y:S01]  /*1e20*/  IADD3 R7, R13, 0x46, RZ ;  /* 0x000000460d077810 */ /* 0x002fe20007ffe0ff */
[C---:B------:R-:W-:Y:S01]  /*1e30*/  IMAD.HI.U32 R3, R252.reuse, R181, RZ ;  /* 0x000000b5fc037227 */ /* 0x040fe200078e00ff */
[----:B------:R-:W-:Y:S01]  /*1e40*/  IABS R173, R10 ;  /* 0x0000000a00ad7213 */ /* 0x000fe20000000000 */
[----:B------:R1:W-:Y:S01]  /*1e50*/  STL [R1+0x6fc4], R9 ;  /* 0x006fc40901007387 */ /* 0x0003e20000100800 */
[----:B------:R-:W-:Y:S01]  /*1e60*/  IABS R170, R7 ;  /* 0x0000000700aa7213 */ /* 0x000fe20000000000 */
[C---:B------:R-:W-:Y:S01]  /*1e70*/  IMAD R187, R251.reuse, R2, R187 ;  /* 0x00000002fbbb7224 */ /* 0x040fe200078e02bb */
[----:B------:R-:W-:Y:S01]  /*1e80*/  IABS R172, R9 ;  /* 0x0000000900ac7213 */ /* 0x000fe20000000000 */
[----:B------:R-:W-:Y:S01]  /*1e90*/  IMAD R180, R251, R4, R180 ;  /* 0x00000004fbb47224 */ /* 0x000fe200078e02b4 */
[----:B------:R-:W-:Y:S01]  /*1ea0*/  IABS R167, R11 ;  /* 0x0000000b00a77213 */ /* 0x000fe20000000000 */
[----:B------:R-:W-:Y:S01]  /*1eb0*/  IMAD.HI.U32 R2, R252, R182, RZ ;  /* 0x000000b6fc027227 */ /* 0x000fe200078e00ff */
[----:B--2---:R-:W-:-:S03]  /*1ec0*/  IADD3 R10, R13, 0x4a, RZ ;  /* 0x0000004a0d0a7810 */ /* 0x004fc60007ffe0ff */
[----:B------:R-:W-:Y:S01]  /*1ed0*/  IMAD.HI.U32 R4, R252, R175, RZ ;  /* 0x000000affc047227 */ /* 0x000fe200078e00ff */
[----:B------:R-:W-:Y:S02]  /*1ee0*/  IADD3 R2, -R2, RZ, RZ ;  /* 0x000000ff02027210 */ /* 0x000fe40007ffe1ff */
[----:B-1----:R-:W-:Y:S01]  /*1ef0*/  IADD3 R9, R13, 0x4b, RZ ;  /* 0x0000004b0d097810 */ /* 0x002fe20007ffe0ff */
[----:B------:R-:W-:Y:S01]  /*1f00*/  IMAD.MOV R0, RZ, RZ, -R0 ;  /* 0x000000ffff007224 */ /* 0x000fe200078e0a00 */
[----:B------:R-:W-:Y:S01]  /*1f10*/  IABS R166, R10 ;  /* 0x0000000a00a67213 */ /* 0x000fe20000000000 */
[----:B------:R-:W-:Y:S01]  /*1f20*/  IMAD.MOV R6, RZ, RZ, -R3 ;  /* 0x000000ffff067224 */ /* 0x000fe200078e0a03 */
[----:B------:R-:W-:Y:S01]  /*1f30*/  IABS R165, R9 ;  /* 0x0000000900a57213 */ /* 0x000fe20000000000 */
[----:B------:R-:W-:Y:S02]  /*1f40*/  IMAD.MOV R4, RZ, RZ, -R4 ;  /* 0x000000ffff047224 */ /* 0x000fe400078e0a04 */
[----:B------:R-:W-:-:S02]  /*1f50*/  IMAD R183, R251, R0, R183 ;  /* 0x00000000fbb77224 */ /* 0x000fc400078e02b7 */
[----:B------:R-:W-:Y:S01]  /*1f60*/  IMAD R181, R251, R6, R181 ;  /* 0x00000006fbb57224 */ /* 0x000fe200078e02b5 */
[----:B------:R-:W-:Y:S01]  /*1f70*/  IADD3 R6, R13, 0x47, RZ ;  /* 0x000000470d067810 */ /* 0x000fe20007ffe0ff */
[----:B------:R-:W-:Y:S01]  /*1f80*/  IMAD R179, R251, R8, R179 ;  /* 0x00000008fbb37224 */ /* 0x000fe200078e02b3 */
[----:B------:R-:W-:Y:S01]  /*1f90*/  IADD3 R8, R13, 0x45, RZ ;  /* 0x000000450d087810 */ /* 0x000fe20007ffe0ff */
[C---:B------:R-:W-:Y:S01]  /*1fa0*/  IMAD.HI.U32 R0, R252.reuse, R178, RZ ;  /* 0x000000b2fc007227 */ /* 0x040fe200078e00ff */
[----:B------:R-:W-:Y:S02]  /*1fb0*/  IABS R169, R6 ;  /* 0x0000000600a97213 */ /* 0x000fe40000000000 */
[----:B------:R-:W-:Y:S01]  /*1fc0*/  IABS R171, R8 ;  /* 0x0000000800ab7213 */ /* 0x000fe20000000000 */
[C---:B------:R-:W-:Y:S01]  /*1fd0*/  IMAD.HI.U32 R3, R252.reuse, R176, RZ ;  /* 0x000000b0fc037227 */ /* 0x040fe200078e00ff */
[----:B------:R-:W-:Y:S03]  /*1fe0*/  STL [R1+0x6fc8], R8 ;  /* 0x006fc80801007387 */ /* 0x000fe60000100800 */
[----:B------:R-:W-:Y:S01]  /*1ff0*/  IMAD.HI.U32 R5, R252, R174, RZ ;  /* 0x000000aefc057227 */ /* 0x000fe200078e00ff */
[----:B------:R-:W-:Y:S01]  /*2000*/  IADD3 R3, -R3, RZ, RZ ;  /* 0x000000ff03037210 */ /* 0x000fe20007ffe1ff */
[----:B------:R1:W-:Y:S02]  /*2010*/  STL [R1+0x6fcc], R7 ;  /* 0x006fcc0701007387 */ /* 0x0003e40000100800 */
[----:B------:R-:W-:-:S02]  /*2020*/  IMAD R175, R251, R4, R175 ;  /* 0x00000004fbaf7224 */ /* 0x000fc400078e02af */
        /* <DEDUP_REMOVED lines=117> */
[----:B------:R-:W-:-:S02]  /*2780*/  IMAD R162, R251, R2, R162 ;  /* 0x00000002fba27224 */ /* 0x000fc400078e02a2 */
[C---:B------:R-:W-:Y:S01]  /*2790*/  IMAD.HI.U32 R3, R252.reuse, R156, RZ ;  /* 0x0000009cfc037227 */ /* 0x040fe200078e00ff */
[----:B------:R1:W-:Y:S03]  /*27a0*/  STL [R1+0x701c], R7 ;  /* 0x00701c0701007387 */ /* 0x0003e60000100800 */
        /* <DEDUP_REMOVED lines=22> */
[C---:B------:R-:W-:Y:S01]  /*2910*/  IMAD.HI.U32 R0, R252.reuse, R153, RZ ;  /* 0x00000099fc007227 */ /* 0x040fe200078e00ff */
[----:B------:R-:W-:Y:S01]  /*2920*/  IADD3 R8, -R5, RZ, RZ ;  /* 0x000000ff05087210 */ /* 0x000fe20007ffe1ff */
[----:B------:R3:W-:Y:S01]  /*2930*/  STL [R1+0x7038], R10 ;  /* 0x0070380a01007387 */ /* 0x0007e20000100800 */
[----:B--2---:R-:W-:Y:S01]  /*2940*/  IADD3 R9, R13, 0x62, RZ ;  /* 0x000000620d097810 */ /* 0x004fe20007ffe0ff */
[----:B------:R-:W-:Y:S01]  /*2950*/  IMAD R156, R251, R3, R156 ;  /* 0x00000003fb9c7224 */ /* 0x000fe200078e029c */
[----:B-1----:R-:W-:Y:S01]  /*2960*/  IADD3 R7, R13, 0x64, RZ ;  /* 0x000000640d077810 */ /* 0x002fe20007ffe0ff */
[C---:B------:R-:W-:Y:S01]  /*2970*/  IMAD R157, R251.reuse, R2, R157 ;  /* 0x00000002fb9d7224 */ /* 0x040fe200078e029d */
[----:B------:R-:W-:Y:S01]  /*2980*/  IABS R143, R10 ;  /* 0x0000000a008f7213 */ /* 0x000fe20000000000 */
[C---:B------:R-:W-:Y:S01]  /*2990*/  IMAD.HI.U32 R3, R252.reuse, R151, RZ ;  /* 0x00000097fc037227 */ /* 0x040fe200078e00ff */
[----:B------:R-:W-:Y:S01]  /*29a0*/  IABS R140, R7 ;  /* 0x00000007008c7213 */ /* 0x000fe20000000000 */
[----:B------:R1:W-:Y:S01]  /*29b0*/  STL [R1+0x703c], R9 ;  /* 0x00703c0901007387 */ /* 0x0003e20000100800 */
[----:B------:R-:W-:Y:S01]  /*29c0*/  IABS R142, R9 ;  /* 0x00000009008e7213 */ /* 0x000fe20000000000 */
[----:B------:R-:W-:Y:S01]  /*29d0*/  IMAD R150, R251, R4, R150 ;  /* 0x00000004fb967224 */ /* 0x000fe200078e0296 */
[----:B---3--:R-:W-:Y:S01]  /*29e0*/  IADD3 R10, R13, 0x68, RZ ;  /* 0x000000680d0a7810 */ /* 0x008fe20007ffe0ff */
[----:B------:R-:W-:Y:S01]  /*29f0*/  IMAD.HI.U32 R2, R252, R152, RZ ;  /* 0x00000098fc027227 */ /* 0x000fe200078e00ff */
[----:B------:R-:W-:-:S02]  /*2a00*/  IABS R137, R11 ;  /* 0x0000000b00897213 */ /* 0x000fc40000000000 */
[----:B------:R-:W-:Y:S01]  /*2a10*/  IABS R136, R10 ;  /* 0x0000000a00887213 */ /* 0x000fe20000000000 */
[----:B------:R-:W-:Y:S01]  /*2a20*/  IMAD.HI.U32 R4, R252, R145, RZ ;  /* 0x00000091fc047227 */ /* 0x000fe200078e00ff */
[----:B------:R-:W-:Y:S02]  /*2a30*/  IADD3 R2, -R2, RZ, RZ ;  /* 0x000000ff02027210 */ /* 0x000fe40007ffe1ff */
[----:B-1----:R-:W-:Y:S01]  /*2a40*/  IADD3 R9, R13, 0x69, RZ ;  /* 0x000000690d097810 */ /* 0x002fe20007ffe0ff */
[----:B------:R-:W-:Y:S02]  /*2a50*/  IMAD.MOV R0, RZ, RZ, -R0 ;  /* 0x000000ffff007224 */ /* 0x000fe400078e0a00 */
[----:B------:R-:W-:Y:S01]  /*2a60*/  IMAD.MOV R6, RZ, RZ, -R3 ;  /* 0x000000ffff067224 */ /* 0x000fe200078e0a03 */
[----:B------:R-:W-:Y:S01]  /*2a70*/  IABS R135, R9 ;  /* 0x0000000900877213 */ /* 0x000fe20000000000 */
[----:B------:R-:W-:Y:S02]  /*2a80*/  IMAD.MOV R4, RZ, RZ, -R4 ;  /* 0x000000ffff047224 */ /* 0x000fe400078e0a04 */
[----:B------:R-:W-:-:S02]  /*2a90*/  IMAD R153, R251, R0, R153 ;  /* 0x00000000fb997224 */ /* 0x000fc400078e0299 */
[----:B------:R-:W-:Y:S01]  /*2aa0*/  IMAD R149, R251, R8, R149 ;  /* 0x00000008fb957224 */ /* 0x000fe200078e0295 */
[----:B------:R-:W-:Y:S01]  /*2ab0*/  IADD3 R8, R13, 0x63, RZ ;  /* 0x000000630d087810 */ /* 0x000fe20007ffe0ff */
[----:B------:R-:W-:-:S03]  /*2ac0*/  IMAD.HI.U32 R0, R252, R148, RZ ;  /* 0x00000094fc007227 */ /* 0x000fc600078e00ff */
[----:B------:R-:W-:Y:S01]  /*2ad0*/  IABS R141, R8 ;  /* 0x00000008008d7213 */ /* 0x000fe20000000000 */
[----:B------:R-:W-:Y:S01]  /*2ae0*/  IMAD R151, R251, R6, R151 ;  /* 0x00000006fb977224 */ /* 0x000fe200078e0297 */
[----:B------:R-:W-:Y:S01]  /*2af0*/  IADD3 R6, R13, 0x65, RZ ;  /* 0x000000650d067810 */ /* 0x000fe20007ffe0ff */
[C---:B------:R-:W-:Y:S01]  /*2b00*/  IMAD.HI.U32 R5, R252.reuse, R144, RZ ;  /* 0x00000090fc057227 */ /* 0x040fe200078e00ff */
[----:B------:R-:W-:Y:S02]  /*2b10*/  STL [R1+0x7040], R8 ;  /* 0x0070400801007387 */ /* 0x000fe40000100800 */
[----:B------:R-:W-:Y:S01]  /*2b20*/  IABS R139, R6 ;  /* 0x00000006008b7213 */ /* 0x000fe20000000000 */
[----:B------:R-:W-:Y:S01]  /*2b30*/  IMAD R145, R251, R4, R145 ;  /* 0x00000004fb917224 */ /* 0x000fe200078e0291 */
[----:B------:R1:W-:Y:S01]  /*2b40*/  STL [R1+0x7044], R7 ;  /* 0x0070440701007387 */ /* 0x0003e20000100800 */
[----:B------:R-:W-:-:S03]  /*2b50*/  IMAD.HI.U32 R4, R252, R140, RZ ;  /* 0x0000008cfc047227 */ /* 0x000fc600078e00ff */
[----:B------:R-:W-:Y:S01]  /*2b60*/  STL [R1+0x7048], R6 ;  /* 0x0070480601007387 */ /* 0x000fe20000100800 */
[----:B------:R-:W-:Y:S01]  /*2b70*/  IMAD R152, R251, R2, R152 ;  /* 0x00000002fb987224 */ /* 0x000fe200078e0298 */
[----:B------:R-:W-:Y:S01]  /*2b80*/  IADD3 R4, -R4, RZ, RZ ;  /* 0x000000ff04047210 */ /* 0x000fe20007ffe1ff */
[C---:B------:R-:W-:Y:S01]  /*2b90*/  IMAD.HI.U32 R3, R252.reuse, R146, RZ ;  /* 0x00000092fc037227 */ /* 0x040fe200078e00ff */
[----:B------:R2:W-:Y:S01]  /*2ba0*/  STL [R1+0x704c], R12 ;  /* 0x00704c0c01007387 */ /* 0x0005e20000100800 */
[----:B-1----:R-:W-:Y:S02]  /*2bb0*/  IADD3 R7, R13, 0x6a, RZ ;  /* 0x0000006a0d077810 */ /* 0x002fe40007ffe0ff */
[----:B------:R-:W-:Y:S01]  /*2bc0*/  IMAD.MOV R0, RZ, RZ, -R0 ;  /* 0x000000ffff007224 */ /* 0x000fe200078e0a00 */
[----:B------:R-:W-:Y:S01]  /*2bd0*/  IADD3 R3, -R3, RZ, RZ ;  /* 0x000000ff03037210 */ /* 0x000fe20007ffe1ff */
[----:B------:R-:W-:Y:S01]  /*2be0*/  IMAD.HI.U32 R2, R252, R147, RZ ;  /* 0x00000093fc027227 */ /* 0x000fe200078e00ff */
[----:B------:R1:W-:Y:S01]  /*2bf0*/  STL [R1+0x7050], R11 ;  /* 0x0070500b01007387 */ /* 0x0003e20000100800 */
[----:B------:R-:W-:-:S02]  /*2c00*/  IABS R134, R7 ;  /* 0x0000000700867213 */ /* 0x000fc40000000000 */
[----:B------:R-:W-:Y:S01]  /*2c10*/  IMAD.MOV R5, RZ, RZ, -R5 ;  /* 0x000000ffff057224 */ /* 0x000fe200078e0a05 */
[----:B------:R3:W-:Y:S01]  /*2c20*/  STL [R1+0x7054], R10 ;  /* 0x0070540a01007387 */ /* 0x0007e20000100800 */
[----:B------:R-:W-:Y:S01]  /*2c30*/  IMAD R148, R251, R0, R148 ;  /* 0x00000000fb947224 */ /* 0x000fe200078e0294 */
[C---:B--2---:R-:W-:Y:S01]  /*2c40*/  IADD3 R12, R13.reuse, 0x70, RZ ;  /* 0x000000700d0c7810 */ /* 0x044fe20007ffe0ff */
[----:B------:R-:W-:Y:S01]  /*2c50*/  IMAD.MOV R2, RZ, RZ, -R2 ;  /* 0x000000ffff027224 */ /* 0x000fe200078e0a02 */
[----:B------:R2:W-:Y:S01]  /*2c60*/  STL [R1+0x7058], R9 ;  /* 0x0070580901007387 */ /* 0x0005e20000100800 */
[----:B------:R-:W-:Y:S01]  /*2c70*/  IMAD.HI.U32 R0, R252, R143, RZ ;  /* 0x0000008ffc007227 */ /* 0x000fe200078e00ff */
[----:B-1----:R-:W-:Y:S02]  /*2c80*/  IADD3 R11, R13, 0x71, RZ ;  /* 0x000000710d0b7810 */ /* 0x002fe40007ffe0ff */
[----:B------:R1:W-:Y:S01]  /*2c90*/  STL [R1+0x705c], R7 ;  /* 0x00705c0701007387 */ /* 0x0003e20000100800 */
[----:B------:R-:W-:Y:S01]  /*2ca0*/  IMAD R144, R251, R5, R144 ;  /* 0x00000005fb907224 */ /* 0x000fe200078e0290 */
[----:B------:R-:W-:Y:S01]  /*2cb0*/  IADD3 R0, -R0, RZ, RZ ;  /* 0x000000ff00007210 */ /* 0x000fe20007ffe1ff */
[----:B------:R-:W-:Y:S01]  /*2cc0*/  IMAD.HI.U32 R5, R252, R139, RZ ;  /* 0x0000008bfc057227 */ /* 0x000fe200078e00ff */
[----:B---3--:R-:W-:-:S02]  /*2cd0*/  IADD3 R10, R13, 0x6b, RZ ;  /* 0x0000006b0d0a7810 */ /* 0x008fc40007ffe0ff */
[----:B--2---:R-:W-:Y:S01]  /*2ce0*/  IADD3 R9, R13, 0x6c, RZ ;  /* 0x0000006c0d097810 */ /* 0x004fe20007ffe0ff */
[C---:B------:R-:W-:Y:S01]  /*2cf0*/  IMAD R147, R251.reuse, R2, R147 ;  /* 0x00000002fb937224 */ /* 0x040fe200078e0293 */
[----:B------:R-:W-:Y:S01]  /*2d00*/  IABS R133, R10 ;  /* 0x0000000a00857213 */ /* 0x000fe20000000000 */
[----:B------:R-:W-:Y:S01]  /*2d10*/  IMAD R140, R251, R4, R140 ;  /* 0x00000004fb8c7224 */ /* 0x000fe200078e028c */
[----:B-1----:R-:W-:Y:S01]  /*2d20*/  IADD3 R7, R13, 0x6e, RZ ;  /* 0x0000006e0d077810 */ /* 0x002fe20007ffe0ff */
[----:B------:R-:W-:Y:S01]  /*2d30*/  IMAD R146, R251, R3, R146 ;  /* 0x00000003fb927224 */ /* 0x000fe200078e0292 */
[----:B------:R1:W-:Y:S01]  /*2d40*/  STL [R1+0x7060], R10 ;  /* 0x0070600a01007387 */ /* 0x0003e20000100800 */
[C---:B------:R-:W-:Y:S01]  /*2d50*/  IMAD.HI.U32 R2, R252.reuse, R142, RZ ;  /* 0x0000008efc027227 */ /* 0x040fe200078e00ff */
[----:B------:R-:W-:Y:S02]  /*2d60*/  IABS R130, R7 ;  /* 0x0000000700827213 */ /* 0x000fe40000000000 */
[----:B------:R2:W-:Y:S01]  /*2d70*/  STL [R1+0x7064], R9 ;  /* 0x0070640901007387 */ /* 0x0005e20000100800 */
[----:B------:R-:W-:Y:S01]  /*2d80*/  IMAD.HI.U32 R4, R252, R135, RZ ;  /* 0x00000087fc047227 */ /* 0x000fe200078e00ff */
[----:B------:R-:W-:-:S02]  /*2d90*/  IABS R132, R9 ;  /* 0x0000000900847213 */ /* 0x000fc40000000000 */
[----:B------:R-:W-:Y:S01]  /*2da0*/  IABS R128, R12 ;  /* 0x0000000c00807213 */ /* 0x000fe20000000000 */
[----:B------:R-:W-:Y:S01]  /*2db0*/  IMAD.HI.U32 R3, R252, R141, RZ ;  /* 0x0000008dfc037227 */ /* 0x000fe200078e00ff */
[C---:B-1----:R-:W-:Y:S02]  /*2dc0*/  IADD3 R10, R13.reuse, 0x72, RZ ;  /* 0x000000720d0a7810 */ /* 0x042fe40007ffe0ff */
[----:B------:R-:W-:Y:S01]  /*2dd0*/  IABS R127, R11 ;  /* 0x0000000b007f7213 */ /* 0x000fe20000000000 */
[----:B------:R-:W-:Y:S01]  /*2de0*/  IMAD.MOV R8, RZ, RZ, -R5 ;  /* 0x000000ffff087224 */ /* 0x000fe200078e0a05 */
[----:B--2---:R-:W-:Y:S01]  /*2df0*/  IADD3 R9, R13, 0x73, RZ ;  /* 0x000000730d097810 */ /* 0x004fe20007ffe0ff */
[----:B------:R-:W-:Y:S01]  /*2e00*/  IMAD.MOV R2, RZ, RZ, -R2 ;  /* 0x000000ffff027224 */ /* 0x000fe200078e0a02 */
[----:B------:R-:W-:Y:S01]  /*2e10*/  IABS R126, R10 ;  /* 0x0000000a007e7213 */ /* 0x000fe20000000000 */
[----:B------:R-:W-:Y:S01]  /*2e20*/  IMAD.MOV R4, RZ, RZ, -R4 ;  /* 0x000000ffff047224 */ /* 0x000fe200078e0a04 */
[----:B------:R-:W-:Y:S01]  /*2e30*/  IABS R125, R9 ;  /* 0x00000009007d7213 */ /* 0x000fe20000000000 */
[----:B------:R-:W-:-:S02]  /*2e40*/  IMAD.MOV R6, RZ, RZ, -R3 ;  /* 0x000000ffff067224 */ /* 0x000fc400078e0a03 */
[C---:B------:R-:W-:Y:S02]  /*2e50*/  IMAD R143, R251.reuse, R0, R143 ;  /* 0x00000000fb8f7224 */ /* 0x040fe400078e028f */
[----:B------:R-:W-:Y:S01]  /*2e60*/  IMAD R139, R251, R8, R139 ;  /* 0x00000008fb8b7224 */ /* 0x000fe200078e028b */
[----:B------:R-:W-:Y:S01]  /*2e70*/  IADD3 R8, R13, 0x6d, RZ ;  /* 0x0000006d0d087810 */ /* 0x000fe20007ffe0ff */
[----:B------:R-:W-:-:S03]  /*2e80*/  IMAD.HI.U32 R0, R252, R138, RZ ;  /* 0x0000008afc007227 */ /* 0x000fc600078e00ff */
[----:B------:R-:W-:Y:S01]  /*2e90*/  IABS R131, R8 ;  /* 0x0000000800837213 */ /* 0x000fe20000000000 */
[C---:B------:R-:W-:Y:S01]  /*2ea0*/  IMAD.HI.U32 R3, R252.reuse, R136, RZ ;  /* 0x00000088fc037227 */ /* 0x040fe200078e00ff */
[----:B------:R-:W-:Y:S03]  /*2eb0*/  STL [R1+0x7068], R8 ;  /* 0x0070680801007387 */ /* 0x000fe60000100800 */
[C---:B------:R-:W-:Y:S01]  /*2ec0*/  IMAD R142, R251.reuse, R2, R142 ;  /* 0x00000002fb8e7224 */ /* 0x040fe200078e028e */
[----:B------:R1:W-:Y:S01]  /*2ed0*/  STL [R1+0x706c], R7 ;  /* 0x00706c0701007387 */ /* 0x0003e20000100800 */
[C---:B------:R-:W-:Y:S02]  /*2ee0*/  IMAD R135, R251.reuse, R4, R135 ;  /* 0x00000004fb877224 */ /* 0x040fe400078e0287 */
[----:B------:R-:W-:Y:S01]  /*2ef0*/  IMAD R141, R251, R6, R141 ;  /* 0x00000006fb8d7224 */ /* 0x000fe200078e028d */
[----:B------:R-:W-:Y:S01]  /*2f00*/  IADD3 R6, R13, 0x6f, RZ ;  /* 0x0000006f0d067810 */ /* 0x000fe20007ffe0ff */
[----:B------:R-:W-:-:S03]  /*2f10*/  IMAD.HI.U32 R2, R252, R137, RZ ;  /* 0x00000089fc027227 */ /* 0x000fc600078e00ff */
[----:B------:R-:W-:Y:S01]  /*2f20*/  IABS R129, R6 ;  /* 0x0000000600817213 */ /* 0x000fe20000000000 */
[----:B------:R-:W-:Y:S01]  /*2f30*/  IMAD.HI.U32 R5, R252, R134, RZ ;  /* 0x00000086fc057227 */ /* 0x000fe200078e00ff */
[----:B------:R-:W-:Y:S01]  /*2f40*/  IADD3 R2, -R2, RZ, RZ ;  /* 0x000000ff02027210 */ /* 0x000fe20007ffe1ff */
[----:B------:R-:W-:Y:S01]  /*2f50*/  STL [R1+0x7070], R6 ;  /* 0x0070700601007387 */ /* 0x000fe20000100800 */
[----:B-1----:R-:W-:Y:S01]  /*2f60*/  IADD3 R7, R13, 0x74, RZ ;  /* 0x000000740d077810 */ /* 0x002fe20007ffe0ff */
[----:B------:R-:W-:Y:S01]  /*2f70*/  IMAD.HI.U32 R4, R252, R130, RZ ;  /* 0x00000082fc047227 */ /* 0x000fe200078e00ff */
[----:B------:R-:W-:Y:S01]  /*2f80*/  IADD3 R5, -R5, RZ, RZ ;  /* 0x000000ff05057210 */ /* 0x000fe20007ffe1ff */
[----:B------:R-:W-:Y:S01]  /*2f90*/  STL [R1+0x7074], R12 ;  /* 0x0070740c01007387 */ /* 0x000fe20000100800 */
[----:B------:R-:W-:Y:S01]  /*2fa0*/  IABS R124, R7 ;  /* 0x00000007007c7213 */ /* 0x000fe20000000000 */
[----:B------:R-:W-:Y:S02]  /*2fb0*/  IMAD.MOV R0, RZ, RZ, -R0 ;  /* 0x000000ffff007224 */ /* 0x000fe400078e0a00 */
[----:B------:R-:W-:Y:S01]  /*2fc0*/  IMAD.MOV R3, RZ, RZ, -R3 ;  /* 0x000000ffff037224 */ /* 0x000fe200078e0a03 */
[----:B------:R-:W-:Y:S01]  /*2fd0*/  STL [R1+0x7078], R11 ;  /* 0x0070780b01007387 */ /* 0x000fe20000100800 */
[----:B------:R-:W-:-:S02]  /*2fe0*/  IMAD.MOV R4, RZ, RZ, -R4 ;  /* 0x000000ffff047224 */ /* 0x000fc400078e0a04 */
[C---:B------:R-:W-:Y:S01]  /*2ff0*/  IMAD R138, R251.reuse, R0, R138 ;  /* 0x00000000fb8a7224 */ /* 0x040fe200078e028a */
[----:B------:R1:W-:Y:S01]  /*3000*/  STL [R1+0x707c], R10 ;  /* 0x00707c0a01007387 */ /* 0x0003e20000100800 */
[----:B------:R-:W-:Y:S02]  /*3010*/  IMAD R136, R251, R3, R136 ;  /* 0x00000003fb887224 */ /* 0x000fe400078e0288 */
[C---:B------:R-:W-:Y:S01]  /*3020*/  IMAD.HI.U32 R0, R252.reuse, R133, RZ ;  /* 0x00000085fc007227 */ /* 0x040fe200078e00ff */
[----:B------:R2:W-:Y:S03]  /*3030*/  STL [R1+0x7080], R9 ;  /* 0x0070800901007387 */ /* 0x0005e60000100800 */
[----:B------:R-:W-:Y:S01]  /*3040*/  IMAD.HI.U32 R3, R252, R131, RZ ;  /* 0x00000083fc037227 */ /* 0x000fe200078e00ff */
[----:B------:R3:W-:Y:S01]  /*3050*/  STL [R1+0x7084], R7 ;  /* 0x0070840701007387 */ /* 0x0007e20000100800 */
[----:B-1----:R-:W-:-:S02]  /*3060*/  IADD3 R10, R13, 0x75, RZ ;  /* 0x000000750d0a7810 */ /* 0x002fc40007ffe0ff */
[----:B------:R-:W-:Y:S01]  /*3070*/  IMAD R130, R251, R4, R130 ;  /* 0x00000004fb827224 */ /* 0x000fe200078e0282 */
[----:B------:R-:W-:Y:S01]  /*3080*/  IADD3 R6, -R3, RZ, RZ ;  /* 0x000000ff03067210 */ /* 0x000fe20007ffe1ff */
[----:B------:R-:W-:Y:S01]  /*3090*/  IMAD.HI.U32 R4, R252, R125, RZ ;  /* 0x0000007dfc047227 */ /* 0x000fe200078e00ff */
[----:B--2---:R-:W-:Y:S01]  /*30a0*/  IADD3 R9, R13, 0x76, RZ ;  /* 0x000000760d097810 */ /* 0x004fe20007ffe0ff */
[----:B------:R1:W-:Y:S01]  /*30b0*/  STL [R1+0x7088], R10 ;  /* 0x0070880a01007387 */ /* 0x0003e20000100800 */
[----:B------:R-:W-:Y:S01]  /*30c0*/  IABS R123, R10 ;  /* 0x0000000a007b7213 */ /* 0x000fe20000000000 */
[C---:B------:R-:W-:Y:S01]  /*30d0*/  IMAD R137, R251.reuse, R2, R137 ;  /* 0x00000002fb897224 */ /* 0x040fe200078e0289 */
[----:B------:R-:W-:Y:S01]  /*30e0*/  IADD3 R4, -R4, RZ, RZ ;  /* 0x000000ff04047210 */ /* 0x000fe20007ffe1ff */
[----:B------:R-:W-:Y:S01]  /*30f0*/  IMAD R134, R251, R5, R134 ;  /* 0x00000005fb867224 */ /* 0x000fe200078e0286 */
[----:B------:R-:W-:Y:S01]  /*3100*/  IABS R122, R9 ;  /* 0x00000009007a7213 */ /* 0x000fe20000000000 */
[----:B------:R-:W-:Y:S01]  /*3110*/  IMAD.MOV R0, RZ, RZ, -R0 ;  /* 0x000000ffff007224 */ /* 0x000fe200078e0a00 */
[C---:B---3--:R-:W-:Y:S01]  /*3120*/  IADD3 R7, R13.reuse, 0x78, RZ ;  /* 0x000000780d077810 */ /* 0x048fe20007ffe0ff */
[----:B------:R-:W-:Y:S01]  /*3130*/  IMAD.HI.U32 R2, R252, R132, RZ ;  /* 0x00000084fc027227 */ /* 0x000fe200078e00ff */
[----:B------:R2:W-:Y:S01]  /*3140*/  STL [R1+0x708c], R9 ;  /* 0x00708c0901007387 */ /* 0x0005e20000100800 */
[----:B-1----:R-:W-:-:S02]  /*3150*/  IADD3 R10, R13, 0x7a, RZ ;  /* 0x0000007a0d0a7810 */ /* 0x002fc40007ffe0ff */
[C---:B------:R-:W-:Y:S01]  /*3160*/  IMAD.HI.U32 R5, R252.reuse, R129, RZ ;  /* 0x00000081fc057227 */ /* 0x040fe200078e00ff */
[----:B------:R-:W-:Y:S02]  /*3170*/  IABS R120, R7 ;  /* 0x0000000700787213 */ /* 0x000fe40000000000 */
[----:B------:R-:W-:Y:S01]  /*3180*/  IABS R118, R10 ;  /* 0x0000000a00767213 */ /* 0x000fe20000000000 */
[----:B------:R-:W-:Y:S02]  /*3190*/  IMAD R133, R251, R0, R133 ;  /* 0x00000000fb857224 */ /* 0x000fe400078e0285 */
[----:B------:R-:W-:Y:S01]  /*31a0*/  IMAD.MOV R2, RZ, RZ, -R2 ;  /* 0x000000ffff027224 */ /* 0x000fe200078e0a02 */
[----:B--2---:R-:W-:Y:S01]  /*31b0*/  IADD3 R9, R13, 0x7b, RZ ;  /* 0x0000007b0d097810 */ /* 0x004fe20007ffe0ff */
[----:B------:R-:W-:Y:S02]  /*31c0*/  IMAD.MOV R8, RZ, RZ, -R5 ;  /* 0x000000ffff087224 */ /* 0x000fe400078e0a05 */
[----:B------:R-:W-:Y:S01]  /*31d0*/  IMAD.HI.U32 R0, R252, R128, RZ ;  /* 0x00000080fc007227 */ /* 0x000fe200078e00ff */
[----:B------:R-:W-:-:S03]  /*31e0*/  IABS R117, R9 ;  /* 0x0000000900757213 */ /* 0x000fc60000000000 */
[----:B------:R-:W-:Y:S01]  /*31f0*/  IMAD R131, R251, R6, R131 ;  /* 0x00000006fb837224 */ /* 0x000fe200078e0283 */
[----:B------:R-:W-:Y:S01]  /*3200*/  IADD3 R6, R13, 0x79, RZ ;  /* 0x000000790d067810 */ /* 0x000fe20007ffe0ff */
[C---:B------:R-:W-:Y:S01]  /*3210*/  IMAD R132, R251.reuse, R2, R132 ;  /* 0x00000002fb847224 */ /* 0x040fe200078e0284 */
[----:B------:R-:W-:Y:S01]  /*3220*/  IADD3 R0, -R0, RZ, RZ ;  /* 0x000000ff00007210 */ /* 0x000fe20007ffe1ff */
[----:B------:R-:W-:Y:S01]  /*3230*/  IMAD R129, R251, R8, R129 ;  /* 0x00000008fb817224 */ /* 0x000fe200078e0281 */
[----:B------:R-:W-:Y:S01]  /*3240*/  IADD3 R8, R13, 0x77, RZ ;  /* 0x000000770d087810 */ /* 0x000fe20007ffe0ff */
[----:B------:R-:W-:Y:S01]  /*3250*/  IMAD R125, R251, R4, R125 ;  /* 0x00000004fb7d7224 */ /* 0x000fe200078e027d */
[----:B------:R-:W-:Y:S01]  /*3260*/  IABS R119, R6 ;  /* 0x0000000600777213 */ /* 0x000fe20000000000 */
[C---:B------:R-:W-:Y:S01]  /*3270*/  IMAD.HI.U32 R2, R252.reuse, R127, RZ ;  /* 0x0000007ffc027227 */ /* 0x040fe200078e00ff */
[----:B------:R-:W-:Y:S01]  /*3280*/  IABS R121, R8 ;  /* 0x0000000800797213 */ /* 0x000fe20000000000 */
[----:B------:R1:W-:Y:S02]  /*3290*/  STL [R1+0x7090], R8 ;  /* 0x0070900801007387 */ /* 0x0003e40000100800 */
[----:B------:R-:W-:-:S02]  /*32a0*/  IMAD.HI.U32 R4, R252, R122, RZ ;  /* 0x0000007afc047227 */ /* 0x000fc400078e00ff */
[----:B------:R2:W-:Y:S02]  /*32b0*/  STL [R1+0x7094], R7 ;  /* 0x0070940701007387 */ /* 0x0005e40000100800 */
[----:B------:R-:W-:Y:S01]  /*32c0*/  IMAD.MOV R2, RZ, RZ, -R2 ;  /* 0x000000ffff027224 */ /* 0x000fe200078e0a02 */
[----:B------:R-:W-:Y:S01]  /*32d0*/  IADD3 R4, -R4, RZ, RZ ;  /* 0x000000ff04047210 */ /* 0x000fe20007ffe1ff */
[C---:B------:R-:W-:Y:S01]  /*32e0*/  IMAD.HI.U32 R3, R252.reuse, R126, RZ ;  /* 0x0000007efc037227 */ /* 0x040fe200078e00ff */
[----:B------:R3:W-:Y:S01]  /*32f0*/  STL [R1+0x7098], R6 ;  /* 0x0070980601007387 */ /* 0x0007e20000100800 */
[----:B-1----:R-:W-:Y:S02]  /*3300*/  IADD3 R8, R13, 0x7c, RZ ;  /* 0x0000007c0d087810 */ /* 0x002fe40007ffe0ff */
[----:B------:R-:W-:Y:S01]  /*3310*/  IMAD R128, R251, R0, R128 ;  /* 0x00000000fb807224 */ /* 0x000fe200078e0280 */
[----:B------:R-:W-:Y:S01]  /*3320*/  STL [R1+0x709c], R10 ;  /* 0x00709c0a01007387 */ /* 0x000fe20000100800 */
[----:B------:R-:W-:Y:S01]  /*3330*/  IMAD.HI.U32 R0, R252, R119, RZ ;  /* 0x00000077fc007227 */ /* 0x000fe200078e00ff */
[----:B--2---:R-:W-:-:S02]  /*3340*/  IADD3 R7, R13, 0x7d, RZ ;  /* 0x0000007d0d077810 */ /* 0x004fc40007ffe0ff */
[----:B------:R1:W-:Y:S01]  /*3350*/  STL [R1+0x70a0], R9 ;  /* 0x0070a00901007387 */ /* 0x0003e20000100800 */
[----:B------:R-:W-:Y:S01]  /*3360*/  IMAD R127, R251, R2, R127 ;  /* 0x00000002fb7f7224 */ /* 0x000fe200078e027f */
[----:B---3--:R-:W-:Y:S01]  /*3370*/  IADD3 R6, R13, 0x7e, RZ ;  /* 0x0000007e0d067810 */ /* 0x008fe20007ffe0ff */
[----:B------:R-:W-:Y:S01]  /*3380*/  IMAD.MOV R3, RZ, RZ, -R3 ;  /* 0x000000ffff037224 */ /* 0x000fe200078e0a03 */
[----:B------:R-:W-:Y:S01]  /*3390*/  IADD3 R0, -R0, RZ, RZ ;  /* 0x000000ff00007210 */ /* 0x000fe20007ffe1ff */
[C---:B------:R-:W-:Y:S01]  /*33a0*/  IMAD.HI.U32 R2, R252.reuse, R120, RZ ;  /* 0x00000078fc027227 */ /* 0x040fe200078e00ff */
[----:B------:R-:W-:Y:S01]  /*33b0*/  IABS R114, R6 ;  /* 0x0000000600727213 */ /* 0x000fe20000000000 */
[----:B------:R2:W-:Y:S01]  /*33c0*/  STL [R1+0x70a4], R8 ;  /* 0x0070a40801007387 */ /* 0x0005e20000100800 */
[----:B------:R-:W-:Y:S01]  /*33d0*/  IABS R115, R7 ;  /* 0x0000000700737213 */ /* 0x000fe20000000000 */
[----:B------:R-:W-:Y:S01]  /*33e0*/  IMAD R122, R251, R4, R122 ;  /* 0x00000004fb7a7224 */ /* 0x000fe200078e027a */
[C---:B-1----:R-:W-:Y:S01]  /*33f0*/  IADD3 R9, R13.reuse, 0x80, RZ ;  /* 0x000000800d097810 */ /* 0x042fe20007ffe0ff */
[C---:B------:R-:W-:Y:S01]  /*3400*/  IMAD.HI.U32 R5, R252.reuse, R124, RZ ;  /* 0x0000007cfc057227 */ /* 0x040fe200078e00ff */
[C---:B------:R-:W-:Y:S01]  /*3410*/  IADD3 R10, R13.reuse, 0x7f, RZ ;  /* 0x0000007f0d0a7810 */ /* 0x040fe20007ffe0ff */
[----:B------:R1:W-:Y:S01]  /*3420*/  STL [R1+0x70a8], R7 ;  /* 0x0070a80701007387 */ /* 0x0003e20000100800 */
[----:B------:R-:W-:Y:S01]  /*3430*/  IABS R112, R9 ;  /* 0x0000000900707213 */ /* 0x000fe20000000000 */
[C---:B------:R-:W-:Y:S01]  /*3440*/  IMAD.HI.U32 R4, R252.reuse, R117, RZ ;  /* 0x00000075fc047227 */ /* 0x040fe200078e00ff */
[----:B------:R-:W-:Y:S01]  /*3450*/  IABS R116, R8 ;  /* 0x0000000800747213 */ /* 0x000fe20000000000 */
[----:B------:R3:W-:Y:S01]  /*3460*/  STL [R1+0x70b0], R6 ;  /* 0x0070b00601007387 */ /* 0x0007e20000100800 */
[----:B--2---:R-:W-:Y:S01]  /*3470*/  IADD3 R8, R13, 0x81, RZ ;  /* 0x000000810d087810 */ /* 0x004fe20007ffe0ff */
[----:B------:R-:W-:Y:S01]  /*3480*/  IMAD R126, R251, R3, R126 ;  /* 0x00000003fb7e7224 */ /* 0x000fe200078e027e */
[----:B------:R-:W-:Y:S01]  /*3490*/  IABS R113, R10 ;  /* 0x0000000a00717213 */ /* 0x000fe20000000000 */
[----:B------:R-:W-:Y:S01]  /*34a0*/  IMAD.MOV R2, RZ, RZ, -R2 ;  /* 0x000000ffff027224 */ /* 0x000fe200078e0a02 */
[----:B------:R-:W-:Y:S01]  /*34b0*/  STL [R1+0x70ac], R10 ;  /* 0x0070ac0a01007387 */ /* 0x000fe20000100800 */
[----:B------:R-:W-:Y:S01]  /*34c0*/  IMAD.HI.U32 R3, R252, R121, RZ ;  /* 0x00000079fc037227 */ /* 0x000fe200078e00ff */
[----:B-1----:R-:W-:-:S02]  /*34d0*/  IADD3 R7, R13, 0x82, RZ ;  /* 0x000000820d077810 */ /* 0x002fc40007ffe0ff */
[----:B------:R1:W-:Y:S01]  /*34e0*/  STL [R1+0x70b4], R9 ;  /* 0x0070b40901007387 */ /* 0x0003e20000100800 */
[----:B------:R-:W-:Y:S01]  /*34f0*/  IMAD.MOV R5, RZ, RZ, -R5 ;  /* 0x000000ffff057224 */ /* 0x000fe200078e0a05 */
[----:B---3--:R-:W-:Y:S01]  /*3500*/  IADD3 R6, R13, 0x83, RZ ;  /* 0x000000830d067810 */ /* 0x008fe20007ffe0ff */
[----:B------:R-:W-:Y:S01]  /*3510*/  IMAD.MOV R4, RZ, RZ, -R4 ;  /* 0x000000ffff047224 */ /* 0x000fe200078e0a04 */
[----:B------:R-:W-:Y:S01]  /*3520*/  IABS R110, R7 ;  /* 0x00000007006e7213 */ /* 0x000fe20000000000 */
[C---:B------:R-:W-:Y:S01]  /*3530*/  IMAD R119, R251.reuse, R0, R119 ;  /* 0x00000000fb777224 */ /* 0x040fe200078e0277 */
[----:B------:R-:W-:Y:S01]  /*3540*/  IABS R109, R6 ;  /* 0x00000006006d7213 */ /* 0x000fe20000000000 */
[----:B------:R-:W-:Y:S01]  /*3550*/  IMAD R120, R251, R2, R120 ;  /* 0x00000002fb787224 */ /* 0x000fe200078e0278 */
[----:B------:R2:W-:Y:S01]  /*3560*/  STL [R1+0x70b8], R8 ;  /* 0x0070b80801007387 */ /* 0x0005e20000100800 */
[----:B------:R-:W-:Y:S01]  /*3570*/  IMAD.HI.U32 R0, R252, R114, RZ ;  /* 0x00000072fc007227 */ /* 0x000fe200078e00ff */
[----:B-1----:R-:W-:-:S02]  /*3580*/  IADD3 R9, R13, 0x85, RZ ;  /* 0x000000850d097810 */ /* 0x002fc40007ffe0ff */
[----:B------:R1:W-:Y:S01]  /*3590*/  STL [R1+0x70bc], R7 ;  /* 0x0070bc0701007387 */ /* 0x0003e20000100800 */
[----:B------:R-:W-:Y:S01]  /*35a0*/  IMAD.MOV R3, RZ, RZ, -R3 ;  /* 0x000000ffff037224 */ /* 0x000fe200078e0a03 */
[----:B------:R-:W-:Y:S01]  /*35b0*/  IADD3 R10, R13, 0x84, RZ ;  /* 0x000000840d0a7810 */ /* 0x000fe20007ffe0ff */
[C---:B------:R-:W-:Y:S01]  /*35c0*/  IMAD.HI.U32 R2, R252.reuse, R115, RZ ;  /* 0x00000073fc027227 */ /* 0x040fe200078e00ff */
[----:B------:R-:W-:Y:S01]  /*35d0*/  IABS R107, R9 ;  /* 0x00000009006b7213 */ /* 0x000fe20000000000 */
[----:B------:R3:W-:Y:S01]  /*35e0*/  STL [R1+0x70c0], R6 ;  /* 0x0070c00601007387 */ /* 0x0007e20000100800 */
[----:B------:R-:W-:Y:S01]  /*35f0*/  IABS R111, R8 ;  /* 0x00000008006f7213 */ /* 0x000fe20000000000 */
[----:B------:R-:W-:Y:S01]  /*3600*/  IMAD R124, R251, R5, R124 ;  /* 0x00000005fb7c7224 */ /* 0x000fe200078e027c */
[----:B--2---:R-:W-:Y:S01]  /*3610*/  IADD3 R8, R13, 0x86, RZ ;  /* 0x000000860d087810 */ /* 0x004fe20007ffe0ff */
[----:B------:R-:W-:Y:S01]  /*3620*/  IMAD R117, R251, R4, R117 ;  /* 0x00000004fb757224 */ /* 0x000fe200078e0275 */
[----:B-1----:R-:W-:Y:S01]  /*3630*/  IADD3 R7, R13, 0x87, RZ ;  /* 0x000000870d077810 */ /* 0x002fe20007ffe0ff */
[----:B------:R-:W-:Y:S01]  /*3640*/  IMAD.HI.U32 R5, R252, R123, RZ ;  /* 0x0000007bfc057227 */ /* 0x000fe200078e00ff */
[----:B------:R1:W-:Y:S01]  /*3650*/  STL [R1+0x70c4], R10 ;  /* 0x0070c40a01007387 */ /* 0x0003e20000100800 */
[----:B------:R-:W-:-:S02]  /*3660*/  IABS R108, R10 ;  /* 0x0000000a006c7213 */ /* 0x000fc40000000000 */
[C---:B------:R-:W-:Y:S01]  /*3670*/  IMAD.HI.U32 R4, R252.reuse, R112, RZ ;  /* 0x00000070fc047227 */ /* 0x040fe200078e00ff */
[----:B---3--:R-:W-:Y:S01]  /*3680*/  IADD3 R6, R13, 0x88, RZ ;  /* 0x000000880d067810 */ /* 0x008fe20007ffe0ff */
[----:B------:R2:W-:Y:S01]  /*3690*/  STL [R1+0x70c8], R9 ;  /* 0x0070c80901007387 */ /* 0x0005e20000100800 */
[----:B------:R-:W-:Y:S01]  /*36a0*/  IABS R105, R7 ;  /* 0x0000000700697213 */ /* 0x000fe20000000000 */
[----:B------:R-:W-:Y:S01]  /*36b0*/  IMAD.MOV R0, RZ, RZ, -R0 ;  /* 0x000000ffff007224 */ /* 0x000fe200078e0a00 */
[----:B------:R-:W-:Y:S01]  /*36c0*/  IABS R104, R6 ;  /* 0x0000000600687213 */ /* 0x000fe20000000000 */
[----:B------:R-:W-:Y:S01]  /*36d0*/  IMAD R121, R251, R3, R121 ;  /* 0x00000003fb797224 */ /* 0x000fe200078e0279 */
[----:B-1----:R-:W-:Y:S01]  /*36e0*/  IADD3 R10, R13, 0x89, RZ ;  /* 0x000000890d0a7810 */ /* 0x002fe20007ffe0ff */
[----:B------:R-:W-:Y:S01]  /*36f0*/  IMAD.MOV R2, RZ, RZ, -R2 ;  /* 0x000000ffff027224 */ /* 0x000fe200078e0a02 */
[----:B------:R1:W-:Y:S01]  /*3700*/  STL [R1+0x70cc], R8 ;  /* 0x0070cc0801007387 */ /* 0x0003e20000100800 */
[----:B------:R-:W-:Y:S01]  /*3710*/  IMAD.HI.U32 R3, R252, R116, RZ ;  /* 0x00000074fc037227 */ /* 0x000fe200078e00ff */
[----:B------:R-:W-:-:S02]  /*3720*/  IABS R106, R8 ;  /* 0x00000008006a7213 */ /* 0x000fc40000000000 */
[----:B--2---:R-:W-:Y:S01]  /*3730*/  IADD3 R9, R13, 0x8a, RZ ;  /* 0x0000008a0d097810 */ /* 0x004fe20007ffe0ff */
[----:B------:R-:W-:Y:S01]  /*3740*/  IMAD.MOV R5, RZ, RZ, -R5 ;  /* 0x000000ffff057224 */ /* 0x000fe200078e0a05 */
[----:B------:R-:W-:Y:S01]  /*3750*/  IADD3 R3, -R3, RZ, RZ ;  /* 0x000000ff03037210 */ /* 0x000fe20007ffe1ff */
[----:B------:R-:W-:Y:S01]  /*3760*/  IMAD.MOV R4, RZ, RZ, -R4 ;  /* 0x000000ffff047224 */ /* 0x000fe200078e0a04 */
[----:B------:R2:W-:Y:S01]  /*3770*/  STL [R1+0x70d0], R7 ;  /* 0x0070d00701007387 */ /* 0x0005e20000100800 */
[C---:B------:R-:W-:Y:S01]  /*3780*/  IMAD R114, R251.reuse, R0, R114 ;  /* 0x00000000fb727224 */ /* 0x040fe200078e0272 */
[----:B------:R-:W-:Y:S01]  /*3790*/  IABS R102, R9 ;  /* 0x0000000900667213 */ /* 0x000fe20000000000 */
[----:B------:R-:W-:Y:S01]  /*37a0*/  IMAD R115, R251, R2, R115 ;  /* 0x00000002fb737224 */ /* 0x000fe200078e0273 */
[----:B------:R3:W-:Y:S01]  /*37b0*/  STL [R1+0x70d8], R6 ;  /* 0x0070d80601007387 */ /* 0x0007e20000100800 */
[----:B------:R-:W-:Y:S01]  /*37c0*/  IMAD.HI.U32 R0, R252, R109, RZ ;  /* 0x0000006dfc007227 */ /* 0x000fe200078e00ff */
[----:B-1----:R-:W-:-:S02]  /*37d0*/  IADD3 R8, R13, 0x8b, RZ ;  /* 0x0000008b0d087810 */ /* 0x002fc40007ffe0ff */
[----:B------:R-:W-:Y:S01]  /*37e0*/  STL [R1+0x70d4], R10 ;  /* 0x0070d40a01007387 */ /* 0x000fe20000100800 */
[----:B------:R-:W-:Y:S01]  /*37f0*/  IMAD.HI.U32 R2, R252, R110, RZ ;  /* 0x0000006efc027227 */ /* 0x000fe200078e00ff */
[----:B--2---:R-:W-:Y:S02]  /*3800*/  IADD3 R7, R13, 0x8c, RZ ;  /* 0x0000008c0d077810 */ /* 0x004fe40007ffe0ff */
[----:B------:R1:W-:Y:S01]  /*3810*/  STL [R1+0x70dc], R9 ;  /* 0x0070dc0901007387 */ /* 0x0003e20000100800 */
[C---:B------:R-:W-:Y:S01]  /*3820*/  IMAD R123, R251.reuse, R5, R123 ;  /* 0x00000005fb7b7224 */ /* 0x040fe200078e027b */
[----:B------:R-:W-:Y:S01]  /*3830*/  IADD3 R2, -R2, RZ, RZ ;  /* 0x000000ff02027210 */ /* 0x000fe20007ffe1ff */
[----:B------:R-:W-:Y:S01]  /*3840*/  IMAD R112, R251, R4, R112 ;  /* 0x00000004fb707224 */ /* 0x000fe200078e0270 */
[C---:B---3--:R-:W-:Y:S01]  /*3850*/  IADD3 R6, R13.reuse, 0x8d, RZ ;  /* 0x0000008d0d067810 */ /* 0x048fe20007ffe0ff */
[C---:B------:R-:W-:Y:S01]  /*3860*/  IMAD.HI.U32 R5, R252.reuse, R118, RZ ;  /* 0x00000076fc057227 */ /* 0x040fe200078e00ff */
[----:B------:R-:W-:Y:S01]  /*3870*/  IABS R103, R10 ;  /* 0x0000000a00677213 */ /* 0x000fe20000000000 */
[----:B------:R2:W-:Y:S01]  /*3880*/  STL [R1+0x70e0], R8 ;  /* 0x0070e00801007387 */ /* 0x0005e20000100800 */
[----:B------:R-:W-:Y:S01]  /*3890*/  IABS R99, R6 ;  /* 0x0000000600637213 */ /* 0x000fe20000000000 */
[----:B------:R-:W-:Y:S01]  /*38a0*/  IMAD.HI.U32 R4, R252, R107, RZ ;  /* 0x0000006bfc047227 */ /* 0x000fe200078e00ff */
[C---:B-1----:R-:W-:Y:S01]  /*38b0*/  IADD3 R9, R13.reuse, 0x8f, RZ ;  /* 0x0000008f0d097810 */ /* 0x042fe20007ffe0ff */
[----:B------:R1:W-:Y:S01]  /*38c0*/  STL [R1+0x70e4], R7 ;  /* 0x0070e40701007387 */ /* 0x0003e20000100800 */
[----:B------:R-:W-:Y:S01]  /*38d0*/  IABS R100, R7 ;  /* 0x0000000700647213 */ /* 0x000fe20000000000 */
[----:B------:R-:W-:Y:S01]  /*38e0*/  IMAD.MOV R0, RZ, RZ, -R0 ;  /* 0x000000ffff007224 */ /* 0x000fe200078e0a00 */
[----:B------:R-:W-:Y:S01]  /*38f0*/  IADD3 R4, -R4, RZ, RZ ;  /* 0x000000ff04047210 */ /* 0x000fe20007ffe1ff */
[----:B------:R-:W-:Y:S01]  /*3900*/  IMAD.MOV R5, RZ, RZ, -R5 ;  /* 0x000000ffff057224 */ /* 0x000fe200078e0a05 */
[----:B------:R-:W-:Y:S01]  /*3910*/  IADD3 R10, R13, 0x8e, RZ ;  /* 0x0000008e0d0a7810 */ /* 0x000fe20007ffe0ff */
[----:B------:R-:W-:Y:S01]  /*3920*/  IMAD R116, R251, R3, R116 ;  /* 0x00000003fb747224 */ /* 0x000fe200078e0274 */
[----:B------:R-:W-:Y:S01]  /*3930*/  IABS R97, R9 ;  /* 0x0000000900617213 */ /* 0x000fe20000000000 */
[----:B------:R-:W-:Y:S01]  /*3940*/  IMAD.HI.U32 R3, R252, R111, RZ ;  /* 0x0000006ffc037227 */ /* 0x000fe200078e00ff */
[----:B------:R3:W-:Y:S01]  /*3950*/  STL [R1+0x70ec], R6 ;  /* 0x0070ec0601007387 */ /* 0x0007e20000100800 */
[----:B------:R-:W-:-:S02]  /*3960*/  IABS R101, R8 ;  /* 0x0000000800657213 */ /* 0x000fc40000000000 */
[----:B------:R-:W-:Y:S01]  /*3970*/  IMAD R109, R251, R0, R109 ;  /* 0x00000000fb6d7224 */ /* 0x000fe200078e026d */
[C---:B--2---:R-:W-:Y:S01]  /*3980*/  IADD3 R8, R13.reuse, 0x90, RZ ;  /* 0x000000900d087810 */ /* 0x044fe20007ffe0ff */
[----:B------:R-:W-:Y:S01]  /*3990*/  IMAD.HI.U32 R0, R252, R104, RZ ;  /* 0x00000068fc007227 */ /* 0x000fe200078e00ff */
[----:B-1----:R-:W-:Y:S01]  /*39a0*/  IADD3 R7, R13, 0x91, RZ ;  /* 0x000000910d077810 */ /* 0x002fe20007ffe0ff */
[----:B------:R1:W-:Y:S01]  /*39b0*/  STL [R1+0x70e8], R10 ;  /* 0x0070e80a01007387 */ /* 0x0003e20000100800 */
[----:B------:R-:W-:Y:S01]  /*39c0*/  IABS R98, R10 ;  /* 0x0000000a00627213 */ /* 0x000fe20000000000 */
[C---:B------:R-:W-:Y:S01]  /*39d0*/  IMAD R118, R251.reuse, R5, R118 ;  /* 0x00000005fb767224 */ /* 0x040fe200078e0276 */
[----:B------:R-:W-:Y:S01]  /*39e0*/  IADD3 R0, -R0, RZ, RZ ;  /* 0x000000ff00007210 */ /* 0x000fe20007ffe1ff */
[----:B------:R-:W-:Y:S01]  /*39f0*/  IMAD R110, R251, R2, R110 ;  /* 0x00000002fb6e7224 */ /* 0x000fe200078e026e */
[----:B---3--:R-:W-:Y:S01]  /*3a00*/  IADD3 R6, R13, 0x92, RZ ;  /* 0x000000920d067810 */ /* 0x008fe20007ffe0ff */
[----:B------:R-:W-:Y:S01]  /*3a10*/  IMAD.HI.U32 R5, R252, R113, RZ ;  /* 0x00000071fc057227 */ /* 0x000fe200078e00ff */
[----:B------:R2:W-:Y:S01]  /*3a20*/  STL [R1+0x70f0], R9 ;  /* 0x0070f00901007387 */ /* 0x0005e20000100800 */
[----:B------:R-:W-:-:S02]  /*3a30*/  IABS R95, R7 ;  /* 0x00000007005f7213 */ /* 0x000fc40000000000 */
[----:B------:R-:W-:Y:S01]  /*3a40*/  IMAD.MOV R3, RZ, RZ, -R3 ;  /* 0x000000ffff037224 */ /* 0x000fe200078e0a03 */
[----:B------:R-:W-:Y:S01]  /*3a50*/  IADD3 R5, -R5, RZ, RZ ;  /* 0x000000ff05057210 */ /* 0x000fe20007ffe1ff */
[C---:B------:R-:W-:Y:S01]  /*3a60*/  IMAD.HI.U32 R2, R252.reuse, R105, RZ ;  /* 0x00000069fc027227 */ /* 0x040fe200078e00ff */
[----:B------:R-:W-:Y:S01]  /*3a70*/  IABS R94, R6 ;  /* 0x00000006005e7213 */ /* 0x000fe20000000000 */
[----:B------:R3:W-:Y:S01]  /*3a80*/  STL [R1+0x70f4], R8 ;  /* 0x0070f40801007387 */ /* 0x0007e20000100800 */
[----:B-1----:R-:W-:Y:S01]  /*3a90*/  IADD3 R10, R13, 0x93, RZ ;  /* 0x000000930d0a7810 */ /* 0x002fe20007ffe0ff */
[----:B------:R-:W-:Y:S01]  /*3aa0*/  IMAD R107, R251, R4, R107 ;  /* 0x00000004fb6b7224 */ /* 0x000fe200078e026b */
[----:B--2---:R-:W-:Y:S01]  /*3ab0*/  IADD3 R9, R13, 0x94, RZ ;  /* 0x000000940d097810 */ /* 0x004fe20007ffe0ff */
[----:B------:R-:W-:Y:S01]  /*3ac0*/  IMAD.HI.U32 R4, R252, R102, RZ ;  /* 0x00000066fc047227 */ /* 0x000fe200078e00ff */
[----:B------:R1:W-:Y:S01]  /*3ad0*/  STL [R1+0x70f8], R7 ;  /* 0x0070f80701007387 */ /* 0x0003e20000100800 */
[----:B------:R-:W-:-:S02]  /*3ae0*/  IABS R96, R8 ;  /* 0x0000000800607213 */ /* 0x000fc40000000000 */
[----:B------:R-:W-:Y:S01]  /*3af0*/  IMAD R111, R251, R3, R111 ;  /* 0x00000003fb6f7224 */ /* 0x000fe200078e026f */
[----:B------:R-:W-:Y:S01]  /*3b00*/  IABS R92, R9 ;  /* 0x00000009005c7213 */ /* 0x000fe20000000000 */
[----:B------:R-:W-:Y:S01]  /*3b10*/  IMAD.MOV R2, RZ, RZ, -R2 ;  /* 0x000000ffff027224 */ /* 0x000fe200078e0a02 */
[----:B------:R2:W-:Y:S01]  /*3b20*/  STL [R1+0x7100], R6 ;  /* 0x0071000601007387 */ /* 0x0005e20000100800 */
[C---:B------:R-:W-:Y:S01]  /*3b30*/  IMAD.HI.U32 R3, R252.reuse, R106, RZ ;  /* 0x0000006afc037227 */ /* 0x040fe200078e00ff */
[C---:B---3--:R-:W-:Y:S02]  /*3b40*/  IADD3 R8, R13.reuse, 0x95, RZ ;  /* 0x000000950d087810 */ /* 0x048fe40007ffe0ff */
[----:B-1----:R-:W-:Y:S01]  /*3b50*/  IADD3 R7, R13, 0x96, RZ ;  /* 0x000000960d077810 */ /* 0x002fe20007ffe0ff */
[----:B------:R-:W-:Y:S01]  /*3b60*/  IMAD.MOV R4, RZ, RZ, -R4 ;  /* 0x000000ffff047224 */ /* 0x000fe200078e0a04 */
[----:B------:R1:W-:Y:S01]  /*3b70*/  STL [R1+0x70fc], R10 ;  /* 0x0070fc0a01007387 */ /* 0x0003e20000100800 */
[C---:B------:R-:W-:Y:S01]  /*3b80*/  IMAD R104, R251.reuse, R0, R104 ;  /* 0x00000000fb687224 */ /* 0x040fe200078e0268 */
[----:B------:R-:W-:Y:S01]  /*3b90*/  IABS R93, R10 ;  /* 0x0000000a005d7213 */ /* 0x000fe20000000000 */
[----:B------:R-:W-:Y:S01]  /*3ba0*/  IMAD R105, R251, R2, R105 ;  /* 0x00000002fb697224 */ /* 0x000fe200078e0269 */
[----:B--2---:R-:W-:Y:S01]  /*3bb0*/  IADD3 R6, R13, 0x97, RZ ;  /* 0x000000970d067810 */ /* 0x004fe20007ffe0ff */
[----:B------:R-:W-:Y:S01]  /*3bc0*/  IMAD.HI.U32 R0, R252, R99, RZ ;  /* 0x00000063fc007227 */ /* 0x000fe200078e00ff */
[----:B------:R2:W-:Y:S01]  /*3bd0*/  STL [R1+0x7104], R9 ;  /* 0x0071040901007387 */ /* 0x0005e20000100800 */
[----:B------:R-:W-:-:S02]  /*3be0*/  IABS R90, R7 ;  /* 0x00000007005a7213 */ /* 0x000fc40000000000 */
[----:B------:R-:W-:Y:S01]  /*3bf0*/  IMAD.MOV R3, RZ, RZ, -R3 ;  /* 0x000000ffff037224 */ /* 0x000fe200078e0a03 */
[----:B------:R-:W-:Y:S01]  /*3c00*/  IABS R89, R6 ;  /* 0x0000000600597213 */ /* 0x000fe20000000000 */
[C---:B------:R-:W-:Y:S01]  /*3c10*/  IMAD.HI.U32 R2, R252.reuse, R100, RZ ;  /* 0x00000064fc027227 */ /* 0x040fe200078e00ff */
[----:B-1----:R-:W-:Y:S01]  /*3c20*/  IADD3 R10, R13, 0x98, RZ ;  /* 0x000000980d0a7810 */ /* 0x002fe20007ffe0ff */
[----:B------:R1:W-:Y:S01]  /*3c30*/  STL [R1+0x7108], R8 ;  /* 0x0071080801007387 */ /* 0x0003e20000100800 */
        /* <DEDUP_REMOVED lines=8> */
[C---:B------:R-:W-:Y:S01]  /*3cc0*/  IMAD.HI.U32 R4, R252.reuse, R97, RZ ;  /* 0x00000061fc047227 */ /* 0x040fe200078e00ff */
[C---:B-1----:R-:W-:Y:S02]  /*3cd0*/  IADD3 R8, R13.reuse, 0x9a, RZ ;  /* 0x0000009a0d087810 */ /* 0x042fe40007ffe0ff */
[----:B------:R-:W-:Y:S01]  /*3ce0*/  STL [R1+0x7114], R10 ;  /* 0x0071140a01007387 */ /* 0x000fe20000100800 */
[----:B------:R-:W-:Y:S01]  /*3cf0*/  IMAD.MOV R0, RZ, RZ, -R0 ;  /* 0x000000ffff007224 */ /* 0x000fe200078e0a00 */
[----:B--2---:R-:W-:Y:S01]  /*3d00*/  IADD3 R7, R13, 0x9b, RZ ;  /* 0x0000009b0d077810 */ /* 0x004fe20007ffe0ff */
[----:B------:R-:W-:Y:S01]  /*3d10*/  IMAD R106, R251, R3, R106 ;  /* 0x00000003fb6a7224 */ /* 0x000fe200078e026a */
[----:B------:R1:W-:Y:S01]  /*3d20*/  STL [R1+0x7118], R9 ;  /* 0x0071180901007387 */ /* 0x0003e20000100800 */
[----:B------:R-:W-:Y:S01]  /*3d30*/  IMAD.MOV R2, RZ, RZ, -R2 ;  /* 0x000000ffff027224 */ /* 0x000fe200078e0a02 */
[----:B---3--:R-:W-:Y:S01]  /*3d40*/  IADD3 R6, R13, 0x9c, RZ ;  /* 0x0000009c0d067810 */ /* 0x008fe20007ffe0ff */
[C---:B------:R-:W-:Y:S01]  /*3d50*/  IMAD.HI.U32 R3, R252.reuse, R101, RZ ;  /* 0x00000065fc037227 */ /* 0x040fe200078e00ff */
[----:B------:R-:W-:Y:S01]  /*3d60*/  IABS R88, R10 ;  /* 0x0000000a00587213 */ /* 0x000fe20000000000 */
[----:B------:R2:W-:Y:S01]  /*3d70*/  STL [R1+0x711c], R8 ;  /* 0x00711c0801007387 */ /* 0x0005e20000100800 */
[----:B------:R-:W-:Y:S01]  /*3d80*/  IABS R84, R6 ;  /* 0x0000000600547213 */ /* 0x000fe20000000000 */
[----:B------:R-:W-:Y:S01]  /*3d90*/  IMAD.MOV R5, RZ, RZ, -R5 ;  /* 0x000000ffff057224 */ /* 0x000fe200078e0a05 */
[----:B------:R-:W-:Y:S01]  /*3da0*/  IADD3 R3, -R3, RZ, RZ ;  /* 0x000000ff03037210 */ /* 0x000fe20007ffe1ff */
[----:B------:R-:W-:Y:S01]  /*3db0*/  IMAD.MOV R4, RZ, RZ, -R4 ;  /* 0x000000ffff047224 */ /* 0x000fe200078e0a04 */
[----:B-1----:R-:W-:Y:S01]  /*3dc0*/  IADD3 R9, R13, 0x9e, RZ ;  /* 0x0000009e0d097810 */ /* 0x002fe20007ffe0ff */
[C---:B------:R-:W-:Y:S01]  /*3dd0*/  IMAD R99, R251.reuse, R0, R99 ;  /* 0x00000000fb637224 */ /* 0x040fe200078e0263 */
[----:B------:R-:W-:Y:S01]  /*3de0*/  IABS R85, R7 ;  /* 0x0000000700557213 */ /* 0x000fe20000000000 */
[----:B------:R-:W-:Y:S01]  /*3df0*/  IMAD R100, R251, R2, R100 ;  /* 0x00000002fb647224 */ /* 0x000fe200078e0264 */
[----:B------:R-:W-:Y:S01]  /*3e00*/  IADD3 R10, R13, 0x9d, RZ ;  /* 0x0000009d0d0a7810 */ /* 0x000fe20007ffe0ff */
[----:B------:R-:W-:Y:S01]  /*3e10*/  IMAD.HI.U32 R0, R252, R94, RZ ;  /* 0x0000005efc007227 */ /* 0x000fe200078e00ff */
[----:B------:R1:W-:Y:S01]  /*3e20*/  STL [R1+0x7120], R7 ;  /* 0x0071200701007387 */ /* 0x0003e20000100800 */
[----:B------:R-:W-:-:S02]  /*3e30*/  IABS R82, R9 ;  /* 0x0000000900527213 */ /* 0x000fc40000000000 */
[----:B------:R-:W-:Y:S01]  /*3e40*/  IMAD.HI.U32 R2, R252, R95, RZ ;  /* 0x0000005ffc027227 */ /* 0x000fe200078e00ff */
[----:B------:R3:W-:Y:S01]  /*3e50*/  STL [R1+0x7128], R6 ;  /* 0x0071280601007387 */ /* 0x0007e20000100800 */
[----:B------:R-:W-:Y:S02]  /*3e60*/  IABS R86, R8 ;  /* 0x0000000800567213 */ /* 0x000fe40000000000 */
[C---:B------:R-:W-:Y:S01]  /*3e70*/  IMAD R108, R251.reuse, R5, R108 ;  /* 0x00000005fb6c7224 */ /* 0x040fe200078e026c */
[----:B------:R-:W-:Y:S01]  /*3e80*/  IADD3 R2, -R2, RZ, RZ ;  /* 0x000000ff02027210 */ /* 0x000fe20007ffe1ff */
[----:B------:R-:W-:Y:S01]  /*3e90*/  IMAD R97, R251, R4, R97 ;  /* 0x00000004fb617224 */ /* 0x000fe200078e0261 */
[C---:B--2---:R-:W-:Y:S01]  /*3ea0*/  IADD3 R8, R13.reuse, 0x9f, RZ ;  /* 0x0000009f0d087810 */ /* 0x044fe20007ffe0ff */
[C---:B------:R-:W-:Y:S01]  /*3eb0*/  IMAD.HI.U32 R5, R252.reuse, R103, RZ ;  /* 0x00000067fc057227 */ /* 0x040fe200078e00ff */
[C---:B-1----:R-:W-:Y:S01]  /*3ec0*/  IADD3 R7, R13.reuse, 0xa0, RZ ;  /* 0x000000a00d077810 */ /* 0x042fe20007ffe0ff */
[----:B------:R1:W-:Y:S01]  /*3ed0*/  STL [R1+0x7124], R10 ;  /* 0x0071240a01007387 */ /* 0x0003e20000100800 */
[----:B---3--:R-:W-:Y:S01]  /*3ee0*/  IADD3 R6, R13, 0xa1, RZ ;  /* 0x000000a10d067810 */ /* 0x008fe20007ffe0ff */
[----:B------:R-:W-:Y:S01]  /*3ef0*/  IMAD.HI.U32 R4, R252, R92, RZ ;  /* 0x0000005cfc047227 */ /* 0x000fe200078e00ff */
[----:B------:R-:W-:Y:S01]  /*3f00*/  IABS R80, R7 ;  /* 0x0000000700507213 */ /* 0x000fe20000000000 */
[----:B------:R2:W-:Y:S01]  /*3f10*/  STL [R1+0x712c], R9 ;  /* 0x00712c0901007387 */ /* 0x0005e20000100800 */
[----:B------:R-:W-:Y:S01]  /*3f20*/  IABS R79, R6 ;  /* 0x00000006004f7213 */ /* 0x000fe20000000000 */
[----:B------:R-:W-:Y:S01]  /*3f30*/  IMAD.MOV R0, RZ, RZ, -R0 ;  /* 0x000000ffff007224 */ /* 0x000fe200078e0a00 */
[----:B------:R-:W-:Y:S01]  /*3f40*/  IADD3 R4, -R4, RZ, RZ ;  /* 0x000000ff04047210 */ /* 0x000fe20007ffe1ff */
[----:B------:R-:W-:Y:S01]  /*3f50*/  IMAD.MOV R5, RZ, RZ, -R5 ;  /* 0x000000ffff057224 */ /* 0x000fe200078e0a05 */
[----:B------:R-:W-:Y:S01]  /*3f60*/  IABS R83, R10 ;  /* 0x0000000a00537213 */ /* 0x000fe20000000000 */
[----:B------:R-:W-:Y:S01]  /*3f70*/  IMAD R101, R251, R3, R101 ;  /* 0x00000003fb657224 */ /* 0x000fe200078e0265 */
[----:B------:R3:W-:Y:S01]  /*3f80*/  STL [R1+0x7130], R8 ;  /* 0x0071300801007387 */ /* 0x0007e20000100800 */
[----:B------:R-:W-:Y:S01]  /*3f90*/  IMAD.HI.U32 R3, R252, R96, RZ ;  /* 0x00000060fc037227 */ /* 0x000fe200078e00ff */
[----:B-1----:R-:W-:-:S02]  /*3fa0*/  IADD3 R10, R13, 0xa2, RZ ;  /* 0x000000a20d0a7810 */ /* 0x002fc40007ffe0ff */
[----:B--2---:R-:W-:Y:S01]  /*3fb0*/  IADD3 R9, R13, 0xa3, RZ ;  /* 0x000000a30d097810 */ /* 0x004fe20007ffe0ff */
[C---:B------:R-:W-:Y:S01]  /*3fc0*/  IMAD R94, R251.reuse, R0, R94 ;  /* 0x00000000fb5e7224 */ /* 0x040fe200078e025e */
[----:B------:R1:W-:Y:S01]  /*3fd0*/  STL [R1+0x7134], R7 ;  /* 0x0071340701007387 */ /* 0x0003e20000100800 */
[----:B------:R-:W-:Y:S01]  /*3fe0*/  IMAD.HI.U32 R0, R252, R89, RZ ;  /* 0x00000059fc007227 */ /* 0x000fe200078e00ff */
[----:B------:R-:W-:Y:S02]  /*3ff0*/  IABS R77, R9 ;  /* 0x00000009004d7213 */ /* 0x000fe40000000000 */
[----:B------:R2:W-:Y:S01]  /*4000*/  STL [R1+0x713c], R6 ;  /* 0x00713c0601007387 */ /* 0x0005e20000100800 */
[C---:B------:R-:W-:Y:S01]  /*4010*/  IMAD R103, R251.reuse, R5, R103 ;  /* 0x00000005fb677224 */ /* 0x040fe200078e0267 */
[----:B------:R-:W-:Y:S01]  /*4020*/  IADD3 R0, -R0, RZ, RZ ;  /* 0x000000ff00007210 */ /* 0x000fe20007ffe1ff */
[----:B------:R-:W-:Y:S01]  /*4030*/  IMAD R95, R251, R2, R95 ;  /* 0x00000002fb5f7224 */ /* 0x000fe200078e025f */
[----:B------:R-:W-:Y:S01]  /*4040*/  IABS R81, R8 ;  /* 0x0000000800517213 */ /* 0x000fe20000000000 */
[C---:B------:R-:W-:Y:S01]  /*4050*/  IMAD.HI.U32 R5, R252.reuse, R98, RZ ;  /* 0x00000062fc057227 */ /* 0x040fe200078e00ff */
[C---:B---3--:R-:W-:Y:S01]  /*4060*/  IADD3 R8, R13.reuse, 0xa4, RZ ;  /* 0x000000a40d087810 */ /* 0x048fe20007ffe0ff */
[----:B------:R3:W-:Y:S01]  /*4070*/  STL [R1+0x7138], R10 ;  /* 0x0071380a01007387 */ /* 0x0007e20000100800 */
[----:B-1----:R-:W-:Y:S01]  /*4080*/  IADD3 R7, R13, 0xa5, RZ ;  /* 0x000000a50d077810 */ /* 0x002fe20007ffe0ff */
[----:B------:R-:W-:Y:S01]  /*4090*/  IMAD.MOV R3, RZ, RZ, -R3 ;  /* 0x000000ffff037224 */ /* 0x000fe200078e0a03 */
[----:B------:R-:W-:Y:S01]  /*40a0*/  IADD3 R5, -R5, RZ, RZ ;  /* 0x000000ff05057210 */ /* 0x000fe20007ffe1ff */
[C---:B------:R-:W-:Y:S01]  /*40b0*/  IMAD.HI.U32 R2, R252.reuse, R90, RZ ;  /* 0x0000005afc027227 */ /* 0x040fe200078e00ff */
[----:B--2---:R-:W-:Y:S01]  /*40c0*/  IADD3 R6, R13, 0xa6, RZ ;  /* 0x000000a60d067810 */ /* 0x004fe20007ffe0ff */
[----:B------:R1:W-:Y:S01]  /*40d0*/  STL [R1+0x7140], R9 ;  /* 0x0071400901007387 */ /* 0x0003e20000100800 */
[----:B------:R-:W-:Y:S01]  /*40e0*/  IABS R78, R10 ;  /* 0x0000000a004e7213 */ /* 0x000fe20000000000 */
[----:B------:R-:W-:Y:S01]  /*40f0*/  IMAD R92, R251, R4, R92 ;  /* 0x00000004fb5c7224 */ /* 0x000fe200078e025c */
[----:B------:R-:W-:Y:S01]  /*4100*/  IABS R74, R6 ;  /* 0x00000006004a7213 */ /* 0x000fe20000000000 */
[C---:B------:R-:W-:Y:S01]  /*4110*/  IMAD.HI.U32 R4, R252.reuse, R87, RZ ;  /* 0x00000057fc047227 */ /* 0x040fe200078e00ff */
[----:B------:R-:W-:Y:S01]  /*4120*/  IABS R75, R7 ;  /* 0x00000007004b7213 */ /* 0x000fe20000000000 */
[----:B------:R2:W-:Y:S01]  /*4130*/  STL [R1+0x7144], R8 ;  /* 0x0071440801007387 */ /* 0x0005e20000100800 */
[----:B---3--:R-:W-:Y:S01]  /*4140*/  IADD3 R10, R13, 0xa7, RZ ;  /* 0x000000a70d0a7810 */ /* 0x008fe20007ffe0ff */
[----:B------:R-:W-:Y:S01]  /*4150*/  IMAD R96, R251, R3, R96 ;  /* 0x00000003fb607224 */ /* 0x000fe200078e0260 */
[----:B------:R-:W-:Y:S01]  /*4160*/  IABS R76, R8 ;  /* 0x00000008004c7213 */ /* 0x000fe20000000000 */
[----:B------:R-:W-:Y:S01]  /*4170*/  IMAD.MOV R2, RZ, RZ, -R2 ;  /* 0x000000ffff027224 */ /* 0x000fe200078e0a02 */
[----:B-1----:R-:W-:Y:S01]  /*4180*/  IADD3 R9, R13, 0xa8, RZ ;  /* 0x000000a80d097810 */ /* 0x002fe20007ffe0ff */
[----:B------:R-:W-:Y:S01]  /*4190*/  IMAD.HI.U32 R3, R252, R91, RZ ;  /* 0x0000005bfc037227 */ /* 0x000fe200078e00ff */
[----:B------:R1:W-:Y:S01]  /*41a0*/  STL [R1+0x7148], R7 ;  /* 0x0071480701007387 */ /* 0x0003e20000100800 */
[----:B------:R-:W-:-:S02]  /*41b0*/  IABS R73, R10 ;  /* 0x0000000a00497213 */ /* 0x000fc40000000000 */
[----:B------:R-:W-:Y:S01]  /*41c0*/  IMAD.MOV R4, RZ, RZ, -R4 ;  /* 0x000000ffff047224 */ /* 0x000fe200078e0a04 */
[----:B------:R-:W-:Y:S01]  /*41d0*/  IABS R72, R9 ;  /* 0x0000000900487213 */ /* 0x000fe20000000000 */
[C---:B------:R-:W-:Y:S01]  /*41e0*/  IMAD R89, R251.reuse, R0, R89 ;  /* 0x00000000fb597224 */ /* 0x040fe200078e0259 */
[----:B------:R3:W-:Y:S01]  /*41f0*/  STL [R1+0x7150], R6 ;  /* 0x0071500601007387 */ /* 0x0007e20000100800 */
[----:B------:R-:W-:Y:S01]  /*4200*/  IMAD R90, R251, R2, R90 ;  /* 0x00000002fb5a7224 */ /* 0x000fe200078e025a */
[C---:B--2---:R-:W-:Y:S01]  /*4210*/  IADD3 R8, R13.reuse, 0xa9, RZ ;  /* 0x000000a90d087810 */ /* 0x044fe20007ffe0ff */
[C---:B------:R-:W-:Y:S01]  /*4220*/  IMAD.HI.U32 R0, R252.reuse, R84, RZ ;  /* 0x00000054fc007227 */ /* 0x040fe200078e00ff */
[C---:B-1----:R-:W-:Y:S01]  /*4230*/  IADD3 R7, R13.reuse, 0xaa, RZ ;  /* 0x000000aa0d077810 */ /* 0x042fe20007ffe0ff */
[----:B------:R1:W-:Y:S01]  /*4240*/  STL [R1+0x714c], R10 ;  /* 0x00714c0a01007387 */ /* 0x0003e20000100800 */
[----:B------:R-:W-:Y:S01]  /*4250*/  IABS R71, R8 ;  /* 0x0000000800477213 */ /* 0x000fe20000000000 */
[----:B------:R-:W-:Y:S01]  /*4260*/  IMAD.MOV R3, RZ, RZ, -R3 ;  /* 0x000000ffff037224 */ /* 0x000fe200078e0a03 */
[----:B------:R-:W-:Y:S01]  /*4270*/  IABS R70, R7 ;  /* 0x0000000700467213 */ /* 0x000fe20000000000 */
[C---:B------:R-:W-:Y:S01]  /*4280*/  IMAD.HI.U32 R2, R252.reuse, R85, RZ ;  /* 0x00000055fc027227 */ /* 0x040fe200078e00ff */
[----:B---3--:R-:W-:Y:S01]  /*4290*/  IADD3 R6, R13, 0xab, RZ ;  /* 0x000000ab0d067810 */ /* 0x008fe20007ffe0ff */
[----:B------:R2:W-:Y:S02]  /*42a0*/  STL [R1+0x7154], R9 ;  /* 0x0071540901007387 */ /* 0x0005e40000100800 */
[C---:B------:R-:W-:Y:S01]  /*42b0*/  IMAD R98, R251.reuse, R5, R98 ;  /* 0x00000005fb627224 */ /* 0x040fe200078e0262 */
[----:B------:R-:W-:Y:S01]  /*42c0*/  IABS R69, R6 ;  /* 0x0000000600457213 */ /* 0x000fe20000000000 */
[----:B------:R-:W-:Y:S01]  /*42d0*/  IMAD R87, R251, R4, R87 ;  /* 0x00000004fb577224 */ /* 0x000fe200078e0257 */
[C---:B-1----:R-:W-:Y:S01]  /*42e0*/  IADD3 R10, R13.reuse, 0xac, RZ ;  /* 0x000000ac0d0a7810 */ /* 0x042fe20007ffe0ff */
[C---:B------:R-:W-:Y:S01]  /*42f0*/  IMAD.HI.U32 R5, R252.reuse, R93, RZ ;  /* 0x0000005dfc057227 */ /* 0x040fe200078e00ff */
[----:B------:R1:W-:Y:S02]  /*4300*/  STL [R1+0x7158], R8 ;  /* 0x0071580801007387 */ /* 0x0003e40000100800 */
[----:B------:R-:W-:Y:S01]  /*4310*/  IABS R68, R10 ;  /* 0x0000000a00447213 */ /* 0x000fe20000000000 */
[C---:B------:R-:W-:Y:S01]  /*4320*/  IMAD.HI.U32 R4, R252.reuse, R82, RZ ;  /* 0x00000052fc047227 */ /* 0x040fe200078e00ff */
[----:B--2---:R-:W-:Y:S01]  /*4330*/  IADD3 R9, R13, 0xad, RZ ;  /* 0x000000ad0d097810 */ /* 0x004fe20007ffe0ff */
[----:B------:R2:W-:Y:S02]  /*4340*/  STL [R1+0x715c], R7 ;  /* 0x00715c0701007387 */ /* 0x0005e40000100800 */
[----:B------:R-:W-:Y:S01]  /*4350*/  IMAD.MOV R0, RZ, RZ, -R0 ;  /* 0x000000ffff007224 */ /* 0x000fe200078e0a00 */
[----:B------:R-:W-:Y:S01]  /*4360*/  IABS R67, R9 ;  /* 0x0000000900437213 */ /* 0x000fe20000000000 */
[----:B------:R-:W-:Y:S01]  /*4370*/  IMAD R91, R251, R3, R91 ;  /* 0x00000003fb5b7224 */ /* 0x000fe200078e025b */
[----:B------:R3:W-:Y:S01]  /*4380*/  STL [R1+0x7160], R6 ;  /* 0x0071600601007387 */ /* 0x0007e20000100800 */
[----:B------:R-:W-:Y:S01]  /*4390*/  IMAD.MOV R2, RZ, RZ, -R2 ;  /* 0x000000ffff027224 */ /* 0x000fe200078e0a02 */
[C---:B-1----:R-:W-:Y:S01]  /*43a0*/  IADD3 R8, R13.reuse, 0xae, RZ ;  /* 0x000000ae0d087810 */ /* 0x042fe20007ffe0ff */
[----:B------:R-:W-:Y:S01]  /*43b0*/  IMAD.HI.U32 R3, R252, R86, RZ ;  /* 0x00000056fc037227 */ /* 0x000fe200078e00ff */
[----:B------:R1:W-:Y:S01]  /*43c0*/  STL [R1+0x7164], R10 ;  /* 0x0071640a01007387 */ /* 0x0003e20000100800 */
[----:B--2---:R-:W-:-:S02]  /*43d0*/  IADD3 R7, R13, 0xaf, RZ ;  /* 0x000000af0d077810 */ /* 0x004fc40007ffe0ff */
[----:B------:R-:W-:Y:S01]  /*43e0*/  IMAD.MOV R5, RZ, RZ, -R5 ;  /* 0x000000ffff057224 */ /* 0x000fe200078e0a05 */
[----:B------:R-:W-:Y:S01]  /*43f0*/  IADD3 R3, -R3, RZ, RZ ;  /* 0x000000ff03037210 */ /* 0x000fe20007ffe1ff */
[----:B------:R-:W-:Y:S01]  /*4400*/  IMAD.MOV R4, RZ, RZ, -R4 ;  /* 0x000000ffff047224 */ /* 0x000fe200078e0a04 */
[----:B---3--:R-:W-:Y:S01]  /*4410*/  IADD3 R6, R13, 0xb0, RZ ;  /* 0x000000b00d067810 */ /* 0x008fe20007ffe0ff */
[C---:B------:R-:W-:Y:S01]  /*4420*/  IMAD R84, R251.reuse, R0, R84 ;  /* 0x00000000fb547224 */ /* 0x040fe200078e0254 */
[----:B------:R2:W-:Y:S01]  /*4430*/  STL [R1+0x7168], R9 ;  /* 0x0071680901007387 */ /* 0x0005e20000100800 */
[----:B------:R-:W-:Y:S01]  /*4440*/  IMAD R85, R251, R2, R85 ;  /* 0x00000002fb557224 */ /* 0x000fe200078e0255 */
[----:B------:R-:W-:Y:S01]  /*4450*/  IABS R64, R6 ;  /* 0x0000000600407213 */ /* 0x000fe20000000000 */
[C---:B------:R-:W-:Y:S01]  /*4460*/  IMAD.HI.U32 R0, R252.reuse, R79, RZ ;  /* 0x0000004ffc007227 */ /* 0x040fe200078e00ff */
[----:B------:R-:W-:Y:S01]  /*4470*/  IABS R65, R7 ;  /* 0x0000000700417213 */ /* 0x000fe20000000000 */
[----:B------:R3:W-:Y:S01]  /*4480*/  STL [R1+0x716c], R8 ;  /* 0x00716c0801007387 */ /* 0x0007e20000100800 */
[C---:B-1----:R-:W-:Y:S01]  /*4490*/  IADD3 R10, R13.reuse, 0xb1, RZ ;  /* 0x000000b10d0a7810 */ /* 0x042fe20007ffe0ff */
        /* <DEDUP_REMOVED lines=9> */
[----:B------:R2:W-:Y:S01]  /*4530*/  STL [R1+0x7178], R6 ;  /* 0x0071780601007387 */ /* 0x0005e20000100800 */
[----:B---3--:R-:W-:-:S02]  /*4540*/  IADD3 R8, R13, 0xb3, RZ ;  /* 0x000000b30d087810 */ /* 0x008fc40007ffe0ff */
[----:B------:R-:W-:Y:S01]  /*4550*/  IMAD.HI.U32 R4, R252, R77, RZ ;  /* 0x0000004dfc047227 */ /* 0x000fe200078e00ff */
[C---:B-1----:R-:W-:Y:S01]  /*4560*/  IADD3 R7, R13.reuse, 0xb4, RZ ;  /* 0x000000b40d077810 */ /* 0x042fe20007ffe0ff */
[----:B------:R1:W-:Y:S01]  /*4570*/  STL [R1+0x7174], R10 ;  /* 0x0071740a01007387 */ /* 0x0003e20000100800 */
[----:B------:R-:W-:Y:S01]  /*4580*/  IABS R63, R10 ;  /* 0x0000000a003f7213 */ /* 0x000fe20000000000 */
[----:B------:R-:W-:Y:S01]  /*4590*/  IMAD.MOV R0, RZ, RZ, -R0 ;  /* 0x000000ffff007224 */ /* 0x000fe200078e0a00 */
[----:B------:R-:W-:Y:S01]  /*45a0*/  IADD3 R4, -R4, RZ, RZ ;  /* 0x000000ff04047210 */ /* 0x000fe20007ffe1ff */
[----:B------:R-:W-:Y:S01]  /*45b0*/  IMAD.MOV R5, RZ, RZ, -R5 ;  /* 0x000000ffff057224 */ /* 0x000fe200078e0a05 */
[----:B--2---:R-:W-:Y:S01]  /*45c0*/  IADD3 R6, R13, 0xb5, RZ ;  /* 0x000000b50d067810 */ /* 0x004fe20007ffe0ff */
[----:B------:R-:W-:Y:S01]  /*45d0*/  IMAD R86, R251, R3, R86 ;  /* 0x00000003fb567224 */ /* 0x000fe200078e0256 */
[----:B------:R2:W-:Y:S01]  /*45e0*/  STL [R1+0x717c], R9 ;  /* 0x00717c0901007387 */ /* 0x0005e20000100800 */
[----:B------:R-:W-:Y:S01]  /*45f0*/  IMAD.HI.U32 R3, R252, R81, RZ ;  /* 0x00000051fc037227 */ /* 0x000fe200078e00ff */
[----:B------:R-:W-:-:S02]  /*4600*/  IABS R59, R6 ;  /* 0x00000006003b7213 */ /* 0x000fc40000000000 */
[----:B------:R-:W-:Y:S01]  /*4610*/  IABS R60, R7 ;  /* 0x00000007003c7213 */ /* 0x000fe20000000000 */
[----:B------:R-:W-:Y:S01]  /*4620*/  IMAD R79, R251, R0, R79 ;  /* 0x00000000fb4f7224 */ /* 0x000fe200078e024f */
[----:B-1----:R-:W-:Y:S01]  /*4630*/  IADD3 R10, R13, 0xb6, RZ ;  /* 0x000000b60d0a7810 */ /* 0x002fe20007ffe0ff */
[----:B------:R-:W-:Y:S01]  /*4640*/  IMAD.HI.U32 R0, R252, R74, RZ ;  /* 0x0000004afc007227 */ /* 0x000fe200078e00ff */
[----:B------:R1:W-:Y:S01]  /*4650*/  STL [R1+0x7180], R8 ;  /* 0x0071800801007387 */ /* 0x0003e20000100800 */
[----:B------:R-:W-:Y:S02]  /*4660*/  IABS R61, R8 ;  /* 0x00000008003d7213 */ /* 0x000fe40000000000 */
[C---:B------:R-:W-:Y:S01]  /*4670*/  IMAD R88, R251.reuse, R5, R88 ;  /* 0x00000005fb587224 */ /* 0x040fe200078e0258 */
[----:B------:R-:W-:Y:S01]  /*4680*/  IADD3 R0, -R0, RZ, RZ ;  /* 0x000000ff00007210 */ /* 0x000fe20007ffe1ff */
[----:B------:R-:W-:Y:S01]  /*4690*/  IMAD R80, R251, R2, R80 ;  /* 0x00000002fb507224 */ /* 0x000fe200078e0250 */
[----:B--2---:R-:W-:Y:S01]  /*46a0*/  IADD3 R9, R13, 0xb7, RZ ;  /* 0x000000b70d097810 */ /* 0x004fe20007ffe0ff */
        /* <DEDUP_REMOVED lines=15> */
[----:B------:R2:W-:Y:S01]  /*47a0*/  STL [R1+0x7190], R9 ;  /* 0x0071900901007387 */ /* 0x0005e20000100800 */
[----:B------:R-:W-:Y:S01]  /*47b0*/  IMAD.MOV R2, RZ, RZ, -R2 ;  /* 0x000000ffff027224 */ /* 0x000fe200078e0a02 */
[C---:B---3--:R-:W-:Y:S01]  /*47c0*/  IADD3 R6, R13.reuse, 0xba, RZ ;  /* 0x000000ba0d067810 */ /* 0x048fe20007ffe0ff */
[C---:B------:R-:W-:Y:S01]  /*47d0*/  IMAD.HI.U32 R3, R252.reuse, R76, RZ ;  /* 0x0000004cfc037227 */ /* 0x040fe200078e00ff */
[----:B------:R-:W-:Y:S01]  /*47e0*/  IABS R55, R7 ;  /* 0x0000000700377213 */ /* 0x000fe20000000000 */
[----:B------:R3:W-:Y:S01]  /*47f0*/  STL [R1+0x7194], R8 ;  /* 0x0071940801007387 */ /* 0x0007e20000100800 */
[----:B------:R-:W-:Y:S01]  /*4800*/  IABS R54, R6 ;  /* 0x0000000600367213 */ /* 0x000fe20000000000 */
[----:B------:R-:W-:Y:S01]  /*4810*/  IMAD.MOV R4, RZ, RZ, -R4 ;  /* 0x000000ffff047224 */ /* 0x000fe200078e0a04 */
[----:B-1----:R-:W-:Y:S01]  /*4820*/  IADD3 R10, R13, 0xbb, RZ ;  /* 0x000000bb0d0a7810 */ /* 0x002fe20007ffe0ff */
        /* <DEDUP_REMOVED lines=8> */
[----:B---3--:R-:W-:Y:S01]  /*48b0*/  IADD3 R8, R13, 0xbd, RZ ;  /* 0x000000bd0d087810 */ /* 0x008fe20007ffe0ff */
[C---:B------:R-:W-:Y:S01]  /*48c0*/  IMAD.HI.U32 R2, R252.reuse, R70, RZ ;  /* 0x00000046fc027227 */ /* 0x040fe200078e00ff */
[----:B------:R3:W-:Y:S01]  /*48d0*/  STL [R1+0x719c], R10 ;  /* 0x00719c0a01007387 */ /* 0x0007e20000100800 */
[----:B------:R-:W-:Y:S02]  /*48e0*/  IABS R53, R10 ;  /* 0x0000000a00357213 */ /* 0x000fe40000000000 */
[----:B------:R-:W-:Y:S01]  /*48f0*/  IMAD R83, R251, R5, R83 ;  /* 0x00000005fb537224 */ /* 0x000fe200078e0253 */
[----:B-1----:R-:W-:Y:S01]  /*4900*/  IADD3 R7, R13, 0xbe, RZ ;  /* 0x000000be0d077810 */ /* 0x002fe20007ffe0ff */
[----:B------:R-:W-:Y:S01]  /*4910*/  IMAD R72, R251, R4, R72 ;  /* 0x00000004fb487224 */ /* 0x000fe200078e0248 */
[----:B--2---:R-:W-:Y:S01]  /*4920*/  IADD3 R6, R13, 0xbf, RZ ;  /* 0x000000bf0d067810 */ /* 0x004fe20007ffe0ff */
[----:B------:R-:W-:Y:S01]  /*4930*/  IMAD.HI.U32 R5, R252, R78, RZ ;  /* 0x0000004efc057227 */ /* 0x000fe200078e00ff */
[----:B------:R1:W-:Y:S01]  /*4940*/  STL [R1+0x71a4], R9 ;  /* 0x0071a40901007387 */ /* 0x0003e20000100800 */
[----:B------:R-:W-:-:S02]  /*4950*/  IABS R50, R7 ;  /* 0x0000000700327213 */ /* 0x000fc40000000000 */
[C---:B------:R-:W-:Y:S01]  /*4960*/  IMAD.HI.U32 R4, R252.reuse, R67, RZ ;  /* 0x00000043fc047227 */ /* 0x040fe200078e00ff */
[----:B------:R-:W-:Y:S01]  /*4970*/  IABS R49, R6 ;  /* 0x0000000600317213 */ /* 0x000fe20000000000 */
[----:B------:R2:W-:Y:S01]  /*4980*/  STL [R1+0x71a8], R8 ;  /* 0x0071a80801007387 */ /* 0x0005e20000100800 */
[----:B---3--:R-:W-:Y:S01]  /*4990*/  IADD3 R10, R13, 0xc0, RZ ;  /* 0x000000c00d0a7810 */ /* 0x008fe20007ffe0ff */
        /* <DEDUP_REMOVED lines=8> */
[----:B------:R3:W-:Y:S01]  /*4a20*/  STL [R1+0x71b4], R6 ;  /* 0x0071b40601007387 */ /* 0x0007e20000100800 */
[----:B------:R-:W-:Y:S01]  /*4a30*/  IMAD.MOV R5, RZ, RZ, -R5 ;  /* 0x000000ffff057224 */ /* 0x000fe200078e0a05 */
[----:B------:R-:W-:Y:S01]  /*4a40*/  IADD3 R3, -R3, RZ, RZ ;  /* 0x000000ff03037210 */ /* 0x000fe20007ffe1ff */
[----:B------:R-:W-:Y:S01]  /*4a50*/  IMAD.MOV R4, RZ, RZ, -R4 ;  /* 0x000000ffff047224 */ /* 0x000fe200078e0a04 */
[----:B--2---:R-:W-:Y:S01]  /*4a60*/  IADD3 R8, R13, 0xc2, RZ ;  /* 0x000000c20d087810 */ /* 0x004fe20007ffe0ff */
[----:B------:R-:W-:Y:S01]  /*4a70*/  IMAD R69, R251, R0, R69 ;  /* 0x00000000fb457224 */ /* 0x000fe200078e0245 */
[----:B-1----:R-:W-:Y:S01]  /*4a80*/  IADD3 R7, R13, 0xc3, RZ ;  /* 0x000000c30d077810 */ /* 0x002fe20007ffe0ff */
[----:B------:R-:W-:Y:S01]  /*4a90*/  IMAD R70, R251, R2, R70 ;  /* 0x00000002fb467224 */ /* 0x000fe200078e0246 */
[----:B------:R-:W-:Y:S01]  /*4aa0*/  STL [R1+0x71b0], R10 ;  /* 0x0071b00a01007387 */ /* 0x000fe20000100800 */
[----:B------:R-:W-:Y:S01]  /*4ab0*/  IMAD.HI.U32 R0, R252, R64, RZ ;  /* 0x00000040fc007227 */ /* 0x000fe200078e00ff */
[----:B---3--:R-:W-:-:S02]  /*4ac0*/  IADD3 R6, R13, 0xc4, RZ ;  /* 0x000000c40d067810 */ /* 0x008fc40007ffe0ff */
[----:B------:R1:W-:Y:S01]  /*4ad0*/  STL [R1+0x71b8], R9 ;  /* 0x0071b80901007387 */ /* 0x0003e20000100800 */
[----:B------:R-:W-:Y:S01]  /*4ae0*/  IMAD.HI.U32 R2, R252, R65, RZ ;  /* 0x00000041fc027227 */ /* 0x000fe200078e00ff */
[----:B------:R-:W-:Y:S02]  /*4af0*/  IABS R44, R6 ;  /* 0x00000006002c7213 */ /* 0x000fe40000000000 */
[----:B------:R-:W-:Y:S01]  /*4b00*/  IABS R48, R10 ;  /* 0x0000000a00307213 */ /* 0x000fe20000000000 */
[C---:B------:R-:W-:Y:S01]  /*4b10*/  IMAD R78, R251.reuse, R5, R78 ;  /* 0x00000005fb4e7224 */ /* 0x040fe200078e024e */
[----:B------:R-:W-:Y:S01]  /*4b20*/  IADD3 R2, -R2, RZ, RZ ;  /* 0x000000ff02027210 */ /* 0x000fe20007ffe1ff */
[----:B------:R-:W-:Y:S01]  /*4b30*/  IMAD R67, R251, R4, R67 ;  /* 0x00000004fb437224 */ /* 0x000fe200078e0243 */
[----:B------:R-:W-:Y:S01]  /*4b40*/  IABS R45, R7 ;  /* 0x00000007002d7213 */ /* 0x000fe20000000000 */
[C---:B------:R-:W-:Y:S01]  /*4b50*/  IMAD.HI.U32 R5, R252.reuse, R73, RZ ;  /* 0x00000049fc057227 */ /* 0x040fe200078e00ff */
[C---:B-1----:R-:W-:Y:S01]  /*4b60*/  IADD3 R9, R13.reuse, 0xc6, RZ ;  /* 0x000000c60d097810 */ /* 0x042fe20007ffe0ff */
[----:B------:R1:W-:Y:S01]  /*4b70*/  STL [R1+0x71bc], R8 ;  /* 0x0071bc0801007387 */ /* 0x0003e20000100800 */
[----:B------:R-:W-:Y:S01]  /*4b80*/  IADD3 R10, R13, 0xc5, RZ ;  /* 0x000000c50d0a7810 */ /* 0x000fe20007ffe0ff */
[----:B------:R-:W-:Y:S01]  /*4b90*/  IMAD.HI.U32 R4, R252, R62, RZ ;  /* 0x0000003efc047227 */ /* 0x000fe200078e00ff */
[----:B------:R-:W-:Y:S01]  /*4ba0*/  IABS R42, R9 ;  /* 0x00000009002a7213 */ /* 0x000fe20000000000 */
[----:B------:R2:W-:Y:S01]  /*4bb0*/  STL [R1+0x71c0], R7 ;  /* 0x0071c00701007387 */ /* 0x0005e20000100800 */
[----:B------:R-:W-:Y:S01]  /*4bc0*/  IABS R46, R8 ;  /* 0x00000008002e7213 */ /* 0x000fe20000000000 */
[----:B------:R-:W-:Y:S01]  /*4bd0*/  IMAD.MOV R0, RZ, RZ, -R0 ;  /* 0x000000ffff007224 */ /* 0x000fe200078e0a00 */
[----:B------:R-:W-:Y:S01]  /*4be0*/  IADD3 R4, -R4, RZ, RZ ;  /* 0x000000ff04047210 */ /* 0x000fe20007ffe1ff */
[----:B------:R-:W-:Y:S01]  /*4bf0*/  IMAD.MOV R5, RZ, RZ, -R5 ;  /* 0x000000ffff057224 */ /* 0x000fe200078e0a05 */
[----:B------:R3:W-:Y:S01]  /*4c00*/  STL [R1+0x71c4], R6 ;  /* 0x0071c40601007387 */ /* 0x0007e20000100800 */
[----:B------:R-:W-:Y:S01]  /*4c10*/  IMAD R71, R251, R3, R71 ;  /* 0x00000003fb477224 */ /* 0x000fe200078e0247 */
[C---:B-1----:R-:W-:Y:S01]  /*4c20*/  IADD3 R8, R13.reuse, 0xc7, RZ ;  /* 0x000000c70d087810 */ /* 0x042fe20007ffe0ff */
[----:B------:R-:W-:Y:S01]  /*4c30*/  IMAD.HI.U32 R3, R252, R66, RZ ;  /* 0x00000042fc037227 */ /* 0x000fe200078e00ff */
[----:B------:R-:W-:Y:S01]  /*4c40*/  STL [R1+0x71c8], R10 ;  /* 0x0071c80a01007387 */ /* 0x000fe20000100800 */
[----:B--2---:R-:W-:-:S02]  /*4c50*/  IADD3 R7, R13, 0xc8, RZ ;  /* 0x000000c80d077810 */ /* 0x004fc40007ffe0ff */
[----:B------:R-:W-:Y:S01]  /*4c60*/  IMAD R64, R251, R0, R64 ;  /* 0x00000000fb407224 */ /* 0x000fe200078e0240 */
[----:B------:R1:W-:Y:S01]  /*4c70*/  STL [R1+0x71cc], R9 ;  /* 0x0071cc0901007387 */ /* 0x0003e20000100800 */
[----:B------:R-:W-:Y:S01]  /*4c80*/  IMAD.HI.U32 R0, R252, R59, RZ ;  /* 0x0000003bfc007227 */ /* 0x000fe200078e00ff */
[----:B---3--:R-:W-:Y:S02]  /*4c90*/  IADD3 R6, R13, 0xc9, RZ ;  /* 0x000000c90d067810 */ /* 0x008fe40007ffe0ff */
[----:B------:R-:W-:Y:S01]  /*4ca0*/  IABS R43, R10 ;  /* 0x0000000a002b7213 */ /* 0x000fe20000000000 */
[C---:B------:R-:W-:Y:S01]  /*4cb0*/  IMAD R73, R251.reuse, R5, R73 ;  /* 0x00000005fb497224 */ /* 0x040fe200078e0249 */
[----:B------:R-:W-:Y:S01]  /*4cc0*/  IADD3 R0, -R0, RZ, RZ ;  /* 0x000000ff00007210 */ /* 0x000fe20007ffe1ff */
[----:B------:R-:W-:Y:S01]  /*4cd0*/  IMAD R65, R251, R2, R65 ;  /* 0x00000002fb417224 */ /* 0x000fe200078e0241 */
[----:B------:R-:W-:Y:S01]  /*4ce0*/  IABS R39, R6 ;  /* 0x0000000600277213 */ /* 0x000fe20000000000 */
[C---:B------:R-:W-:Y:S01]  /*4cf0*/  IMAD.HI.U32 R5, R252.reuse, R68, RZ ;  /* 0x00000044fc057227 */ /* 0x040fe200078e00ff */
[----:B-1----:R-:W-:Y:S01]  /*4d00*/  IADD3 R9, R13, 0xcb, RZ ;  /* 0x000000cb0d097810 */ /* 0x002fe20007ffe0ff */
[----:B------:R1:W-:Y:S01]  /*4d10*/  STL [R1+0x71d0], R8 ;  /* 0x0071d00801007387 */ /* 0x0003e20000100800 */
[----:B------:R-:W-:Y:S01]  /*4d20*/  IABS R40, R7 ;  /* 0x0000000700287213 */ /* 0x000fe20000000000 */
[----:B------:R-:W-:Y:S01]  /*4d30*/  IMAD.MOV R3, RZ, RZ, -R3 ;  /* 0x000000ffff037224 */ /* 0x000fe200078e0a03 */
[----:B------:R-:W-:Y:S01]  /*4d40*/  IADD3 R5, -R5, RZ, RZ ;  /* 0x000000ff05057210 */ /* 0x000fe20007ffe1ff */
[C---:B------:R-:W-:Y:S01]  /*4d50*/  IMAD.HI.U32 R2, R252.reuse, R60, RZ ;  /* 0x0000003cfc027227 */ /* 0x040fe200078e00ff */
[----:B------:R-:W-:Y:S01]  /*4d60*/  IADD3 R10, R13, 0xca, RZ ;  /* 0x000000ca0d0a7810 */ /* 0x000fe20007ffe0ff */
[----:B------:R2:W-:Y:S01]  /*4d70*/  STL [R1+0x71d4], R7 ;  /* 0x0071d40701007387 */ /* 0x0005e20000100800 */
[----:B------:R-:W-:Y:S01]  /*4d80*/  IABS R37, R9 ;  /* 0x0000000900257213 */ /* 0x000fe20000000000 */
[----:B------:R-:W-:Y:S01]  /*4d90*/  IMAD R62, R251, R4, R62 ;  /* 0x00000004fb3e7224 */ /* 0x000fe200078e023e */
[----:B------:R-:W-:Y:S01]  /*4da0*/  IABS R41, R8 ;  /* 0x0000000800297213 */ /* 0x000fe20000000000 */
[----:B------:R-:W-:Y:S01]  /*4db0*/  IMAD.HI.U32 R4, R252, R57, RZ ;  /* 0x00000039fc047227 */ /* 0x000fe200078e00ff */
[----:B------:R3:W-:Y:S01]  /*4dc0*/  STL [R1+0x71dc], R6 ;  /* 0x0071dc0601007387 */ /* 0x0007e20000100800 */
[----:B-1----:R-:W-:-:S02]  /*4dd0*/  IADD3 R8, R13, 0xcc, RZ ;  /* 0x000000cc0d087810 */ /* 0x002fc40007ffe0ff */
[----:B------:R-:W-:Y:S01]  /*4de0*/  IMAD R66, R251, R3, R66 ;  /* 0x00000003fb427224 */ /* 0x000fe200078e0242 */
[----:B------:R-:W-:Y:S01]  /*4df0*/  STL [R1+0x71d8], R10 ;  /* 0x0071d80a01007387 */ /* 0x000fe20000100800 */
[----:B------:R-:W-:Y:S01]  /*4e00*/  IMAD.MOV R2, RZ, RZ, -R2 ;  /* 0x000000ffff027224 */ /* 0x000fe200078e0a02 */
[C---:B--2---:R-:W-:Y:S01]  /*4e10*/  IADD3 R7, R13.reuse, 0xcd, RZ ;  /* 0x000000cd0d077810 */ /* 0x044fe20007ffe0ff */
[C---:B------:R-:W-:Y:S01]  /*4e20*/  IMAD.HI.U32 R3, R252.reuse, R61, RZ ;  /* 0x0000003dfc037227 */ /* 0x040fe200078e00ff */
[----:B------:R1:W-:Y:S01]  /*4e30*/  STL [R1+0x71e0], R9 ;  /* 0x0071e00901007387 */ /* 0x0003e20000100800 */
[----:B------:R-:W-:Y:S02]  /*4e40*/  IABS R38, R10 ;  /* 0x0000000a00267213 */ /* 0x000fe40000000000 */
[----:B------:R-:W-:Y:S01]  /*4e50*/  IMAD.MOV R4, RZ, RZ, -R4 ;  /* 0x000000ffff047224 */ /* 0x000fe200078e0a04 */
[----:B---3--:R-:W-:Y:S01]  /*4e60*/  IADD3 R6, R13, 0xce, RZ ;  /* 0x000000ce0d067810 */ /* 0x008fe20007ffe0ff */
[C---:B------:R-:W-:Y:S01]  /*4e70*/  IMAD R59, R251.reuse, R0, R59 ;  /* 0x00000000fb3b7224 */ /* 0x040fe200078e023b */
[----:B------:R-:W-:Y:S01]  /*4e80*/  IABS R35, R7 ;  /* 0x0000000700237213 */ /* 0x000fe20000000000 */
[----:B------:R-:W-:Y:S01]  /*4e90*/  IMAD R60, R251, R2, R60 ;  /* 0x00000002fb3c7224 */ /* 0x000fe200078e023c */
[----:B------:R-:W-:Y:S01]  /*4ea0*/  IABS R34, R6 ;  /* 0x0000000600227213 */ /* 0x000fe20000000000 */
[C---:B------:R-:W-:Y:S01]  /*4eb0*/  IMAD.HI.U32 R0, R252.reuse, R54, RZ ;  /* 0x00000036fc007227 */ /* 0x040fe200078e00ff */
[C---:B-1----:R-:W-:Y:S01]  /*4ec0*/  IADD3 R9, R13.reuse, 0xd0, RZ ;  /* 0x000000d00d097810 */ /* 0x042fe20007ffe0ff */
[----:B------:R1:W-:Y:S01]  /*4ed0*/  STL [R1+0x71e8], R8 ;  /* 0x0071e80801007387 */ /* 0x0003e20000100800 */
[----:B------:R-:W-:Y:S01]  /*4ee0*/  IADD3 R10, R13, 0xcf, RZ ;  /* 0x000000cf0d0a7810 */ /* 0x000fe20007ffe0ff */
[----:B------:R-:W-:Y:S01]  /*4ef0*/  IMAD.MOV R3, RZ, RZ, -R3 ;  /* 0x000000ffff037224 */ /* 0x000fe200078e0a03 */
[----:B------:R-:W-:Y:S01]  /*4f00*/  IABS R36, R8 ;  /* 0x0000000800247213 */ /* 0x000fe20000000000 */
[----:B------:R-:W-:Y:S01]  /*4f10*/  IMAD.HI.U32 R2, R252, R55, RZ ;  /* 0x00000037fc027227 */ /* 0x000fe200078e00ff */
[----:B------:R2:W-:Y:S01]  /*4f20*/  STL [R1+0x71ec], R7 ;  /* 0x0071ec0701007387 */ /* 0x0005e20000100800 */
[----:B------:R-:W-:-:S02]  /*4f30*/  IABS R32, R9 ;  /* 0x0000000900207213 */ /* 0x000fc40000000000 */
[C---:B------:R-:W-:Y:S01]  /*4f40*/  IMAD R68, R251.reuse, R5, R68 ;  /* 0x00000005fb447224 */ /* 0x040fe200078e0244 */
[----:B------:R3:W-:Y:S01]  /*4f50*/  STL [R1+0x71f4], R6 ;  /* 0x0071f40601007387 */ /* 0x0007e20000100800 */
[----:B------:R-:W-:Y:S01]  /*4f60*/  IMAD R57, R251, R4, R57 ;  /* 0x00000004fb397224 */ /* 0x000fe200078e0239 */
[C---:B-1----:R-:W-:Y:S01]  /*4f70*/  IADD3 R8, R13.reuse, 0xd1, RZ ;  /* 0x000000d10d087810 */ /* 0x042fe20007ffe0ff */
[C---:B------:R-:W-:Y:S01]  /*4f80*/  IMAD.HI.U32 R5, R252.reuse, R63, RZ ;  /* 0x0000003ffc057227 */ /* 0x040fe200078e00ff */
[----:B------:R-:W-:Y:S01]  /*4f90*/  STL [R1+0x71f8], R10 ;  /* 0x0071f80a01007387 */ /* 0x000fe20000100800 */
[----:B------:R-:W-:Y:S02]  /*4fa0*/  IABS R33, R10 ;  /* 0x0000000a00217213 */ /* 0x000fe40000000000 */
[C---:B------:R-:W-:Y:S01]  /*4fb0*/  IMAD.HI.U32 R4, R252.reuse, R52, RZ ;  /* 0x00000034fc047227 */ /* 0x040fe200078e00ff */
[C---:B--2---:R-:W-:Y:S01]  /*4fc0*/  IADD3 R7, R13.reuse, 0xd2, RZ ;  /* 0x000000d20d077810 */ /* 0x044fe20007ffe0ff */
[----:B------:R-:W-:Y:S01]  /*4fd0*/  STL [R1+0x7200], R9 ;  /* 0x0072000901007387 */ /* 0x000fe20000100800 */
[----:B---3--:R-:W-:Y:S01]  /*4fe0*/  IADD3 R6, R13, 0xd3, RZ ;  /* 0x000000d30d067810 */ /* 0x008fe20007ffe0ff */
[----:B------:R-:W-:Y:S01]  /*4ff0*/  IMAD.MOV R0, RZ, RZ, -R0 ;  /* 0x000000ffff007224 */ /* 0x000fe200078e0a00 */
[----:B------:R-:W-:Y:S01]  /*5000*/  IABS R30, R7 ;  /* 0x00000007001e7213 */ /* 0x000fe20000000000 */
[----:B------:R-:W-:Y:S01]  /*5010*/  IMAD R61, R251, R3, R61 ;  /* 0x00000003fb3d7224 */ /* 0x000fe200078e023d */
[----:B------:R1:W-:Y:S01]  /*5020*/  STL [R1+0x7208], R8 ;  /* 0x0072080801007387 */ /* 0x0003e20000100800 */
[----:B------:R-:W-:Y:S01]  /*5030*/  IMAD.MOV R2, RZ, RZ, -R2 ;  /* 0x000000ffff027224 */ /* 0x000fe200078e0a02 */
[----:B------:R-:W-:Y:S01]  /*5040*/  IABS R29, R6 ;  /* 0x00000006001d7213 */ /* 0x000fe20000000000 */
[----:B------:R-:W-:Y:S01]  /*5050*/  IMAD.HI.U32 R3, R252, R56, RZ ;  /* 0x00000038fc037227 */ /* 0x000fe200078e00ff */
[----:B------:R2:W-:Y:S01]  /*5060*/  STL [R1+0x720c], R7 ;  /* 0x00720c0701007387 */ /* 0x0005e20000100800 */
[----:B------:R-:W-:-:S02]  /*5070*/  IABS R31, R8 ;  /* 0x00000008001f7213 */ /* 0x000fc40000000000 */
[----:B------:R-:W-:Y:S01]  /*5080*/  IMAD.MOV R5, RZ, RZ, -R5 ;  /* 0x000000ffff057224 */ /* 0x000fe200078e0a05 */
[----:B------:R-:W-:Y:S01]  /*5090*/  IADD3 R3, -R3, RZ, RZ ;  /* 0x000000ff03037210 */ /* 0x000fe20007ffe1ff */
[----:B------:R-:W-:Y:S01]  /*50a0*/  IMAD.MOV R4, RZ, RZ, -R4 ;  /* 0x000000ffff047224 */ /* 0x000fe200078e0a04 */
[----:B------:R3:W-:Y:S01]  /*50b0*/  STL [R1+0x7218], R6 ;  /* 0x0072180601007387 */ /* 0x0007e20000100800 */
[----:B------:R-:W-:Y:S01]  /*50c0*/  IMAD R54, R251, R0, R54 ;  /* 0x00000000fb367224 */ /* 0x000fe200078e0236 */
[----:B-1----:R-:W-:Y:S01]  /*50d0*/  IADD3 R8, R13, 0xd4, RZ ;  /* 0x000000d40d087810 */ /* 0x002fe20007ffe0ff */
[----:B------:R-:W-:Y:S01]  /*50e0*/  IMAD R55, R251, R2, R55 ;  /* 0x00000002fb377224 */ /* 0x000fe200078e0237 */
[C---:B--2---:R-:W-:Y:S01]  /*50f0*/  IADD3 R7, R13.reuse, 0xd5, RZ ;  /* 0x000000d50d077810 */ /* 0x044fe20007ffe0ff */
[C---:B------:R-:W-:Y:S01]  /*5100*/  IMAD.HI.U32 R0, R252.reuse, R49, RZ ;  /* 0x00000031fc007227 */ /* 0x040fe200078e00ff */
[----:B------:R-:W-:Y:S01]  /*5110*/  IABS R28, R8 ;  /* 0x00000008001c7213 */ /* 0x000fe20000000000 */
[----:B------:R-:W-:Y:S01]  /*5120*/  STL [R1+0x7214], R8 ;  /* 0x0072140801007387 */ /* 0x000fe20000100800 */
[----:B------:R-:W-:Y:S01]  /*5130*/  IABS R27, R7 ;  /* 0x00000007001b7213 */ /* 0x000fe20000000000 */
[----:B------:R-:W-:Y:S01]  /*5140*/  IMAD.HI.U32 R2, R252, R50, RZ ;  /* 0x00000032fc027227 */ /* 0x000fe200078e00ff */
[----:B---3--:R-:W-:Y:S01]  /*5150*/  IADD3 R6, R13, 0xd6, RZ ;  /* 0x000000d60d067810 */ /* 0x008fe20007ffe0ff */
[----:B------:R-:W-:Y:S02]  /*5160*/  STL [R1+0x721c], R7 ;  /* 0x00721c0701007387 */ /* 0x000fe40000100800 */
[C---:B------:R-:W-:Y:S01]  /*5170*/  IMAD R63, R251.reuse, R5, R63 ;  /* 0x00000005fb3f7224 */ /* 0x040fe200078e023f */
[----:B------:R-:W-:Y:S01]  /*5180*/  IADD3 R2, -R2, RZ, RZ ;  /* 0x000000ff02027210 */ /* 0x000fe20007ffe1ff */
[----:B------:R-:W-:Y:S01]  /*5190*/  IMAD R52, R251, R4, R52 ;  /* 0x00000004fb347224 */ /* 0x000fe200078e0234 */
[----:B------:R-:W-:Y:S01]  /*51a0*/  IABS R26, R6 ;  /* 0x00000006001a7213 */ /* 0x000fe20000000000 */
[C---:B------:R-:W-:Y:S01]  /*51b0*/  IMAD.HI.U32 R5, R252.reuse, R58, RZ ;  /* 0x0000003afc057227 */ /* 0x040fe200078e00ff */
[----:B------:R1:W-:Y:S03]  /*51c0*/  STL [R1+0x7224], R6 ;  /* 0x0072240601007387 */ /* 0x0003e60000100800 */
[----:B------:R-:W-:-:S04]  /*51d0*/  IMAD.HI.U32 R4, R252, R47, RZ ;  /* 0x0000002ffc047227 */ /* 0x000fc800078e00ff */
[----:B------:R-:W-:Y:S01]  /*51e0*/  IMAD.MOV R0, RZ, RZ, -R0 ;  /* 0x000000ffff007224 */ /* 0x000fe200078e0a00 */
[----:B------:R-:W-:Y:S01]  /*51f0*/  IADD3 R4, -R4, RZ, RZ ;  /* 0x000000ff04047210 */ /* 0x000fe20007ffe1ff */
[----:B------:R-:W-:Y:S01]  /*5200*/  IMAD.MOV R5, RZ, RZ, -R5 ;  /* 0x000000ffff057224 */ /* 0x000fe200078e0a05 */
[----:B-1----:R-:W-:Y:S01]  /*5210*/  IADD3 R6, R13, 0xd9, RZ ;  /* 0x000000d90d067810 */ /* 0x002fe20007ffe0ff */
[----:B------:R-:W-:Y:S02]  /*5220*/  IMAD R56, R251, R3, R56 ;  /* 0x00000003fb387224 */ /* 0x000fe400078e0238 */
[----:B------:R-:W-:Y:S01]  /*5230*/  IMAD.HI.U32 R3, R252, R51, RZ ;  /* 0x00000033fc037227 */ /* 0x000fe200078e00ff */
[----:B------:R-:W-:-:S03]  /*5240*/  IABS R23, R6 ;  /* 0x0000000600177213 */ /* 0x000fc60000000000 */
[----:B------:R-:W-:Y:S02]  /*5250*/  IMAD R49, R251, R0, R49 ;  /* 0x00000000fb317224 */ /* 0x000fe400078e0231 */
[----:B------:R-:W-:-:S04]  /*5260*/  IMAD.HI.U32 R0, R252, R44, RZ ;  /* 0x0000002cfc007227 */ /* 0x000fc800078e00ff */
[C---:B------:R-:W-:Y:S01]  /*5270*/  IMAD R58, R251.reuse, R5, R58 ;  /* 0x00000005fb3a7224 */ /* 0x040fe200078e023a */
[----:B------:R-:W-:Y:S01]  /*5280*/  IADD3 R0, -R0, RZ, RZ ;  /* 0x000000ff00007210 */ /* 0x000fe20007ffe1ff */
[----:B------:R-:W-:Y:S02]  /*5290*/  IMAD R50, R251, R2, R50 ;  /* 0x00000002fb327224 */ /* 0x000fe400078e0232 */
[----:B------:R-:W-:-:S04]  /*52a0*/  IMAD.HI.U32 R5, R252, R53, RZ ;  /* 0x00000035fc057227 */ /* 0x000fc800078e00ff */
[----:B------:R-:W-:Y:S01]  /*52b0*/  IMAD.MOV R3, RZ, RZ, -R3 ;  /* 0x000000ffff037224 */ /* 0x000fe200078e0a03 */
[----:B------:R-:W-:Y:S01]  /*52c0*/  IADD3 R5, -R5, RZ, RZ ;  /* 0x000000ff05057210 */ /* 0x000fe20007ffe1ff */
[----:B------:R-:W-:-:S04]  /*52d0*/  IMAD.HI.U32 R2, R252, R45, RZ ;  /* 0x0000002dfc027227 */ /* 0x000fc800078e00ff */
[----:B------:R-:W-:Y:S02]  /*52e0*/  IMAD R47, R251, R4, R47 ;  /* 0x00000004fb2f7224 */ /* 0x000fe400078e022f */
[----:B------:R-:W-:-:S04]  /*52f0*/  IMAD.HI.U32 R4, R252, R42, RZ ;  /* 0x0000002afc047227 */ /* 0x000fc800078e00ff */
[----:B------:R-:W-:Y:S02]  /*5300*/  IMAD R51, R251, R3, R51 ;  /* 0x00000003fb337224 */ /* 0x000fe400078e0233 */
[----:B------:R-:W-:Y:S02]  /*5310*/  IMAD.MOV R2, RZ, RZ, -R2 ;  /* 0x000000ffff027224 */ /* 0x000fe400078e0a02 */
[----:B------:R-:W-:-:S04]  /*5320*/  IMAD.HI.U32 R3, R252, R46, RZ ;  /* 0x0000002efc037227 */ /* 0x000fc800078e00ff */
[----:B------:R-:W-:Y:S02]  /*5330*/  IMAD.MOV R4, RZ, RZ, -R4 ;  /* 0x000000ffff047224 */ /* 0x000fe400078e0a04 */
[C---:B------:R-:W-:Y:S02]  /*5340*/  IMAD R44, R251.reuse, R0, R44 ;  /* 0x00000000fb2c7224 */ /* 0x040fe400078e022c */
[----:B------:R-:W-:Y:S02]  /*5350*/  IMAD R45, R251, R2, R45 ;  /* 0x00000002fb2d7224 */ /* 0x000fe400078e022d */
[----:B------:R-:W-:-:S04]  /*5360*/  IMAD.HI.U32 R0, R252, R39, RZ ;  /* 0x00000027fc007227 */ /* 0x000fc800078e00ff */
[----:B------:R-:W-:Y:S02]  /*5370*/  IMAD.MOV R3, RZ, RZ, -R3 ;  /* 0x000000ffff037224 */ /* 0x000fe400078e0a03 */
[----:B------:R-:W-:-:S04]  /*5380*/  IMAD.HI.U32 R2, R252, R40, RZ ;  /* 0x00000028fc027227 */ /* 0x000fc800078e00ff */
[C---:B------:R-:W-:Y:S02]  /*5390*/  IMAD R53, R251.reuse, R5, R53 ;  /* 0x00000005fb357224 */ /* 0x040fe400078e0235 */
[----:B------:R-:W-:Y:S02]  /*53a0*/  IMAD R42, R251, R4, R42 ;  /* 0x00000004fb2a7224 */ /* 0x000fe400078e022a */
[----:B------:R-:W-:-:S04]  /*53b0*/  IMAD.HI.U32 R5, R252, R48, RZ ;  /* 0x00000030fc057227 */ /* 0x000fc800078e00ff */
[----:B------:R-:W-:-:S04]  /*53c0*/  IMAD.HI.U32 R4, R252, R37, RZ ;  /* 0x00000025fc047227 */ /* 0x000fc800078e00ff */
[----:B------:R-:W-:Y:S02]  /*53d0*/  IMAD.MOV R0, RZ, RZ, -R0 ;  /* 0x000000ffff007224 */ /* 0x000fe400078e0a00 */
[----:B------:R-:W-:Y:S02]  /*53e0*/  IMAD R46, R251, R3, R46 ;  /* 0x00000003fb2e7224 */ /* 0x000fe400078e022e */
[----:B------:R-:W-:Y:S02]  /*53f0*/  IMAD.MOV R2, RZ, RZ, -R2 ;  /* 0x000000ffff027224 */ /* 0x000fe400078e0a02 */
[----:B------:R-:W-:-:S04]  /*5400*/  IMAD.HI.U32 R3, R252, R41, RZ ;  /* 0x00000029fc037227 */ /* 0x000fc800078e00ff */
[----:B------:R-:W-:Y:S01]  /*5410*/  IMAD.MOV R5, RZ, RZ, -R5 ;  /* 0x000000ffff057224 */ /* 0x000fe200078e0a05 */
[----:B------:R-:W-:Y:S01]  /*5420*/  IADD3 R3, -R3, RZ, RZ ;  /* 0x000000ff03037210 */ /* 0x000fe20007ffe1ff */
[----:B------:R-:W-:Y:S02]  /*5430*/  IMAD.MOV R4, RZ, RZ, -R4 ;  /* 0x000000ffff047224 */ /* 0x000fe400078e0a04 */
[C---:B------:R-:W-:Y:S02]  /*5440*/  IMAD R39, R251.reuse, R0, R39 ;  /* 0x00000000fb277224 */ /* 0x040fe400078e0227 */
[----:B------:R-:W-:Y:S02]  /*5450*/  IMAD R40, R251, R2, R40 ;  /* 0x00000002fb287224 */ /* 0x000fe400078e0228 */
[----:B------:R-:W-:-:S04]  /*5460*/  IMAD.HI.U32 R0, R252, R34, RZ ;  /* 0x00000022fc007227 */ /* 0x000fc800078e00ff */
[----:B------:R-:W-:-:S04]  /*5470*/  IMAD.HI.U32 R2, R252, R35, RZ ;  /* 0x00000023fc027227 */ /* 0x000fc800078e00ff */
[C---:B------:R-:W-:Y:S01]  /*5480*/  IMAD R48, R251.reuse, R5, R48 ;  /* 0x00000005fb307224 */ /* 0x040fe200078e0230 */
[----:B------:R-:W-:Y:S01]  /*5490*/  IADD3 R2, -R2, RZ, RZ ;  /* 0x000000ff02027210 */ /* 0x000fe20007ffe1ff */
[----:B------:R-:W-:Y:S02]  /*54a0*/  IMAD R37, R251, R4, R37 ;  /* 0x00000004fb257224 */ /* 0x000fe400078e0225 */
[----:B------:R-:W-:-:S04]  /*54b0*/  IMAD.HI.U32 R5, R252, R43, RZ ;  /* 0x0000002bfc057227 */ /* 0x000fc800078e00ff */
[----:B------:R-:W-:-:S04]  /*54c0*/  IMAD.HI.U32 R4, R252, R32, RZ ;  /* 0x00000020fc047227 */ /* 0x000fc800078e00ff */
[----:B------:R-:W-:Y:S01]  /*54d0*/  IMAD.MOV R0, RZ, RZ, -R0 ;  /* 0x000000ffff007224 */ /* 0x000fe200078e0a00 */
[----:B------:R-:W-:Y:S01]  /*54e0*/  IADD3 R4, -R4, RZ, RZ ;  /* 0x000000ff04047210 */ /* 0x000fe20007ffe1ff */
[----:B------:R-:W-:Y:S02]  /*54f0*/  IMAD.MOV R5, RZ, RZ, -R5 ;  /* 0x000000ffff057224 */ /* 0x000fe400078e0a05 */
[----:B------:R-:W-:Y:S02]  /*5500*/  IMAD R41, R251, R3, R41 ;  /* 0x00000003fb297224 */ /* 0x000fe400078e0229 */
[----:B------:R-:W-:-:S04]  /*5510*/  IMAD.HI.U32 R3, R252, R36, RZ ;  /* 0x00000024fc037227 */ /* 0x000fc800078e00ff */
        /* <DEDUP_REMOVED lines=15> */
[----:B------:R-:W-:Y:S01]  /*5610*/  IMAD R29, R251, R0, R29 ;  /* 0x00000000fb1d7224 */ /* 0x000fe200078e021d */
[----:B------:R-:W-:Y:S01]  /*5620*/  IADD3 R0, R13, 0xd8, RZ ;  /* 0x000000d80d007810 */ /* 0x000fe20007ffe0ff */
[----:B------:R-:W-:Y:S01]  /*5630*/  IMAD R30, R251, R2, R30 ;  /* 0x00000002fb1e7224 */ /* 0x000fe200078e021e */
[----:B------:R-:W-:Y:S01]  /*5640*/  IADD3 R2, R13, 0xd7, RZ ;  /* 0x000000d70d027810 */ /* 0x000fe20007ffe0ff */
[----:B------:R-:W-:Y:S01]  /*5650*/  IMAD.MOV R3, RZ, RZ, -R3 ;  /* 0x000000ffff037224 */ /* 0x000fe200078e0a03 */
[----:B------:R-:W-:Y:S01]  /*5660*/  IABS R24, R0 ;  /* 0x0000000000187213 */ /* 0x000fe20000000000 */
[C---:B------:R-:W-:Y:S01]  /*5670*/  IMAD R38, R251.reuse, R5, R38 ;  /* 0x00000005fb267224 */ /* 0x040fe200078e0226 */
[----:B------:R-:W-:Y:S01]  /*5680*/  IABS R25, R2 ;  /* 0x0000000200197213 */ /* 0x000fe20000000000 */
[----:B------:R-:W-:Y:S01]  /*5690*/  IMAD R27, R251, R4, R27 ;  /* 0x00000004fb1b7224 */ /* 0x000fe200078e021b */
[----:B------:R-:W-:Y:S01]  /*56a0*/  IADD3 R4, R13, 0xda, RZ ;  /* 0x000000da0d047810 */ /* 0x000fe20007ffe0ff */
[C---:B------:R-:W-:Y:S01]  /*56b0*/  IMAD.HI.U32 R5, R252.reuse, R33, RZ ;  /* 0x00000021fc057227 */ /* 0x040fe200078e00ff */
[----:B------:R1:W-:Y:S02]  /*56c0*/  STL [R1+0x7228], R2 ;  /* 0x0072280201007387 */ /* 0x0003e40000100800 */
[----:B------:R-:W-:Y:S01]  /*56d0*/  IABS R22, R4 ;  /* 0x0000000400167213 */ /* 0x000fe20000000000 */
[----:B------:R-:W-:Y:S01]  /*56e0*/  IMAD R31, R251, R3, R31 ;  /* 0x00000003fb1f7224 */ /* 0x000fe200078e021f */
[----:B------:R2:W-:Y:S01]  /*56f0*/  STL [R1+0x7230], R0 ;  /* 0x0072300001007387 */ /* 0x0005e20000100800 */
[----:B------:R-:W-:-:S03]  /*5700*/  IMAD.HI.U32 R3, R252, R26, RZ ;  /* 0x0000001afc037227 */ /* 0x000fc600078e00ff */
[----:B------:R-:W-:Y:S01]  /*5710*/  STL [R1+0x7238], R6 ;  /* 0x0072380601007387 */ /* 0x000fe20000100800 */
[----:B------:R-:W-:Y:S01]  /*5720*/  IMAD.MOV R5, RZ, RZ, -R5 ;  /* 0x000000ffff057224 */ /* 0x000fe200078e0a05 */
[----:B------:R-:W-:Y:S01]  /*5730*/  IADD3 R3, -R3, RZ, RZ ;  /* 0x000000ff03037210 */ /* 0x000fe20007ffe1ff */
[C---:B-1----:R-:W-:Y:S01]  /*5740*/  IMAD.HI.U32 R2, R252.reuse, R25, RZ ;  /* 0x00000019fc027227 */ /* 0x042fe200078e00ff */
[----:B------:R1:W-:Y:S03]  /*5750*/  STL [R1+0x723c], R4 ;  /* 0x00723c0401007387 */ /* 0x0003e60000100800 */
[----:B--2---:R-:W-:-:S04]  /*5760*/  IMAD.HI.U32 R0, R252, R24, RZ ;  /* 0x00000018fc007227 */ /* 0x004fc800078e00ff */
[----:B------:R-:W-:Y:S02]  /*5770*/  IMAD R33, R251, R5, R33 ;  /* 0x00000005fb217224 */ /* 0x000fe400078e0221 */
[----:B------:R-:W-:-:S04]  /*5780*/  IMAD.HI.U32 R5, R252, R28, RZ ;  /* 0x0000001cfc057227 */ /* 0x000fc800078e00ff */
[----:B-1----:R-:W-:-:S04]  /*5790*/  IMAD.HI.U32 R4, R252, R22, RZ ;  /* 0x00000016fc047227 */ /* 0x002fc800078e00ff */
[----:B------:R-:W-:Y:S02]  /*57a0*/  IMAD.MOV R0, RZ, RZ, -R0 ;  /* 0x000000ffff007224 */ /* 0x000fe400078e0a00 */
[----:B------:R-:W-:Y:S02]  /*57b0*/  IMAD.MOV R2, RZ, RZ, -R2 ;  /* 0x000000ffff027224 */ /* 0x000fe400078e0a02 */
[----:B------:R-:W-:Y:S02]  /*57c0*/  IMAD.MOV R5, RZ, RZ, -R5 ;  /* 0x000000ffff057224 */ /* 0x000fe400078e0a05 */
[----:B------:R-:W-:Y:S01]  /*57d0*/  IMAD R26, R251, R3, R26 ;  /* 0x00000003fb1a7224 */ /* 0x000fe200078e021a */
[----:B------:R-:W-:Y:S01]  /*57e0*/  IADD3 R3, R13, 0xdb, RZ ;  /* 0x000000db0d037810 */ /* 0x000fe20007ffe0ff */
[----:B------:R-:W-:Y:S02]  /*57f0*/  IMAD.MOV R4, RZ, RZ, -R4 ;  /* 0x000000ffff047224 */ /* 0x000fe400078e0a04 */
[----:B------:R-:W-:Y:S01]  /*5800*/  IMAD R24, R251, R0, R24 ;  /* 0x00000000fb187224 */ /* 0x000fe200078e0218 */
[----:B------:R-:W-:Y:S01]  /*5810*/  IADD3 R0, R13, 0xdc, RZ ;  /* 0x000000dc0d007810 */ /* 0x000fe20007ffe0ff */
[----:B------:R-:W-:Y:S01]  /*5820*/  IMAD R25, R251, R2, R25 ;  /* 0x00000002fb197224 */ /* 0x000fe200078e0219 */
[----:B------:R-:W-:Y:S01]  /*5830*/  IADD3 R2, R13, 0xdd, RZ ;  /* 0x000000dd0d027810 */ /* 0x000fe20007ffe0ff */
[----:B------:R-:W-:Y:S01]  /*5840*/  IMAD R28, R251, R5, R28 ;  /* 0x00000005fb1c7224 */ /* 0x000fe200078e021c */
[----:B------:R-:W-:Y:S01]  /*5850*/  IADD3 R5, R13, 0xde, RZ ;  /* 0x000000de0d057810 */ /* 0x000fe20007ffe0ff */
[----:B------:R-:W-:Y:S01]  /*5860*/  IMAD R22, R251, R4, R22 ;  /* 0x00000004fb167224 */ /* 0x000fe200078e0216 */
[----:B------:R1:W-:Y:S01]  /*5870*/  STL [R1+0x7244], R3 ;  /* 0x0072440301007387 */ /* 0x0003e20000100800 */
[----:B------:R-:W-:-:S02]  /*5880*/  IABS R20, R0 ;  /* 0x0000000000147213 */ /* 0x000fc40000000000 */
[----:B------:R-:W-:Y:S01]  /*5890*/  IABS R19, R2 ;  /* 0x0000000200137213 */ /* 0x000fe20000000000 */
[----:B------:R2:W-:Y:S01]  /*58a0*/  STL [R1+0x7248], R0 ;  /* 0x0072480001007387 */ /* 0x0005e20000100800 */
[----:B------:R-:W-:-:S03]  /*58b0*/  IABS R21, R3 ;  /* 0x0000000300157213 */ /* 0x000fc60000000000 */
[----:B------:R3:W-:Y:S01]  /*58c0*/  STL [R1+0x7250], R2 ;  /* 0x0072500201007387 */ /* 0x0007e20000100800 */
[----:B------:R-:W-:Y:S01]  /*58d0*/  IABS R18, R5 ;  /* 0x0000000500127213 */ /* 0x000fe20000000000 */
[C---:B-1----:R-:W-:Y:S02]  /*58e0*/  IMAD.HI.U32 R3, R252.reuse, R21, RZ ;  /* 0x00000015fc037227 */ /* 0x042fe400078e00ff */
[----:B------:R1:W-:Y:S02]  /*58f0*/  STL [R1+0x771c], R22 ;  /* 0x00771c1601007387 */ /* 0x0003e40000100800 */
[C---:B--2---:R-:W-:Y:S02]  /*5900*/  IMAD.HI.U32 R0, R252.reuse, R23, RZ ;  /* 0x00000017fc007227 */ /* 0x044fe400078e00ff */
[----:B------:R2:W-:Y:S02]  /*5910*/  STL [R1+0x7254], R5 ;  /* 0x0072540501007387 */ /* 0x0005e40000100800 */
[----:B---3--:R-:W-:Y:S01]  /*5920*/  IMAD.HI.U32 R2, R252, R20, RZ ;  /* 0x00000014fc027227 */ /* 0x008fe200078e00ff */
[----:B------:R-:W-:Y:S01]  /*5930*/  IADD3 R0, -R0, RZ, RZ ;  /* 0x000000ff00007210 */ /* 0x000fe20007ffe1ff */
[----:B-1----:R-:W3:Y:S03]  /*5940*/  LDL R22, [R1+0x386c] ;  /* 0x00386c0001167983 */ /* 0x002ee60000100800 */
[----:B------:R-:W-:Y:S01]  /*5950*/  IADD3 R2, -R2, RZ, RZ ;  /* 0x000000ff02027210 */ /* 0x000fe20007ffe1ff */
[----:B------:R-:W-:-:S02]  /*5960*/  IMAD R23, R251, R0, R23 ;  /* 0x00000000fb177224 */ /* 0x000fc400078e0217 */
[----:B------:R-:W-:-:S04]  /*5970*/  IMAD.HI.U32 R0, R252, R19, RZ ;  /* 0x00000013fc007227 */ /* 0x000fc800078e00ff */
[----:B------:R-:W-:Y:S02]  /*5980*/  IMAD.MOV R0, RZ, RZ, -R0 ;  /* 0x000000ffff007224 */ /* 0x000fe400078e0a00 */
[C---:B------:R-:W-:Y:S02]  /*5990*/  IMAD R20, R251.reuse, R2, R20 ;  /* 0x00000002fb147224 */ /* 0x040fe400078e0214 */
[----:B------:R-:W-:Y:S02]  /*59a0*/  IMAD R19, R251, R0, R19 ;  /* 0x00000000fb137224 */ /* 0x000fe400078e0213 */
[----:B------:R-:W-:Y:S02]  /*59b0*/  IMAD.MOV R3, RZ, RZ, -R3 ;  /* 0x000000ffff037224 */ /* 0x000fe400078e0a03 */
[----:B------:R-:W-:-:S04]  /*59c0*/  IMAD.HI.U32 R0, R252, R18, RZ ;  /* 0x00000012fc007227 */ /* 0x000fc800078e00ff */
[----:B------:R-:W-:Y:S02]  /*59d0*/  IMAD R21, R251, R3, R21 ;  /* 0x00000003fb157224 */ /* 0x000fe400078e0215 */
[----:B------:R-:W-:-:S04]  /*59e0*/  IMAD.MOV R0, RZ, RZ, -R0 ;  /* 0x000000ffff007224 */ /* 0x000fc800078e0a00 */
[----:B------:R-:W-:Y:S01]  /*59f0*/  IMAD R18, R251, R0, R18 ;  /* 0x00000000fb127224 */ /* 0x000fe200078e0212 */
[----:B------:R-:W1:Y:S01]  /*5a00*/  S2R R228, SR_TID.X ;  /* 0x0000000000e47919 */ /* 0x000e620000002100 */
[----:B------:R-:W-:Y:S01]  /*5a10*/  IMAD.SHL.U32 R243, R243, 0x200, RZ ;  /* 0x00000200f3f37824 */ /* 0x000fe200078e00ff */
[----:B-1----:R-:W-:-:S04]  /*5a20*/  LOP3.LUT R227, R228, 0x3f, RZ, 0xc0, !PT ;  /* 0x0000003fe4e37812 */ /* 0x002fc800078ec0ff */
[----:B------:R-:W-:Y:S02]  /*5a30*/  LOP3.LUT R227, R243, 0x40, R227, 0xfe, !PT ;  /* 0x00000040f3e37812 */ /* 0x000fe400078efee3 */
[C---:B---3--:R-:W-:Y:S02]  /*5a40*/  IADD3 R2, R22.reuse, 0xe2, RZ ;  /* 0x000000e216027810 */ /* 0x048fe40007ffe0ff */
[C---:B------:R-:W-:Y:S02]  /*5a50*/  IADD3 R4, R22.reuse, 0xe0, RZ ;  /* 0x000000e016047810 */ /* 0x040fe40007ffe0ff */
[C---:B--2---:R-:W-:Y:S02]  /*5a60*/  IADD3 R5, R22.reuse, 0xdf, RZ ;  /* 0x000000df16057810 */ /* 0x044fe40007ffe0ff */
[----:B------:R-:W-:Y:S02]  /*5a70*/  IABS R14, R2 ;  /* 0x00000002000e7213 */ /* 0x000fe40000000000 */
[----:B------:R-:W-:-:S02]  /*5a80*/  IADD3 R3, R22, 0xe1, RZ ;  /* 0x000000e116037810 */ /* 0x000fc40007ffe0ff */
[----:B------:R-:W-:Y:S01]  /*5a90*/  IABS R16, R4 ;  /* 0x0000000400107213 */ /* 0x000fe20000000000 */
[----:B------:R1:W-:Y:S01]  /*5aa0*/  STL [R1+0x7258], R5 ;  /* 0x0072580501007387 */ /* 0x0003e20000100800 */
[----:B------:R-:W-:Y:S01]  /*5ab0*/  IABS R17, R5 ;  /* 0x0000000500117213 */ /* 0x000fe20000000000 */
[----:B------:R-:W-:Y:S01]  /*5ac0*/  IMAD.HI.U32 R0, R252, R14, RZ ;  /* 0x0000000efc007227 */ /* 0x000fe200078e00ff */
[----:B------:R-:W-:Y:S01]  /*5ad0*/  IABS R15, R3 ;  /* 0x00000003000f7213 */ /* 0x000fe20000000000 */
[----:B------:R2:W-:Y:S04]  /*5ae0*/  STL [R1+0x7260], R4 ;  /* 0x0072600401007387 */ /* 0x0005e80000100800 */
[----:B------:R3:W-:Y:S01]  /*5af0*/  STL [R1+0x7268], R3 ;  /* 0x0072680301007387 */ /* 0x0007e20000100800 */
[----:B-1----:R-:W-:-:S02]  /*5b00*/  IADD3 R5, R22, 0xe3, RZ ;  /* 0x000000e316057810 */ /* 0x002fc40007ffe0ff */
[----:B------:R-:W-:Y:S01]  /*5b10*/  IADD3 R0, -R0, RZ, RZ ;  /* 0x000000ff00007210 */ /* 0x000fe20007ffe1ff */
[----:B--2---:R-:W-:-:S04]  /*5b20*/  IMAD.HI.U32 R4, R252, R17, RZ ;  /* 0x00000011fc047227 */ /* 0x004fc800078e00ff */
[----:B---3--:R-:W-:Y:S01]  /*5b30*/  IMAD.HI.U32 R3, R252, R16, RZ ;  /* 0x00000010fc037227 */ /* 0x008fe200078e00ff */
[----:B------:R-:W-:-:S03]  /*5b40*/  IABS R13, R5 ;  /* 0x00000005000d7213 */ /* 0x000fc60000000000 */
[----:B------:R-:W-:Y:S01]  /*5b50*/  IMAD.MOV R3, RZ, RZ, -R3 ;  /* 0x000000ffff037224 */ /* 0x000fe200078e0a03 */
[----:B------:R-:W-:Y:S01]  /*5b60*/  IADD3 R4, -R4, RZ, RZ ;  /* 0x000000ff04047210 */ /* 0x000fe20007ffe1ff */
[C---:B------:R-:W-:Y:S01]  /*5b70*/  IMAD R14, R251.reuse, R0, R14 ;  /* 0x00000000fb0e7224 */ /* 0x040fe200078e020e */
[----:B------:R-:W-:Y:S01]  /*5b80*/  STL [R1+0x7270], R2 ;  /* 0x0072700201007387 */ /* 0x000fe20000100800 */
[C---:B------:R-:W-:Y:S01]  /*5b90*/  IMAD R16, R251.reuse, R3, R16 ;  /* 0x00000003fb107224 */ /* 0x040fe200078e0210 */
[----:B------:R-:W-:Y:S01]  /*5ba0*/  IADD3 R6, R22, 0xe4, RZ ;  /* 0x000000e416067810 */ /* 0x000fe20007ffe0ff */
[----:B------:R-:W-:Y:S01]  /*5bb0*/  IMAD.HI.U32 R0, R252, R13, RZ ;  /* 0x0000000dfc007227 */ /* 0x000fe200078e00ff */
[C---:B------:R-:W-:Y:S01]  /*5bc0*/  IADD3 R3, R22.reuse, 0xe7, RZ ;  /* 0x000000e716037810 */ /* 0x040fe20007ffe0ff */
[----:B------:R1:W-:Y:S02]  /*5bd0*/  STL [R1+0x7274], R5 ;  /* 0x0072740501007387 */ /* 0x0003e40000100800 */
[----:B------:R-:W-:Y:S01]  /*5be0*/  IMAD R17, R251, R4, R17 ;  /* 0x00000004fb117224 */ /* 0x000fe200078e0211 */
[----:B------:R-:W-:Y:S01]  /*5bf0*/  IADD3 R4, R22, 0xe6, RZ ;  /* 0x000000e616047810 */ /* 0x000fe20007ffe0ff */
[----:B------:R-:W-:Y:S01]  /*5c00*/  IMAD.MOV R0, RZ, RZ, -R0 ;  /* 0x000000ffff007224 */ /* 0x000fe200078e0a00 */
[----:B------:R-:W-:-:S02]  /*5c10*/  IABS R12, R6 ;  /* 0x00000006000c7213 */ /* 0x000fc40000000000 */
[----:B------:R-:W-:Y:S02]  /*5c20*/  IABS R9, R3 ;  /* 0x0000000300097213 */ /* 0x000fe40000000000 */
[----:B-1----:R-:W-:Y:S01]  /*5c30*/  IADD3 R5, R22, 0xe5, RZ ;  /* 0x000000e516057810 */ /* 0x002fe20007ffe0ff */
[----:B------:R-:W-:Y:S01]  /*5c40*/  STL [R1+0x7278], R6 ;  /* 0x0072780601007387 */ /* 0x000fe20000100800 */
[----:B------:R-:W-:Y:S01]  /*5c50*/  IABS R10, R4 ;  /* 0x00000004000a7213 */ /* 0x000fe20000000000 */
[----:B------:R-:W-:Y:S01]  /*5c60*/  IMAD R13, R251, R0, R13 ;  /* 0x00000000fb0d7224 */ /* 0x000fe200078e020d */
[----:B------:R-:W-:Y:S01]  /*5c70*/  IABS R11, R5 ;  /* 0x00000005000b7213 */ /* 0x000fe20000000000 */
[----:B------:R1:W-:Y:S01]  /*5c80*/  STL [R1+0x7284], R5 ;  /* 0x0072840501007387 */ /* 0x0003e20000100800 */
[----:B------:R-:W-:-:S03]  /*5c90*/  IMAD.HI.U32 R0, R252, R9, RZ ;  /* 0x00000009fc007227 */ /* 0x000fc600078e00ff */
[----:B------:R2:W-:Y:S01]  /*5ca0*/  STL [R1+0x7288], R4 ;  /* 0x0072880401007387 */ /* 0x0005e20000100800 */
[----:B------:R-:W-:Y:S01]  /*5cb0*/  IMAD.MOV R0, RZ, RZ, -R0 ;  /* 0x000000ffff007224 */ /* 0x000fe200078e0a00 */
[----:B-1----:R-:W-:Y:S02]  /*5cc0*/  IADD3 R5, R22, 0xe8, RZ ;  /* 0x000000e816057810 */ /* 0x002fe40007ffe0ff */
[----:B------:R1:W-:Y:S01]  /*5cd0*/  STL [R1+0x728c], R3 ;  /* 0x00728c0301007387 */ /* 0x0003e20000100800 */
[----:B--2---:R-:W-:Y:S01]  /*5ce0*/  IMAD.HI.U32 R4, R252, R12, RZ ;  /* 0x0000000cfc047227 */ /* 0x004fe200078e00ff */
[----:B------:R-:W-:Y:S02]  /*5cf0*/  IABS R8, R5 ;  /* 0x0000000500087213 */ /* 0x000fe40000000000 */
[C---:B------:R-:W-:Y:S01]  /*5d00*/  IADD3 R7, R22.reuse, 0xe9, RZ ;  /* 0x000000e916077810 */ /* 0x040fe20007ffe0ff */
[----:B------:R-:W-:Y:S01]  /*5d10*/  IMAD.MOV R4, RZ, RZ, -R4 ;  /* 0x000000ffff047224 */ /* 0x000fe200078e0a04 */
[----:B------:R-:W-:Y:S01]  /*5d20*/  IADD3 R6, R22, 0xea, RZ ;  /* 0x000000ea16067810 */ /* 0x000fe20007ffe0ff */
[C---:B-1----:R-:W-:Y:S01]  /*5d30*/  IMAD.HI.U32 R3, R252.reuse, R11, RZ ;  /* 0x0000000bfc037227 */ /* 0x042fe200078e00ff */
[----:B------:R1:W-:Y:S03]  /*5d40*/  STL [R1+0x7290], R5 ;  /* 0x0072900501007387 */ /* 0x0003e60000100800 */
[----:B------:R-:W-:Y:S01]  /*5d50*/  IMAD.HI.U32 R2, R252, R15, RZ ;  /* 0x0000000ffc027227 */ /* 0x000fe200078e00ff */
[----:B------:R-:W-:Y:S01]  /*5d60*/  IADD3 R3, -R3, RZ, RZ ;  /* 0x000000ff03037210 */ /* 0x000fe20007ffe1ff */
[----:B------:R-:W-:Y:S02]  /*5d70*/  STL [R1+0x729c], R7 ;  /* 0x00729c0701007387 */ /* 0x000fe40000100800 */
[C---:B------:R-:W-:Y:S01]  /*5d80*/  IMAD R12, R251.reuse, R4, R12 ;  /* 0x00000004fb0c7224 */ /* 0x040fe200078e020c */
[C---:B------:R-:W-:Y:S01]  /*5d90*/  IADD3 R4, R22.reuse, 0xec, RZ ;  /* 0x000000ec16047810 */ /* 0x040fe20007ffe0ff */
[C---:B------:R-:W-:Y:S01]  /*5da0*/  IMAD R9, R251.reuse, R0, R9 ;  /* 0x00000000fb097224 */ /* 0x040fe200078e0209 */
[----:B-1----:R-:W-:Y:S01]  /*5db0*/  IADD3 R5, R22, 0xeb, RZ ;  /* 0x000000eb16057810 */ /* 0x002fe20007ffe0ff */
[----:B------:R-:W-:Y:S01]  /*5dc0*/  IMAD.HI.U32 R0, R252, R8, RZ ;  /* 0x00000008fc007227 */ /* 0x000fe200078e00ff */
[----:B------:R1:W-:Y:S03]  /*5dd0*/  STL [R1+0x72ac], R6 ;  /* 0x0072ac0601007387 */ /* 0x0003e60000100800 */
[----:B------:R-:W-:Y:S01]  /*5de0*/  IMAD.MOV R2, RZ, RZ, -R2 ;  /* 0x000000ffff027224 */ /* 0x000fe200078e0a02 */
[----:B------:R-:W-:Y:S01]  /*5df0*/  STL [R1+0x72a8], R5 ;  /* 0x0072a80501007387 */ /* 0x000fe20000100800 */
[C---:B------:R-:W-:Y:S01]  /*5e00*/  IMAD R11, R251.reuse, R3, R11 ;  /* 0x00000003fb0b7224 */ /* 0x040fe200078e020b */
[----:B------:R-:W-:Y:S01]  /*5e10*/  IADD3 R0, -R0, RZ, RZ ;  /* 0x000000ff00007210 */ /* 0x000fe20007ffe1ff */
[----:B------:R-:W-:Y:S01]  /*5e20*/  IMAD R15, R251, R2, R15 ;  /* 0x00000002fb0f7224 */ /* 0x000fe200078e020f */
[----:B------:R2:W-:Y:S01]  /*5e30*/  STL [R1+0x72a4], R4 ;  /* 0x0072a40401007387 */ /* 0x0005e20000100800 */
[----:B-1----:R-:W-:Y:S01]  /*5e40*/  IABS R6, R6 ;  /* 0x0000000600067213 */ /* 0x002fe20000000000 */
[----:B------:R-:W-:Y:S01]  /*5e50*/  IMAD.HI.U32 R2, R252, R10, RZ ;  /* 0x0000000afc027227 */ /* 0x000fe200078e00ff */
[----:B------:R-:W-:-:S03]  /*5e60*/  IADD3 R3, R22, 0xed, RZ ;  /* 0x000000ed16037810 */ /* 0x000fc60007ffe0ff */
[----:B------:R-:W-:Y:S01]  /*5e70*/  IMAD.HI.U32 R242, R252, R6, RZ ;  /* 0x00000006fcf27227 */ /* 0x000fe200078e00ff */
[----:B--2---:R-:W-:-:S03]  /*5e80*/  IABS R4, R4 ;  /* 0x0000000400047213 */ /* 0x004fc60000000000 */
[C---:B------:R-:W-:Y:S01]  /*5e90*/  IMAD R8, R251.reuse, R0, R8 ;  /* 0x00000000fb087224 */ /* 0x040fe200078e0208 */
[----:B------:R-:W-:Y:S01]  /*5ea0*/  IABS R7, R7 ;  /* 0x0000000700077213 */ /* 0x000fe20000000000 */
[----:B------:R-:W-:Y:S01]  /*5eb0*/  IMAD.MOV R2, RZ, RZ, -R2 ;  /* 0x000000ffff027224 */ /* 0x000fe200078e0a02 */
[----:B------:R-:W-:Y:S01]  /*5ec0*/  IABS R5, R5 ;  /* 0x0000000500057213 */ /* 0x000fe20000000000 */
[----:B------:R-:W-:Y:S01]  /*5ed0*/  IMAD.HI.U32 R0, R252, R4, RZ ;  /* 0x00000004fc007227 */ /* 0x000fe200078e00ff */
[----:B------:R1:W-:Y:S01]  /*5ee0*/  STL [R1+0x72a0], R3 ;  /* 0x0072a00301007387 */ /* 0x0003e20000100800 */
[C---:B------:R-:W-:Y:S02]  /*5ef0*/  IADD3 R245, R22.reuse, 0xee, RZ ;  /* 0x000000ee16f57810 */ /* 0x040fe40007ffe0ff */
[----:B------:R-:W-:Y:S01]  /*5f00*/  IMAD.MOV R242, RZ, RZ, -R242 ;  /* 0x000000fffff27224 */ /* 0x000fe200078e0af2 */
[----:B------:R-:W-:Y:S01]  /*5f10*/  IADD3 R230, R22, 0xef, RZ ;  /* 0x000000ef16e67810 */ /* 0x000fe20007ffe0ff */
[----:B------:R-:W-:-:S02]  /*5f20*/  IMAD R10, R251, R2, R10 ;  /* 0x00000002fb0a7224 */ /* 0x000fc400078e020a */
[----:B------:R-:W-:Y:S01]  /*5f30*/  IMAD.MOV R0, RZ, RZ, -R0 ;  /* 0x000000ffff007224 */ /* 0x000fe200078e0a00 */
[----:B-1----:R-:W-:Y:S01]  /*5f40*/  IABS R3, R3 ;  /* 0x0000000300037213 */ /* 0x002fe20000000000 */
[C---:B------:R-:W-:Y:S01]  /*5f50*/  IMAD.HI.U32 R244, R252.reuse, R7, RZ ;  /* 0x00000007fcf47227 */ /* 0x040fe200078e00ff */
[----:B------:R-:W-:Y:S03]  /*5f60*/  STL [R1+0x7298], R245 ;  /* 0x007298f501007387 */ /* 0x000fe60000100800 */
[----:B------:R-:W-:-:S04]  /*5f70*/  IMAD.HI.U32 R2, R252, R5, RZ ;  /* 0x00000005fc027227 */ /* 0x000fc800078e00ff */
[C---:B------:R-:W-:Y:S02]  /*5f80*/  IMAD R6, R251.reuse, R242, R6 ;  /* 0x000000f2fb067224 */ /* 0x040fe400078e0206 */
[----:B------:R-:W-:Y:S01]  /*5f90*/  IMAD.HI.U32 R242, R252, R3, RZ ;  /* 0x00000003fcf27227 */ /* 0x000fe200078e00ff */
[----:B------:R1:W-:Y:S01]  /*5fa0*/  STL [R1+0x7294], R230 ;  /* 0x007294e601007387 */ /* 0x0003e20000100800 */
[----:B------:R-:W-:Y:S02]  /*5fb0*/  IADD3 R2, -R2, RZ, RZ ;  /* 0x000000ff02027210 */ /* 0x000fe40007ffe1ff */
[----:B------:R-:W-:Y:S01]  /*5fc0*/  IMAD R4, R251, R0, R4 ;  /* 0x00000000fb047224 */ /* 0x000fe200078e0204 */
[----:B------:R-:W-:Y:S01]  /*5fd0*/  IABS R0, R230 ;  /* 0x000000e600007213 */ /* 0x000fe20000000000 */
[----:B------:R-:W-:Y:S01]  /*5fe0*/  IMAD.MOV R244, RZ, RZ, -R244 ;  /* 0x000000fffff47224 */ /* 0x000fe200078e0af4 */
[----:B------:R-:W-:Y:S02]  /*5ff0*/  IADD3 R242, -R242, RZ, RZ ;  /* 0x000000fff2f27210 */ /* 0x000fe40007ffe1ff */
[----:B-1----:R-:W-:Y:S01]  /*6000*/  LOP3.LUT R230, R243, 0x3f, R228, 0xf8, !PT ;  /* 0x0000003ff3e67812 */ /* 0x002fe200078ef8e4 */
[----:B------:R-:W-:-:S02]  /*6010*/  IMAD R7, R251, R244, R7 ;  /* 0x000000f4fb077224 */ /* 0x000fc400078e0207 */
[C---:B------:R-:W-:Y:S01]  /*6020*/  IMAD R5, R251.reuse, R2, R5 ;  /* 0x00000002fb057224 */ /* 0x040fe200078e0205 */
[----:B------:R-:W-:Y:S01]  /*6030*/  IABS R244, R230 ;  /* 0x000000e600f47213 */ /* 0x000fe20000000000 */
[----:B------:R-:W-:Y:S01]  /*6040*/  STL [R1+0x3768], R230 ;  /* 0x003768e601007387 */ /* 0x000fe20000100800 */
[----:B------:R-:W-:Y:S01]  /*6050*/  IABS R2, R245 ;  /* 0x000000f500027213 */ /* 0x000fe20000000000 */
[----:B------:R-:W-:Y:S01]  /*6060*/  IMAD R3, R251, R242, R3 ;  /* 0x000000f2fb037224 */ /* 0x000fe200078e0203 */
[----:B------:R-:W-:Y:S01]  /*6070*/  IABS R242, R227 ;  /* 0x000000e300f27213 */ /* 0x000fe20000000000 */
[----:B------:R1:W-:Y:S01]  /*6080*/  STL [R1+0x376c], R227 ;  /* 0x00376ce301007387 */ /* 0x0003e20000100800 */
[----:B------:R-:W-:-:S04]  /*6090*/  IMAD.HI.U32 R246, R249, R244, RZ ;  /* 0x000000f4f9f67227 */ /* 0x000fc800078e00ff */
[----:B------:R-:W-:Y:S01]  /*60a0*/  IMAD.HI.U32 R248, R252, R2, RZ ;  /* 0x00000002fcf87227 */ /* 0x000fe200078e00ff */
[----:B-1----:R-:W-:-:S03]  /*60b0*/  LOP3.LUT R227, R230, 0x80, RZ, 0xfc, !PT ;  /* 0x00000080e6e37812 */ /* 0x002fc600078efcff */
[----:B------:R-:W-:Y:S01]  /*60c0*/  IMAD.HI.U32 R247, R252, R0, RZ ;  /* 0x00000000fcf77227 */ /* 0x000fe200078e00ff */
[----:B------:R-:W-:Y:S02]  /*60d0*/  IADD3 R246, -R246, RZ, RZ ;  /* 0x000000fff6f67210 */ /* 0x000fe40007ffe1ff */
[----:B------:R-:W-:Y:S01]  /*60e0*/  IABS R243, R227 ;  /* 0x000000e300f37213 */ /* 0x000fe20000000000 */
[----:B------:R1:W-:Y:S01]  /*60f0*/  STL [R1+0x3860], R227 ;  /* 0x003860e301007387 */ /* 0x0003e20000100800 */
[----:B------:R-:W-:Y:S02]  /*6100*/  IMAD.MOV R248, RZ, RZ, -R248 ;  /* 0x000000fffff87224 */ /* 0x000fe400078e0af8 */
[----:B------:R-:W-:Y:S02]  /*6110*/  IMAD.MOV R247, RZ, RZ, -R247 ;  /* 0x000000fffff77224 */ /* 0x000fe400078e0af7 */
[----:B------:R-:W-:Y:S01]  /*6120*/  IMAD.HI.U32 R245, R249, R242, RZ ;  /* 0x000000f2f9f57227 */ /* 0x000fe200078e00ff */
[----:B-1----:R-:W-:-:S03]  /*6130*/  IABS R227, c[0x0][0x178] ;  /* 0x00005e0000e37a13 */ /* 0x002fc60000000000 */
[C---:B------:R-:W-:Y:S02]  /*6140*/  IMAD R2, R251.reuse, R248, R2 ;  /* 0x000000f8fb027224 */ /* 0x040fe400078e0202 */
[----:B------:R-:W-:Y:S01]  /*6150*/  IMAD R0, R251, R247, R0 ;  /* 0x000000f7fb007224 */ /* 0x000fe200078e0200 */
[C---:B------:R-:W-:Y:S01]  /*6160*/  LOP3.LUT R251, R230.reuse, 0xc0, RZ, 0xfc, !PT ;  /* 0x000000c0e6fb7812 */ /* 0x040fe200078efcff */
[----:B------:R-:W-:Y:S01]  /*6170*/  IMAD R228, R227, R246, R244 ;  /* 0x000000f6e3e47224 */ /* 0x000fe200078e02f4 */
[C---:B------:R-:W-:Y:S01]  /*6180*/  LOP3.LUT R248, R230.reuse, 0x100, RZ, 0xfc, !PT ;  /* 0x00000100e6f87812 */ /* 0x040fe200078efcff */
[----:B------:R-:W-:Y:S02]  /*6190*/  IMAD.MOV R245, RZ, RZ, -R245 ;  /* 0x000000fffff57224 */ /* 0x000fe400078e0af5 */
[----:B------:R-:W-:Y:S01]  /*61a0*/  IMAD.HI.U32 R247, R249, R243, RZ ;  /* 0x000000f3f9f77227 */ /* 0x000fe200078e00ff */
[----:B------:R-:W-:Y:S01]  /*61b0*/  STL [R1], R228 ;  /* 0x000000e401007387 */ /* 0x000fe20000100800 */
[----:B------:R-:W-:-:S02]  /*61c0*/  LOP3.LUT R250, R230, 0x140, RZ, 0xfc, !PT ;  /* 0x00000140e6fa7812 */ /* 0x000fc400078efcff */
[C---:B------:R-:W-:Y:S01]  /*61d0*/  IMAD R242, R227.reuse, R245, R242 ;  /* 0x000000f5e3f27224 */ /* 0x040fe200078e02f2 */
[----:B------:R-:W-:Y:S01]  /*61e0*/  STL [R1+0x3864], R251 ;  /* 0x003864fb01007387 */ /* 0x000fe20000100800 */
[----:B------:R-:W-:Y:S01]  /*61f0*/  IABS R245, R248 ;  /* 0x000000f800f57213 */ /* 0x000fe20000000000 */
[----:B------:R-:W-:Y:S02]  /*6200*/  IMAD.MOV R247, RZ, RZ, -R247 ;  /* 0x000000fffff77224 */ /* 0x000fe400078e0af7 */
[----:B------:R1:W-:Y:S01]  /*6210*/  STL [R1+0x3868], R248 ;  /* 0x003868f801007387 */ /* 0x0003e20000100800 */
[----:B------:R-:W-:Y:S01]  /*6220*/  IABS R244, R251 ;  /* 0x000000fb00f47213 */ /* 0x000fe20000000000 */
[----:B------:R-:W-:Y:S02]  /*6230*/  IMAD R243, R227, R247, R243 ;  /* 0x000000f7e3f37224 */ /* 0x000fe400078e02f3 */
[----:B------:R2:W-:Y:S01]  /*6240*/  STL [R1+0x3870], R250 ;  /* 0x003870fa01007387 */ /* 0x0005e20000100800 */
[----:B-1----:R-:W-:-:S04]  /*6250*/  LOP3.LUT R248, R230, 0x180, RZ, 0xfc, !PT ;  /* 0x00000180e6f87812 */ /* 0x002fc800078efcff */
[----:B------:R-:W-:Y:S01]  /*6260*/  IABS R247, R248 ;  /* 0x000000f800f77213 */ /* 0x000fe20000000000 */
[----:B------:R1:W-:Y:S01]  /*6270*/  STL [R1+0x3878], R248 ;  /* 0x003878f801007387 */ /* 0x0003e20000100800 */
[----:B------:R-:W-:Y:S01]  /*6280*/  IABS R246, R250 ;  /* 0x000000fa00f67213 */ /* 0x000fe20000000000 */
[----:B--2---:R-:W-:Y:S01]  /*6290*/  IMAD.HI.U32 R250, R249, R245, RZ ;  /* 0x000000f5f9fa7227 */ /* 0x004fe200078e00ff */
[----:B------:R-:W-:-:S03]  /*62a0*/  LOP3.LUT R251, R230, 0x1c0, RZ, 0xfc, !PT ;  /* 0x000001c0e6fb7812 */ /* 0x000fc600078efcff */
[----:B-1----:R-:W-:-:S05]  /*62b0*/  IMAD.HI.U32 R248, R249, R244, RZ ;  /* 0x000000f4f9f87227 */ /* 0x002fca00078e00ff */
[----:B------:R-:W-:Y:S01]  /*62c0*/  IADD3 R248, -R248, RZ, RZ ;  /* 0x000000fff8f87210 */ /* 0x000fe20007ffe1ff */
[----:B------:R-:W-:Y:S01]  /*62d0*/  IMAD.MOV R250, RZ, RZ, -R250 ;  /* 0x000000fffffa7224 */ /* 0x000fe200078e0afa */
[----:B------:R1:W-:Y:S03]  /*62e0*/  STL [R1+0x3874], R251 ;  /* 0x003874fb01007387 */ /* 0x0003e60000100800 */
[----:B------:R-:W-:Y:S02]  /*62f0*/  IMAD R244, R227, R248, R244 ;  /* 0x000000f8e3f47224 */ /* 0x000fe400078e02f4 */
[----:B------:R-:W-:Y:S01]  /*6300*/  IMAD.HI.U32 R248, R249, R247, RZ ;  /* 0x000000f7f9f87227 */ /* 0x000fe200078e00ff */
[----:B-1----:R-:W-:-:S03]  /*6310*/  IABS R251, R251 ;  /* 0x000000fb00fb7213 */ /* 0x002fc60000000000 */
[----:B------:R-:W-:-:S04]  /*6320*/  IMAD.HI.U32 R230, R249, R246, RZ ;  /* 0x000000f6f9e67227 */ /* 0x000fc800078e00ff */
[C---:B------:R-:W-:Y:S01]  /*6330*/  IMAD R245, R227.reuse, R250, R245 ;  /* 0x000000fae3f57224 */ /* 0x040fe200078e02f5 */
[----:B------:R-:W-:Y:S01]  /*6340*/  IADD3 R250, -R248, RZ, RZ ;  /* 0x000000fff8fa7210 */ /* 0x000fe20007ffe1ff */
[----:B------:R-:W-:Y:S01]  /*6350*/  IMAD.MOV.U32 R248, RZ, RZ, R251 ;  /* 0x000000fffff87224 */ /* 0x000fe200078e00fb */
[----:B------:R-:W-:Y:S01]  /*6360*/  IADD3 R251, R22, 0xf0, RZ ;  /* 0x000000f016fb7810 */ /* 0x000fe20007ffe0ff */
[----:B------:R-:W-:Y:S02]  /*6370*/  IMAD.MOV R230, RZ, RZ, -R230 ;  /* 0x000000ffffe67224 */ /* 0x000fe400078e0ae6 */
[----:B------:R-:W-:Y:S02]  /*6380*/  IMAD R247, R227, R250, R247 ;  /* 0x000000fae3f77224 */ /* 0x000fe400078e02f7 */
[----:B------:R-:W-:Y:S01]  /*6390*/  IMAD.HI.U32 R250, R249, R248, RZ ;  /* 0x000000f8f9fa7227 */ /* 0x000fe200078e00ff */
[----:B------:R1:W-:Y:S01]  /*63a0*/  STL [R1+0x727c], R251 ;  /* 0x00727cfb01007387 */ /* 0x0003e20000100800 */
[----:B------:R-:W-:-:S02]  /*63b0*/  IABS R249, R251 ;  /* 0x000000fb00f97213 */ /* 0x000fc40000000000 */
[----:B------:R-:W-:Y:S01]  /*63c0*/  IMAD R246, R227, R230, R246 ;  /* 0x000000e6e3f67224 */ /* 0x000fe200078e02f6 */
[----:B------:R-:W-:Y:S02]  /*63d0*/  IADD3 R230, R22, 0xf1, RZ ;  /* 0x000000f116e67810 */ /* 0x000fe40007ffe0ff */
[----:B-1----:R-:W-:-:S03]  /*63e0*/  IABS R251, c[0x0][0x17c] ;  /* 0x00005f0000fb7a13 */ /* 0x002fc60000000000 */
[----:B------:R-:W-:Y:S01]  /*63f0*/  STL [R1+0x7280], R230 ;  /* 0x007280e601007387 */ /* 0x000fe20000100800 */
[C---:B------:R-:W-:Y:S02]  /*6400*/  ISETP.GT.U32.AND P5, PT, R251.reuse, R240, PT ;  /* 0x000000f0fb00720c */ /* 0x040fe40003fa4070 */
[----:B------:R-:W-:Y:S02]  /*6410*/  ISETP.GT.U32.AND P2, PT, R251, R241, PT ;  /* 0x000000f1fb00720c */ /* 0x000fe40003f44070 */
[----:B------:R-:W2:Y:S01]  /*6420*/  LDL R251, [R1] ;  /* 0x0000000001fb7983 */ /* 0x000ea20000100800 */
[----:B------:R-:W-:-:S13]  /*6430*/  ISETP.GT.U32.AND P3, PT, R227, R228, PT ;  /* 0x000000e4e300720c */ /* 0x000fda0003f64070 */
[----:B--2---:R-:W-:-:S05]  /*6440*/  @!P3 IMAD.IADD R251, R251, 0x1, -R227 ;  /* 0x00000001fbfbb824 */ /* 0x004fca00078e0ae3 */
[----:B------:R1:W-:Y:S02]  /*6450*/  @!P3 STL [R1], R251 ;  /* 0x000000fb0100b387 */ /* 0x0003e40000100800 */
[----:B-1----:R-:W-:-:S04]  /*6460*/  IABS R251, c[0x0][0x17c] ;  /* 0x00005f0000fb7a13 */ /* 0x002fc80000000000 */
[----:B------:R-:W-:Y:S01]  /*6470*/  ISETP.GT.U32.AND P3, PT, R251, R239, PT ;  /* 0x000000effb00720c */ /* 0x000fe20003f64070 */
[----:B------:R-:W-:Y:S02]  /*6480*/  @!P5 IMAD.IADD R240, R240, 0x1, -R251 ;  /* 0x00000001f0f0d824 */ /* 0x000fe400078e0afb */
[----:B------:R-:W2:Y:S01]  /*6490*/  LDL R251, [R1] ;  /* 0x0000000001fb7983 */ /* 0x000ea20000100800 */
[----:B------:R-:W-:-:S13]  /*64a0*/  ISETP.GT.U32.AND P4, PT, R227, R245, PT ;  /* 0x000000f5e300720c */ /* 0x000fda0003f84070 */
[----:B------:R-:W-:Y:S02]  /*64b0*/  @!P4 IADD3 R245, R245, -R227, RZ ;  /* 0x800000e3f5f5c210 */ /* 0x000fe40007ffe0ff */
[C---:B------:R-:W-:Y:S02]  /*64c0*/  ISETP.GT.U32.AND P6, PT, R227.reuse, R242, PT ;  /* 0x000000f2e300720c */ /* 0x040fe40003fc4070 */
[----:B--2---:R-:W-:Y:S02]  /*64d0*/  ISETP.GT.U32.AND P4, PT, R227, R251, PT ;  /* 0x000000fbe300720c */ /* 0x004fe40003f84070 */
[----:B------:R-:W-:-:S04]  /*64e0*/  IABS R251, c[0x0][0x17c] ;  /* 0x00005f0000fb7a13 */ /* 0x000fc80000000000 */
[----:B------:R-:W-:Y:S01]  /*64f0*/  @!P2 IADD3 R241, R241, -R251, RZ ;  /* 0x800000fbf1f1a210 */ /* 0x000fe20007ffe0ff */
[----:B------:R-:W-:Y:S01]  /*6500*/  @!P3 IMAD.IADD R239, R239, 0x1, -R251 ;  /* 0x00000001efefb824 */ /* 0x000fe200078e0afb */
[----:B------:R-:W-:Y:S02]  /*6510*/  ISETP.GT.U32.AND P2, PT, R251, R238, PT ;  /* 0x000000eefb00720c */ /* 0x000fe40003f44070 */
[----:B------:R-:W2:Y:S01]  /*6520*/  LDL R251, [R1] ;  /* 0x0000000001fb7983 */ /* 0x000ea20000100800 */
[C---:B------:R-:W-:Y:S02]  /*6530*/  ISETP.GT.U32.AND P1, PT, R227.reuse, R244, PT ;  /* 0x000000f4e300720c */ /* 0x040fe40003f24070 */
[----:B------:R-:W-:Y:S01]  /*6540*/  ISETP.GT.U32.AND P0, PT, R227, R243, PT ;  /* 0x000000f3e300720c */ /* 0x000fe20003f04070 */
[----:B------:R-:W-:Y:S01]  /*6550*/  IMAD.MOV R228, RZ, RZ, -R250 ;  /* 0x000000ffffe47224 */ /* 0x000fe200078e0afa */
[----:B------:R-:W-:-:S03]  /*6560*/  @!P6 IADD3 R242, R242, -R227, RZ ;  /* 0x800000e3f2f2e210 */ /* 0x000fc60007ffe0ff */
[C---:B------:R-:W-:Y:S01]  /*6570*/  IMAD R248, R227.reuse, R228, R248 ;  /* 0x000000e4e3f87224 */ /* 0x040fe200078e02f8 */
[----:B------:R-:W-:-:S05]  /*6580*/  ISETP.GT.U32.AND P6, PT, R227, R246, PT ;  /* 0x000000f6e300720c */ /* 0x000fca0003fc4070 */
[--C-:B------:R-:W-:Y:S01]  /*6590*/  @!P1 IMAD.IADD R244, R244, 0x1, -R227.reuse ;  /* 0x00000001f4f49824 */ /* 0x100fe200078e0ae3 */
[----:B------:R-:W-:Y:S01]  /*65a0*/  ISETP.GT.U32.AND P1, PT, R227, R248, PT ;  /* 0x000000f8e300720c */ /* 0x000fe20003f24070 */
[----:B------:R-:W-:Y:S01]  /*65b0*/  @!P0 IMAD.IADD R243, R243, 0x1, -R227 ;  /* 0x00000001f3f38824 */ /* 0x000fe200078e0ae3 */
[----:B------:R-:W-:-:S04]  /*65c0*/  ISETP.GT.U32.AND P0, PT, R227, R247, PT ;  /* 0x000000f7e300720c */ /* 0x000fc80003f04070 */
[----:B------:R-:W-:Y:S01]  /*65d0*/  ISETP.GT.U32.AND P3, PT, R227, R243, PT ;  /* 0x000000f3e300720c */ /* 0x000fe20003f64070 */
[----:B------:R-:W-:-:S06]  /*65e0*/  @!P6 IMAD.IADD R246, R246, 0x1, -R227 ;  /* 0x00000001f6f6e824 */ /* 0x000fcc00078e0ae3 */
[--C-:B------:R-:W-:Y:S01]  /*65f0*/  @!P1 IMAD.IADD R248, R248, 0x1, -R227.reuse ;  /* 0x00000001f8f89824 */ /* 0x100fe200078e0ae3 */
[----:B------:R-:W-:Y:S02]  /*6600*/  ISETP.GT.U32.AND P1, PT, R227, R245, PT ;  /* 0x000000f5e300720c */ /* 0x000fe40003f24070 */
[----:B------:R-:W-:Y:S02]  /*6610*/  @!P0 IADD3 R247, R247, -R227, RZ ;  /* 0x800000e3f7f78210 */ /* 0x000fe40007ffe0ff */
[----:B------:R-:W-:Y:S01]  /*6620*/  ISETP.GT.U32.AND P0, PT, R227, R244, PT ;  /* 0x000000f4e300720c */ /* 0x000fe20003f04070 */
[----:B------:R-:W-:Y:S01]  /*6630*/  @!P3 IMAD.IADD R243, R243, 0x1, -R227 ;  /* 0x00000001f3f3b824 */ /* 0x000fe200078e0ae3 */
[C---:B------:R-:W-:Y:S02]  /*6640*/  ISETP.GT.U32.AND P6, PT, R227.reuse, R248, PT ;  /* 0x000000f8e300720c */ /* 0x040fe40003fc4070 */
[----:B------:R-:W-:Y:S02]  /*6650*/  IABS R230, R230 ;  /* 0x000000e600e67213 */ /* 0x000fe40000000000 */
[----:B------:R-:W-:-:S02]  /*6660*/  ISETP.GT.U32.AND P5, PT, R227, R242, PT ;  /* 0x000000f2e300720c */ /* 0x000fc40003fa4070 */
[----:B------:R-:W-:Y:S01]  /*6670*/  MOV R250, R230 ;  /* 0x000000e600fa7202 */ /* 0x000fe20000000f00 */
[----:B------:R-:W-:-:S04]  /*6680*/  IMAD.HI.U32 R230, R252, R249, RZ ;  /* 0x000000f9fce67227 */ /* 0x000fc800078e00ff */
[----:B------:R-:W-:Y:S01]  /*6690*/  IMAD.HI.U32 R228, R252, R250, RZ ;  /* 0x000000fafce47227 */ /* 0x000fe200078e00ff */
[----:B------:R-:W-:-:S03]  /*66a0*/  @!P0 IADD3 R244, R244, -R227, RZ ;  /* 0x800000e3f4f48210 */ /* 0x000fc60007ffe0ff */
[--C-:B------:R-:W-:Y:S02]  /*66b0*/  @!P1 IMAD.IADD R245, R245, 0x1, -R227.reuse ;  /* 0x00000001f5f59824 */ /* 0x100fe400078e0ae3 */
[--C-:B------:R-:W-:Y:S01]  /*66c0*/  @!P6 IMAD.IADD R248, R248, 0x1, -R227.reuse ;  /* 0x00000001f8f8e824 */ /* 0x100fe200078e0ae3 */
[----:B------:R-:W-:Y:S01]  /*66d0*/  @!P5 IADD3 R242, R242, -R227, RZ ;  /* 0x800000e3f2f2d210 */ /* 0x000fe20007ffe0ff */
[----:B------:R-:W-:Y:S02]  /*66e0*/  IMAD.MOV R230, RZ, RZ, -R230 ;  /* 0x000000ffffe67224 */ /* 0x000fe400078e0ae6 */
[----:B------:R-:W-:Y:S02]  /*66f0*/  IMAD.MOV R228, RZ, RZ, -R228 ;  /* 0x000000ffffe47224 */ /* 0x000fe400078e0ae4 */
[----:B--2---:R-:W-:-:S05]  /*6700*/  @!P4 IMAD.IADD R251, R251, 0x1, -R227 ;  /* 0x00000001fbfbc824 */ /* 0x004fca00078e0ae3 */
[----:B------:R1:W-:Y:S01]  /*6710*/  @!P4 STL [R1], R251 ;  /* 0x000000fb0100c387 */ /* 0x0003e20000100800 */
[----:B------:R-:W-:Y:S02]  /*6720*/  ISETP.GT.U32.AND P4, PT, R227, R246, PT ;  /* 0x000000f6e300720c */ /* 0x000fe40003f84070 */
[----:B-1----:R-:W-:-:S04]  /*6730*/  IABS R251, c[0x0][0x17c] ;  /* 0x00005f0000fb7a13 */ /* 0x002fc80000000000 */
[----:B------:R-:W-:Y:S01]  /*6740*/  ISETP.GT.U32.AND P3, PT, R251, R240, PT ;  /* 0x000000f0fb00720c */ /* 0x000fe20003f64070 */
[----:B------:R-:W-:-:S06]  /*6750*/  @!P2 IMAD.IADD R238, R238, 0x1, -R251 ;  /* 0x00000001eeeea824 */ /* 0x000fcc00078e0afb */
[----:B------:R-:W-:Y:S01]  /*6760*/  @!P4 IMAD.IADD R246, R246, 0x1, -R227 ;  /* 0x00000001f6f6c824 */ /* 0x000fe200078e0ae3 */
[C---:B------:R-:W-:Y:S02]  /*6770*/  ISETP.GT.U32.AND P4, PT, R251.reuse, R237, PT ;  /* 0x000000edfb00720c */ /* 0x040fe40003f84070 */
[C---:B------:R-:W-:Y:S02]  /*6780*/  ISETP.GT.U32.AND P0, PT, R251.reuse, R241, PT ;  /* 0x000000f1fb00720c */ /* 0x040fe40003f04070 */
[C---:B------:R-:W-:Y:S02]  /*6790*/  ISETP.GT.U32.AND P1, PT, R251.reuse, R239, PT ;  /* 0x000000effb00720c */ /* 0x040fe40003f24070 */
[C---:B------:R-:W-:Y:S02]  /*67a0*/  ISETP.GT.U32.AND P2, PT, R251.reuse, R238, PT ;  /* 0x000000eefb00720c */ /* 0x040fe40003f44070 */
[C---:B------:R-:W-:Y:S01]  /*67b0*/  ISETP.GT.U32.AND P6, PT, R251.reuse, R236, PT ;  /* 0x000000ecfb00720c */ /* 0x040fe20003fc4070 */
[----:B------:R-:W-:Y:S01]  /*67c0*/  @!P3 IMAD.IADD R240, R240, 0x1, -R251 ;  /* 0x00000001f0f0b824 */ /* 0x000fe200078e0afb */
[C---:B------:R-:W-:Y:S01]  /*67d0*/  ISETP.GT.U32.AND P3, PT, R251.reuse, R235, PT ;  /* 0x000000ebfb00720c */ /* 0x040fe20003f64070 */
[----:B------:R1:W-:Y:S01]  /*67e0*/  STL [R1+0x7714], R242 ;  /* 0x007714f201007387 */ /* 0x0003e20000100800 */
[----:B------:R-:W-:-:S02]  /*67f0*/  IMAD R249, R251, R230, R249 ;  /* 0x000000e6fbf97224 */ /* 0x000fc400078e02f9 */
[----:B------:R-:W-:Y:S01]  /*6800*/  IMAD R250, R251, R228, R250 ;  /* 0x000000e4fbfa7224 */ /* 0x000fe200078e02fa */
[----:B------:R-:W2:Y:S01]  /*6810*/  LDL R230, [R1+0x6ec0] ;  /* 0x006ec00001e67983 */ /* 0x000ea20000100800 */
[----:B------:R-:W-:-:S03]  /*6820*/  @!P4 IADD3 R237, R237, -R251, RZ ;  /* 0x800000fbededc210 */ /* 0x000fc60007ffe0ff */
[----:B------:R-:W3:Y:S04]  /*6830*/  LDL R228, [R1+0x6eb8] ;  /* 0x006eb80001e47983 */ /* 0x000ee80000100800 */
[----:B-1----:R-:W4:Y:S04]  /*6840*/  LDL R242, [R1+0x6ebc] ;  /* 0x006ebc0001f27983 */ /* 0x002f280000100800 */
[----:B------:R1:W-:Y:S01]  /*6850*/  STL [R1+0x7718], R243 ;  /* 0x007718f301007387 */ /* 0x0003e20000100800 */
[----:B------:R-:W-:Y:S01]  /*6860*/  @!P0 IADD3 R241, R241, -R251, RZ ;  /* 0x800000fbf1f18210 */ /* 0x000fe20007ffe0ff */
[--C-:B------:R-:W-:Y:S01]  /*6870*/  @!P1 IMAD.IADD R239, R239, 0x1, -R251.reuse ;  /* 0x00000001efef9824 */ /* 0x100fe200078e0afb */
[C---:B------:R-:W-:Y:S01]  /*6880*/  ISETP.GT.U32.AND P0, PT, R251.reuse, R234, PT ;  /* 0x000000eafb00720c */ /* 0x040fe20003f04070 */
[--C-:B------:R-:W-:Y:S01]  /*6890*/  @!P2 IMAD.IADD R238, R238, 0x1, -R251.reuse ;  /* 0x00000001eeeea824 */ /* 0x100fe200078e0afb */
[----:B------:R-:W-:Y:S01]  /*68a0*/  ISETP.GT.U32.AND P1, PT, R251, R233, PT ;  /* 0x000000e9fb00720c */ /* 0x000fe20003f24070 */
[--C-:B------:R-:W-:Y:S01]  /*68b0*/  @!P6 IMAD.IADD R236, R236, 0x1, -R251.reuse ;  /* 0x00000001ecece824 */ /* 0x100fe200078e0afb */
[----:B-1----:R-:W-:Y:S01]  /*68c0*/  IADD3 R243, R22, 0xf2, RZ ;  /* 0x000000f216f37810 */ /* 0x002fe20007ffe0ff */
[----:B------:R-:W-:Y:S01]  /*68d0*/  @!P3 IMAD.IADD R235, R235, 0x1, -R251 ;  /* 0x00000001ebebb824 */ /* 0x000fe200078e0afb */
[----:B------:R-:W-:-:S02]  /*68e0*/  ISETP.GT.U32.AND P2, PT, R251, R232, PT ;  /* 0x000000e8fb00720c */ /* 0x000fc40003f44070 */
[C---:B------:R-:W-:Y:S01]  /*68f0*/  ISETP.GT.U32.AND P4, PT, R251.reuse, R231, PT ;  /* 0x000000e7fb00720c */ /* 0x040fe20003f84070 */
[----:B------:R-:W-:Y:S01]  /*6900*/  STL [R1+0x726c], R243 ;  /* 0x00726cf301007387 */ /* 0x000fe20000100800 */
[----:B------:R-:W-:-:S03]  /*6910*/  ISETP.GT.U32.AND P6, PT, R251, R237, PT ;  /* 0x000000edfb00720c */ /* 0x000fc60003fc4070 */
[----:B------:R-:W2:Y:S01]  /*6920*/  LDL R251, [R1+0x72b0] ;  /* 0x0072b00001fb7983 */ /* 0x000ea20000100800 */
[----:B------:R-:W-:-:S13]  /*6930*/  ISETP.GT.U32.AND P5, PT, R227, R247, PT ;  /* 0x000000f7e300720c */ /* 0x000fda0003fa4070 */
[----:B------:R-:W-:Y:S02]  /*6940*/  @!P5 IADD3 R247, R247, -R227, RZ ;  /* 0x800000e3f7f7d210 */ /* 0x000fe40007ffe0ff */
[----:B------:R-:W-:Y:S02]  /*6950*/  ISETP.GE.AND P5, PT, R22, RZ, PT ;  /* 0x000000ff1600720c */ /* 0x000fe40003fa6270 */
[----:B------:R-:W-:-:S11]  /*6960*/  IABS R227, R243 ;  /* 0x000000f300e37213 */ /* 0x000fd60000000000 */
[----:B------:R-:W-:Y:S01]  /*6970*/  @!P5 IMAD.MOV R241, RZ, RZ, -R241 ;  /* 0x000000fffff1d224 */ /* 0x000fe200078e0af1 */
[----:B--2---:R-:W-:Y:S02]  /*6980*/  ISETP.GE.AND P3, PT, R251, RZ, PT ;  /* 0x000000fffb00720c */ /* 0x004fe40003f66270 */
[----:B------:R-:W-:-:S04]  /*6990*/  IABS R251, c[0x0][0x17c] ;  /* 0x00005f0000fb7a13 */ /* 0x000fc80000000000 */
[----:B------:R-:W-:Y:S01]  /*69a0*/  @!P0 IADD3 R234, R234, -R251, RZ ;  /* 0x800000fbeaea8210 */ /* 0x000fe20007ffe0ff */
[--C-:B------:R-:W-:Y:S01]  /*69b0*/  @!P2 IMAD.IADD R232, R232, 0x1, -R251.reuse ;  /* 0x00000001e8e8a824 */ /* 0x100fe200078e0afb */
[----:B---3--:R-:W-:Y:S02]  /*69c0*/  ISETP.GE.AND P0, PT, R228, RZ, PT ;  /* 0x000000ffe400720c */ /* 0x008fe40003f06270 */
[----:B------:R-:W-:Y:S01]  /*69d0*/  ISETP.GE.AND P2, PT, R230, RZ, PT ;  /* 0x000000ffe600720c */ /* 0x000fe20003f46270 */
[----:B------:R-:W-:Y:S01]  /*69e0*/  @!P1 IMAD.IADD R233, R233, 0x1, -R251 ;  /* 0x00000001e9e99824 */ /* 0x000fe200078e0afb */
[----:B------:R-:W-:Y:S02]  /*69f0*/  MOV R230, R240 ;  /* 0x000000f000e67202 */ /* 0x000fe40000000f00 */
[----:B----4-:R-:W-:Y:S01]  /*6a00*/  ISETP.GE.AND P1, PT, R242, RZ, PT ;  /* 0x000000fff200720c */ /* 0x010fe20003f26270 */
[----:B------:R-:W-:Y:S01]  /*6a10*/  IMAD.MOV.U32 R242, RZ, RZ, R239 ;  /* 0x000000fffff27224 */ /* 0x000fe200078e00ef */
[----:B------:R-:W-:Y:S01]  /*6a20*/  @!P3 IADD3 R230, -R230, RZ, RZ ;  /* 0x000000ffe6e6b210 */ /* 0x000fe20007ffe1ff */
[----:B------:R-:W2:Y:S04]  /*6a30*/  LDL R239, [R1+0x6ecc] ;  /* 0x006ecc0001ef7983 */ /* 0x000ea80000100800 */
[----:B------:R1:W-:Y:S01]  /*6a40*/  STL [R1+0x38], R241 ;  /* 0x000038f101007387 */ /* 0x0003e20000100800 */
[----:B------:R-:W-:-:S03]  /*6a50*/  IMAD.HI.U32 R228, R252, R227, RZ ;  /* 0x000000e3fce47227 */ /* 0x000fc600078e00ff */
[----:B------:R-:W3:Y:S01]  /*6a60*/  LDL R240, [R1+0x6ed0] ;  /* 0x006ed00001f07983 */ /* 0x000ee20000100800 */
[----:B------:R-:W-:-:S03]  /*6a70*/  @!P0 IMAD.MOV R242, RZ, RZ, -R242 ;  /* 0x000000fffff28224 */ /* 0x000fc600078e0af2 */
[----:B-1----:R-:W2:Y:S04]  /*6a80*/  LDL R241, [R1+0x6ed4] ;  /* 0x006ed40001f17983 */ /* 0x002ea80000100800 */
[----:B------:R1:W-:Y:S01]  /*6a90*/  STL [R1+0x34], R230 ;  /* 0x000034e601007387 */ /* 0x0003e20000100800 */
[--C-:B------:R-:W-:Y:S01]  /*6aa0*/  @!P6 IMAD.IADD R237, R237, 0x1, -R251.reuse ;  /* 0x00000001edede824 */ /* 0x100fe200078e0afb */
[----:B------:R-:W-:Y:S01]  /*6ab0*/  IADD3 R228, -R228, RZ, RZ ;  /* 0x000000ffe4e47210 */ /* 0x000fe20007ffe1ff */
[----:B-1----:R-:W-:Y:S02]  /*6ac0*/  IMAD.MOV.U32 R230, RZ, RZ, R238 ;  /* 0x000000ffffe67224 */ /* 0x002fe400078e00ee */
[----:B------:R-:W2:Y:S03]  /*6ad0*/  LDL R238, [R1+0x6ec8] ;  /* 0x006ec80001ee7983 */ /* 0x000ea60000100800 */
[----:B------:R-:W-:Y:S01]  /*6ae0*/  @!P1 IADD3 R230, -R230, RZ, RZ ;  /* 0x000000ffe6e69210 */ /* 0x000fe20007ffe1ff */
[----:B------:R1:W-:Y:S01]  /*6af0*/  STL [R1+0x30], R242 ;  /* 0x000030f201007387 */ /* 0x0003e20000100800 */
[----:B------:R-:W-:Y:S01]  /*6b00*/  @!P4 IMAD.IADD R231, R231, 0x1, -R251 ;  /* 0x00000001e7e7c824 */ /* 0x000fe200078e0afb */
[----:B------:R-:W-:-:S02]  /*6b10*/  ISETP.GT.U32.AND P4, PT, R251, R236, PT ;  /* 0x000000ecfb00720c */ /* 0x000fc40003f84070 */
[C---:B------:R-:W-:Y:S01]  /*6b20*/  ISETP.GT.U32.AND P5, PT, R251.reuse, R235, PT ;  /* 0x000000ebfb00720c */ /* 0x040fe20003fa4070 */
[----:B-1----:R-:W2:Y:S04]  /*6b30*/  LDL R242, [R1+0x6ed8] ;  /* 0x006ed80001f27983 */ /* 0x002ea80000100800 */
[----:B------:R1:W-:Y:S01]  /*6b40*/  STL [R1+0x28], R237 ;  /* 0x000028ed01007387 */ /* 0x0003e20000100800 */
[----:B------:R-:W-:-:S03]  /*6b50*/  ISETP.GT.U32.AND P3, PT, R251, R234, PT ;  /* 0x000000eafb00720c */ /* 0x000fc60003f64070 */
[----:B------:R1:W-:Y:S01]  /*6b60*/  STL [R1+0x2c], R230 ;  /* 0x00002ce601007387 */ /* 0x0003e20000100800 */
[C---:B------:R-:W-:Y:S02]  /*6b70*/  ISETP.GT.U32.AND P0, PT, R251.reuse, R233, PT ;  /* 0x000000e9fb00720c */ /* 0x040fe40003f04070 */
[C---:B------:R-:W-:Y:S01]  /*6b80*/  ISETP.GT.U32.AND P1, PT, R251.reuse, R232, PT ;  /* 0x000000e8fb00720c */ /* 0x040fe20003f24070 */
[C---:B-1----:R-:W-:Y:S01]  /*6b90*/  IMAD R237, R251.reuse, R228, R227 ;  /* 0x000000e4fbed7224 */ /* 0x042fe200078e02e3 */
[----:B------:R-:W-:Y:S01]  /*6ba0*/  ISETP.GT.U32.AND P6, PT, R251, R231, PT ;  /* 0x000000e7fb00720c */ /* 0x000fe20003fc4070 */
[----:B------:R-:W2:Y:S04]  /*6bb0*/  LDL.LU R230, [R1+0x7728] ;  /* 0x0077280001e67983 */ /* 0x000ea80000300800 */
[----:B------:R-:W2:Y:S04]  /*6bc0*/  LDL.LU R227, [R1+0x7724] ;  /* 0x0077240001e37983 */ /* 0x000ea80000300800 */
[----:B------:R-:W2:Y:S04]  /*6bd0*/  LDL.LU R228, [R1+0x7720] ;  /* 0x0077200001e47983 */ /* 0x000ea80000300800 */
[----:B------:R-:W2:Y:S02]  /*6be0*/  LDL R251, [R1+0x28] ;  /* 0x0000280001fb7983 */ /* 0x000ea40000100800 */
[----:B--2---:R-:W-:-:S05]  /*6bf0*/  @!P2 IMAD.MOV R251, RZ, RZ, -R251 ;  /* 0x000000fffffba224 */ /* 0x004fca00078e0afb */
[----:B------:R1:W-:Y:S02]  /*6c00*/  @!P2 STL [R1+0x28], R251 ;  /* 0x000028fb0100a387 */ /* 0x0003e40000100800 */
[----:B-1----:R-:W-:-:S04]  /*6c10*/  IABS R251, c[0x0][0x17c] ;  /* 0x00005f0000fb7a13 */ /* 0x002fc80000000000 */
[-C--:B------:R-:W-:Y:S01]  /*6c20*/  @!P5 IADD3 R235, R235, -R251.reuse, RZ ;  /* 0x800000fbebebd210 */ /* 0x080fe20007ffe0ff */
[--C-:B------:R-:W-:Y:S01]  /*6c30*/  @!P4 IMAD.IADD R236, R236, 0x1, -R251.reuse ;  /* 0x00000001ececc824 */ /* 0x100fe200078e0afb */
[----:B------:R-:W-:Y:S01]  /*6c40*/  @!P1 IADD3 R232, R232, -R251, RZ ;  /* 0x800000fbe8e89210 */ /* 0x000fe20007ffe0ff */
[--C-:B------:R-:W-:Y:S01]  /*6c50*/  @!P3 IMAD.IADD R234, R234, 0x1, -R251.reuse ;  /* 0x00000001eaeab824 */ /* 0x100fe200078e0afb */
[----:B------:R-:W-:Y:S01]  /*6c60*/  ISETP.GT.U32.AND P2, PT, R251, R230, PT ;  /* 0x000000e6fb00720c */ /* 0x000fe20003f44070 */
[--C-:B------:R-:W-:Y:S01]  /*6c70*/  @!P0 IMAD.IADD R233, R233, 0x1, -R251.reuse ;  /* 0x00000001e9e98824 */ /* 0x100fe200078e0afb */
[----:B------:R-:W-:Y:S01]  /*6c80*/  ISETP.GT.U32.AND P4, PT, R251, R229, PT ;  /* 0x000000e5fb00720c */ /* 0x000fe20003f84070 */
[----:B------:R-:W-:Y:S01]  /*6c90*/  @!P6 IMAD.IADD R231, R231, 0x1, -R251 ;  /* 0x00000001e7e7e824 */ /* 0x000fe200078e0afb */
[C---:B------:R-:W-:Y:S02]  /*6ca0*/  ISETP.GT.U32.AND P5, PT, R251.reuse, R228, PT ;  /* 0x000000e4fb00720c */ /* 0x040fe40003fa4070 */
[----:B------:R-:W-:-:S02]  /*6cb0*/  ISETP.GT.U32.AND P3, PT, R251, R227, PT ;  /* 0x000000e3fb00720c */ /* 0x000fc40003f64070 */
[C---:B------:R-:W-:Y:S02]  /*6cc0*/  ISETP.GT.U32.AND P0, PT, R251.reuse, R226, PT ;  /* 0x000000e2fb00720c */ /* 0x040fe40003f04070 */
[----:B------:R-:W-:Y:S02]  /*6cd0*/  ISETP.GT.U32.AND P1, PT, R251, R225, PT ;  /* 0x000000e1fb00720c */ /* 0x000fe40003f24070 */
[----:B------:R-:W2:Y:S02]  /*6ce0*/  LDL R251, [R1+0x6ec4] ;  /* 0x006ec40001fb7983 */ /* 0x000ea40000100800 */
[----:B--2---:R-:W-:Y:S02]  /*6cf0*/  ISETP.GE.AND P6, PT, R251, RZ, PT ;  /* 0x000000fffb00720c */ /* 0x004fe40003fc6270 */
[----:B------:R-:W-:-:S05]  /*6d00*/  IABS R251, c[0x0][0x17c] ;  /* 0x00005f0000fb7a13 */ /* 0x000fca0000000000 */
[----:B------:R-:W-:Y:S01]  /*6d10*/  @!P2 IMAD.IADD R230, R230, 0x1, -R251 ;  /* 0x00000001e6e6a824 */ /* 0x000fe200078e0afb */
[----:B------:R-:W-:-:S05]  /*6d20*/  ISETP.GE.AND P2, PT, R238, RZ, PT ;  /* 0x000000ffee00720c */ /* 0x000fca0003f46270 */
[----:B------:R-:W-:-:S08]  /*6d30*/  @!P6 IMAD.MOV R236, RZ, RZ, -R236 ;  /* 0x000000ffffece224 */ /* 0x000fd000078e0aec */
[----:B------:R-:W-:Y:S01]  /*6d40*/  @!P2 IADD3 R235, -R235, RZ, RZ ;  /* 0x000000ffebeba210 */ /* 0x000fe20007ffe1ff */
[----:B------:R1:W-:Y:S04]  /*6d50*/  STL [R1+0x24], R236 ;  /* 0x000024ec01007387 */ /* 0x0003e80000100800 */
[----:B------:R2:W-:Y:S01]  /*6d60*/  STL [R1+0x20], R235 ;  /* 0x000020eb01007387 */ /* 0x0005e20000100800 */
[----:B------:R-:W-:Y:S01]  /*6d70*/  @!P4 IADD3 R229, R229, -R251, RZ ;  /* 0x800000fbe5e5c210 */ /* 0x000fe20007ffe0ff */
[----:B------:R-:W-:Y:S02]  /*6d80*/  @!P5 IMAD.IADD R228, R228, 0x1, -R251 ;  /* 0x00000001e4e4d824 */ /* 0x000fe400078e0afb */
[----:B------:R-:W4:Y:S04]  /*6d90*/  LDL R238, [R1+0x6ee4] ;  /* 0x006ee40001ee7983 */ /* 0x000f280000100800 */
[----:B-1----:R-:W4:Y:S04]  /*6da0*/  LDL R236, [R1+0x6ee0] ;  /* 0x006ee00001ec7983 */ /* 0x002f280000100800 */
[----:B--2---:R-:W2:Y:S01]  /*6db0*/  LDL R235, [R1+0x6edc] ;  /* 0x006edc0001eb7983 */ /* 0x004ea20000100800 */
[----:B------:R-:W-:-:S02]  /*6dc0*/  ISETP.GE.AND P4, PT, R239, RZ, PT ;  /* 0x000000ffef00720c */ /* 0x000fc40003f86270 */
[----:B---3--:R-:W-:Y:S01]  /*6dd0*/  ISETP.GE.AND P5, PT, R240, RZ, PT ;  /* 0x000000fff000720c */ /* 0x008fe20003fa6270 */
[----:B------:R-:W-:Y:S01]  /*6de0*/  @!P3 IMAD.IADD R227, R227, 0x1, -R251 ;  /* 0x00000001e3e3b824 */ /* 0x000fe200078e0afb */
[----:B------:R-:W3:Y:S01]  /*6df0*/  LDL R240, [R1+0x6eec] ;  /* 0x006eec0001f07983 */ /* 0x000ee20000100800 */
[----:B------:R-:W-:-:S03]  /*6e00*/  ISETP.GE.AND P3, PT, R241, RZ, PT ;  /* 0x000000fff100720c */ /* 0x000fc60003f66270 */
[----:B------:R-:W3:Y:S05]  /*6e10*/  LDL R239, [R1+0x6ee8] ;  /* 0x006ee80001ef7983 */ /* 0x000eea0000100800 */
[----:B------:R-:W-:-:S05]  /*6e20*/  @!P4 IMAD.MOV R234, RZ, RZ, -R234 ;  /* 0x000000ffffeac224 */ /* 0x000fca00078e0aea */
[----:B------:R-:W-:Y:S04]  /*6e30*/  STL [R1+0x1c], R234 ;  /* 0x00001cea01007387 */ /* 0x000fe80000100800 */
[----:B------:R-:W3:Y:S01]  /*6e40*/  LDL R241, [R1+0x6ef0] ;  /* 0x006ef00001f17983 */ /* 0x000ee20000100800 */
[----:B------:R-:W-:Y:S02]  /*6e50*/  @!P0 IADD3 R226, R226, -R251, RZ ;  /* 0x800000fbe2e28210 */ /* 0x000fe40007ffe0ff */
[----:B------:R-:W-:Y:S01]  /*6e60*/  ISETP.GE.AND P0, PT, R242, RZ, PT ;  /* 0x000000fff200720c */ /* 0x000fe20003f06270 */
[----:B------:R-:W-:Y:S02]  /*6e70*/  @!P1 IMAD.IADD R225, R225, 0x1, -R251 ;  /* 0x00000001e1e19824 */ /* 0x000fe400078e0afb */
[----:B------:R-:W-:Y:S01]  /*6e80*/  @!P5 IMAD.MOV R233, RZ, RZ, -R233 ;  /* 0x000000ffffe9d224 */ /* 0x000fe200078e0ae9 */
[----:B------:R-:W-:-:S02]  /*6e90*/  ISETP.GT.U32.AND P1, PT, R251, R230, PT ;  /* 0x000000e6fb00720c */ /* 0x000fc40003f24070 */
[C---:B------:R-:W-:Y:S02]  /*6ea0*/  ISETP.GT.U32.AND P5, PT, R251.reuse, R225, PT ;  /* 0x000000e1fb00720c */ /* 0x040fe40003fa4070 */
[----:B------:R-:W-:-:S05]  /*6eb0*/  ISETP.GT.U32.AND P4, PT, R251, R228, PT ;  /* 0x000000e4fb00720c */ /* 0x000fca0003f84070 */
[----:B------:R-:W-:Y:S01]  /*6ec0*/  @!P0 IMAD.MOV R231, RZ, RZ, -R231 ;  /* 0x000000ffffe78224 */ /* 0x000fe200078e0ae7 */
[C---:B------:R-:W-:Y:S02]  /*6ed0*/  ISETP.GT.U32.AND P0, PT, R251.reuse, R224, PT ;  /* 0x000000e0fb00720c */ /* 0x040fe40003f04070 */
[----:B------:R-:W-:Y:S01]  /*6ee0*/  ISETP.GT.U32.AND P2, PT, R251, R229, PT ;  /* 0x000000e5fb00720c */ /* 0x000fe20003f44070 */
[--C-:B------:R-:W-:Y:S02]  /*6ef0*/  @!P1 IMAD.IADD R230, R230, 0x1, -R251.reuse ;  /* 0x00000001e6e69824 */ /* 0x100fe400078e0afb */
[--C-:B------:R-:W-:Y:S01]  /*6f00*/  @!P5 IMAD.IADD R225, R225, 0x1, -R251.reuse ;  /* 0x00000001e1e1d824 */ /* 0x100fe200078e0afb */
[C---:B------:R-:W-:Y:S01]  /*6f10*/  ISETP.GT.U32.AND P1, PT, R251.reuse, R223, PT ;  /* 0x000000dffb00720c */ /* 0x040fe20003f24070 */
[----:B------:R-:W-:Y:S01]  /*6f20*/  @!P4 IMAD.IADD R228, R228, 0x1, -R251 ;  /* 0x00000001e4e4c824 */ /* 0x000fe200078e0afb */
[----:B------:R-:W-:-:S05]  /*6f30*/  ISETP.GT.U32.AND P6, PT, R251, R227, PT ;  /* 0x000000e3fb00720c */ /* 0x000fca0003fc4070 */
[----:B------:R-:W-:Y:S01]  /*6f40*/  @!P0 IMAD.IADD R224, R224, 0x1, -R251 ;  /* 0x00000001e0e08824 */ /* 0x000fe200078e0afb */
[----:B------:R-:W-:Y:S02]  /*6f50*/  ISETP.GT.U32.AND P4, PT, R251, R221, PT ;  /* 0x000000ddfb00720c */ /* 0x000fe40003f84070 */
[----:B------:R-:W-:Y:S02]  /*6f60*/  @!P3 IADD3 R232, -R232, RZ, RZ ;  /* 0x000000ffe8e8b210 */ /* 0x000fe40007ffe1ff */
[----:B------:R-:W-:Y:S02]  /*6f70*/  IADD3 R242, R22, 0xf3, RZ ;  /* 0x000000f316f27810 */ /* 0x000fe40007ffe0ff */
[-C--:B------:R-:W-:Y:S01]  /*6f80*/  @!P2 IADD3 R229, R229, -R251.reuse, RZ ;  /* 0x800000fbe5e5a210 */ /* 0x080fe20007ffe0ff */
[----:B------:R-:W-:Y:S01]  /*6f90*/  STL [R1+0x18], R233 ;  /* 0x000018e901007387 */ /* 0x000fe20000100800 */
[----:B------:R-:W-:-:S03]  /*6fa0*/  @!P1 IADD3 R223, R223, -R251, RZ ;  /* 0x800000fbdfdf9210 */ /* 0x000fc60007ffe0ff */
[----:B------:R-:W-:Y:S01]  /*6fb0*/  STL [R1+0x14], R232 ;  /* 0x000014e801007387 */ /* 0x000fe20000100800 */
[----:B------:R-:W-:-:S03]  /*6fc0*/  ISETP.GT.U32.AND P2, PT, R251, R222, PT ;  /* 0x000000defb00720c */ /* 0x000fc60003f44070 */
[----:B------:R-:W-:Y:S01]  /*6fd0*/  STL [R1+0x7264], R242 ;  /* 0x007264f201007387 */ /* 0x000fe20000100800 */
[----:B------:R-:W-:-:S03]  /*6fe0*/  @!P6 IMAD.IADD R227, R227, 0x1, -R251 ;  /* 0x00000001e3e3e824 */ /* 0x000fc600078e0afb */
[----:B------:R-:W-:Y:S01]  /*6ff0*/  STL [R1+0x10], R231 ;  /* 0x000010e701007387 */ /* 0x000fe20000100800 */
[----:B------:R-:W-:Y:S01]  /*7000*/  @!P4 IMAD.IADD R221, R221, 0x1, -R251 ;  /* 0x00000001ddddc824 */ /* 0x000fe200078e0afb */
[----:B------:R-:W-:-:S04]  /*7010*/  ISETP.GT.U32.AND P6, PT, R251, R220, PT ;  /* 0x000000dcfb00720c */ /* 0x000fc80003fc4070 */
[----:B------:R-:W-:-:S09]  /*7020*/  @!P2 IMAD.IADD R222, R222, 0x1, -R251 ;  /* 0x00000001dedea824 */ /* 0x000fd200078e0afb */
[----:B------:R-:W-:Y:S02]  /*7030*/  @!P6 IADD3 R220, R220, -R251, RZ ;  /* 0x800000fbdcdce210 */ /* 0x000fe40007ffe0ff */
[----:B----4-:R-:W-:Y:S02]  /*7040*/  ISETP.GE.AND P0, PT, R236, RZ, PT ;  /* 0x000000ffec00720c */ /* 0x010fe40003f06270 */
[----:B--2---:R-:W-:Y:S02]  /*7050*/  ISETP.GE.AND P5, PT, R235, RZ, PT ;  /* 0x000000ffeb00720c */ /* 0x004fe40003fa6270 */
[----:B------:R-:W-:Y:S01]  /*7060*/  ISETP.GE.AND P1, PT, R238, RZ, PT ;  /* 0x000000ffee00720c */ /* 0x000fe20003f26270 */
[----:B------:R-:W2:Y:S08]  /*7070*/  LDL R235, [R1+0x6ef4] ;  /* 0x006ef40001eb7983 */ /* 0x000eb00000100800 */
[----:B------:R-:W-:-:S02]  /*7080*/  @!P0 IADD3 R229, -R229, RZ, RZ ;  /* 0x000000ffe5e58210 */ /* 0x000fc40007ffe1ff */
[----:B------:R-:W-:Y:S01]  /*7090*/  @!P5 IMAD.MOV R230, RZ, RZ, -R230 ;  /* 0x000000ffffe6d224 */ /* 0x000fe200078e0ae6 */
[----:B---3--:R-:W-:-:S04]  /*70a0*/  ISETP.GE.AND P4, PT, R240, RZ, PT ;  /* 0x000000fff000720c */ /* 0x008fc80003f86270 */
[----:B------:R-:W-:Y:S04]  /*70b0*/  STL [R1+0xc], R230 ;  /* 0x00000ce601007387 */ /* 0x000fe80000100800 */
[----:B------:R-:W3:Y:S04]  /*70c0*/  LDL R236, [R1+0x6ef8] ;  /* 0x006ef80001ec7983 */ /* 0x000ee80000100800 */
[----:B------:R-:W-:Y:S04]  /*70d0*/  STL [R1+0x8], R229 ;  /* 0x000008e501007387 */ /* 0x000fe80000100800 */
[----:B------:R-:W4:Y:S01]  /*70e0*/  LDL R240, [R1+0x6f04] ;  /* 0x006f040001f07983 */ /* 0x000f220000100800 */
[----:B------:R-:W-:Y:S01]  /*70f0*/  @!P1 IMAD.MOV R228, RZ, RZ, -R228 ;  /* 0x000000ffffe49224 */ /* 0x000fe200078e0ae4 */
[----:B------:R-:W-:-:S02]  /*7100*/  ISETP.GE.AND P2, PT, R239, RZ, PT ;  /* 0x000000ffef00720c */ /* 0x000fc40003f46270 */
[----:B------:R-:W2:Y:S01]  /*7110*/  LDL R238, [R1+0x6efc] ;  /* 0x006efc0001ee7983 */ /* 0x000ea20000100800 */
[----:B------:R-:W-:-:S03]  /*7120*/  ISETP.GE.AND P6, PT, R241, RZ, PT ;  /* 0x000000fff100720c */ /* 0x000fc60003fc6270 */
[----:B------:R-:W2:Y:S04]  /*7130*/  LDL R239, [R1+0x6f00] ;  /* 0x006f000001ef7983 */ /* 0x000ea80000100800 */
[----:B------:R1:W-:Y:S04]  /*7140*/  STL [R1+0x4], R228 ;  /* 0x000004e401007387 */ /* 0x0003e80000100800 */
[----:B------:R-:W2:Y:S01]  /*7150*/  LDL R241, [R1+0x6f08] ;  /* 0x006f080001f17983 */ /* 0x000ea20000100800 */
[C---:B------:R-:W-:Y:S01]  /*7160*/  ISETP.GT.U32.AND P3, PT, R251.reuse, R226, PT ;  /* 0x000000e2fb00720c */ /* 0x040fe20003f64070 */
[----:B------:R-:W-:Y:S01]  /*7170*/  @!P2 IMAD.MOV R227, RZ, RZ, -R227 ;  /* 0x000000ffffe3a224 */ /* 0x000fe200078e0ae3 */
[----:B------:R-:W-:-:S11]  /*7180*/  ISETP.GT.U32.AND P2, PT, R251, R221, PT ;  /* 0x000000ddfb00720c */ /* 0x000fd60003f44070 */
[----:B------:R-:W-:Y:S02]  /*7190*/  @!P3 IADD3 R226, R226, -R251, RZ ;  /* 0x800000fbe2e2b210 */ /* 0x000fe40007ffe0ff */
[----:B------:R-:W-:Y:S01]  /*71a0*/  @!P2 IMAD.IADD R221, R221, 0x1, -R251 ;  /* 0x00000001dddda824 */ /* 0x000fe200078e0afb */
[C---:B------:R-:W-:Y:S02]  /*71b0*/  ISETP.GT.U32.AND P2, PT, R251.reuse, R215, PT ;  /* 0x000000d7fb00720c */ /* 0x040fe40003f44070 */
[----:B------:R-:W-:Y:S02]  /*71c0*/  @!P4 IADD3 R226, -R226, RZ, RZ ;  /* 0x000000ffe2e2c210 */ /* 0x000fe40007ffe1ff */
[----:B------:R-:W-:Y:S01]  /*71d0*/  ISETP.GT.U32.AND P4, PT, R251, R220, PT ;  /* 0x000000dcfb00720c */ /* 0x000fe20003f84070 */
[----:B------:R-:W-:Y:S01]  /*71e0*/  @!P6 IMAD.MOV R225, RZ, RZ, -R225 ;  /* 0x000000ffffe1e224 */ /* 0x000fe200078e0ae1 */
[----:B------:R-:W-:Y:S04]  /*71f0*/  STL [R1+0x76e0], R227 ;  /* 0x0076e0e301007387 */ /* 0x000fe80000100800 */
[----:B------:R-:W-:Y:S03]  /*7200*/  STL [R1+0x76e4], R226 ;  /* 0x0076e4e201007387 */ /* 0x000fe60000100800 */
[----:B------:R-:W-:Y:S01]  /*7210*/  @!P2 IMAD.IADD R215, R215, 0x1, -R251 ;  /* 0x00000001d7d7a824 */ /* 0x000fe200078e0afb */
[----:B------:R-:W-:Y:S03]  /*7220*/  STL [R1+0x76e8], R225 ;  /* 0x0076e8e101007387 */ /* 0x000fe60000100800 */
[----:B------:R-:W-:-:S02]  /*7230*/  @!P4 IADD3 R220, R220, -R251, RZ ;  /* 0x800000fbdcdcc210 */ /* 0x000fc40007ffe0ff */
[----:B------:R-:W-:-:S13]  /*7240*/  ISETP.GT.U32.AND P4, PT, R251, R214, PT ;  /* 0x000000d6fb00720c */ /* 0x000fda0003f84070 */
[----:B------:R-:W-:Y:S02]  /*7250*/  @!P4 IADD3 R214, R214, -R251, RZ ;  /* 0x800000fbd6d6c210 */ /* 0x000fe40007ffe0ff */
[C---:B------:R-:W-:Y:S02]  /*7260*/  ISETP.GT.U32.AND P0, PT, R251.reuse, R223, PT ;  /* 0x000000dffb00720c */ /* 0x040fe40003f04070 */
[----:B------:R-:W-:Y:S02]  /*7270*/  ISETP.GT.U32.AND P1, PT, R251, R222, PT ;  /* 0x000000defb00720c */ /* 0x000fe40003f24070 */
[----:B----4-:R-:W-:Y:S02]  /*7280*/  ISETP.GE.AND P2, PT, R240, RZ, PT ;  /* 0x000000fff000720c */ /* 0x010fe40003f46270 */
[----:B------:R-:W4:Y:S01]  /*7290*/  LDL R240, [R1+0x6f1c] ;  /* 0x006f1c0001f07983 */ /* 0x000f220000100800 */
[----:B--2---:R-:W-:-:S03]  /*72a0*/  ISETP.GE.AND P4, PT, R241, RZ, PT ;  /* 0x000000fff100720c */ /* 0x004fc60003f86270 */
[----:B------:R-:W2:Y:S03]  /*72b0*/  LDL R241, [R1+0x6f20] ;  /* 0x006f200001f17983 */ /* 0x000ea60000100800 */
[----:B------:R-:W-:Y:S02]  /*72c0*/  @!P0 IADD3 R223, R223, -R251, RZ ;  /* 0x800000fbdfdf8210 */ /* 0x000fe40007ffe0ff */
[----:B------:R-:W-:Y:S01]  /*72d0*/  @!P1 IMAD.IADD R222, R222, 0x1, -R251 ;  /* 0x00000001dede9824 */ /* 0x000fe200078e0afb */
[C---:B------:R-:W-:Y:S02]  /*72e0*/  ISETP.GT.U32.AND P3, PT, R251.reuse, R219, PT ;  /* 0x000000dbfb00720c */ /* 0x040fe40003f64070 */
[C---:B------:R-:W-:Y:S02]  /*72f0*/  ISETP.GT.U32.AND P0, PT, R251.reuse, R217, PT ;  /* 0x000000d9fb00720c */ /* 0x040fe40003f04070 */
[----:B------:R-:W-:-:S09]  /*7300*/  ISETP.GT.U32.AND P1, PT, R251, R216, PT ;  /* 0x000000d8fb00720c */ /* 0x000fd20003f24070 */
[--C-:B------:R-:W-:Y:S01]  /*7310*/  @!P3 IMAD.IADD R219, R219, 0x1, -R251.reuse ;  /* 0x00000001dbdbb824 */ /* 0x100fe200078e0afb */
[----:B------:R-:W-:Y:S02]  /*7320*/  ISETP.GT.U32.AND P3, PT, R251, R224, PT ;  /* 0x000000e0fb00720c */ /* 0x000fe40003f64070 */
[----:B------:R-:W-:Y:S01]  /*7330*/  @!P0 IADD3 R217, R217, -R251, RZ ;  /* 0x800000fbd9d98210 */ /* 0x000fe20007ffe0ff */
[--C-:B------:R-:W-:Y:S01]  /*7340*/  @!P1 IMAD.IADD R216, R216, 0x1, -R251.reuse ;  /* 0x00000001d8d89824 */ /* 0x100fe200078e0afb */
[----:B------:R-:W-:Y:S02]  /*7350*/  ISETP.GE.AND P0, PT, R238, RZ, PT ;  /* 0x000000ffee00720c */ /* 0x000fe40003f06270 */
[----:B------:R-:W-:Y:S01]  /*7360*/  ISETP.GE.AND P1, PT, R239, RZ, PT ;  /* 0x000000ffef00720c */ /* 0x000fe20003f26270 */
[----:B------:R-:W2:Y:S04]  /*7370*/  LDL R238, [R1+0x6f14] ;  /* 0x006f140001ee7983 */ /* 0x000ea80000100800 */
[----:B------:R-:W2:Y:S01]  /*7380*/  LDL R239, [R1+0x6f18] ;  /* 0x006f180001ef7983 */ /* 0x000ea20000100800 */
[----:B------:R-:W-:Y:S01]  /*7390*/  ISETP.GT.U32.AND P5, PT, R251, R219, PT ;  /* 0x000000dbfb00720c */ /* 0x000fe20003fa4070 */
[----:B------:R-:W-:Y:S01]  /*73a0*/  @!P3 IMAD.IADD R224, R224, 0x1, -R251 ;  /* 0x00000001e0e0b824 */ /* 0x000fe200078e0afb */
[----:B------:R-:W-:-:S02]  /*73b0*/  ISETP.GE.AND P3, PT, R235, RZ, PT ;  /* 0x000000ffeb00720c */ /* 0x000fc40003f66270 */
[----:B------:R-:W2:Y:S01]  /*73c0*/  LDL R235, [R1+0x6f0c] ;  /* 0x006f0c0001eb7983 */ /* 0x000ea20000100800 */
[----:B------:R-:W-:Y:S01]  /*73d0*/  @!P0 IMAD.MOV R222, RZ, RZ, -R222 ;  /* 0x000000ffffde8224 */ /* 0x000fe200078e0ade */
[----:B------:R-:W-:-:S07]  /*73e0*/  ISETP.GT.U32.AND P0, PT, R251, R216, PT ;  /* 0x000000d8fb00720c */ /* 0x000fce0003f04070 */
[----:B------:R-:W-:Y:S01]  /*73f0*/  @!P5 IMAD.IADD R219, R219, 0x1, -R251 ;  /* 0x00000001dbdbd824 */ /* 0x000fe200078e0afb */
[----:B---3--:R-:W-:Y:S02]  /*7400*/  ISETP.GE.AND P5, PT, R236, RZ, PT ;  /* 0x000000ffec00720c */ /* 0x008fe40003fa6270 */
[----:B------:R-:W3:Y:S01]  /*7410*/  LDL R236, [R1+0x6f10] ;  /* 0x006f100001ec7983 */ /* 0x000ee20000100800 */
[----:B------:R-:W-:Y:S02]  /*7420*/  @!P1 IADD3 R221, -R221, RZ, RZ ;  /* 0x000000ffdddd9210 */ /* 0x000fe40007ffe1ff */
[----:B------:R-:W-:Y:S02]  /*7430*/  @!P0 IADD3 R216, R216, -R251, RZ ;  /* 0x800000fbd8d88210 */ /* 0x000fe40007ffe0ff */
[C---:B------:R-:W-:Y:S02]  /*7440*/  ISETP.GT.U32.AND P1, PT, R251.reuse, R215, PT ;  /* 0x000000d7fb00720c */ /* 0x040fe40003f24070 */
[----:B------:R-:W-:Y:S01]  /*7450*/  ISETP.GT.U32.AND P0, PT, R251, R209, PT ;  /* 0x000000d1fb00720c */ /* 0x000fe20003f04070 */
[----:B-1----:R-:W-:Y:S01]  /*7460*/  IMAD.MOV.U32 R228, RZ, RZ, R219 ;  /* 0x000000ffffe47224 */ /* 0x002fe200078e00db */
[----:B------:R-:W-:-:S02]  /*7470*/  @!P3 IADD3 R224, -R224, RZ, RZ ;  /* 0x000000ffe0e0b210 */ /* 0x000fc40007ffe1ff */
[----:B------:R-:W-:Y:S02]  /*7480*/  @!P5 IMAD.MOV R223, RZ, RZ, -R223 ;  /* 0x000000ffffdfd224 */ /* 0x000fe400078e0adf */
[----:B------:R-:W-:Y:S01]  /*7490*/  @!P2 IMAD.MOV R220, RZ, RZ, -R220 ;  /* 0x000000ffffdca224 */ /* 0x000fe200078e0adc */
[----:B------:R-:W-:Y:S01]  /*74a0*/  STL [R1+0x76ec], R224 ;  /* 0x0076ece001007387 */ /* 0x000fe20000100800 */
[----:B------:R-:W-:-:S03]  /*74b0*/  @!P4 IADD3 R228, -R228, RZ, RZ ;  /* 0x000000ffe4e4c210 */ /* 0x000fc60007ffe1ff */
[----:B------:R-:W-:Y:S01]  /*74c0*/  STL [R1+0x76f0], R223 ;  /* 0x0076f0df01007387 */ /* 0x000fe20000100800 */
[----:B------:R-:W-:-:S03]  /*74d0*/  @!P1 IMAD.IADD R215, R215, 0x1, -R251 ;  /* 0x00000001d7d79824 */ /* 0x000fc600078e0afb */
[----:B------:R-:W-:Y:S01]  /*74e0*/  STL [R1+0x76f4], R222 ;  /* 0x0076f4de01007387 */ /* 0x000fe20000100800 */
[--C-:B------:R-:W-:Y:S01]  /*74f0*/  @!P0 IMAD.IADD R209, R209, 0x1, -R251.reuse ;  /* 0x00000001d1d18824 */ /* 0x100fe200078e0afb */
[----:B------:R-:W-:Y:S02]  /*7500*/  ISETP.GT.U32.AND P1, PT, R251, R208, PT ;  /* 0x000000d0fb00720c */ /* 0x000fe40003f24070 */
[----:B------:R-:W-:Y:S04]  /*7510*/  STL [R1+0x76f8], R221 ;  /* 0x0076f8dd01007387 */ /* 0x000fe80000100800 */
[----:B------:R-:W-:Y:S04]  /*7520*/  STL [R1+0x76fc], R220 ;  /* 0x0076fcdc01007387 */ /* 0x000fe80000100800 */
[----:B------:R1:W-:Y:S03]  /*7530*/  STL [R1+0x7700], R228 ;  /* 0x007700e401007387 */ /* 0x0003e60000100800 */
[----:B------:R-:W-:Y:S01]  /*7540*/  @!P1 IMAD.IADD R208, R208, 0x1, -R251 ;  /* 0x00000001d0d09824 */ /* 0x000fe200078e0afb */
[----:B----4-:R-:W-:-:S02]  /*7550*/  ISETP.GE.AND P0, PT, R240, RZ, PT ;  /* 0x000000fff000720c */ /* 0x010fc40003f06270 */
[----:B------:R-:W4:Y:S01]  /*7560*/  LDL R240, [R1+0x6f34] ;  /* 0x006f340001f07983 */ /* 0x000f220000100800 */
[----:B--2---:R-:W-:-:S03]  /*7570*/  ISETP.GE.AND P1, PT, R241, RZ, PT ;  /* 0x000000fff100720c */ /* 0x004fc60003f26270 */
[----:B------:R-:W2:Y:S01]  /*7580*/  LDL R241, [R1+0x6f38] ;  /* 0x006f380001f17983 */ /* 0x000ea20000100800 */
[C---:B------:R-:W-:Y:S02]  /*7590*/  ISETP.GT.U32.AND P6, PT, R251.reuse, R218, PT ;  /* 0x000000dafb00720c */ /* 0x040fe40003fc4070 */
[----:B------:R-:W-:-:S11]  /*75a0*/  ISETP.GT.U32.AND P5, PT, R251, R217, PT ;  /* 0x000000d9fb00720c */ /* 0x000fd60003fa4070 */
[----:B------:R-:W-:-:S05]  /*75b0*/  @!P6 IMAD.IADD R218, R218, 0x1, -R251 ;  /* 0x00000001dadae824 */ /* 0x000fca00078e0afb */
[C---:B------:R-:W-:Y:S02]  /*75c0*/  ISETP.GT.U32.AND P3, PT, R251.reuse, R218, PT ;  /* 0x000000dafb00720c */ /* 0x040fe40003f64070 */
[----:B------:R-:W-:Y:S01]  /*75d0*/  ISETP.GT.U32.AND P6, PT, R251, R213, PT ;  /* 0x000000d5fb00720c */ /* 0x000fe20003fc4070 */
[----:B------:R-:W-:Y:S01]  /*75e0*/  @!P5 IMAD.IADD R217, R217, 0x1, -R251 ;  /* 0x00000001d9d9d824 */ /* 0x000fe200078e0afb */
[----:B------:R-:W-:-:S09]  /*75f0*/  ISETP.GT.U32.AND P5, PT, R251, R210, PT ;  /* 0x000000d2fb00720c */ /* 0x000fd20003fa4070 */
[--C-:B------:R-:W-:Y:S01]  /*7600*/  @!P3 IMAD.IADD R218, R218, 0x1, -R251.reuse ;  /* 0x00000001dadab824 */ /* 0x100fe200078e0afb */
[----:B------:R-:W-:Y:S01]  /*7610*/  ISETP.GT.U32.AND P3, PT, R251, R211, PT ;  /* 0x000000d3fb00720c */ /* 0x000fe20003f64070 */
[--C-:B------:R-:W-:Y:S02]  /*7620*/  @!P6 IMAD.IADD R213, R213, 0x1, -R251.reuse ;  /* 0x00000001d5d5e824 */ /* 0x100fe400078e0afb */
[----:B------:R-:W-:Y:S02]  /*7630*/  @!P5 IADD3 R210, R210, -R251, RZ ;  /* 0x800000fbd2d2d210 */ /* 0x000fe40007ffe0ff */
[----:B------:R-:W-:Y:S02]  /*7640*/  ISETP.GE.AND P5, PT, R239, RZ, PT ;  /* 0x000000ffef00720c */ /* 0x000fe40003fa6270 */
[----:B------:R-:W-:Y:S01]  /*7650*/  ISETP.GT.U32.AND P6, PT, R251, R213, PT ;  /* 0x000000d5fb00720c */ /* 0x000fe20003fc4070 */
[----:B------:R-:W2:Y:S05]  /*7660*/  LDL R239, [R1+0x6f30] ;  /* 0x006f300001ef7983 */ /* 0x000eaa0000100800 */
[----:B------:R-:W-:Y:S01]  /*7670*/  @!P3 IMAD.IADD R211, R211, 0x1, -R251 ;  /* 0x00000001d3d3b824 */ /* 0x000fe200078e0afb */
[----:B------:R-:W-:-:S02]  /*7680*/  ISETP.GE.AND P3, PT, R238, RZ, PT ;  /* 0x000000ffee00720c */ /* 0x000fc40003f66270 */
[----:B------:R-:W2:Y:S01]  /*7690*/  LDL R238, [R1+0x6f2c] ;  /* 0x006f2c0001ee7983 */ /* 0x000ea20000100800 */
[----:B------:R-:W-:-:S03]  /*76a0*/  ISETP.GT.U32.AND P4, PT, R251, R212, PT ;  /* 0x000000d4fb00720c */ /* 0x000fc60003f84070 */
[----:B------:R-:W-:Y:S02]  /*76b0*/  @!P6 IADD3 R213, R213, -R251, RZ ;  /* 0x800000fbd5d5e210 */ /* 0x000fe40007ffe0ff */
[----:B------:R-:W-:Y:S02]  /*76c0*/  ISETP.GE.AND P6, PT, R235, RZ, PT ;  /* 0x000000ffeb00720c */ /* 0x000fe40003fc6270 */
[----:B------:R-:W2:Y:S03]  /*76d0*/  LDL R235, [R1+0x6f24] ;  /* 0x006f240001eb7983 */ /* 0x000ea60000100800 */
[----:B------:R-:W-:Y:S02]  /*76e0*/  @!P3 IADD3 R216, -R216, RZ, RZ ;  /* 0x000000ffd8d8b210 */ /* 0x000fe40007ffe1ff */
[C---:B------:R-:W-:Y:S01]  /*76f0*/  ISETP.GT.U32.AND P3, PT, R251.reuse, R210, PT ;  /* 0x000000d2fb00720c */ /* 0x040fe20003f64070 */
[----:B------:R-:W-:Y:S01]  /*7700*/  @!P4 IMAD.IADD R212, R212, 0x1, -R251 ;  /* 0x00000001d4d4c824 */ /* 0x000fe200078e0afb */
[----:B---3--:R-:W-:Y:S01]  /*7710*/  ISETP.GE.AND P4, PT, R236, RZ, PT ;  /* 0x000000ffec00720c */ /* 0x008fe20003f86270 */
[----:B------:R-:W-:Y:S01]  /*7720*/  @!P5 IMAD.MOV R215, RZ, RZ, -R215 ;  /* 0x000000ffffd7d224 */ /* 0x000fe200078e0ad7 */
[----:B------:R-:W3:Y:S02]  /*7730*/  LDL R236, [R1+0x6f28] ;  /* 0x006f280001ec7983 */ /* 0x000ee40000100800 */
[----:B------:R-:W-:Y:S01]  /*7740*/  @!P6 IMAD.MOV R218, RZ, RZ, -R218 ;  /* 0x000000ffffdae224 */ /* 0x000fe200078e0ada */
[----:B------:R-:W-:-:S06]  /*7750*/  ISETP.GT.U32.AND P6, PT, R251, R209, PT ;  /* 0x000000d1fb00720c */ /* 0x000fcc0003fc4070 */
[----:B------:R-:W-:Y:S02]  /*7760*/  @!P3 IADD3 R210, R210, -R251, RZ ;  /* 0x800000fbd2d2b210 */ /* 0x000fe40007ffe0ff */
[----:B------:R-:W-:Y:S01]  /*7770*/  ISETP.GT.U32.AND P3, PT, R251, R203, PT ;  /* 0x000000cbfb00720c */ /* 0x000fe20003f64070 */
[----:B------:R-:W-:Y:S01]  /*7780*/  @!P4 IMAD.MOV R217, RZ, RZ, -R217 ;  /* 0x000000ffffd9c224 */ /* 0x000fe200078e0ad9 */
[----:B-1----:R-:W-:Y:S01]  /*7790*/  IADD3 R228, R22, 0xf4, RZ ;  /* 0x000000f416e47810 */ /* 0x002fe20007ffe0ff */
[----:B------:R1:W-:Y:S02]  /*77a0*/  STL [R1+0x7704], R218 ;  /* 0x007704da01007387 */ /* 0x0003e40000100800 */
[----:B------:R-:W-:Y:S02]  /*77b0*/  @!P6 IMAD.IADD R209, R209, 0x1, -R251 ;  /* 0x00000001d1d1e824 */ /* 0x000fe400078e0afb */
[----:B------:R1:W-:Y:S01]  /*77c0*/  STL [R1+0x7708], R217 ;  /* 0x007708d901007387 */ /* 0x0003e20000100800 */
[----:B------:R-:W-:-:S03]  /*77d0*/  ISETP.GT.U32.AND P6, PT, R251, R202, PT ;  /* 0x000000cafb00720c */ /* 0x000fc60003fc4070 */
[----:B------:R1:W-:Y:S02]  /*77e0*/  STL [R1+0x770c], R216 ;  /* 0x00770cd801007387 */ /* 0x0003e40000100800 */
[--C-:B------:R-:W-:Y:S02]  /*77f0*/  @!P3 IMAD.IADD R203, R203, 0x1, -R251.reuse ;  /* 0x00000001cbcbb824 */ /* 0x100fe400078e0afb */
[----:B------:R1:W-:Y:S04]  /*7800*/  STL [R1+0x7710], R215 ;  /* 0x007710d701007387 */ /* 0x0003e80000100800 */
[----:B------:R-:W-:Y:S02]  /*7810*/  STL [R1+0x725c], R228 ;  /* 0x00725ce401007387 */ /* 0x000fe40000100800 */
[----:B------:R-:W-:Y:S01]  /*7820*/  @!P6 IMAD.IADD R202, R202, 0x1, -R251 ;  /* 0x00000001cacae824 */ /* 0x000fe200078e0afb */
[----:B----4-:R-:W-:-:S02]  /*7830*/  ISETP.GE.AND P3, PT, R240, RZ, PT ;  /* 0x000000fff000720c */ /* 0x010fc40003f66270 */
[----:B------:R-:W4:Y:S01]  /*7840*/  LDL R240, [R1+0x6f4c] ;  /* 0x006f4c0001f07983 */ /* 0x000f220000100800 */
[----:B--2---:R-:W-:-:S03]  /*7850*/  ISETP.GE.AND P6, PT, R241, RZ, PT ;  /* 0x000000fff100720c */ /* 0x004fc60003fc6270 */
[----:B------:R-:W2:Y:S01]  /*7860*/  LDL R241, [R1+0x6f50] ;  /* 0x006f500001f17983 */ /* 0x000ea20000100800 */
[----:B------:R-:W-:-:S13]  /*7870*/  ISETP.GT.U32.AND P2, PT, R251, R214, PT ;  /* 0x000000d6fb00720c */ /* 0x000fda0003f44070 */
[----:B------:R-:W-:Y:S01]  /*7880*/  @!P2 IMAD.IADD R214, R214, 0x1, -R251 ;  /* 0x00000001d6d6a824 */ /* 0x000fe200078e0afb */
[C---:B------:R-:W-:Y:S02]  /*7890*/  ISETP.GT.U32.AND P2, PT, R251.reuse, R207, PT ;  /* 0x000000cffb00720c */ /* 0x040fe40003f44070 */
[----:B------:R-:W-:-:S11]  /*78a0*/  ISETP.GT.U32.AND P4, PT, R251, R211, PT ;  /* 0x000000d3fb00720c */ /* 0x000fd60003f84070 */
[----:B------:R-:W-:Y:S02]  /*78b0*/  @!P2 IADD3 R207, R207, -R251, RZ ;  /* 0x800000fbcfcfa210 */ /* 0x000fe40007ffe0ff */
[----:B------:R-:W-:Y:S01]  /*78c0*/  ISETP.GT.U32.AND P2, PT, R251, R212, PT ;  /* 0x000000d4fb00720c */ /* 0x000fe20003f44070 */
[----:B------:R-:W-:Y:S01]  /*78d0*/  @!P4 IMAD.IADD R211, R211, 0x1, -R251 ;  /* 0x00000001d3d3c824 */ /* 0x000fe200078e0afb */
[----:B------:R-:W-:-:S11]  /*78e0*/  ISETP.GT.U32.AND P4, PT, R251, R204, PT ;  /* 0x000000ccfb00720c */ /* 0x000fd60003f84070 */
[--C-:B------:R-:W-:Y:S01]  /*78f0*/  @!P2 IMAD.IADD R212, R212, 0x1, -R251.reuse ;  /* 0x00000001d4d4a824 */ /* 0x100fe200078e0afb */
[C---:B------:R-:W-:Y:S02]  /*7900*/  ISETP.GT.U32.AND P2, PT, R251.reuse, R205, PT ;  /* 0x000000cdfb00720c */ /* 0x040fe40003f44070 */
[----:B------:R-:W-:Y:S02]  /*7910*/  @!P4 IADD3 R204, R204, -R251, RZ ;  /* 0x800000fbccccc210 */ /* 0x000fe40007ffe0ff */
[----:B------:R-:W-:Y:S02]  /*7920*/  ISETP.GT.U32.AND P5, PT, R251, R207, PT ;  /* 0x000000cffb00720c */ /* 0x000fe40003fa4070 */
[----:B------:R-:W-:Y:S02]  /*7930*/  ISETP.GE.AND P4, PT, R239, RZ, PT ;  /* 0x000000ffef00720c */ /* 0x000fe40003f86270 */
[----:B------:R-:W2:Y:S05]  /*7940*/  LDL R239, [R1+0x6f48] ;  /* 0x006f480001ef7983 */ /* 0x000eaa0000100800 */
[----:B------:R-:W-:Y:S01]  /*7950*/  @!P2 IMAD.IADD R205, R205, 0x1, -R251 ;  /* 0x00000001cdcda824 */ /* 0x000fe200078e0afb */
[----:B------:R-:W-:-:S02]  /*7960*/  ISETP.GE.AND P2, PT, R238, RZ, PT ;  /* 0x000000ffee00720c */ /* 0x000fc40003f46270 */
[----:B------:R-:W2:Y:S01]  /*7970*/  LDL R238, [R1+0x6f44] ;  /* 0x006f440001ee7983 */ /* 0x000ea20000100800 */
[----:B------:R-:W-:Y:S01]  /*7980*/  @!P0 IMAD.MOV R214, RZ, RZ, -R214 ;  /* 0x000000ffffd68224 */ /* 0x000fe200078e0ad6 */
[----:B------:R-:W-:Y:S01]  /*7990*/  ISETP.GT.U32.AND P0, PT, R251, R208, PT ;  /* 0x000000d0fb00720c */ /* 0x000fe20003f04070 */
[----:B------:R-:W-:Y:S01]  /*79a0*/  @!P4 IMAD.MOV R209, RZ, RZ, -R209 ;  /* 0x000000ffffd1c224 */ /* 0x000fe200078e0ad1 */
[----:B------:R-:W-:Y:S02]  /*79b0*/  @!P5 IADD3 R207, R207, -R251, RZ ;  /* 0x800000fbcfcfd210 */ /* 0x000fe40007ffe0ff */
[----:B------:R-:W-:Y:S02]  /*79c0*/  ISETP.GE.AND P5, PT, R235, RZ, PT ;  /* 0x000000ffeb00720c */ /* 0x000fe40003fa6270 */
[----:B------:R-:W-:Y:S01]  /*79d0*/  ISETP.GT.U32.AND P4, PT, R251, R203, PT ;  /* 0x000000cbfb00720c */ /* 0x000fe20003f84070 */
[----:B------:R-:W2:Y:S01]  /*79e0*/  LDL R235, [R1+0x6f3c] ;  /* 0x006f3c0001eb7983 */ /* 0x000ea20000100800 */
[----:B------:R-:W-:-:S02]  /*79f0*/  @!P1 IADD3 R213, -R213, RZ, RZ ;  /* 0x000000ffd5d59210 */ /* 0x000fc40007ffe1ff */
[----:B------:R-:W-:-:S03]  /*7a00*/  ISETP.GT.U32.AND P1, PT, R251, R206, PT ;  /* 0x000000cefb00720c */ /* 0x000fc60003f24070 */
[----:B------:R-:W-:-:S04]  /*7a10*/  @!P0 IMAD.IADD R208, R208, 0x1, -R251 ;  /* 0x00000001d0d08824 */ /* 0x000fc800078e0afb */
[----:B------:R-:W-:Y:S01]  /*7a20*/  @!P3 IMAD.MOV R208, RZ, RZ, -R208 ;  /* 0x000000ffffd0b224 */ /* 0x000fe200078e0ad0 */
[----:B------:R-:W-:Y:S01]  /*7a30*/  ISETP.GT.U32.AND P3, PT, R251, R202, PT ;  /* 0x000000cafb00720c */ /* 0x000fe20003f64070 */
[----:B------:R-:W-:Y:S01]  /*7a40*/  @!P4 IMAD.IADD R203, R203, 0x1, -R251 ;  /* 0x00000001cbcbc824 */ /* 0x000fe200078e0afb */
[----:B------:R-:W-:-:S03]  /*7a50*/  ISETP.GT.U32.AND P4, PT, R251, R197, PT ;  /* 0x000000c5fb00720c */ /* 0x000fc60003f84070 */
[--C-:B------:R-:W-:Y:S01]  /*7a60*/  @!P1 IMAD.IADD R206, R206, 0x1, -R251.reuse ;  /* 0x00000001cece9824 */ /* 0x100fe200078e0afb */
[----:B---3--:R-:W-:Y:S02]  /*7a70*/  ISETP.GE.AND P1, PT, R236, RZ, PT ;  /* 0x000000ffec00720c */ /* 0x008fe40003f26270 */
[----:B------:R-:W3:Y:S05]  /*7a80*/  LDL R236, [R1+0x6f40] ;  /* 0x006f400001ec7983 */ /* 0x000eea0000100800 */
[--C-:B------:R-:W-:Y:S01]  /*7a90*/  @!P3 IMAD.IADD R202, R202, 0x1, -R251.reuse ;  /* 0x00000001cacab824 */ /* 0x100fe200078e0afb */
[----:B------:R-:W-:Y:S01]  /*7aa0*/  ISETP.GT.U32.AND P3, PT, R251, R196, PT ;  /* 0x000000c4fb00720c */ /* 0x000fe20003f64070 */
[----:B------:R-:W-:-:S12]  /*7ab0*/  @!P4 IMAD.IADD R197, R197, 0x1, -R251 ;  /* 0x00000001c5c5c824 */ /* 0x000fd800078e0afb */
[----:B------:R-:W-:Y:S01]  /*7ac0*/  @!P3 IMAD.IADD R196, R196, 0x1, -R251 ;  /* 0x00000001c4c4b824 */ /* 0x000fe200078e0afb */
[----:B----4-:R-:W-:Y:S02]  /*7ad0*/  ISETP.GE.AND P4, PT, R240, RZ, PT ;  /* 0x000000fff000720c */ /* 0x010fe40003f86270 */
[----:B------:R-:W4:Y:S01]  /*7ae0*/  LDL R240, [R1+0x6f64] ;  /* 0x006f640001f07983 */ /* 0x000f220000100800 */
[----:B--2---:R-:W-:-:S03]  /*7af0*/  ISETP.GE.AND P3, PT, R241, RZ, PT ;  /* 0x000000fff100720c */ /* 0x004fc60003f66270 */
[----:B------:R-:W2:Y:S01]  /*7b00*/  LDL R241, [R1+0x6f68] ;  /* 0x006f680001f17983 */ /* 0x000ea20000100800 */
[----:B------:R-:W-:Y:S01]  /*7b10*/  @!P1 IMAD.MOV R211, RZ, RZ, -R211 ;  /* 0x000000ffffd39224 */ /* 0x000fe200078e0ad3 */
[----:B------:R-:W-:Y:S02]  /*7b20*/  @!P2 IADD3 R210, -R210, RZ, RZ ;  /* 0x000000ffd2d2a210 */ /* 0x000fe40007ffe1ff */
[C---:B------:R-:W-:Y:S02]  /*7b30*/  ISETP.GT.U32.AND P1, PT, R251.reuse, R205, PT ;  /* 0x000000cdfb00720c */ /* 0x040fe40003f24070 */
[C---:B------:R-:W-:Y:S02]  /*7b40*/  ISETP.GT.U32.AND P2, PT, R251.reuse, R204, PT ;  /* 0x000000ccfb00720c */ /* 0x040fe40003f44070 */
[----:B------:R-:W-:-:S09]  /*7b50*/  ISETP.GT.U32.AND P0, PT, R251, R201, PT ;  /* 0x000000c9fb00720c */ /* 0x000fd20003f04070 */
[----:B------:R-:W-:Y:S01]  /*7b60*/  @!P1 IMAD.IADD R205, R205, 0x1, -R251 ;  /* 0x00000001cdcd9824 */ /* 0x000fe200078e0afb */
[C---:B------:R-:W-:Y:S02]  /*7b70*/  ISETP.GT.U32.AND P1, PT, R251.reuse, R199, PT ;  /* 0x000000c7fb00720c */ /* 0x040fe40003f24070 */
[-C--:B------:R-:W-:Y:S02]  /*7b80*/  @!P2 IADD3 R204, R204, -R251.reuse, RZ ;  /* 0x800000fbcccca210 */ /* 0x080fe40007ffe0ff */
[----:B------:R-:W-:Y:S02]  /*7b90*/  ISETP.GT.U32.AND P2, PT, R251, R198, PT ;  /* 0x000000c6fb00720c */ /* 0x000fe40003f44070 */
[----:B------:R-:W-:Y:S02]  /*7ba0*/  @!P0 IADD3 R201, R201, -R251, RZ ;  /* 0x800000fbc9c98210 */ /* 0x000fe40007ffe0ff */
[----:B------:R-:W-:-:S05]  /*7bb0*/  ISETP.GT.U32.AND P0, PT, R251, R206, PT ;  /* 0x000000cefb00720c */ /* 0x000fca0003f04070 */
[----:B------:R-:W-:-:S04]  /*7bc0*/  @!P1 IMAD.IADD R199, R199, 0x1, -R251 ;  /* 0x00000001c7c79824 */ /* 0x000fc800078e0afb */
[----:B------:R-:W-:Y:S02]  /*7bd0*/  @!P2 IADD3 R198, R198, -R251, RZ ;  /* 0x800000fbc6c6a210 */ /* 0x000fe40007ffe0ff */
[----:B------:R-:W-:Y:S02]  /*7be0*/  ISETP.GE.AND P2, PT, R239, RZ, PT ;  /* 0x000000ffef00720c */ /* 0x000fe40003f46270 */
[----:B------:R-:W2:Y:S01]  /*7bf0*/  LDL R239, [R1+0x6f60] ;  /* 0x006f600001ef7983 */ /* 0x000ea20000100800 */
[----:B------:R-:W-:-:S03]  /*7c00*/  ISETP.GE.AND P1, PT, R238, RZ, PT ;  /* 0x000000ffee00720c */ /* 0x000fc60003f26270 */
[----:B------:R-:W2:Y:S01]  /*7c10*/  LDL R238, [R1+0x6f5c] ;  /* 0x006f5c0001ee7983 */ /* 0x000ea20000100800 */
[----:B------:R-:W-:Y:S01]  /*7c20*/  @!P0 IMAD.IADD R206, R206, 0x1, -R251 ;  /* 0x00000001cece8824 */ /* 0x000fe200078e0afb */
[----:B------:R-:W-:Y:S02]  /*7c30*/  ISETP.GE.AND P0, PT, R235, RZ, PT ;  /* 0x000000ffeb00720c */ /* 0x000fe40003f06270 */
[----:B------:R-:W2:Y:S06]  /*7c40*/  LDL R235, [R1+0x6f54] ;  /* 0x006f540001eb7983 */ /* 0x000eac0000100800 */
[----:B------:R-:W-:Y:S01]  /*7c50*/  @!P1 IMAD.MOV R204, RZ, RZ, -R204 ;  /* 0x000000ffffcc9224 */ /* 0x000fe200078e0acc */
[C---:B------:R-:W-:Y:S01]  /*7c60*/  ISETP.GT.U32.AND P1, PT, R251.reuse, R198, PT ;  /* 0x000000c6fb00720c */ /* 0x040fe20003f24070 */
[----:B------:R-:W-:Y:S01]  /*7c70*/  @!P5 IMAD.MOV R212, RZ, RZ, -R212 ;  /* 0x000000ffffd4d224 */ /* 0x000fe200078e0ad4 */
[C---:B------:R-:W-:Y:S01]  /*7c80*/  ISETP.GT.U32.AND P5, PT, R251.reuse, R201, PT ;  /* 0x000000c9fb00720c */ /* 0x040fe20003fa4070 */
[----:B------:R-:W-:Y:S01]  /*7c90*/  @!P2 IMAD.MOV R203, RZ, RZ, -R203 ;  /* 0x000000ffffcba224 */ /* 0x000fe200078e0acb */
[----:B------:R-:W-:-:S09]  /*7ca0*/  ISETP.GT.U32.AND P2, PT, R251, R197, PT ;  /* 0x000000c5fb00720c */ /* 0x000fd20003f44070 */
[----:B------:R-:W-:Y:S01]  /*7cb0*/  @!P1 IMAD.IADD R198, R198, 0x1, -R251 ;  /* 0x00000001c6c69824 */ /* 0x000fe200078e0afb */
[----:B------:R-:W-:Y:S02]  /*7cc0*/  ISETP.GT.U32.AND P1, PT, R251, R191, PT ;  /* 0x000000bffb00720c */ /* 0x000fe40003f24070 */
[-C--:B------:R-:W-:Y:S02]  /*7cd0*/  @!P5 IADD3 R201, R201, -R251.reuse, RZ ;  /* 0x800000fbc9c9d210 */ /* 0x080fe40007ffe0ff */
[----:B---3--:R-:W-:Y:S02]  /*7ce0*/  ISETP.GE.AND P5, PT, R236, RZ, PT ;  /* 0x000000ffec00720c */ /* 0x008fe40003fa6270 */
[----:B------:R-:W3:Y:S01]  /*7cf0*/  LDL R236, [R1+0x6f58] ;  /* 0x006f580001ec7983 */ /* 0x000ee20000100800 */
[----:B------:R-:W-:Y:S02]  /*7d00*/  @!P2 IADD3 R197, R197, -R251, RZ ;  /* 0x800000fbc5c5a210 */ /* 0x000fe40007ffe0ff */
[----:B------:R-:W-:-:S04]  /*7d10*/  ISETP.GT.U32.AND P2, PT, R251, R190, PT ;  /* 0x000000befb00720c */ /* 0x000fc80003f44070 */
[----:B------:R-:W-:-:S09]  /*7d20*/  @!P1 IADD3 R191, R191, -R251, RZ ;  /* 0x800000fbbfbf9210 */ /* 0x000fd20007ffe0ff */
[----:B------:R-:W-:Y:S01]  /*7d30*/  @!P2 IMAD.IADD R190, R190, 0x1, -R251 ;  /* 0x00000001bebea824 */ /* 0x000fe200078e0afb */
[----:B----4-:R-:W-:Y:S02]  /*7d40*/  ISETP.GE.AND P1, PT, R240, RZ, PT ;  /* 0x000000fff000720c */ /* 0x010fe40003f26270 */
[----:B------:R-:W4:Y:S01]  /*7d50*/  LDL R240, [R1+0x6f7c] ;  /* 0x006f7c0001f07983 */ /* 0x000f220000100800 */
[----:B--2---:R-:W-:-:S03]  /*7d60*/  ISETP.GE.AND P2, PT, R241, RZ, PT ;  /* 0x000000fff100720c */ /* 0x004fc60003f46270 */
[----:B------:R-:W2:Y:S01]  /*7d70*/  LDL R241, [R1+0x6f80] ;  /* 0x006f800001f17983 */ /* 0x000ea20000100800 */
[----:B------:R-:W-:Y:S02]  /*7d80*/  @!P6 IADD3 R207, -R207, RZ, RZ ;  /* 0x000000ffcfcfe210 */ /* 0x000fe40007ffe1ff */
[----:B------:R-:W-:Y:S01]  /*7d90*/  ISETP.GT.U32.AND P6, PT, R251, R200, PT ;  /* 0x000000c8fb00720c */ /* 0x000fe20003fc4070 */
[----:B------:R-:W-:Y:S01]  /*7da0*/  @!P0 IMAD.MOV R206, RZ, RZ, -R206 ;  /* 0x000000ffffce8224 */ /* 0x000fe200078e0ace */
[----:B------:R-:W-:Y:S02]  /*7db0*/  @!P5 IADD3 R205, -R205, RZ, RZ ;  /* 0x000000ffcdcdd210 */ /* 0x000fe40007ffe1ff */
[----:B------:R-:W-:-:S09]  /*7dc0*/  ISETP.GT.U32.AND P5, PT, R251, R199, PT ;  /* 0x000000c7fb00720c */ /* 0x000fd20003fa4070 */
[----:B------:R-:W-:-:S05]  /*7dd0*/  @!P6 IMAD.IADD R200, R200, 0x1, -R251 ;  /* 0x00000001c8c8e824 */ /* 0x000fca00078e0afb */
[C---:B------:R-:W-:Y:S02]  /*7de0*/  ISETP.GT.U32.AND P0, PT, R251.reuse, R200, PT ;  /* 0x000000c8fb00720c */ /* 0x040fe40003f04070 */
[----:B------:R-:W-:Y:S01]  /*7df0*/  ISETP.GT.U32.AND P6, PT, R251, R195, PT ;  /* 0x000000c3fb00720c */ /* 0x000fe20003fc4070 */
[----:B------:R-:W-:Y:S01]  /*7e00*/  @!P5 IMAD.IADD R199, R199, 0x1, -R251 ;  /* 0x00000001c7c7d824 */ /* 0x000fe200078e0afb */
[----:B------:R-:W-:-:S09]  /*7e10*/  ISETP.GT.U32.AND P5, PT, R251, R192, PT ;  /* 0x000000c0fb00720c */ /* 0x000fd20003fa4070 */
[----:B------:R-:W-:Y:S02]  /*7e20*/  @!P0 IADD3 R200, R200, -R251, RZ ;  /* 0x800000fbc8c88210 */ /* 0x000fe40007ffe0ff */
[----:B------:R-:W-:Y:S01]  /*7e30*/  ISETP.GT.U32.AND P0, PT, R251, R193, PT ;  /* 0x000000c1fb00720c */ /* 0x000fe20003f04070 */
[--C-:B------:R-:W-:Y:S02]  /*7e40*/  @!P6 IMAD.IADD R195, R195, 0x1, -R251.reuse ;  /* 0x00000001c3c3e824 */ /* 0x100fe400078e0afb */
[----:B------:R-:W-:-:S03]  /*7e50*/  @!P5 IMAD.IADD R192, R192, 0x1, -R251 ;  /* 0x00000001c0c0d824 */ /* 0x000fc600078e0afb */
[----:B------:R-:W-:-:S07]  /*7e60*/  ISETP.GT.U32.AND P6, PT, R251, R195, PT ;  /* 0x000000c3fb00720c */ /* 0x000fce0003fc4070 */
[----:B------:R-:W-:Y:S01]  /*7e70*/  @!P0 IMAD.IADD R193, R193, 0x1, -R251 ;  /* 0x00000001c1c18824 */ /* 0x000fe200078e0afb */
[----:B------:R-:W-:Y:S02]  /*7e80*/  ISETP.GE.AND P5, PT, R239, RZ, PT ;  /* 0x000000ffef00720c */ /* 0x000fe40003fa6270 */
[----:B------:R-:W2:Y:S01]  /*7e90*/  LDL R239, [R1+0x6f78] ;  /* 0x006f780001ef7983 */ /* 0x000ea20000100800 */
[----:B------:R-:W-:-:S03]  /*7ea0*/  ISETP.GE.AND P0, PT, R238, RZ, PT ;  /* 0x000000ffee00720c */ /* 0x000fc60003f06270 */
[----:B------:R-:W2:Y:S01]  /*7eb0*/  LDL R238, [R1+0x6f74] ;  /* 0x006f740001ee7983 */ /* 0x000ea20000100800 */
[----:B------:R-:W-:Y:S01]  /*7ec0*/  IABS R229, R242 ;  /* 0x000000f200e57213 */ /* 0x000fe20000000000 */
[----:B------:R-:W-:-:S04]  /*7ed0*/  @!P6 IMAD.IADD R195, R195, 0x1, -R251 ;  /* 0x00000001c3c3e824 */ /* 0x000fc800078e0afb */
[----:B------:R-:W-:Y:S01]  /*7ee0*/  IMAD.HI.U32 R230, R252, R229, RZ ;  /* 0x000000e5fce67227 */ /* 0x000fe200078e00ff */
[----:B------:R-:W-:Y:S02]  /*7ef0*/  ISETP.GE.AND P6, PT, R235, RZ, PT ;  /* 0x000000ffeb00720c */ /* 0x000fe40003fc6270 */
[----:B------:R-:W2:Y:S01]  /*7f00*/  LDL R235, [R1+0x6f6c] ;  /* 0x006f6c0001eb7983 */ /* 0x000ea20000100800 */
[----:B------:R-:W-:Y:S01]  /*7f10*/  @!P0 IMAD.MOV R198, RZ, RZ, -R198 ;  /* 0x000000ffffc68224 */ /* 0x000fe200078e0ac6 */
[----:B------:R-:W-:Y:S01]  /*7f20*/  ISETP.GT.U32.AND P0, PT, R251, R192, PT ;  /* 0x000000c0fb00720c */ /* 0x000fe20003f04070 */
[----:B------:R-:W-:-:S04]  /*7f30*/  IMAD.MOV R230, RZ, RZ, -R230 ;  /* 0x000000ffffe67224 */ /* 0x000fc800078e0ae6 */
[----:B------:R-:W-:Y:S01]  /*7f40*/  IMAD R219, R251, R230, R229 ;  /* 0x000000e6fbdb7224 */ /* 0x000fe200078e02e5 */
[----:B------:R-:W-:-:S03]  /*7f50*/  MOV R229, R201 ;  /* 0x000000c900e57202 */ /* 0x000fc60000000f00 */
[----:B------:R-:W-:Y:S02]  /*7f60*/  @!P6 IADD3 R200, -R200, RZ, RZ ;  /* 0x000000ffc8c8e210 */ /* 0x000fe40007ffe1ff */
[----:B------:R-:W-:Y:S01]  /*7f70*/  @!P3 IMAD.MOV R229, RZ, RZ, -R229 ;  /* 0x000000ffffe5b224 */ /* 0x000fe200078e0ae5 */
[C---:B------:R-:W-:Y:S01]  /*7f80*/  ISETP.GT.U32.AND P3, PT, R251.reuse, R194, PT ;  /* 0x000000c2fb00720c */ /* 0x040fe20003f64070 */
[----:B------:R-:W-:Y:S01]  /*7f90*/  @!P0 IMAD.IADD R192, R192, 0x1, -R251 ;  /* 0x00000001c0c08824 */ /* 0x000fe200078e0afb */
[C---:B------:R-:W-:Y:S02]  /*7fa0*/  ISETP.GT.U32.AND P6, PT, R251.reuse, R191, PT ;  /* 0x000000bffb00720c */ /* 0x040fe40003fc4070 */
[----:B------:R-:W-:Y:S02]  /*7fb0*/  ISETP.GT.U32.AND P0, PT, R251, R185, PT ;  /* 0x000000b9fb00720c */ /* 0x000fe40003f04070 */
[----:B------:R-:W-:-:S07]  /*7fc0*/  IADD3 R226, R22, 0xf5, RZ ;  /* 0x000000f516e27810 */ /* 0x000fce0007ffe0ff */
[-C--:B------:R-:W-:Y:S02]  /*7fd0*/  @!P3 IADD3 R194, R194, -R251.reuse, RZ ;  /* 0x800000fbc2c2b210 */ /* 0x080fe40007ffe0ff */
[----:B---3--:R-:W-:Y:S02]  /*7fe0*/  ISETP.GE.AND P3, PT, R236, RZ, PT ;  /* 0x000000ffec00720c */ /* 0x008fe40003f66270 */
[----:B------:R-:W3:Y:S01]  /*7ff0*/  LDL R236, [R1+0x6f70] ;  /* 0x006f700001ec7983 */ /* 0x000ee20000100800 */
[-C--:B------:R-:W-:Y:S02]  /*8000*/  @!P6 IADD3 R191, R191, -R251.reuse, RZ ;  /* 0x800000fbbfbfe210 */ /* 0x080fe40007ffe0ff */
[----:B------:R-:W-:Y:S01]  /*8010*/  @!P0 IADD3 R185, R185, -R251, RZ ;  /* 0x800000fbb9b98210 */ /* 0x000fe20007ffe0ff */
[----:B------:R-:W-:Y:S01]  /*8020*/  STL [R1+0x724c], R226 ;  /* 0x00724ce201007387 */ /* 0x000fe20000100800 */
[----:B------:R-:W-:-:S13]  /*8030*/  ISETP.GT.U32.AND P6, PT, R251, R184, PT ;  /* 0x000000b8fb00720c */ /* 0x000fda0003fc4070 */
[----:B------:R-:W-:Y:S01]  /*8040*/  @!P6 IMAD.IADD R184, R184, 0x1, -R251 ;  /* 0x00000001b8b8e824 */ /* 0x000fe200078e0afb */
[----:B----4-:R-:W-:Y:S02]  /*8050*/  ISETP.GE.AND P0, PT, R240, RZ, PT ;  /* 0x000000fff000720c */ /* 0x010fe40003f06270 */
[----:B------:R-:W4:Y:S01]  /*8060*/  LDL R240, [R1+0x6f94] ;  /* 0x006f940001f07983 */ /* 0x000f220000100800 */
[----:B--2---:R-:W-:-:S03]  /*8070*/  ISETP.GE.AND P6, PT, R241, RZ, PT ;  /* 0x000000fff100720c */ /* 0x004fc60003fc6270 */
[----:B------:R-:W2:Y:S01]  /*8080*/  LDL R241, [R1+0x6f98] ;  /* 0x006f980001f17983 */ /* 0x000ea20000100800 */
[----:B------:R-:W-:Y:S01]  /*8090*/  @!P4 IMAD.MOV R202, RZ, RZ, -R202 ;  /* 0x000000ffffcac224 */ /* 0x000fe200078e0aca */
[----:B------:R-:W-:-:S13]  /*80a0*/  ISETP.GT.U32.AND P4, PT, R251, R196, PT ;  /* 0x000000c4fb00720c */ /* 0x000fda0003f84070 */
[----:B------:R-:W-:Y:S01]  /*80b0*/  @!P4 IMAD.IADD R196, R196, 0x1, -R251 ;  /* 0x00000001c4c4c824 */ /* 0x000fe200078e0afb */
[C---:B------:R-:W-:Y:S01]  /*80c0*/  ISETP.GT.U32.AND P4, PT, R251.reuse, R189, PT ;  /* 0x000000bdfb00720c */ /* 0x040fe20003f84070 */
[----:B------:R-:W-:Y:S01]  /*80d0*/  @!P3 IMAD.MOV R199, RZ, RZ, -R199 ;  /* 0x000000ffffc7b224 */ /* 0x000fe200078e0ac7 */
[----:B------:R-:W-:-:S11]  /*80e0*/  ISETP.GT.U32.AND P3, PT, R251, R193, PT ;  /* 0x000000c1fb00720c */ /* 0x000fd60003f64070 */
[--C-:B------:R-:W-:Y:S01]  /*80f0*/  @!P4 IMAD.IADD R189, R189, 0x1, -R251.reuse ;  /* 0x00000001bdbdc824 */ /* 0x100fe200078e0afb */
[----:B------:R-:W-:Y:S01]  /*8100*/  ISETP.GT.U32.AND P4, PT, R251, R194, PT ;  /* 0x000000c2fb00720c */ /* 0x000fe20003f84070 */
[----:B------:R-:W-:Y:S01]  /*8110*/  @!P3 IMAD.IADD R193, R193, 0x1, -R251 ;  /* 0x00000001c1c1b824 */ /* 0x000fe200078e0afb */
[----:B------:R-:W-:-:S11]  /*8120*/  ISETP.GT.U32.AND P3, PT, R251, R186, PT ;  /* 0x000000bafb00720c */ /* 0x000fd60003f64070 */
[----:B------:R-:W-:Y:S02]  /*8130*/  @!P4 IADD3 R194, R194, -R251, RZ ;  /* 0x800000fbc2c2c210 */ /* 0x000fe40007ffe0ff */
[----:B------:R-:W-:Y:S01]  /*8140*/  ISETP.GT.U32.AND P4, PT, R251, R187, PT ;  /* 0x000000bbfb00720c */ /* 0x000fe20003f84070 */
[--C-:B------:R-:W-:Y:S01]  /*8150*/  @!P3 IMAD.IADD R186, R186, 0x1, -R251.reuse ;  /* 0x00000001babab824 */ /* 0x100fe200078e0afb */
[----:B------:R-:W-:Y:S02]  /*8160*/  @!P5 IADD3 R197, -R197, RZ, RZ ;  /* 0x000000ffc5c5d210 */ /* 0x000fe40007ffe1ff */
        /* <DEDUP_REMOVED lines=8> */
[----:B------:R-:W-:Y:S01]  /*81f0*/  @!P5 IMAD.IADD R189, R189, 0x1, -R251 ;  /* 0x00000001bdbdd824 */ /* 0x000fe200078e0afb */
[----:B------:R-:W-:Y:S02]  /*8200*/  @!P3 IADD3 R191, -R191, RZ, RZ ;  /* 0x000000ffbfbfb210 */ /* 0x000fe40007ffe1ff */
[----:B------:R-:W-:Y:S02]  /*8210*/  ISETP.GE.AND P5, PT, R235, RZ, PT ;  /* 0x000000ffeb00720c */ /* 0x000fe40003fa6270 */
[C---:B------:R-:W-:Y:S01]  /*8220*/  ISETP.GT.U32.AND P3, PT, R251.reuse, R185, PT ;  /* 0x000000b9fb00720c */ /* 0x040fe20003f64070 */
[----:B------:R-:W2:Y:S01]  /*8230*/  LDL R235, [R1+0x6f84] ;  /* 0x006f840001eb7983 */ /* 0x000ea20000100800 */
[----:B------:R-:W-:Y:S01]  /*8240*/  @!P2 IMAD.MOV R195, RZ, RZ, -R195 ;  /* 0x000000ffffc3a224 */ /* 0x000fe200078e0ac3 */
[----:B------:R-:W-:-:S04]  /*8250*/  ISETP.GT.U32.AND P2, PT, R251, R188, PT ;  /* 0x000000bcfb00720c */ /* 0x000fc80003f44070 */
[----:B------:R-:W-:-:S04]  /*8260*/  @!P1 IMAD.IADD R190, R190, 0x1, -R251 ;  /* 0x00000001bebe9824 */ /* 0x000fc800078e0afb */
[----:B------:R-:W-:Y:S01]  /*8270*/  @!P0 IMAD.MOV R190, RZ, RZ, -R190 ;  /* 0x000000ffffbe8224 */ /* 0x000fe200078e0abe */
[----:B------:R-:W-:Y:S02]  /*8280*/  ISETP.GT.U32.AND P0, PT, R251, R184, PT ;  /* 0x000000b8fb00720c */ /* 0x000fe40003f04070 */
[----:B------:R-:W-:Y:S02]  /*8290*/  @!P3 IADD3 R185, R185, -R251, RZ ;  /* 0x800000fbb9b9b210 */ /* 0x000fe40007ffe0ff */
[----:B------:R-:W-:Y:S02]  /*82a0*/  ISETP.GT.U32.AND P3, PT, R251, R179, PT ;  /* 0x000000b3fb00720c */ /* 0x000fe40003f64070 */
[----:B------:R-:W-:-:S07]  /*82b0*/  @!P2 IADD3 R188, R188, -R251, RZ ;  /* 0x800000fbbcbca210 */ /* 0x000fce0007ffe0ff */
[----:B------:R-:W-:Y:S01]  /*82c0*/  @!P0 IMAD.IADD R184, R184, 0x1, -R251 ;  /* 0x00000001b8b88824 */ /* 0x000fe200078e0afb */
[----:B------:R-:W-:-:S03]  /*82d0*/  ISETP.GT.U32.AND P0, PT, R251, R178, PT ;  /* 0x000000b2fb00720c */ /* 0x000fc60003f04070 */
[----:B------:R-:W-:Y:S02]  /*82e0*/  @!P3 IADD3 R179, R179, -R251, RZ ;  /* 0x800000fbb3b3b210 */ /* 0x000fe40007ffe0ff */
[----:B---3--:R-:W-:Y:S02]  /*82f0*/  ISETP.GE.AND P2, PT, R236, RZ, PT ;  /* 0x000000ffec00720c */ /* 0x008fe40003f46270 */
[----:B------:R-:W3:Y:S06]  /*8300*/  LDL R236, [R1+0x6f88] ;  /* 0x006f880001ec7983 */ /* 0x000eec0000100800 */
[----:B------:R-:W-:Y:S01]  /*8310*/  @!P0 IMAD.IADD R178, R178, 0x1, -R251 ;  /* 0x00000001b2b28824 */ /* 0x000fe200078e0afb */
[----:B----4-:R-:W-:-:S02]  /*8320*/  ISETP.GE.AND P3, PT, R240, RZ, PT ;  /* 0x000000fff000720c */ /* 0x010fc40003f66270 */
[----:B------:R-:W4:Y:S01]  /*8330*/  LDL R240, [R1+0x6fac] ;  /* 0x006fac0001f07983 */ /* 0x000f220000100800 */
[----:B--2---:R-:W-:-:S03]  /*8340*/  ISETP.GE.AND P0, PT, R241, RZ, PT ;  /* 0x000000fff100720c */ /* 0x004fc60003f06270 */
[----:B------:R-:W2:Y:S01]  /*8350*/  LDL R241, [R1+0x6fb0] ;  /* 0x006fb00001f17983 */ /* 0x000ea20000100800 */
[----:B------:R-:W-:Y:S01]  /*8360*/  @!P2 IMAD.MOV R193, RZ, RZ, -R193 ;  /* 0x000000ffffc1a224 */ /* 0x000fe200078e0ac1 */
[C---:B------:R-:W-:Y:S01]  /*8370*/  ISETP.GT.U32.AND P2, PT, R251.reuse, R187, PT ;  /* 0x000000bbfb00720c */ /* 0x040fe20003f44070 */
[----:B------:R-:W-:Y:S01]  /*8380*/  @!P4 IMAD.MOV R192, RZ, RZ, -R192 ;  /* 0x000000ffffc0c224 */ /* 0x000fe200078e0ac0 */
[C---:B------:R-:W-:Y:S02]  /*8390*/  ISETP.GT.U32.AND P4, PT, R251.reuse, R186, PT ;  /* 0x000000bafb00720c */ /* 0x040fe40003f84070 */
[----:B------:R-:W-:-:S09]  /*83a0*/  ISETP.GT.U32.AND P1, PT, R251, R183, PT ;  /* 0x000000b7fb00720c */ /* 0x000fd20003f24070 */
[--C-:B------:R-:W-:Y:S01]  /*83b0*/  @!P2 IMAD.IADD R187, R187, 0x1, -R251.reuse ;  /* 0x00000001bbbba824 */ /* 0x100fe200078e0afb */
[C---:B------:R-:W-:Y:S01]  /*83c0*/  ISETP.GT.U32.AND P2, PT, R251.reuse, R181, PT ;  /* 0x000000b5fb00720c */ /* 0x040fe20003f44070 */
[--C-:B------:R-:W-:Y:S01]  /*83d0*/  @!P4 IMAD.IADD R186, R186, 0x1, -R251.reuse ;  /* 0x00000001babac824 */ /* 0x100fe200078e0afb */
[----:B------:R-:W-:Y:S01]  /*83e0*/  ISETP.GT.U32.AND P4, PT, R251, R180, PT ;  /* 0x000000b4fb00720c */ /* 0x000fe20003f84070 */
[----:B------:R-:W-:Y:S01]  /*83f0*/  @!P1 IMAD.IADD R183, R183, 0x1, -R251 ;  /* 0x00000001b7b79824 */ /* 0x000fe200078e0afb */
[----:B------:R-:W-:-:S09]  /*8400*/  ISETP.GT.U32.AND P1, PT, R251, R188, PT ;  /* 0x000000bcfb00720c */ /* 0x000fd20003f24070 */
[--C-:B------:R-:W-:Y:S02]  /*8410*/  @!P2 IMAD.IADD R181, R181, 0x1, -R251.reuse ;  /* 0x00000001b5b5a824 */ /* 0x100fe400078e0afb */
[----:B------:R-:W-:Y:S02]  /*8420*/  @!P4 IMAD.IADD R180, R180, 0x1, -R251 ;  /* 0x00000001b4b4c824 */ /* 0x000fe400078e0afb */
[----:B------:R-:W-:Y:S02]  /*8430*/  @!P1 IADD3 R188, R188, -R251, RZ ;  /* 0x800000fbbcbc9210 */ /* 0x000fe40007ffe0ff */
[----:B------:R-:W-:Y:S02]  /*8440*/  ISETP.GE.AND P4, PT, R239, RZ, PT ;  /* 0x000000ffef00720c */ /* 0x000fe40003f86270 */
[----:B------:R-:W2:Y:S01]  /*8450*/  LDL R239, [R1+0x6fa8] ;  /* 0x006fa80001ef7983 */ /* 0x000ea20000100800 */
[----:B------:R-:W-:-:S03]  /*8460*/  ISETP.GE.AND P2, PT, R238, RZ, PT ;  /* 0x000000ffee00720c */ /* 0x000fc60003f46270 */
[----:B------:R-:W2:Y:S01]  /*8470*/  LDL R238, [R1+0x6fa4] ;  /* 0x006fa40001ee7983 */ /* 0x000ea20000100800 */
[----:B------:R-:W-:-:S03]  /*8480*/  ISETP.GE.AND P1, PT, R235, RZ, PT ;  /* 0x000000ffeb00720c */ /* 0x000fc60003f26270 */
[----:B------:R-:W2:Y:S06]  /*8490*/  LDL R235, [R1+0x6f9c] ;  /* 0x006f9c0001eb7983 */ /* 0x000eac0000100800 */
[----:B------:R-:W-:Y:S02]  /*84a0*/  @!P2 IADD3 R186, -R186, RZ, RZ ;  /* 0x000000ffbabaa210 */ /* 0x000fe40007ffe1ff */
[C---:B------:R-:W-:Y:S02]  /*84b0*/  ISETP.GT.U32.AND P2, PT, R251.reuse, R180, PT ;  /* 0x000000b4fb00720c */ /* 0x040fe40003f44070 */
[----:B------:R-:W-:Y:S01]  /*84c0*/  @!P5 IADD3 R194, -R194, RZ, RZ ;  /* 0x000000ffc2c2d210 */ /* 0x000fe20007ffe1ff */
[----:B------:R-:W-:Y:S01]  /*84d0*/  @!P4 IMAD.MOV R185, RZ, RZ, -R185 ;  /* 0x000000ffffb9c224 */ /* 0x000fe200078e0ab9 */
[----:B------:R-:W-:-:S02]  /*84e0*/  ISETP.GT.U32.AND P5, PT, R251, R183, PT ;  /* 0x000000b7fb00720c */ /* 0x000fc40003fa4070 */
[----:B------:R-:W-:-:S07]  /*84f0*/  ISETP.GT.U32.AND P4, PT, R251, R179, PT ;  /* 0x000000b3fb00720c */ /* 0x000fce0003f84070 */
[----:B------:R-:W-:Y:S01]  /*8500*/  @!P2 IMAD.IADD R180, R180, 0x1, -R251 ;  /* 0x00000001b4b4a824 */ /* 0x000fe200078e0afb */
[----:B------:R-:W-:-:S03]  /*8510*/  ISETP.GT.U32.AND P2, PT, R251, R173, PT ;  /* 0x000000adfb00720c */ /* 0x000fc60003f44070 */
[--C-:B------:R-:W-:Y:S02]  /*8520*/  @!P5 IMAD.IADD R183, R183, 0x1, -R251.reuse ;  /* 0x00000001b7b7d824 */ /* 0x100fe400078e0afb */
[----:B------:R-:W-:Y:S01]  /*8530*/  @!P4 IMAD.IADD R179, R179, 0x1, -R251 ;  /* 0x00000001b3b3c824 */ /* 0x000fe200078e0afb */
[----:B------:R-:W-:Y:S02]  /*8540*/  ISETP.GT.U32.AND P4, PT, R251, R172, PT ;  /* 0x000000acfb00720c */ /* 0x000fe40003f84070 */
[----:B---3--:R-:W-:-:S05]  /*8550*/  ISETP.GE.AND P5, PT, R236, RZ, PT ;  /* 0x000000ffec00720c */ /* 0x008fca0003fa6270 */
[----:B------:R-:W-:Y:S01]  /*8560*/  @!P2 IMAD.IADD R173, R173, 0x1, -R251 ;  /* 0x00000001adada824 */ /* 0x000fe200078e0afb */
[----:B------:R-:W3:Y:S05]  /*8570*/  LDL R236, [R1+0x6fa0] ;  /* 0x006fa00001ec7983 */ /* 0x000eea0000100800 */
[----:B------:R-:W-:Y:S02]  /*8580*/  @!P4 IADD3 R172, R172, -R251, RZ ;  /* 0x800000fbacacc210 */ /* 0x000fe40007ffe0ff */
[----:B----4-:R-:W-:Y:S02]  /*8590*/  ISETP.GE.AND P2, PT, R240, RZ, PT ;  /* 0x000000fff000720c */ /* 0x010fe40003f46270 */
[----:B------:R-:W4:Y:S01]  /*85a0*/  LDL R240, [R1+0x6fc4] ;  /* 0x006fc40001f07983 */ /* 0x000f220000100800 */
[----:B--2---:R-:W-:-:S03]  /*85b0*/  ISETP.GE.AND P4, PT, R241, RZ, PT ;  /* 0x000000fff100720c */ /* 0x004fc60003f86270 */
[----:B------:R-:W2:Y:S01]  /*85c0*/  LDL R241, [R1+0x6fc8] ;  /* 0x006fc80001f17983 */ /* 0x000ea20000100800 */
[----:B------:R-:W-:Y:S01]  /*85d0*/  @!P6 IMAD.MOV R189, RZ, RZ, -R189 ;  /* 0x000000ffffbde224 */ /* 0x000fe200078e0abd */
[C---:B------:R-:W-:Y:S01]  /*85e0*/  ISETP.GT.U32.AND P6, PT, R251.reuse, R182, PT ;  /* 0x000000b6fb00720c */ /* 0x040fe20003fc4070 */
[----:B------:R-:W-:Y:S02]  /*85f0*/  @!P1 IMAD.MOV R188, RZ, RZ, -R188 ;  /* 0x000000ffffbc9224 */ /* 0x000fe400078e0abc */
[----:B------:R-:W-:Y:S01]  /*8600*/  @!P5 IMAD.MOV R187, RZ, RZ, -R187 ;  /* 0x000000ffffbbd224 */ /* 0x000fe200078e0abb */
[----:B------:R-:W-:-:S09]  /*8610*/  ISETP.GT.U32.AND P5, PT, R251, R181, PT ;  /* 0x000000b5fb00720c */ /* 0x000fd20003fa4070 */
[----:B------:R-:W-:-:S04]  /*8620*/  @!P6 IADD3 R182, R182, -R251, RZ ;  /* 0x800000fbb6b6e210 */ /* 0x000fc80007ffe0ff */
[C---:B------:R-:W-:Y:S02]  /*8630*/  ISETP.GT.U32.AND P1, PT, R251.reuse, R182, PT ;  /* 0x000000b6fb00720c */ /* 0x040fe40003f24070 */
[----:B------:R-:W-:Y:S02]  /*8640*/  ISETP.GT.U32.AND P6, PT, R251, R177, PT ;  /* 0x000000b1fb00720c */ /* 0x000fe40003fc4070 */
[----:B------:R-:W-:Y:S02]  /*8650*/  @!P5 IADD3 R181, R181, -R251, RZ ;  /* 0x800000fbb5b5d210 */ /* 0x000fe40007ffe0ff */
[----:B------:R-:W-:-:S07]  /*8660*/  ISETP.GT.U32.AND P5, PT, R251, R174, PT ;  /* 0x000000aefb00720c */ /* 0x000fce0003fa4070 */
[----:B------:R-:W-:Y:S01]  /*8670*/  @!P1 IMAD.IADD R182, R182, 0x1, -R251 ;  /* 0x00000001b6b69824 */ /* 0x000fe200078e0afb */
[----:B------:R-:W-:Y:S02]  /*8680*/  ISETP.GT.U32.AND P1, PT, R251, R175, PT ;  /* 0x000000affb00720c */ /* 0x000fe40003f24070 */
[----:B------:R-:W-:-:S03]  /*8690*/  @!P6 IADD3 R177, R177, -R251, RZ ;  /* 0x800000fbb1b1e210 */ /* 0x000fc60007ffe0ff */
[----:B------:R-:W-:Y:S01]  /*86a0*/  @!P5 IMAD.IADD R174, R174, 0x1, -R251 ;  /* 0x00000001aeaed824 */ /* 0x000fe200078e0afb */
[----:B------:R-:W-:-:S07]  /*86b0*/  ISETP.GT.U32.AND P6, PT, R251, R177, PT ;  /* 0x000000b1fb00720c */ /* 0x000fce0003fc4070 */
[----:B------:R-:W-:Y:S02]  /*86c0*/  @!P1 IADD3 R175, R175, -R251, RZ ;  /* 0x800000fbafaf9210 */ /* 0x000fe40007ffe0ff */
[----:B------:R-:W-:Y:S02]  /*86d0*/  ISETP.GE.AND P5, PT, R239, RZ, PT ;  /* 0x000000ffef00720c */ /* 0x000fe40003fa6270 */
[----:B------:R-:W2:Y:S01]  /*86e0*/  LDL R239, [R1+0x6fc0] ;  /* 0x006fc00001ef7983 */ /* 0x000ea20000100800 */
[----:B------:R-:W-:Y:S02]  /*86f0*/  IABS R230, R228 ;  /* 0x000000e400e67213 */ /* 0x000fe40000000000 */
[----:B------:R-:W-:Y:S02]  /*8700*/  ISETP.GE.AND P1, PT, R238, RZ, PT ;  /* 0x000000ffee00720c */ /* 0x000fe40003f26270 */
[----:B------:R-:W2:Y:S01]  /*8710*/  LDL R238, [R1+0x6fbc] ;  /* 0x006fbc0001ee7983 */ /* 0x000ea20000100800 */
[----:B------:R-:W-:-:S04]  /*8720*/  IMAD.HI.U32 R231, R252, R230, RZ ;  /* 0x000000e6fce77227 */ /* 0x000fc800078e00ff */
[----:B------:R-:W-:Y:S01]  /*8730*/  @!P6 IMAD.IADD R177, R177, 0x1, -R251 ;  /* 0x00000001b1b1e824 */ /* 0x000fe200078e0afb */
[----:B------:R-:W-:Y:S02]  /*8740*/  IADD3 R231, -R231, RZ, RZ ;  /* 0x000000ffe7e77210 */ /* 0x000fe40007ffe1ff */
[----:B------:R-:W-:Y:S02]  /*8750*/  ISETP.GE.AND P6, PT, R235, RZ, PT ;  /* 0x000000ffeb00720c */ /* 0x000fe40003fc6270 */
[----:B------:R-:W2:Y:S01]  /*8760*/  LDL R235, [R1+0x6fb4] ;  /* 0x006fb40001eb7983 */ /* 0x000ea20000100800 */
[----:B------:R-:W-:Y:S01]  /*8770*/  @!P1 IMAD.MOV R180, RZ, RZ, -R180 ;  /* 0x000000ffffb49224 */ /* 0x000fe200078e0ab4 */
[C---:B------:R-:W-:Y:S01]  /*8780*/  ISETP.GT.U32.AND P1, PT, R251.reuse, R174, PT ;  /* 0x000000aefb00720c */ /* 0x040fe20003f24070 */
[----:B------:R-:W-:Y:S02]  /*8790*/  IMAD R201, R251, R231, R230 ;  /* 0x000000e7fbc97224 */ /* 0x000fe400078e02e6 */
[----:B------:R-:W-:-:S04]  /*87a0*/  IMAD.MOV.U32 R230, RZ, RZ, R183 ;  /* 0x000000ffffe67224 */ /* 0x000fc800078e00b7 */
[----:B------:R-:W-:Y:S01]  /*87b0*/  @!P0 IMAD.MOV R230, RZ, RZ, -R230 ;  /* 0x000000ffffe68224 */ /* 0x000fe200078e0ae6 */
[C---:B------:R-:W-:Y:S01]  /*87c0*/  ISETP.GT.U32.AND P0, PT, R251.reuse, R176, PT ;  /* 0x000000b0fb00720c */ /* 0x040fe20003f04070 */
[----:B------:R-:W-:Y:S01]  /*87d0*/  @!P6 IMAD.MOV R182, RZ, RZ, -R182 ;  /* 0x000000ffffb6e224 */ /* 0x000fe200078e0ab6 */
[----:B------:R-:W-:-:S03]  /*87e0*/  ISETP.GT.U32.AND P6, PT, R251, R173, PT ;  /* 0x000000adfb00720c */ /* 0x000fc60003fc4070 */
[----:B------:R-:W-:Y:S01]  /*87f0*/  @!P1 IMAD.IADD R174, R174, 0x1, -R251 ;  /* 0x00000001aeae9824 */ /* 0x000fe200078e0afb */
[----:B------:R-:W-:Y:S02]  /*8800*/  ISETP.GT.U32.AND P1, PT, R251, R167, PT ;  /* 0x000000a7fb00720c */ /* 0x000fe40003f24070 */
[----:B------:R-:W-:-:S05]  /*8810*/  IADD3 R224, R22, 0xf6, RZ ;  /* 0x000000f616e07810 */ /* 0x000fca0007ffe0ff */
[--C-:B------:R-:W-:Y:S02]  /*8820*/  @!P0 IMAD.IADD R176, R176, 0x1, -R251.reuse ;  /* 0x00000001b0b08824 */ /* 0x100fe400078e0afb */
[--C-:B------:R-:W-:Y:S01]  /*8830*/  @!P6 IMAD.IADD R173, R173, 0x1, -R251.reuse ;  /* 0x00000001adade824 */ /* 0x100fe200078e0afb */
[----:B------:R-:W-:Y:S02]  /*8840*/  ISETP.GT.U32.AND P6, PT, R251, R166, PT ;  /* 0x000000a6fb00720c */ /* 0x000fe40003fc4070 */
[----:B---3--:R-:W-:Y:S01]  /*8850*/  ISETP.GE.AND P0, PT, R236, RZ, PT ;  /* 0x000000ffec00720c */ /* 0x008fe20003f06270 */
[----:B------:R-:W-:Y:S01]  /*8860*/  @!P1 IMAD.IADD R167, R167, 0x1, -R251 ;  /* 0x00000001a7a79824 */ /* 0x000fe200078e0afb */
[----:B------:R-:W3:Y:S04]  /*8870*/  LDL R236, [R1+0x6fb8] ;  /* 0x006fb80001ec7983 */ /* 0x000ee80000100800 */
[----:B------:R-:W-:Y:S05]  /*8880*/  STL [R1+0x7240], R224 ;  /* 0x007240e001007387 */ /* 0x000fea0000100800 */
[----:B------:R-:W-:-:S02]  /*8890*/  @!P6 IADD3 R166, R166, -R251, RZ ;  /* 0x800000fba6a6e210 */ /* 0x000fc40007ffe0ff */
[----:B----4-:R-:W-:Y:S02]  /*88a0*/  ISETP.GE.AND P1, PT, R240, RZ, PT ;  /* 0x000000fff000720c */ /* 0x010fe40003f26270 */
[----:B------:R-:W4:Y:S01]  /*88b0*/  LDL R240, [R1+0x6fdc] ;  /* 0x006fdc0001f07983 */ /* 0x000f220000100800 */
[----:B--2---:R-:W-:-:S03]  /*88c0*/  ISETP.GE.AND P6, PT, R241, RZ, PT ;  /* 0x000000fff100720c */ /* 0x004fc60003fc6270 */
[----:B------:R-:W2:Y:S01]  /*88d0*/  LDL R241, [R1+0x6fe0] ;  /* 0x006fe00001f17983 */ /* 0x000ea20000100800 */
[----:B------:R-:W-:Y:S02]  /*88e0*/  @!P3 IADD3 R184, -R184, RZ, RZ ;  /* 0x000000ffb8b8b210 */ /* 0x000fe40007ffe1ff */
[----:B------:R-:W-:-:S13]  /*88f0*/  ISETP.GT.U32.AND P3, PT, R251, R178, PT ;  /* 0x000000b2fb00720c */ /* 0x000fda0003f64070 */
[----:B------:R-:W-:Y:S02]  /*8900*/  @!P3 IADD3 R178, R178, -R251, RZ ;  /* 0x800000fbb2b2b210 */ /* 0x000fe40007ffe0ff */
[----:B------:R-:W-:Y:S02]  /*8910*/  ISETP.GT.U32.AND P3, PT, R251, R171, PT ;  /* 0x000000abfb00720c */ /* 0x000fe40003f64070 */
[----:B------:R-:W-:Y:S02]  /*8920*/  @!P0 IADD3 R181, -R181, RZ, RZ ;  /* 0x000000ffb5b58210 */ /* 0x000fe40007ffe1ff */
[----:B------:R-:W-:-:S09]  /*8930*/  ISETP.GT.U32.AND P0, PT, R251, R175, PT ;  /* 0x000000affb00720c */ /* 0x000fd20003f04070 */
[----:B------:R-:W-:Y:S01]  /*8940*/  @!P3 IMAD.IADD R171, R171, 0x1, -R251 ;  /* 0x00000001ababb824 */ /* 0x000fe200078e0afb */
[----:B------:R-:W-:-:S03]  /*8950*/  ISETP.GT.U32.AND P3, PT, R251, R176, PT ;  /* 0x000000b0fb00720c */ /* 0x000fc60003f64070 */
[----:B------:R-:W-:Y:S02]  /*8960*/  @!P0 IADD3 R175, R175, -R251, RZ ;  /* 0x800000fbafaf8210 */ /* 0x000fe40007ffe0ff */
[----:B------:R-:W-:-:S08]  /*8970*/  ISETP.GT.U32.AND P0, PT, R251, R168, PT ;  /* 0x000000a8fb00720c */ /* 0x000fd00003f04070 */
[----:B------:R-:W-:Y:S01]  /*8980*/  @!P3 IMAD.IADD R176, R176, 0x1, -R251 ;  /* 0x00000001b0b0b824 */ /* 0x000fe200078e0afb */
[C---:B------:R-:W-:Y:S01]  /*8990*/  ISETP.GT.U32.AND P3, PT, R251.reuse, R169, PT ;  /* 0x000000a9fb00720c */ /* 0x040fe20003f64070 */
[----:B------:R-:W-:Y:S01]  /*89a0*/  @!P5 IMAD.MOV R179, RZ, RZ, -R179 ;  /* 0x000000ffffb3d224 */ /* 0x000fe200078e0ab3 */
[----:B------:R-:W-:Y:S02]  /*89b0*/  ISETP.GT.U32.AND P5, PT, R251, R171, PT ;  /* 0x000000abfb00720c */ /* 0x000fe40003fa4070 */
[----:B------:R-:W-:Y:S01]  /*89c0*/  @!P0 IMAD.IADD R168, R168, 0x1, -R251 ;  /* 0x00000001a8a88824 */ /* 0x000fe200078e0afb */
[----:B------:R-:W-:Y:S02]  /*89d0*/  ISETP.GE.AND P0, PT, R239, RZ, PT ;  /* 0x000000ffef00720c */ /* 0x000fe40003f06270 */
[----:B------:R-:W2:Y:S06]  /*89e0*/  LDL R239, [R1+0x6fd8] ;  /* 0x006fd80001ef7983 */ /* 0x000eac0000100800 */
[----:B------:R-:W-:-:S02]  /*89f0*/  @!P3 IADD3 R169, R169, -R251, RZ ;  /* 0x800000fba9a9b210 */ /* 0x000fc40007ffe0ff */
[----:B------:R-:W-:Y:S02]  /*8a00*/  ISETP.GE.AND P3, PT, R238, RZ, PT ;  /* 0x000000ffee00720c */ /* 0x000fe40003f66270 */
[----:B------:R-:W2:Y:S01]  /*8a10*/  LDL R238, [R1+0x6fd4] ;  /* 0x006fd40001ee7983 */ /* 0x000ea20000100800 */
[----:B------:R-:W-:Y:S02]  /*8a20*/  @!P2 IADD3 R178, -R178, RZ, RZ ;  /* 0x000000ffb2b2a210 */ /* 0x000fe40007ffe1ff */
[----:B------:R-:W-:Y:S01]  /*8a30*/  ISETP.GT.U32.AND P2, PT, R251, R172, PT ;  /* 0x000000acfb00720c */ /* 0x000fe20003f44070 */
[----:B------:R-:W-:Y:S02]  /*8a40*/  @!P5 IMAD.IADD R171, R171, 0x1, -R251 ;  /* 0x00000001ababd824 */ /* 0x000fe400078e0afb */
[----:B------:R-:W-:Y:S01]  /*8a50*/  @!P0 IMAD.MOV R173, RZ, RZ, -R173 ;  /* 0x000000ffffad8224 */ /* 0x000fe200078e0aad */
[----:B------:R-:W-:Y:S02]  /*8a60*/  ISETP.GE.AND P5, PT, R235, RZ, PT ;  /* 0x000000ffeb00720c */ /* 0x000fe40003fa6270 */
[C---:B------:R-:W-:Y:S01]  /*8a70*/  ISETP.GT.U32.AND P0, PT, R251.reuse, R167, PT ;  /* 0x000000a7fb00720c */ /* 0x040fe20003f04070 */
[----:B------:R-:W2:Y:S01]  /*8a80*/  LDL R235, [R1+0x6fcc] ;  /* 0x006fcc0001eb7983 */ /* 0x000ea20000100800 */
[----:B------:R-:W-:Y:S01]  /*8a90*/  @!P4 IMAD.MOV R177, RZ, RZ, -R177 ;  /* 0x000000ffffb1c224 */ /* 0x000fe200078e0ab1 */
[----:B------:R-:W-:-:S04]  /*8aa0*/  ISETP.GT.U32.AND P4, PT, R251, R170, PT ;  /* 0x000000aafb00720c */ /* 0x000fc80003f84070 */
[----:B------:R-:W-:-:S04]  /*8ab0*/  @!P2 IADD3 R172, R172, -R251, RZ ;  /* 0x800000fbacaca210 */ /* 0x000fc80007ffe0ff */
[----:B------:R-:W-:Y:S02]  /*8ac0*/  @!P1 IADD3 R172, -R172, RZ, RZ ;  /* 0x000000ffacac9210 */ /* 0x000fe40007ffe1ff */
[--C-:B------:R-:W-:Y:S01]  /*8ad0*/  @!P0 IMAD.IADD R167, R167, 0x1, -R251.reuse ;  /* 0x00000001a7a78824 */ /* 0x100fe200078e0afb */
[C---:B------:R-:W-:Y:S02]  /*8ae0*/  ISETP.GT.U32.AND P1, PT, R251.reuse, R166, PT ;  /* 0x000000a6fb00720c */ /* 0x040fe40003f24070 */
[----:B------:R-:W-:Y:S01]  /*8af0*/  ISETP.GT.U32.AND P0, PT, R251, R161, PT ;  /* 0x000000a1fb00720c */ /* 0x000fe20003f04070 */
[----:B------:R-:W-:-:S10]  /*8b00*/  @!P4 IMAD.IADD R170, R170, 0x1, -R251 ;  /* 0x00000001aaaac824 */ /* 0x000fd400078e0afb */
[----:B------:R-:W-:Y:S02]  /*8b10*/  @!P1 IADD3 R166, R166, -R251, RZ ;  /* 0x800000fba6a69210 */ /* 0x000fe40007ffe0ff */
[----:B---3--:R-:W-:Y:S01]  /*8b20*/  ISETP.GE.AND P4, PT, R236, RZ, PT ;  /* 0x000000ffec00720c */ /* 0x008fe20003f86270 */
[----:B------:R-:W-:Y:S01]  /*8b30*/  @!P0 IMAD.IADD R161, R161, 0x1, -R251 ;  /* 0x00000001a1a18824 */ /* 0x000fe200078e0afb */
[----:B------:R-:W3:Y:S01]  /*8b40*/  LDL R236, [R1+0x6fd0] ;  /* 0x006fd00001ec7983 */ /* 0x000ee20000100800 */
[----:B------:R-:W-:-:S13]  /*8b50*/  ISETP.GT.U32.AND P1, PT, R251, R160, PT ;  /* 0x000000a0fb00720c */ /* 0x000fda0003f24070 */
[----:B------:R-:W-:Y:S02]  /*8b60*/  @!P1 IADD3 R160, R160, -R251, RZ ;  /* 0x800000fba0a09210 */ /* 0x000fe40007ffe0ff */
[----:B----4-:R-:W-:Y:S02]  /*8b70*/  ISETP.GE.AND P0, PT, R240, RZ, PT ;  /* 0x000000fff000720c */ /* 0x010fe40003f06270 */
[----:B------:R-:W4:Y:S01]  /*8b80*/  LDL R240, [R1+0x6ff4] ;  /* 0x006ff40001f07983 */ /* 0x000f220000100800 */
[----:B--2---:R-:W-:-:S03]  /*8b90*/  ISETP.GE.AND P1, PT, R241, RZ, PT ;  /* 0x000000fff100720c */ /* 0x004fc60003f26270 */
[----:B------:R-:W2:Y:S01]  /*8ba0*/  LDL R241, [R1+0x6ff8] ;  /* 0x006ff80001f17983 */ /* 0x000ea20000100800 */
[----:B------:R-:W-:Y:S01]  /*8bb0*/  @!P4 IADD3 R175, -R175, RZ, RZ ;  /* 0x000000ffafafc210 */ /* 0x000fe20007ffe1ff */
[----:B------:R-:W-:Y:S01]  /*8bc0*/  @!P3 IMAD.MOV R174, RZ, RZ, -R174 ;  /* 0x000000ffffaeb224 */ /* 0x000fe200078e0aae */
[C---:B------:R-:W-:Y:S02]  /*8bd0*/  ISETP.GT.U32.AND P4, PT, R251.reuse, R169, PT ;  /* 0x000000a9fb00720c */ /* 0x040fe40003f84070 */
[C---:B------:R-:W-:Y:S02]  /*8be0*/  ISETP.GT.U32.AND P3, PT, R251.reuse, R168, PT ;  /* 0x000000a8fb00720c */ /* 0x040fe40003f64070 */
[----:B------:R-:W-:-:S09]  /*8bf0*/  ISETP.GT.U32.AND P2, PT, R251, R165, PT ;  /* 0x000000a5fb00720c */ /* 0x000fd20003f44070 */
[----:B------:R-:W-:Y:S02]  /*8c00*/  @!P4 IADD3 R169, R169, -R251, RZ ;  /* 0x800000fba9a9c210 */ /* 0x000fe40007ffe0ff */
[--C-:B------:R-:W-:Y:S01]  /*8c10*/  @!P3 IMAD.IADD R168, R168, 0x1, -R251.reuse ;  /* 0x00000001a8a8b824 */ /* 0x100fe200078e0afb */
[C---:B------:R-:W-:Y:S02]  /*8c20*/  ISETP.GT.U32.AND P4, PT, R251.reuse, R163, PT ;  /* 0x000000a3fb00720c */ /* 0x040fe40003f84070 */
[----:B------:R-:W-:Y:S01]  /*8c30*/  ISETP.GT.U32.AND P3, PT, R251, R162, PT ;  /* 0x000000a2fb00720c */ /* 0x000fe20003f64070 */
[----:B------:R-:W-:Y:S01]  /*8c40*/  @!P2 IMAD.IADD R165, R165, 0x1, -R251 ;  /* 0x00000001a5a5a824 */ /* 0x000fe200078e0afb */
[----:B------:R-:W-:-:S09]  /*8c50*/  ISETP.GT.U32.AND P2, PT, R251, R170, PT ;  /* 0x000000aafb00720c */ /* 0x000fd20003f44070 */
[----:B------:R-:W-:Y:S02]  /*8c60*/  @!P4 IADD3 R163, R163, -R251, RZ ;  /* 0x800000fba3a3c210 */ /* 0x000fe40007ffe0ff */
[--C-:B------:R-:W-:Y:S02]  /*8c70*/  @!P3 IMAD.IADD R162, R162, 0x1, -R251.reuse ;  /* 0x00000001a2a2b824 */ /* 0x100fe400078e0afb */
[----:B------:R-:W-:Y:S01]  /*8c80*/  @!P2 IMAD.IADD R170, R170, 0x1, -R251 ;  /* 0x00000001aaaaa824 */ /* 0x000fe200078e0afb */
[----:B------:R-:W-:Y:S02]  /*8c90*/  ISETP.GE.AND P3, PT, R239, RZ, PT ;  /* 0x000000ffef00720c */ /* 0x000fe40003f66270 */
[----:B------:R-:W2:Y:S01]  /*8ca0*/  LDL R239, [R1+0x6ff0] ;  /* 0x006ff00001ef7983 */ /* 0x000ea20000100800 */
[----:B------:R-:W-:-:S03]  /*8cb0*/  ISETP.GE.AND P4, PT, R238, RZ, PT ;  /* 0x000000ffee00720c */ /* 0x000fc60003f86270 */
[----:B------:R-:W2:Y:S01]  /*8cc0*/  LDL R238, [R1+0x6fec] ;  /* 0x006fec0001ee7983 */ /* 0x000ea20000100800 */
[----:B------:R-:W-:-:S03]  /*8cd0*/  ISETP.GE.AND P2, PT, R235, RZ, PT ;  /* 0x000000ffeb00720c */ /* 0x000fc60003f46270 */
[----:B------:R-:W2:Y:S06]  /*8ce0*/  LDL R235, [R1+0x6fe4] ;  /* 0x006fe40001eb7983 */ /* 0x000eac0000100800 */
[----:B------:R-:W-:Y:S01]  /*8cf0*/  @!P4 IMAD.MOV R168, RZ, RZ, -R168 ;  /* 0x000000ffffa8c224 */ /* 0x000fe200078e0aa8 */
[C---:B------:R-:W-:Y:S01]  /*8d00*/  ISETP.GT.U32.AND P4, PT, R251.reuse, R162, PT ;  /* 0x000000a2fb00720c */ /* 0x040fe20003f84070 */
[----:B------:R-:W-:Y:S01]  /*8d10*/  @!P5 IMAD.MOV R176, RZ, RZ, -R176 ;  /* 0x000000ffffb0d224 */ /* 0x000fe200078e0ab0 */
[----:B------:R-:W-:Y:S02]  /*8d20*/  ISETP.GT.U32.AND P5, PT, R251, R165, PT ;  /* 0x000000a5fb00720c */ /* 0x000fe40003fa4070 */
[----:B------:R-:W-:-:S02]  /*8d30*/  @!P3 IADD3 R167, -R167, RZ, RZ ;  /* 0x000000ffa7a7b210 */ /* 0x000fc40007ffe1ff */
[----:B------:R-:W-:-:S07]  /*8d40*/  ISETP.GT.U32.AND P3, PT, R251, R161, PT ;  /* 0x000000a1fb00720c */ /* 0x000fce0003f64070 */
[----:B------:R-:W-:Y:S02]  /*8d50*/  @!P4 IADD3 R162, R162, -R251, RZ ;  /* 0x800000fba2a2c210 */ /* 0x000fe40007ffe0ff */
[----:B------:R-:W-:Y:S01]  /*8d60*/  ISETP.GT.U32.AND P4, PT, R251, R155, PT ;  /* 0x0000009bfb00720c */ /* 0x000fe20003f84070 */
[----:B------:R-:W-:-:S03]  /*8d70*/  @!P5 IMAD.IADD R165, R165, 0x1, -R251 ;  /* 0x00000001a5a5d824 */ /* 0x000fc600078e0afb */
[--C-:B------:R-:W-:Y:S01]  /*8d80*/  @!P3 IMAD.IADD R161, R161, 0x1, -R251.reuse ;  /* 0x00000001a1a1b824 */ /* 0x100fe200078e0afb */
[----:B------:R-:W-:Y:S02]  /*8d90*/  ISETP.GT.U32.AND P3, PT, R251, R154, PT ;  /* 0x0000009afb00720c */ /* 0x000fe40003f64070 */
[----:B---3--:R-:W-:Y:S02]  /*8da0*/  ISETP.GE.AND P5, PT, R236, RZ, PT ;  /* 0x000000ffec00720c */ /* 0x008fe40003fa6270 */
[----:B------:R-:W3:Y:S04]  /*8db0*/  LDL R236, [R1+0x6fe8] ;  /* 0x006fe80001ec7983 */ /* 0x000ee80000100800 */
[----:B------:R-:W-:-:S05]  /*8dc0*/  @!P4 IMAD.IADD R155, R155, 0x1, -R251 ;  /* 0x000000019b9bc824 */ /* 0x000fca00078e0afb */
[----:B------:R-:W-:Y:S01]  /*8dd0*/  @!P3 IMAD.IADD R154, R154, 0x1, -R251 ;  /* 0x000000019a9ab824 */ /* 0x000fe200078e0afb */
[----:B----4-:R-:W-:Y:S02]  /*8de0*/  ISETP.GE.AND P4, PT, R240, RZ, PT ;  /* 0x000000fff000720c */ /* 0x010fe40003f86270 */
[----:B------:R-:W4:Y:S01]  /*8df0*/  LDL R240, [R1+0x700c] ;  /* 0x00700c0001f07983 */ /* 0x000f220000100800 */
[----:B--2---:R-:W-:-:S03]  /*8e00*/  ISETP.GE.AND P3, PT, R241, RZ, PT ;  /* 0x000000fff100720c */ /* 0x004fc60003f66270 */
[----:B------:R-:W2:Y:S01]  /*8e10*/  LDL R241, [R1+0x7010] ;  /* 0x0070100001f17983 */ /* 0x000ea20000100800 */
[----:B------:R-:W-:Y:S01]  /*8e20*/  @!P6 IMAD.MOV R171, RZ, RZ, -R171 ;  /* 0x000000ffffabe224 */ /* 0x000fe200078e0aab */
[C---:B------:R-:W-:Y:S01]  /*8e30*/  ISETP.GT.U32.AND P6, PT, R251.reuse, R164, PT ;  /* 0x000000a4fb00720c */ /* 0x040fe20003fc4070 */
        /* <DEDUP_REMOVED lines=8> */
[--C-:B------:R-:W-:Y:S01]  /*8ec0*/  @!P2 IMAD.IADD R164, R164, 0x1, -R251.reuse ;  /* 0x00000001a4a4a824 */ /* 0x100fe200078e0afb */
[----:B------:R-:W-:Y:S01]  /*8ed0*/  ISETP.GT.U32.AND P2, PT, R251, R157, PT ;  /* 0x0000009dfb00720c */ /* 0x000fe20003f44070 */
[----:B------:R-:W-:Y:S02]  /*8ee0*/  @!P6 IMAD.IADD R159, R159, 0x1, -R251 ;  /* 0x000000019f9fe824 */ /* 0x000fe400078e0afb */
[----:B------:R-:W-:-:S03]  /*8ef0*/  @!P5 IADD3 R156, R156, -R251, RZ ;  /* 0x800000fb9c9cd210 */ /* 0x000fc60007ffe0ff */
[----:B------:R-:W-:-:S07]  /*8f00*/  ISETP.GT.U32.AND P6, PT, R251, R159, PT ;  /* 0x0000009ffb00720c */ /* 0x000fce0003fc4070 */
[----:B------:R-:W-:Y:S01]  /*8f10*/  @!P2 IMAD.IADD R157, R157, 0x1, -R251 ;  /* 0x000000019d9da824 */ /* 0x000fe200078e0afb */
[----:B------:R-:W-:Y:S02]  /*8f20*/  ISETP.GE.AND P5, PT, R239, RZ, PT ;  /* 0x000000ffef00720c */ /* 0x000fe40003fa6270 */
[----:B------:R-:W2:Y:S01]  /*8f30*/  LDL R239, [R1+0x7008] ;  /* 0x0070080001ef7983 */ /* 0x000ea20000100800 */
[----:B------:R-:W-:Y:S02]  /*8f40*/  IABS R231, R226 ;  /* 0x000000e200e77213 */ /* 0x000fe40000000000 */
[----:B------:R-:W-:Y:S02]  /*8f50*/  ISETP.GE.AND P2, PT, R238, RZ, PT ;  /* 0x000000ffee00720c */ /* 0x000fe40003f46270 */
[----:B------:R-:W2:Y:S01]  /*8f60*/  LDL R238, [R1+0x7004] ;  /* 0x0070040001ee7983 */ /* 0x000ea20000100800 */
[----:B------:R-:W-:Y:S01]  /*8f70*/  IMAD.HI.U32 R232, R252, R231, RZ ;  /* 0x000000e7fce87227 */ /* 0x000fe200078e00ff */
[----:B------:R-:W-:-:S03]  /*8f80*/  @!P6 IADD3 R159, R159, -R251, RZ ;  /* 0x800000fb9f9fe210 */ /* 0x000fc60007ffe0ff */
[----:B------:R-:W-:Y:S01]  /*8f90*/  IMAD.MOV R232, RZ, RZ, -R232 ;  /* 0x000000ffffe87224 */ /* 0x000fe200078e0ae8 */
[----:B------:R-:W-:Y:S02]  /*8fa0*/  ISETP.GE.AND P6, PT, R235, RZ, PT ;  /* 0x000000ffeb00720c */ /* 0x000fe40003fc6270 */
[----:B------:R-:W2:Y:S03]  /*8fb0*/  LDL R235, [R1+0x6ffc] ;  /* 0x006ffc0001eb7983 */ /* 0x000ea60000100800 */
[----:B------:R-:W-:Y:S02]  /*8fc0*/  @!P2 IADD3 R162, -R162, RZ, RZ ;  /* 0x000000ffa2a2a210 */ /* 0x000fe40007ffe1ff */
[C---:B------:R-:W-:Y:S01]  /*8fd0*/  ISETP.GT.U32.AND P2, PT, R251.reuse, R156, PT ;  /* 0x0000009cfb00720c */ /* 0x040fe20003f44070 */
[----:B------:R-:W-:Y:S02]  /*8fe0*/  IMAD R183, R251, R232, R231 ;  /* 0x000000e8fbb77224 */ /* 0x000fe400078e02e7 */
[----:B------:R-:W-:-:S05]  /*8ff0*/  IMAD.MOV.U32 R231, RZ, RZ, R165 ;  /* 0x000000ffffe77224 */ /* 0x000fca00078e00a5 */
[----:B------:R-:W-:Y:S01]  /*9000*/  @!P1 IADD3 R231, -R231, RZ, RZ ;  /* 0x000000ffe7e79210 */ /* 0x000fe20007ffe1ff */
[----:B------:R-:W-:Y:S01]  /*9010*/  @!P6 IMAD.MOV R164, RZ, RZ, -R164 ;  /* 0x000000ffffa4e224 */ /* 0x000fe200078e0aa4 */
[C---:B------:R-:W-:Y:S02]  /*9020*/  ISETP.GT.U32.AND P1, PT, R251.reuse, R158, PT ;  /* 0x0000009efb00720c */ /* 0x040fe40003f24070 */
[C---:B------:R-:W-:Y:S02]  /*9030*/  ISETP.GT.U32.AND P6, PT, R251.reuse, R155, PT ;  /* 0x0000009bfb00720c */ /* 0x040fe40003fc4070 */
[----:B------:R-:W-:Y:S02]  /*9040*/  @!P2 IADD3 R156, R156, -R251, RZ ;  /* 0x800000fb9c9ca210 */ /* 0x000fe40007ffe0ff */
[----:B------:R-:W-:Y:S02]  /*9050*/  ISETP.GT.U32.AND P2, PT, R251, R149, PT ;  /* 0x00000095fb00720c */ /* 0x000fe40003f44070 */
[----:B------:R-:W-:-:S05]  /*9060*/  IADD3 R223, R22, 0xf7, RZ ;  /* 0x000000f716df7810 */ /* 0x000fca0007ffe0ff */
[--C-:B------:R-:W-:Y:S01]  /*9070*/  @!P1 IMAD.IADD R158, R158, 0x1, -R251.reuse ;  /* 0x000000019e9e9824 */ /* 0x100fe200078e0afb */
[----:B---3--:R-:W-:Y:S01]  /*9080*/  ISETP.GE.AND P1, PT, R236, RZ, PT ;  /* 0x000000ffec00720c */ /* 0x008fe20003f26270 */
[--C-:B------:R-:W-:Y:S01]  /*9090*/  @!P6 IMAD.IADD R155, R155, 0x1, -R251.reuse ;  /* 0x000000019b9be824 */ /* 0x100fe200078e0afb */
[----:B------:R-:W3:Y:S01]  /*90a0*/  LDL R236, [R1+0x7000] ;  /* 0x0070000001ec7983 */ /* 0x000ee20000100800 */
[----:B------:R-:W-:Y:S02]  /*90b0*/  ISETP.GT.U32.AND P6, PT, R251, R148, PT ;  /* 0x00000094fb00720c */ /* 0x000fe40003fc4070 */
[--C-:B------:R-:W-:Y:S01]  /*90c0*/  @!P2 IMAD.IADD R149, R149, 0x1, -R251.reuse ;  /* 0x000000019595a824 */ /* 0x100fe200078e0afb */
[----:B------:R-:W-:Y:S10]  /*90d0*/  STL [R1+0x7234], R223 ;  /* 0x007234df01007387 */ /* 0x000ff40000100800 */
[----:B------:R-:W-:Y:S01]  /*90e0*/  @!P6 IMAD.IADD R148, R148, 0x1, -R251 ;  /* 0x000000019494e824 */ /* 0x000fe200078e0afb */
[----:B----4-:R-:W-:-:S02]  /*90f0*/  ISETP.GE.AND P2, PT, R240, RZ, PT ;  /* 0x000000fff000720c */ /* 0x010fc40003f46270 */
        /* <DEDUP_REMOVED lines=9> */
[----:B------:R-:W-:Y:S02]  /*9190*/  @!P0 IADD3 R153, R153, -R251, RZ ;  /* 0x800000fb99998210 */ /* 0x000fe40007ffe0ff */
[----:B------:R-:W-:Y:S01]  /*91a0*/  ISETP.GT.U32.AND P0, PT, R251, R158, PT ;  /* 0x0000009efb00720c */ /* 0x000fe20003f04070 */
[----:B------:R-:W-:Y:S01]  /*91b0*/  @!P1 IMAD.IADD R157, R157, 0x1, -R251 ;  /* 0x000000019d9d9824 */ /* 0x000fe200078e0afb */
[----:B------:R-:W-:-:S11]  /*91c0*/  ISETP.GT.U32.AND P1, PT, R251, R150, PT ;  /* 0x00000096fb00720c */ /* 0x000fd60003f24070 */
[----:B------:R-:W-:Y:S01]  /*91d0*/  @!P0 IMAD.IADD R158, R158, 0x1, -R251 ;  /* 0x000000019e9e8824 */ /* 0x000fe200078e0afb */
[C---:B------:R-:W-:Y:S01]  /*91e0*/  ISETP.GT.U32.AND P0, PT, R251.reuse, R151, PT ;  /* 0x00000097fb00720c */ /* 0x040fe20003f04070 */
[----:B------:R-:W-:Y:S01]  /*91f0*/  @!P5 IMAD.MOV R161, RZ, RZ, -R161 ;  /* 0x000000ffffa1d224 */ /* 0x000fe200078e0aa1 */
        /* <DEDUP_REMOVED lines=11> */
[----:B------:R-:W-:Y:S02]  /*92b0*/  ISETP.GT.U32.AND P1, PT, R251, R149, PT ;  /* 0x00000095fb00720c */ /* 0x000fe40003f24070 */
[----:B------:R-:W-:Y:S02]  /*92c0*/  ISETP.GE.AND P5, PT, R235, RZ, PT ;  /* 0x000000ffeb00720c */ /* 0x000fe40003fa6270 */
[----:B------:R-:W2:Y:S01]  /*92d0*/  LDL R235, [R1+0x7014] ;  /* 0x0070140001eb7983 */ /* 0x000ea20000100800 */
[----:B------:R-:W-:-:S04]  /*92e0*/  @!P3 IADD3 R159, -R159, RZ, RZ ;  /* 0x000000ff9f9fb210 */ /* 0x000fc80007ffe1ff */
[----:B------:R-:W-:Y:S01]  /*92f0*/  @!P4 IMAD.IADD R154, R154, 0x1, -R251 ;  /* 0x000000019a9ac824 */ /* 0x000fe200078e0afb */
[----:B------:R-:W-:-:S03]  /*9300*/  ISETP.GT.U32.AND P3, PT, R251, R152, PT ;  /* 0x00000098fb00720c */ /* 0x000fc60003f64070 */
[----:B------:R-:W-:Y:S01]  /*9310*/  @!P2 IMAD.MOV R154, RZ, RZ, -R154 ;  /* 0x000000ffff9aa224 */ /* 0x000fe200078e0a9a */
[----:B------:R-:W-:Y:S01]  /*9320*/  ISETP.GT.U32.AND P2, PT, R251, R148, PT ;  /* 0x00000094fb00720c */ /* 0x000fe20003f44070 */
[----:B------:R-:W-:Y:S01]  /*9330*/  @!P1 IMAD.IADD R149, R149, 0x1, -R251 ;  /* 0x0000000195959824 */ /* 0x000fe200078e0afb */
[----:B------:R-:W-:-:S07]  /*9340*/  ISETP.GT.U32.AND P1, PT, R251, R143, PT ;  /* 0x0000008ffb00720c */ /* 0x000fce0003f24070 */
[----:B------:R-:W-:-:S04]  /*9350*/  @!P3 IMAD.IADD R152, R152, 0x1, -R251 ;  /* 0x000000019898b824 */ /* 0x000fc800078e0afb */
[--C-:B------:R-:W-:Y:S01]  /*9360*/  @!P2 IMAD.IADD R148, R148, 0x1, -R251.reuse ;  /* 0x000000019494a824 */ /* 0x100fe200078e0afb */
[----:B------:R-:W-:Y:S01]  /*9370*/  ISETP.GT.U32.AND P2, PT, R251, R142, PT ;  /* 0x0000008efb00720c */ /* 0x000fe20003f44070 */
[--C-:B------:R-:W-:Y:S01]  /*9380*/  @!P1 IMAD.IADD R143, R143, 0x1, -R251.reuse ;  /* 0x000000018f8f9824 */ /* 0x100fe200078e0afb */
[----:B---3--:R-:W-:Y:S02]  /*9390*/  ISETP.GE.AND P3, PT, R236, RZ, PT ;  /* 0x000000ffec00720c */ /* 0x008fe40003f66270 */
[----:B------:R-:W3:Y:S09]  /*93a0*/  LDL R236, [R1+0x7018] ;  /* 0x0070180001ec7983 */ /* 0x000ef20000100800 */
[----:B------:R-:W-:Y:S01]  /*93b0*/  @!P2 IMAD.IADD R142, R142, 0x1, -R251 ;  /* 0x000000018e8ea824 */ /* 0x000fe200078e0afb */
[----:B----4-:R-:W-:-:S02]  /*93c0*/  ISETP.GE.AND P1, PT, R240, RZ, PT ;  /* 0x000000fff000720c */ /* 0x010fc40003f26270 */
        /* <DEDUP_REMOVED lines=32> */
[-C--:B------:R-:W-:Y:S02]  /*95d0*/  @!P0 IADD3 R143, R143, -R251.reuse, RZ ;  /* 0x800000fb8f8f8210 */ /* 0x080fe40007ffe0ff */
[----:B------:R-:W-:Y:S02]  /*95e0*/  ISETP.GT.U32.AND P0, PT, R251, R136, PT ;  /* 0x00000088fb00720c */ /* 0x000fe40003f04070 */
[----:B---3--:R-:W-:Y:S02]  /*95f0*/  ISETP.GE.AND P5, PT, R236, RZ, PT ;  /* 0x000000ffec00720c */ /* 0x008fe40003fa6270 */
[----:B------:R-:W3:Y:S03]  /*9600*/  LDL R236, [R1+0x7030] ;  /* 0x0070300001ec7983 */ /* 0x000ee60000100800 */
[----:B------:R-:W-:-:S06]  /*9610*/  @!P3 IADD3 R137, R137, -R251, RZ ;  /* 0x800000fb8989b210 */ /* 0x000fcc0007ffe0ff */
        /* <DEDUP_REMOVED lines=23> */
[----:B------:R-:W-:Y:S02]  /*9790*/  IABS R232, R224 ;  /* 0x000000e000e87213 */ /* 0x000fe40000000000 */
[----:B------:R-:W-:Y:S02]  /*97a0*/  ISETP.GE.AND P4, PT, R238, RZ, PT ;  /* 0x000000ffee00720c */ /* 0x000fe40003f86270 */
[----:B------:R-:W2:Y:S01]  /*97b0*/  LDL R238, [R1+0x704c] ;  /* 0x00704c0001ee7983 */ /* 0x000ea20000100800 */
[----:B------:R-:W-:-:S04]  /*97c0*/  IMAD.HI.U32 R233, R252, R232, RZ ;  /* 0x000000e8fce97227 */ /* 0x000fc800078e00ff */
[----:B------:R-:W-:Y:S02]  /*97d0*/  @!P6 IMAD.IADD R141, R141, 0x1, -R251 ;  /* 0x000000018d8de824 */ /* 0x000fe400078e0afb */
[----:B------:R-:W-:Y:S01]  /*97e0*/  IMAD.MOV R233, RZ, RZ, -R233 ;  /* 0x000000ffffe97224 */ /* 0x000fe200078e0ae9 */
[----:B------:R-:W-:Y:S02]  /*97f0*/  ISETP.GE.AND P6, PT, R235, RZ, PT ;  /* 0x000000ffeb00720c */ /* 0x000fe40003fc6270 */
[----:B------:R-:W-:Y:S01]  /*9800*/  IADD3 R222, R22, 0xf8, RZ ;  /* 0x000000f816de7810 */ /* 0x000fe20007ffe0ff */
[----:B------:R-:W-:Y:S01]  /*9810*/  @!P4 IMAD.MOV R144, RZ, RZ, -R144 ;  /* 0x000000ffff90c224 */ /* 0x000fe200078e0a90 */
[C---:B------:R-:W-:Y:S01]  /*9820*/  ISETP.GT.U32.AND P4, PT, R251.reuse, R138, PT ;  /* 0x0000008afb00720c */ /* 0x040fe20003f84070 */
[C---:B------:R-:W-:Y:S01]  /*9830*/  IMAD R165, R251.reuse, R233, R232 ;  /* 0x000000e9fba57224 */ /* 0x040fe200078e02e8 */
[----:B------:R-:W-:Y:S01]  /*9840*/  MOV R232, R147 ;  /* 0x0000009300e87202 */ /* 0x000fe20000000f00 */
[----:B------:R-:W2:Y:S04]  /*9850*/  LDL R235, [R1+0x7044] ;  /* 0x0070440001eb7983 */ /* 0x000ea80000100800 */
[----:B------:R-:W-:Y:S01]  /*9860*/  @!P2 IMAD.MOV R232, RZ, RZ, -R232 ;  /* 0x000000ffffe8a224 */ /* 0x000fe200078e0ae8 */
[----:B------:R-:W-:-:S02]  /*9870*/  ISETP.GT.U32.AND P2, PT, R251, R140, PT ;  /* 0x0000008cfb00720c */ /* 0x000fc40003f44070 */
[----:B------:R-:W-:Y:S02]  /*9880*/  @!P6 IADD3 R146, -R146, RZ, RZ ;  /* 0x000000ff9292e210 */ /* 0x000fe40007ffe1ff */
[C---:B------:R-:W-:Y:S01]  /*9890*/  ISETP.GT.U32.AND P6, PT, R251.reuse, R137, PT ;  /* 0x00000089fb00720c */ /* 0x040fe20003fc4070 */
[----:B------:R-:W-:Y:S01]  /*98a0*/  @!P4 IMAD.IADD R138, R138, 0x1, -R251 ;  /* 0x000000018a8ac824 */ /* 0x000fe200078e0afb */
[----:B------:R-:W-:-:S07]  /*98b0*/  ISETP.GT.U32.AND P4, PT, R251, R131, PT ;  /* 0x00000083fb00720c */ /* 0x000fce0003f84070 */
[----:B------:R-:W-:-:S04]  /*98c0*/  @!P2 IADD3 R140, R140, -R251, RZ ;  /* 0x800000fb8c8ca210 */ /* 0x000fc80007ffe0ff */
[-C--:B------:R-:W-:Y:S02]  /*98d0*/  @!P6 IADD3 R137, R137, -R251.reuse, RZ ;  /* 0x800000fb8989e210 */ /* 0x080fe40007ffe0ff */
[----:B---3--:R-:W-:Y:S02]  /*98e0*/  ISETP.GE.AND P2, PT, R236, RZ, PT ;  /* 0x000000ffec00720c */ /* 0x008fe40003f46270 */
[----:B------:R-:W3:Y:S01]  /*98f0*/  LDL R236, [R1+0x7048] ;  /* 0x0070480001ec7983 */ /* 0x000ee20000100800 */
[----:B------:R-:W-:Y:S02]  /*9900*/  @!P4 IADD3 R131, R131, -R251, RZ ;  /* 0x800000fb8383c210 */ /* 0x000fe40007ffe0ff */
[----:B------:R-:W-:Y:S01]  /*9910*/  ISETP.GT.U32.AND P6, PT, R251, R130, PT ;  /* 0x00000082fb00720c */ /* 0x000fe20003fc4070 */
[----:B------:R-:W-:Y:S01]  /*9920*/  STL [R1+0x722c], R222 ;  /* 0x00722cde01007387 */ /* 0x000fe20000100800 */
[----:B------:R-:W-:-:S11]  /*9930*/  @!P1 IMAD.MOV R148, RZ, RZ, -R148 ;  /* 0x000000ffff949224 */ /* 0x000fd600078e0a94 */
[----:B------:R-:W-:Y:S01]  /*9940*/  @!P6 IMAD.IADD R130, R130, 0x1, -R251 ;  /* 0x000000018282e824 */ /* 0x000fe200078e0afb */
[----:B------:R-:W3:Y:S01]  /*9950*/  LDL R227, [R1+0x7074] ;  /* 0x0070740001e37983 */ /* 0x000ee20000100800 */
[----:B----4-:R-:W-:-:S03]  /*9960*/  ISETP.GE.AND P4, PT, R240, RZ, PT ;  /* 0x000000fff000720c */ /* 0x010fc60003f86270 */
[----:B------:R-:W4:Y:S01]  /*9970*/  LDL R240, [R1+0x706c] ;  /* 0x00706c0001f07983 */ /* 0x000f220000100800 */
[----:B--2---:R-:W-:-:S03]  /*9980*/  ISETP.GE.AND P6, PT, R241, RZ, PT ;  /* 0x000000fff100720c */ /* 0x004fc60003fc6270 */
[----:B------:R-:W2:Y:S01]  /*9990*/  LDL R241, [R1+0x7070] ;  /* 0x0070700001f17983 */ /* 0x000ea20000100800 */
        /* <DEDUP_REMOVED lines=12> */
[----:B------:R-:W-:Y:S02]  /*9a60*/  ISETP.GE.AND P2, PT, R239, RZ, PT ;  /* 0x000000ffef00720c */ /* 0x000fe40003f46270 */
[----:B------:R-:W2:Y:S09]  /*9a70*/  LDL R239, [R1+0x7068] ;  /* 0x0070680001ef7983 */ /* 0x000eb20000100800 */
[----:B------:R-:W-:Y:S01]  /*9a80*/  @!P1 IMAD.IADD R133, R133, 0x1, -R251 ;  /* 0x0000000185859824 */ /* 0x000fe200078e0afb */
[----:B------:R-:W-:-:S02]  /*9a90*/  ISETP.GE.AND P1, PT, R238, RZ, PT ;  /* 0x000000ffee00720c */ /* 0x000fc40003f26270 */
[----:B------:R-:W2:Y:S01]  /*9aa0*/  LDL R238, [R1+0x7064] ;  /* 0x0070640001ee7983 */ /* 0x000ea20000100800 */
[----:B------:R-:W-:Y:S01]  /*9ab0*/  @!P3 IMAD.MOV R142, RZ, RZ, -R142 ;  /* 0x000000ffff8eb224 */ /* 0x000fe200078e0a8e */
[----:B------:R-:W-:Y:S02]  /*9ac0*/  ISETP.GT.U32.AND P3, PT, R251, R136, PT ;  /* 0x00000088fb00720c */ /* 0x000fe40003f64070 */
[----:B------:R-:W-:Y:S02]  /*9ad0*/  @!P2 IADD3 R137, -R137, RZ, RZ ;  /* 0x000000ff8989a210 */ /* 0x000fe40007ffe1ff */
[C---:B------:R-:W-:Y:S01]  /*9ae0*/  ISETP.GT.U32.AND P2, PT, R251.reuse, R131, PT ;  /* 0x00000083fb00720c */ /* 0x040fe20003f44070 */
[----:B------:R-:W-:Y:S01]  /*9af0*/  @!P0 IMAD.MOV R141, RZ, RZ, -R141 ;  /* 0x000000ffff8d8224 */ /* 0x000fe200078e0a8d */
[----:B------:R-:W-:-:S07]  /*9b00*/  ISETP.GT.U32.AND P0, PT, R251, R134, PT ;  /* 0x00000086fb00720c */ /* 0x000fce0003f04070 */
[----:B------:R-:W-:-:S04]  /*9b10*/  @!P3 IMAD.IADD R136, R136, 0x1, -R251 ;  /* 0x000000018888b824 */ /* 0x000fc800078e0afb */
[----:B------:R-:W-:Y:S01]  /*9b20*/  @!P4 IMAD.MOV R136, RZ, RZ, -R136 ;  /* 0x000000ffff88c224 */ /* 0x000fe200078e0a88 */
[----:B------:R-:W-:Y:S02]  /*9b30*/  @!P2 IADD3 R131, R131, -R251, RZ ;  /* 0x800000fb8383a210 */ /* 0x000fe40007ffe0ff */
[C---:B------:R-:W-:Y:S02]  /*9b40*/  ISETP.GT.U32.AND P4, PT, R251.reuse, R130, PT ;  /* 0x00000082fb00720c */ /* 0x040fe40003f84070 */
[----:B------:R-:W-:Y:S02]  /*9b50*/  ISETP.GT.U32.AND P2, PT, R251, R125, PT ;  /* 0x0000007dfb00720c */ /* 0x000fe40003f44070 */
[----:B------:R-:W-:-:S09]  /*9b60*/  @!P0 IADD3 R134, R134, -R251, RZ ;  /* 0x800000fb86868210 */ /* 0x000fd20007ffe0ff */
[--C-:B------:R-:W-:Y:S01]  /*9b70*/  @!P4 IMAD.IADD R130, R130, 0x1, -R251.reuse ;  /* 0x000000018282c824 */ /* 0x100fe200078e0afb */
[----:B------:R-:W-:Y:S02]  /*9b80*/  ISETP.GT.U32.AND P4, PT, R251, R124, PT ;  /* 0x0000007cfb00720c */ /* 0x000fe40003f84070 */
[----:B------:R-:W-:Y:S02]  /*9b90*/  @!P2 IADD3 R125, R125, -R251, RZ ;  /* 0x800000fb7d7da210 */ /* 0x000fe40007ffe0ff */
[----:B---3--:R-:W-:Y:S02]  /*9ba0*/  ISETP.GE.AND P0, PT, R236, RZ, PT ;  /* 0x000000ffec00720c */ /* 0x008fe40003f06270 */
[----:B------:R-:W3:Y:S07]  /*9bb0*/  LDL R236, [R1+0x7060] ;  /* 0x0070600001ec7983 */ /* 0x000eee0000100800 */
[----:B------:R-:W-:Y:S01]  /*9bc0*/  @!P4 IMAD.IADD R124, R124, 0x1, -R251 ;  /* 0x000000017c7cc824 */ /* 0x000fe200078e0afb */
[----:B----4-:R-:W-:-:S02]  /*9bd0*/  ISETP.GE.AND P2, PT, R240, RZ, PT ;  /* 0x000000fff000720c */ /* 0x010fc40003f46270 */
[----:B------:R-:W4:Y:S01]  /*9be0*/  LDL R240, [R1+0x7084] ;  /* 0x0070840001f07983 */ /* 0x000f220000100800 */
[----:B--2---:R-:W-:-:S03]  /*9bf0*/  ISETP.GE.AND P4, PT, R241, RZ, PT ;  /* 0x000000fff100720c */ /* 0x004fc60003f86270 */
[----:B------:R-:W2:Y:S01]  /*9c00*/  LDL R241, [R1+0x7088] ;  /* 0x0070880001f17983 */ /* 0x000ea20000100800 */
[----:B------:R-:W-:Y:S02]  /*9c10*/  @!P5 IADD3 R143, -R143, RZ, RZ ;  /* 0x000000ff8f8fd210 */ /* 0x000fe40007ffe1ff */
[----:B------:R-:W-:-:S13]  /*9c20*/  ISETP.GT.U32.AND P5, PT, R251, R135, PT ;  /* 0x00000087fb00720c */ /* 0x000fda0003fa4070 */
[----:B------:R-:W-:Y:S01]  /*9c30*/  @!P5 IMAD.IADD R135, R135, 0x1, -R251 ;  /* 0x000000018787d824 */ /* 0x000fe200078e0afb */
[----:B------:R-:W-:Y:S02]  /*9c40*/  ISETP.GE.AND P5, PT, R235, RZ, PT ;  /* 0x000000ffeb00720c */ /* 0x000fe40003fa6270 */
[----:B------:R-:W2:Y:S01]  /*9c50*/  LDL R235, [R1+0x705c] ;  /* 0x00705c0001eb7983 */ /* 0x000ea20000100800 */
[----:B------:R-:W-:Y:S01]  /*9c60*/  @!P0 IMAD.MOV R139, RZ, RZ, -R139 ;  /* 0x000000ffff8b8224 */ /* 0x000fe200078e0a8b */
[C---:B------:R-:W-:Y:S01]  /*9c70*/  ISETP.GT.U32.AND P0, PT, R251.reuse, R133, PT ;  /* 0x00000085fb00720c */ /* 0x040fe20003f04070 */
[----:B------:R-:W-:Y:S01]  /*9c80*/  @!P1 IMAD.MOV R138, RZ, RZ, -R138 ;  /* 0x000000ffff8a9224 */ /* 0x000fe200078e0a8a */
[----:B------:R-:W-:-:S11]  /*9c90*/  ISETP.GT.U32.AND P1, PT, R251, R132, PT ;  /* 0x00000084fb00720c */ /* 0x000fd60003f24070 */
[--C-:B------:R-:W-:Y:S01]  /*9ca0*/  @!P0 IMAD.IADD R133, R133, 0x1, -R251.reuse ;  /* 0x0000000185858824 */ /* 0x100fe200078e0afb */
[C---:B------:R-:W-:Y:S01]  /*9cb0*/  ISETP.GT.U32.AND P0, PT, R251.reuse, R127, PT ;  /* 0x0000007ffb00720c */ /* 0x040fe20003f04070 */
[----:B------:R-:W-:Y:S01]  /*9cc0*/  @!P1 IMAD.IADD R132, R132, 0x1, -R251 ;  /* 0x0000000184849824 */ /* 0x000fe200078e0afb */
[C---:B------:R-:W-:Y:S01]  /*9cd0*/  ISETP.GT.U32.AND P1, PT, R251.reuse, R126, PT ;  /* 0x0000007efb00720c */ /* 0x040fe20003f24070 */
[----:B------:R-:W-:Y:S01]  /*9ce0*/  @!P6 IMAD.MOV R135, RZ, RZ, -R135 ;  /* 0x000000ffff87e224 */ /* 0x000fe200078e0a87 */
[----:B------:R-:W-:-:S09]  /*9cf0*/  ISETP.GT.U32.AND P6, PT, R251, R128, PT ;  /* 0x00000080fb00720c */ /* 0x000fd20003fc4070 */
[--C-:B------:R-:W-:Y:S02]  /*9d00*/  @!P0 IMAD.IADD R127, R127, 0x1, -R251.reuse ;  /* 0x000000017f7f8824 */ /* 0x100fe400078e0afb */
[----:B------:R-:W-:Y:S01]  /*9d10*/  @!P1 IMAD.IADD R126, R126, 0x1, -R251 ;  /* 0x000000017e7e9824 */ /* 0x000fe200078e0afb */
[----:B------:R-:W-:Y:S02]  /*9d20*/  ISETP.GE.AND P1, PT, R239, RZ, PT ;  /* 0x000000ffef00720c */ /* 0x000fe40003f26270 */
[----:B------:R-:W2:Y:S01]  /*9d30*/  LDL R239, [R1+0x7080] ;  /* 0x0070800001ef7983 */ /* 0x000ea20000100800 */
[----:B------:R-:W-:-:S03]  /*9d40*/  ISETP.GE.AND P0, PT, R238, RZ, PT ;  /* 0x000000ffee00720c */ /* 0x000fc60003f06270 */
[----:B------:R-:W2:Y:S01]  /*9d50*/  LDL R238, [R1+0x707c] ;  /* 0x00707c0001ee7983 */ /* 0x000ea20000100800 */
[C---:B------:R-:W-:Y:S02]  /*9d60*/  ISETP.GT.U32.AND P3, PT, R251.reuse, R129, PT ;  /* 0x00000081fb00720c */ /* 0x040fe40003f64070 */
[----:B------:R-:W-:Y:S02]  /*9d70*/  @!P6 IADD3 R128, R128, -R251, RZ ;  /* 0x800000fb8080e210 */ /* 0x000fe40007ffe0ff */
[----:B------:R-:W-:-:S05]  /*9d80*/  ISETP.GT.U32.AND P6, PT, R251, R123, PT ;  /* 0x0000007bfb00720c */ /* 0x000fca0003fc4070 */
[----:B------:R-:W-:Y:S02]  /*9d90*/  @!P0 IADD3 R132, -R132, RZ, RZ ;  /* 0x000000ff84848210 */ /* 0x000fe40007ffe1ff */
[----:B------:R-:W-:Y:S02]  /*9da0*/  ISETP.GT.U32.AND P0, PT, R251, R126, PT ;  /* 0x0000007efb00720c */ /* 0x000fe40003f04070 */
[----:B------:R-:W-:Y:S01]  /*9db0*/  @!P3 IMAD.IADD R129, R129, 0x1, -R251 ;  /* 0x000000018181b824 */ /* 0x000fe200078e0afb */
[----:B------:R-:W-:-:S03]  /*9dc0*/  @!P5 IADD3 R140, -R140, RZ, RZ ;  /* 0x000000ff8c8cd210 */ /* 0x000fc60007ffe1ff */
[----:B------:R-:W-:Y:S01]  /*9dd0*/  @!P6 IADD3 R123, R123, -R251, RZ ;  /* 0x800000fb7b7be210 */ /* 0x000fe20007ffe0ff */
[----:B------:R-:W-:Y:S01]  /*9de0*/  @!P1 IMAD.MOV R131, RZ, RZ, -R131 ;  /* 0x000000ffff839224 */ /* 0x000fe200078e0a83 */
[C---:B------:R-:W-:Y:S02]  /*9df0*/  ISETP.GT.U32.AND P5, PT, R251.reuse, R129, PT ;  /* 0x00000081fb00720c */ /* 0x040fe40003fa4070 */
[C---:B------:R-:W-:Y:S02]  /*9e00*/  ISETP.GT.U32.AND P1, PT, R251.reuse, R125, PT ;  /* 0x0000007dfb00720c */ /* 0x040fe40003f24070 */
[C---:B------:R-:W-:Y:S01]  /*9e10*/  ISETP.GT.U32.AND P6, PT, R251.reuse, R123, PT ;  /* 0x0000007bfb00720c */ /* 0x040fe20003fc4070 */
[----:B------:R-:W-:Y:S01]  /*9e20*/  @!P0 IMAD.IADD R126, R126, 0x1, -R251 ;  /* 0x000000017e7e8824 */ /* 0x000fe200078e0afb */
[----:B------:R-:W-:-:S07]  /*9e30*/  ISETP.GT.U32.AND P0, PT, R251, R119, PT ;  /* 0x00000077fb00720c */ /* 0x000fce0003f04070 */
[--C-:B------:R-:W-:Y:S02]  /*9e40*/  @!P5 IMAD.IADD R129, R129, 0x1, -R251.reuse ;  /* 0x000000018181d824 */ /* 0x100fe400078e0afb */
[--C-:B------:R-:W-:Y:S01]  /*9e50*/  @!P1 IMAD.IADD R125, R125, 0x1, -R251.reuse ;  /* 0x000000017d7d9824 */ /* 0x100fe200078e0afb */
[----:B------:R-:W-:Y:S01]  /*9e60*/  ISETP.GT.U32.AND P1, PT, R251, R118, PT ;  /* 0x00000076fb00720c */ /* 0x000fe20003f24070 */
[--C-:B------:R-:W-:Y:S01]  /*9e70*/  @!P6 IMAD.IADD R123, R123, 0x1, -R251.reuse ;  /* 0x000000017b7be824 */ /* 0x100fe200078e0afb */
[----:B------:R-:W-:Y:S02]  /*9e80*/  ISETP.GE.AND P6, PT, R227, RZ, PT ;  /* 0x000000ffe300720c */ /* 0x000fe40003fc6270 */
[----:B---3--:R-:W-:Y:S01]  /*9e90*/  ISETP.GE.AND P5, PT, R236, RZ, PT ;  /* 0x000000ffec00720c */ /* 0x008fe20003fa6270 */
[----:B------:R-:W-:Y:S01]  /*9ea0*/  @!P0 IMAD.IADD R119, R119, 0x1, -R251 ;  /* 0x0000000177778824 */ /* 0x000fe200078e0afb */
[----:B------:R-:W3:Y:S04]  /*9eb0*/  LDL R236, [R1+0x7078] ;  /* 0x0070780001ec7983 */ /* 0x000ee80000100800 */
[----:B------:R-:W3:Y:S03]  /*9ec0*/  LDL R227, [R1+0x708c] ;  /* 0x00708c0001e37983 */ /* 0x000ee60000100800 */
[----:B------:R-:W-:-:S02]  /*9ed0*/  @!P1 IADD3 R118, R118, -R251, RZ ;  /* 0x800000fb76769210 */ /* 0x000fc40007ffe0ff */
[----:B----4-:R-:W-:Y:S02]  /*9ee0*/  ISETP.GE.AND P0, PT, R240, RZ, PT ;  /* 0x000000fff000720c */ /* 0x010fe40003f06270 */
[----:B------:R-:W4:Y:S01]  /*9ef0*/  LDL R240, [R1+0x709c] ;  /* 0x00709c0001f07983 */ /* 0x000f220000100800 */
[----:B--2---:R-:W-:-:S03]  /*9f00*/  ISETP.GE.AND P1, PT, R241, RZ, PT ;  /* 0x000000fff100720c */ /* 0x004fc60003f26270 */
[----:B------:R-:W2:Y:S01]  /*9f10*/  LDL R241, [R1+0x70a0] ;  /* 0x0070a00001f17983 */ /* 0x000ea20000100800 */
[----:B------:R-:W-:-:S13]  /*9f20*/  ISETP.GT.U32.AND P3, PT, R251, R134, PT ;  /* 0x00000086fb00720c */ /* 0x000fda0003f64070 */
[----:B------:R-:W-:Y:S02]  /*9f30*/  @!P3 IADD3 R134, R134, -R251, RZ ;  /* 0x800000fb8686b210 */ /* 0x000fe40007ffe0ff */
[----:B------:R-:W-:Y:S01]  /*9f40*/  ISETP.GE.AND P3, PT, R235, RZ, PT ;  /* 0x000000ffeb00720c */ /* 0x000fe20003f66270 */
[----:B------:R-:W-:Y:S01]  /*9f50*/  @!P5 IMAD.MOV R133, RZ, RZ, -R133 ;  /* 0x000000ffff85d224 */ /* 0x000fe200078e0a85 */
[----:B------:R-:W-:-:S11]  /*9f60*/  ISETP.GT.U32.AND P5, PT, R251, R127, PT ;  /* 0x0000007ffb00720c */ /* 0x000fd60003fa4070 */
[----:B------:R-:W-:Y:S01]  /*9f70*/  @!P3 IMAD.MOV R134, RZ, RZ, -R134 ;  /* 0x000000ffff86b224 */ /* 0x000fe200078e0a86 */
[----:B------:R-:W-:Y:S02]  /*9f80*/  ISETP.GT.U32.AND P3, PT, R251, R128, PT ;  /* 0x00000080fb00720c */ /* 0x000fe40003f64070 */
[----:B------:R-:W-:Y:S02]  /*9f90*/  @!P5 IADD3 R127, R127, -R251, RZ ;  /* 0x800000fb7f7fd210 */ /* 0x000fe40007ffe0ff */
[----:B------:R-:W-:-:S09]  /*9fa0*/  ISETP.GT.U32.AND P5, PT, R251, R120, PT ;  /* 0x00000078fb00720c */ /* 0x000fd20003fa4070 */
[--C-:B------:R-:W-:Y:S01]  /*9fb0*/  @!P3 IMAD.IADD R128, R128, 0x1, -R251.reuse ;  /* 0x000000018080b824 */ /* 0x100fe200078e0afb */
[C---:B------:R-:W-:Y:S02]  /*9fc0*/  ISETP.GT.U32.AND P3, PT, R251.reuse, R121, PT ;  /* 0x00000079fb00720c */ /* 0x040fe40003f64070 */
[----:B------:R-:W-:Y:S02]  /*9fd0*/  @!P2 IADD3 R130, -R130, RZ, RZ ;  /* 0x000000ff8282a210 */ /* 0x000fe40007ffe1ff */
[----:B------:R-:W-:Y:S01]  /*9fe0*/  ISETP.GT.U32.AND P2, PT, R251, R124, PT ;  /* 0x0000007cfb00720c */ /* 0x000fe20003f44070 */
[----:B------:R-:W-:Y:S01]  /*9ff0*/  @!P5 IMAD.IADD R120, R120, 0x1, -R251 ;  /* 0x000000017878d824 */ /* 0x000fe200078e0afb */
[----:B------:R-:W-:Y:S02]  /*a000*/  ISETP.GE.AND P5, PT, R239, RZ, PT ;  /* 0x000000ffef00720c */ /* 0x000fe40003fa6270 */
[----:B------:R-:W2:Y:S05]  /*a010*/  LDL R239, [R1+0x7098] ;  /* 0x0070980001ef7983 */ /* 0x000eaa0000100800 */
[----:B------:R-:W-:-:S02]  /*a020*/  @!P3 IADD3 R121, R121, -R251, RZ ;  /* 0x800000fb7979b210 */ /* 0x000fc40007ffe0ff */
[----:B------:R-:W-:Y:S02]  /*a030*/  ISETP.GE.AND P3, PT, R238, RZ, PT ;  /* 0x000000ffee00720c */ /* 0x000fe40003f66270 */
[----:B------:R-:W2:Y:S01]  /*a040*/  LDL R238, [R1+0x7094] ;  /* 0x0070940001ee7983 */ /* 0x000ea20000100800 */
[----:B------:R-:W-:Y:S02]  /*a050*/  IABS R233, R223 ;  /* 0x000000df00e97213 */ /* 0x000fe40000000000 */
[----:B------:R-:W-:Y:S02]  /*a060*/  @!P2 IADD3 R124, R124, -R251, RZ ;  /* 0x800000fb7c7ca210 */ /* 0x000fe40007ffe0ff */
[----:B------:R-:W-:Y:S01]  /*a070*/  ISETP.GT.U32.AND P2, PT, R251, R117, PT ;  /* 0x00000075fb00720c */ /* 0x000fe20003f44070 */
[----:B------:R-:W-:-:S05]  /*a080*/  IMAD.HI.U32 R234, R252, R233, RZ ;  /* 0x000000e9fcea7227 */ /* 0x000fca00078e00ff */
[----:B------:R-:W-:Y:S01]  /*a090*/  @!P3 IMAD.MOV R126, RZ, RZ, -R126 ;  /* 0x000000ffff7eb224 */ /* 0x000fe200078e0a7e */
[----:B------:R-:W-:Y:S02]  /*a0a0*/  ISETP.GT.U32.AND P3, PT, R251, R120, PT ;  /* 0x00000078fb00720c */ /* 0x000fe40003f64070 */
[----:B------:R-:W-:-:S05]  /*a0b0*/  IADD3 R234, -R234, RZ, RZ ;  /* 0x000000ffeaea7210 */ /* 0x000fca0007ffe1ff */
[----:B------:R-:W-:Y:S02]  /*a0c0*/  IMAD R147, R251, R234, R233 ;  /* 0x000000eafb937224 */ /* 0x000fe400078e02e9 */
[----:B------:R-:W-:Y:S02]  /*a0d0*/  IMAD.MOV.U32 R233, RZ, RZ, R129 ;  /* 0x000000ffffe97224 */ /* 0x000fe400078e0081 */
[----:B------:R-:W-:Y:S02]  /*a0e0*/  @!P2 IMAD.IADD R117, R117, 0x1, -R251 ;  /* 0x000000017575a824 */ /* 0x000fe400078e0afb */
[----:B------:R-:W-:Y:S01]  /*a0f0*/  @!P4 IMAD.MOV R233, RZ, RZ, -R233 ;  /* 0x000000ffffe9c224 */ /* 0x000fe200078e0ae9 */
[C---:B------:R-:W-:Y:S01]  /*a100*/  ISETP.GT.U32.AND P4, PT, R251.reuse, R122, PT ;  /* 0x0000007afb00720c */ /* 0x040fe20003f84070 */
[----:B------:R-:W-:Y:S01]  /*a110*/  @!P6 IMAD.MOV R128, RZ, RZ, -R128 ;  /* 0x000000ffff80e224 */ /* 0x000fe200078e0a80 */
[C---:B------:R-:W-:Y:S01]  /*a120*/  ISETP.GT.U32.AND P6, PT, R251.reuse, R119, PT ;  /* 0x00000077fb00720c */ /* 0x040fe20003fc4070 */
[----:B------:R-:W-:Y:S01]  /*a130*/  @!P5 IMAD.MOV R125, RZ, RZ, -R125 ;  /* 0x000000ffff7dd224 */ /* 0x000fe200078e0a7d */
[C---:B------:R-:W-:Y:S01]  /*a140*/  ISETP.GT.U32.AND P5, PT, R251.reuse, R117, PT ;  /* 0x00000075fb00720c */ /* 0x040fe20003fa4070 */
[----:B------:R-:W-:Y:S01]  /*a150*/  @!P3 IMAD.IADD R120, R120, 0x1, -R251 ;  /* 0x000000017878b824 */ /* 0x000fe200078e0afb */
[----:B------:R-:W-:-:S02]  /*a160*/  ISETP.GT.U32.AND P3, PT, R251, R113, PT ;  /* 0x00000071fb00720c */ /* 0x000fc40003f64070 */
[----:B------:R-:W-:-:S05]  /*a170*/  IADD3 R221, R22, 0xf9, RZ ;  /* 0x000000f916dd7810 */ /* 0x000fca0007ffe0ff */
[--C-:B------:R-:W-:Y:S01]  /*a180*/  @!P4 IMAD.IADD R122, R122, 0x1, -R251.reuse ;  /* 0x000000017a7ac824 */ /* 0x100fe200078e0afb */
[----:B---3--:R-:W-:Y:S01]  /*a190*/  ISETP.GE.AND P4, PT, R236, RZ, PT ;  /* 0x000000ffec00720c */ /* 0x008fe20003f86270 */
[--C-:B------:R-:W-:Y:S01]  /*a1a0*/  @!P6 IMAD.IADD R119, R119, 0x1, -R251.reuse ;  /* 0x000000017777e824 */ /* 0x100fe200078e0afb */
[----:B------:R-:W3:Y:S01]  /*a1b0*/  LDL R236, [R1+0x7090] ;  /* 0x0070900001ec7983 */ /* 0x000ee20000100800 */
[--C-:B------:R-:W-:Y:S01]  /*a1c0*/  @!P5 IMAD.IADD R117, R117, 0x1, -R251.reuse ;  /* 0x000000017575d824 */ /* 0x100fe200078e0afb */
[----:B------:R-:W-:Y:S01]  /*a1d0*/  ISETP.GT.U32.AND P6, PT, R251, R112, PT ;  /* 0x00000070fb00720c */ /* 0x000fe20003fc4070 */
[----:B------:R-:W-:Y:S01]  /*a1e0*/  @!P3 IMAD.IADD R113, R113, 0x1, -R251 ;  /* 0x000000017171b824 */ /* 0x000fe200078e0afb */
[----:B------:R-:W-:Y:S01]  /*a1f0*/  STL [R1+0x7220], R221 ;  /* 0x007220dd01007387 */ /* 0x000fe20000100800 */
[----:B------:R-:W-:-:S03]  /*a200*/  ISETP.GE.AND P5, PT, R227, RZ, PT ;  /* 0x000000ffe300720c */ /* 0x000fc60003fa6270 */
[----:B------:R-:W3:Y:S07]  /*a210*/  LDL R227, [R1+0x70a4] ;  /* 0x0070a40001e37983 */ /* 0x000eee0000100800 */
[----:B------:R-:W-:Y:S02]  /*a220*/  @!P6 IADD3 R112, R112, -R251, RZ ;  /* 0x800000fb7070e210 */ /* 0x000fe40007ffe0ff */
[----:B----4-:R-:W-:Y:S02]  /*a230*/  ISETP.GE.AND P3, PT, R240, RZ, PT ;  /* 0x000000fff000720c */ /* 0x010fe40003f66270 */
[----:B------:R-:W4:Y:S01]  /*a240*/  LDL R240, [R1+0x70b4] ;  /* 0x0070b40001f07983 */ /* 0x000f220000100800 */
[----:B--2---:R-:W-:-:S03]  /*a250*/  ISETP.GE.AND P6, PT, R241, RZ, PT ;  /* 0x000000fff100720c */ /* 0x004fc60003fc6270 */
[----:B------:R-:W2:Y:S01]  /*a260*/  LDL R241, [R1+0x70b8] ;  /* 0x0070b80001f17983 */ /* 0x000ea20000100800 */
[----:B------:R-:W-:Y:S02]  /*a270*/  @!P4 IADD3 R127, -R127, RZ, RZ ;  /* 0x000000ff7f7fc210 */ /* 0x000fe40007ffe1ff */
[C---:B------:R-:W-:Y:S02]  /*a280*/  ISETP.GT.U32.AND P2, PT, R251.reuse, R122, PT ;  /* 0x0000007afb00720c */ /* 0x040fe40003f44070 */
[----:B------:R-:W-:-:S11]  /*a290*/  ISETP.GT.U32.AND P4, PT, R251, R121, PT ;  /* 0x00000079fb00720c */ /* 0x000fd60003f84070 */
[----:B------:R-:W-:Y:S01]  /*a2a0*/  @!P2 IMAD.IADD R122, R122, 0x1, -R251 ;  /* 0x000000017a7aa824 */ /* 0x000fe200078e0afb */
[----:B------:R-:W-:Y:S02]  /*a2b0*/  ISETP.GT.U32.AND P2, PT, R251, R115, PT ;  /* 0x00000073fb00720c */ /* 0x000fe40003f44070 */
[----:B------:R-:W-:Y:S02]  /*a2c0*/  @!P4 IADD3 R121, R121, -R251, RZ ;  /* 0x800000fb7979c210 */ /* 0x000fe40007ffe0ff */
[C---:B------:R-:W-:Y:S02]  /*a2d0*/  ISETP.GT.U32.AND P4, PT, R251.reuse, R114, PT ;  /* 0x00000072fb00720c */ /* 0x040fe40003f84070 */
[----:B------:R-:W-:Y:S02]  /*a2e0*/  @!P0 IADD3 R124, -R124, RZ, RZ ;  /* 0x000000ff7c7c8210 */ /* 0x000fe40007ffe1ff */
[----:B------:R-:W-:-:S05]  /*a2f0*/  ISETP.GT.U32.AND P0, PT, R251, R118, PT ;  /* 0x00000076fb00720c */ /* 0x000fca0003f04070 */
[----:B------:R-:W-:-:S04]  /*a300*/  @!P2 IADD3 R115, R115, -R251, RZ ;  /* 0x800000fb7373a210 */ /* 0x000fc80007ffe0ff */
[----:B------:R-:W-:Y:S02]  /*a310*/  @!P4 IMAD.IADD R114, R114, 0x1, -R251 ;  /* 0x000000017272c824 */ /* 0x000fe400078e0afb */
[----:B------:R-:W-:Y:S01]  /*a320*/  @!P1 IMAD.MOV R123, RZ, RZ, -R123 ;  /* 0x000000ffff7b9224 */ /* 0x000fe200078e0a7b */
[----:B------:R-:W-:Y:S02]  /*a330*/  ISETP.GT.U32.AND P1, PT, R251, R116, PT ;  /* 0x00000074fb00720c */ /* 0x000fe40003f24070 */
[----:B------:R-:W-:Y:S02]  /*a340*/  ISETP.GE.AND P4, PT, R239, RZ, PT ;  /* 0x000000ffef00720c */ /* 0x000fe40003f86270 */
[----:B------:R-:W2:Y:S01]  /*a350*/  LDL R239, [R1+0x70ac] ;  /* 0x0070ac0001ef7983 */ /* 0x000ea20000100800 */
[----:B------:R-:W-:-:S03]  /*a360*/  ISETP.GE.AND P2, PT, R238, RZ, PT ;  /* 0x000000ffee00720c */ /* 0x000fc60003f46270 */
[----:B------:R-:W2:Y:S01]  /*a370*/  LDL R238, [R1+0x70b0] ;  /* 0x0070b00001ee7983 */ /* 0x000ea20000100800 */
[----:B------:R-:W-:-:S06]  /*a380*/  @!P0 IADD3 R118, R118, -R251, RZ ;  /* 0x800000fb76768210 */ /* 0x000fcc0007ffe0ff */
[----:B------:R-:W-:Y:S01]  /*a390*/  @!P4 IMAD.MOV R119, RZ, RZ, -R119 ;  /* 0x000000ffff77c224 */ /* 0x000fe200078e0a77 */
[C---:B------:R-:W-:Y:S02]  /*a3a0*/  ISETP.GT.U32.AND P0, PT, R251.reuse, R111, PT ;  /* 0x0000006ffb00720c */ /* 0x040fe40003f04070 */
[C---:B------:R-:W-:Y:S01]  /*a3b0*/  ISETP.GT.U32.AND P4, PT, R251.reuse, R113, PT ;  /* 0x00000071fb00720c */ /* 0x040fe20003f84070 */
[----:B------:R-:W-:Y:S01]  /*a3c0*/  @!P1 IMAD.IADD R116, R116, 0x1, -R251 ;  /* 0x0000000174749824 */ /* 0x000fe200078e0afb */
[----:B------:R-:W-:Y:S02]  /*a3d0*/  @!P3 IADD3 R118, -R118, RZ, RZ ;  /* 0x000000ff7676b210 */ /* 0x000fe40007ffe1ff */
[----:B------:R-:W-:-:S07]  /*a3e0*/  ISETP.GT.U32.AND P3, PT, R251, R112, PT ;  /* 0x00000070fb00720c */ /* 0x000fce0003f64070 */
[--C-:B------:R-:W-:Y:S01]  /*a3f0*/  @!P0 IMAD.IADD R111, R111, 0x1, -R251.reuse ;  /* 0x000000016f6f8824 */ /* 0x100fe200078e0afb */
[----:B------:R-:W-:Y:S01]  /*a400*/  ISETP.GT.U32.AND P0, PT, R251, R116, PT ;  /* 0x00000074fb00720c */ /* 0x000fe20003f04070 */
[----:B------:R-:W-:Y:S01]  /*a410*/  @!P4 IMAD.IADD R113, R113, 0x1, -R251 ;  /* 0x000000017171c824 */ /* 0x000fe200078e0afb */
[----:B------:R-:W-:-:S03]  /*a420*/  ISETP.GT.U32.AND P4, PT, R251, R107, PT ;  /* 0x0000006bfb00720c */ /* 0x000fc60003f84070 */
[----:B------:R-:W-:Y:S02]  /*a430*/  @!P3 IADD3 R112, R112, -R251, RZ ;  /* 0x800000fb7070b210 */ /* 0x000fe40007ffe0ff */
[----:B------:R-:W-:-:S06]  /*a440*/  ISETP.GT.U32.AND P3, PT, R251, R106, PT ;  /* 0x0000006afb00720c */ /* 0x000fcc0003f64070 */
[--C-:B------:R-:W-:Y:S02]  /*a450*/  @!P0 IMAD.IADD R116, R116, 0x1, -R251.reuse ;  /* 0x0000000174748824 */ /* 0x100fe400078e0afb */
[----:B------:R-:W-:Y:S01]  /*a460*/  @!P4 IMAD.IADD R107, R107, 0x1, -R251 ;  /* 0x000000016b6bc824 */ /* 0x000fe200078e0afb */
[----:B---3--:R-:W-:Y:S02]  /*a470*/  ISETP.GE.AND P1, PT, R236, RZ, PT ;  /* 0x000000ffec00720c */ /* 0x008fe40003f26270 */
[----:B------:R-:W3:Y:S01]  /*a480*/  LDL R236, [R1+0x70a8] ;  /* 0x0070a80001ec7983 */ /* 0x000ee20000100800 */
[----:B------:R-:W-:-:S03]  /*a490*/  ISETP.GE.AND P0, PT, R227, RZ, PT ;  /* 0x000000ffe300720c */ /* 0x000fc60003f06270 */
[----:B------:R-:W3:Y:S01]  /*a4a0*/  LDL R227, [R1+0x70bc] ;  /* 0x0070bc0001e37983 */ /* 0x000ee20000100800 */
        /* <DEDUP_REMOVED lines=8> */
[----:B------:R-:W-:Y:S01]  /*a530*/  ISETP.GT.U32.AND P2, PT, R251, R114, PT ;  /* 0x00000072fb00720c */ /* 0x000fe20003f44070 */
[----:B------:R-:W-:-:S10]  /*a540*/  @!P6 IMAD.MOV R117, RZ, RZ, -R117 ;  /* 0x000000ffff75e224 */ /* 0x000fd400078e0a75 */
[----:B------:R-:W-:Y:S02]  /*a550*/  @!P1 IADD3 R115, R115, -R251, RZ ;  /* 0x800000fb73739210 */ /* 0x000fe40007ffe0ff */
[----:B------:R-:W-:Y:S01]  /*a560*/  @!P2 IMAD.IADD R114, R114, 0x1, -R251 ;  /* 0x000000017272a824 */ /* 0x000fe200078e0afb */
[C---:B------:R-:W-:Y:S02]  /*a570*/  ISETP.GT.U32.AND P1, PT, R251.reuse, R109, PT ;  /* 0x0000006dfb00720c */ /* 0x040fe40003f24070 */
[C---:B------:R-:W-:Y:S02]  /*a580*/  ISETP.GT.U32.AND P2, PT, R251.reuse, R108, PT ;  /* 0x0000006cfb00720c */ /* 0x040fe40003f44070 */
[----:B------:R-:W-:-:S09]  /*a590*/  ISETP.GT.U32.AND P6, PT, R251, R110, PT ;  /* 0x0000006efb00720c */ /* 0x000fd20003fc4070 */
[----:B------:R-:W-:Y:S02]  /*a5a0*/  @!P1 IADD3 R109, R109, -R251, RZ ;  /* 0x800000fb6d6d9210 */ /* 0x000fe40007ffe0ff */
[--C-:B------:R-:W-:Y:S02]  /*a5b0*/  @!P2 IMAD.IADD R108, R108, 0x1, -R251.reuse ;  /* 0x000000016c6ca824 */ /* 0x100fe400078e0afb */
[----:B------:R-:W-:Y:S01]  /*a5c0*/  @!P6 IMAD.IADD R110, R110, 0x1, -R251 ;  /* 0x000000016e6ee824 */ /* 0x000fe200078e0afb */
[----:B------:R-:W-:Y:S02]  /*a5d0*/  ISETP.GT.U32.AND P6, PT, R251, R105, PT ;  /* 0x00000069fb00720c */ /* 0x000fe40003fc4070 */
[----:B------:R-:W-:Y:S02]  /*a5e0*/  ISETP.GE.AND P2, PT, R239, RZ, PT ;  /* 0x000000ffef00720c */ /* 0x000fe40003f46270 */
[----:B------:R-:W2:Y:S01]  /*a5f0*/  LDL R239, [R1+0x70c8] ;  /* 0x0070c80001ef7983 */ /* 0x000ea20000100800 */
[----:B------:R-:W-:-:S03]  /*a600*/  ISETP.GE.AND P1, PT, R238, RZ, PT ;  /* 0x000000ffee00720c */ /* 0x000fc60003f26270 */
[----:B------:R-:W2:Y:S05]  /*a610*/  LDL R238, [R1+0x70c4] ;  /* 0x0070c40001ee7983 */ /* 0x000eaa0000100800 */
[----:B------:R-:W-:-:S05]  /*a620*/  @!P6 IMAD.IADD R105, R105, 0x1, -R251 ;  /* 0x000000016969e824 */ /* 0x000fca00078e0afb */
[----:B------:R-:W-:Y:S01]  /*a630*/  @!P1 IMAD.MOV R114, RZ, RZ, -R114 ;  /* 0x000000ffff729224 */ /* 0x000fe200078e0a72 */
[C---:B------:R-:W-:Y:S01]  /*a640*/  ISETP.GT.U32.AND P1, PT, R251.reuse, R108, PT ;  /* 0x0000006cfb00720c */ /* 0x040fe20003f24070 */
[----:B------:R-:W-:Y:S01]  /*a650*/  @!P5 IMAD.MOV R122, RZ, RZ, -R122 ;  /* 0x000000ffff7ad224 */ /* 0x000fe200078e0a7a */
[----:B------:R-:W-:Y:S02]  /*a660*/  ISETP.GT.U32.AND P5, PT, R251, R111, PT ;  /* 0x0000006ffb00720c */ /* 0x000fe40003fa4070 */
[----:B------:R-:W-:Y:S02]  /*a670*/  @!P2 IADD3 R113, -R113, RZ, RZ ;  /* 0x000000ff7171a210 */ /* 0x000fe40007ffe1ff */
[C---:B------:R-:W-:Y:S02]  /*a680*/  ISETP.GT.U32.AND P2, PT, R251.reuse, R107, PT ;  /* 0x0000006bfb00720c */ /* 0x040fe40003f44070 */
[----:B------:R-:W-:-:S05]  /*a690*/  ISETP.GT.U32.AND P6, PT, R251, R105, PT ;  /* 0x00000069fb00720c */ /* 0x000fca0003fc4070 */
[--C-:B------:R-:W-:Y:S01]  /*a6a0*/  @!P1 IMAD.IADD R108, R108, 0x1, -R251.reuse ;  /* 0x000000016c6c9824 */ /* 0x100fe200078e0afb */
[----:B------:R-:W-:Y:S01]  /*a6b0*/  ISETP.GT.U32.AND P1, PT, R251, R101, PT ;  /* 0x00000065fb00720c */ /* 0x000fe20003f24070 */
[----:B------:R-:W-:-:S04]  /*a6c0*/  @!P5 IMAD.IADD R111, R111, 0x1, -R251 ;  /* 0x000000016f6fd824 */ /* 0x000fc800078e0afb */
[----:B------:R-:W-:Y:S02]  /*a6d0*/  @!P2 IADD3 R107, R107, -R251, RZ ;  /* 0x800000fb6b6ba210 */ /* 0x000fe40007ffe0ff */
[----:B------:R-:W-:Y:S01]  /*a6e0*/  @!P6 IMAD.IADD R105, R105, 0x1, -R251 ;  /* 0x000000016969e824 */ /* 0x000fe200078e0afb */
[----:B------:R-:W-:-:S05]  /*a6f0*/  ISETP.GT.U32.AND P2, PT, R251, R100, PT ;  /* 0x00000064fb00720c */ /* 0x000fca0003f44070 */
[----:B------:R-:W-:Y:S02]  /*a700*/  @!P1 IADD3 R101, R101, -R251, RZ ;  /* 0x800000fb65659210 */ /* 0x000fe40007ffe0ff */
[----:B---3--:R-:W-:Y:S02]  /*a710*/  ISETP.GE.AND P5, PT, R236, RZ, PT ;  /* 0x000000ffec00720c */ /* 0x008fe40003fa6270 */
[----:B------:R-:W3:Y:S01]  /*a720*/  LDL R236, [R1+0x70c0] ;  /* 0x0070c00001ec7983 */ /* 0x000ee20000100800 */
[----:B------:R-:W-:-:S03]  /*a730*/  ISETP.GE.AND P6, PT, R227, RZ, PT ;  /* 0x000000ffe300720c */ /* 0x000fc60003fc6270 */
[----:B------:R-:W3:Y:S01]  /*a740*/  LDL R227, [R1+0x70d8] ;  /* 0x0070d80001e37983 */ /* 0x000ee20000100800 */
[----:B------:R-:W-:Y:S01]  /*a750*/  @!P2 IMAD.IADD R100, R100, 0x1, -R251 ;  /* 0x000000016464a824 */ /* 0x000fe200078e0afb */
        /* <DEDUP_REMOVED lines=14> */
[--C-:B------:R-:W-:Y:S02]  /*a840*/  @!P0 IMAD.IADD R103, R103, 0x1, -R251.reuse ;  /* 0x0000000167678824 */ /* 0x100fe400078e0afb */
        /* <DEDUP_REMOVED lines=13> */
[----:B------:R-:W-:Y:S02]  /*a920*/  @!P5 IADD3 R107, -R107, RZ, RZ ;  /* 0x000000ff6b6bd210 */ /* 0x000fe40007ffe1ff */
[C---:B------:R-:W-:Y:S02]  /*a930*/  ISETP.GT.U32.AND P6, PT, R251.reuse, R101, PT ;  /* 0x00000065fb00720c */ /* 0x040fe40003fc4070 */
[----:B------:R-:W-:-:S03]  /*a940*/  ISETP.GT.U32.AND P5, PT, R251, R99, PT ;  /* 0x00000063fb00720c */ /* 0x000fc60003fa4070 */
[----:B------:R-:W-:Y:S01]  /*a950*/  @!P0 IMAD.IADD R102, R102, 0x1, -R251 ;  /* 0x0000000166668824 */ /* 0x000fe200078e0afb */
[----:B------:R-:W-:Y:S02]  /*a960*/  ISETP.GT.U32.AND P0, PT, R251, R95, PT ;  /* 0x0000005ffb00720c */ /* 0x000fe40003f04070 */
[----:B------:R-:W-:Y:S02]  /*a970*/  IADD3 R220, R22, 0xfa, RZ ;  /* 0x000000fa16dc7810 */ /* 0x000fe40007ffe0ff */
[----:B------:R-:W-:-:S03]  /*a980*/  @!P3 IADD3 R104, R104, -R251, RZ ;  /* 0x800000fb6868b210 */ /* 0x000fc60007ffe0ff */
[----:B------:R-:W-:Y:S02]  /*a990*/  @!P6 IADD3 R101, R101, -R251, RZ ;  /* 0x800000fb6565e210 */ /* 0x000fe40007ffe0ff */
[----:B------:R-:W-:Y:S01]  /*a9a0*/  @!P5 IMAD.IADD R99, R99, 0x1, -R251 ;  /* 0x000000016363d824 */ /* 0x000fe200078e0afb */
[----:B------:R-:W-:-:S03]  /*a9b0*/  ISETP.GT.U32.AND P6, PT, R251, R94, PT ;  /* 0x0000005efb00720c */ /* 0x000fc60003fc4070 */
[----:B------:R-:W-:Y:S02]  /*a9c0*/  @!P0 IADD3 R95, R95, -R251, RZ ;  /* 0x800000fb5f5f8210 */ /* 0x000fe40007ffe0ff */
[----:B---3--:R-:W-:Y:S02]  /*a9d0*/  ISETP.GE.AND P3, PT, R236, RZ, PT ;  /* 0x000000ffec00720c */ /* 0x008fe40003f66270 */
[----:B------:R-:W3:Y:S04]  /*a9e0*/  LDL R236, [R1+0x70d4] ;  /* 0x0070d40001ec7983 */ /* 0x000ee80000100800 */
[----:B------:R-:W-:Y:S01]  /*a9f0*/  STL [R1+0x7210], R220 ;  /* 0x007210dc01007387 */ /* 0x000fe20000100800 */
[----:B------:R-:W-:-:S03]  /*aa00*/  ISETP.GE.AND P5, PT, R227, RZ, PT ;  /* 0x000000ffe300720c */ /* 0x000fc60003fa6270 */
[----:B------:R-:W3:Y:S01]  /*aa10*/  LDL R227, [R1+0x70e8] ;  /* 0x0070e80001e37983 */ /* 0x000ee20000100800 */
[----:B------:R-:W-:Y:S01]  /*aa20*/  @!P6 IMAD.IADD R94, R94, 0x1, -R251 ;  /* 0x000000015e5ee824 */ /* 0x000fe200078e0afb */
[----:B----4-:R-:W-:Y:S01]  /*aa30*/  ISETP.GE.AND P0, PT, R240, RZ, PT ;  /* 0x000000fff000720c */ /* 0x010fe20003f06270 */
[----:B------:R-:W-:Y:S01]  /*aa40*/  @!P3 IMAD.MOV R109, RZ, RZ, -R109 ;  /* 0x000000ffff6db224 */ /* 0x000fe200078e0a6d */
[----:B------:R-:W4:Y:S01]  /*aa50*/  LDL R240, [R1+0x7100] ;  /* 0x0071000001f07983 */ /* 0x000f220000100800 */
[----:B------:R-:W-:Y:S01]  /*aa60*/  ISETP.GT.U32.AND P4, PT, R251, R104, PT ;  /* 0x00000068fb00720c */ /* 0x000fe20003f84070 */
[----:B------:R-:W-:Y:S02]  /*aa70*/  @!P1 IMAD.MOV R106, RZ, RZ, -R106 ;  /* 0x000000ffff6a9224 */ /* 0x000fe400078e0a6a */
[----:B------:R-:W-:Y:S01]  /*aa80*/  @!P2 IMAD.MOV R105, RZ, RZ, -R105 ;  /* 0x000000ffff69a224 */ /* 0x000fe200078e0a69 */
[----:B------:R-:W4:Y:S01]  /*aa90*/  LDL R225, [R1+0x7104] ;  /* 0x0071040001e17983 */ /* 0x000f220000100800 */
[----:B--2---:R-:W-:-:S03]  /*aaa0*/  ISETP.GE.AND P6, PT, R241, RZ, PT ;  /* 0x000000fff100720c */ /* 0x004fc60003fc6270 */
[----:B------:R-:W2:Y:S01]  /*aab0*/  LDL R241, [R1+0x70fc] ;  /* 0x0070fc0001f17983 */ /* 0x000ea20000100800 */
[----:B------:R-:W-:-:S04]  /*aac0*/  ISETP.GT.U32.AND P3, PT, R251, R103, PT ;  /* 0x00000067fb00720c */ /* 0x000fc80003f64070 */
[----:B------:R-:W-:Y:S02]  /*aad0*/  @!P4 IADD3 R104, R104, -R251, RZ ;  /* 0x800000fb6868c210 */ /* 0x000fe40007ffe0ff */
[----:B------:R-:W-:-:S07]  /*aae0*/  ISETP.GT.U32.AND P4, PT, R251, R97, PT ;  /* 0x00000061fb00720c */ /* 0x000fce0003f84070 */
[----:B------:R-:W-:Y:S01]  /*aaf0*/  @!P3 IMAD.IADD R103, R103, 0x1, -R251 ;  /* 0x000000016767b824 */ /* 0x000fe200078e0afb */
[C---:B------:R-:W-:Y:S02]  /*ab00*/  ISETP.GT.U32.AND P3, PT, R251.reuse, R96, PT ;  /* 0x00000060fb00720c */ /* 0x040fe40003f64070 */
[----:B------:R-:W-:-:S03]  /*ab10*/  ISETP.GT.U32.AND P1, PT, R251, R100, PT ;  /* 0x00000064fb00720c */ /* 0x000fc60003f24070 */
[----:B------:R-:W-:-:S08]  /*ab20*/  @!P4 IMAD.IADD R97, R97, 0x1, -R251 ;  /* 0x000000016161c824 */ /* 0x000fd000078e0afb */
[--C-:B------:R-:W-:Y:S01]  /*ab30*/  @!P3 IMAD.IADD R96, R96, 0x1, -R251.reuse ;  /* 0x000000016060b824 */ /* 0x100fe200078e0afb */
[C---:B------:R-:W-:Y:S01]  /*ab40*/  ISETP.GT.U32.AND P2, PT, R251.reuse, R98, PT ;  /* 0x00000062fb00720c */ /* 0x040fe20003f44070 */
[----:B------:R-:W-:Y:S01]  /*ab50*/  @!P1 IMAD.IADD R100, R100, 0x1, -R251 ;  /* 0x0000000164649824 */ /* 0x000fe200078e0afb */
[----:B------:R-:W-:Y:S02]  /*ab60*/  ISETP.GT.U32.AND P1, PT, R251, R93, PT ;  /* 0x0000005dfb00720c */ /* 0x000fe40003f24070 */
[----:B------:R-:W-:Y:S02]  /*ab70*/  ISETP.GE.AND P3, PT, R239, RZ, PT ;  /* 0x000000ffef00720c */ /* 0x000fe40003f66270 */
[----:B------:R-:W2:Y:S01]  /*ab80*/  LDL R239, [R1+0x70f8] ;  /* 0x0070f80001ef7983 */ /* 0x000ea20000100800 */
[----:B------:R-:W-:-:S03]  /*ab90*/  ISETP.GE.AND P4, PT, R238, RZ, PT ;  /* 0x000000ffee00720c */ /* 0x000fc60003f86270 */
[----:B------:R-:W2:Y:S07]  /*aba0*/  LDL R238, [R1+0x70f4] ;  /* 0x0070f40001ee7983 */ /* 0x000eae0000100800 */
[----:B------:R-:W-:Y:S02]  /*abb0*/  @!P3 IADD3 R101, -R101, RZ, RZ ;  /* 0x000000ff6565b210 */ /* 0x000fe40007ffe1ff */
[----:B------:R-:W-:Y:S02]  /*abc0*/  ISETP.GT.U32.AND P3, PT, R251, R95, PT ;  /* 0x0000005ffb00720c */ /* 0x000fe40003f64070 */
[----:B------:R-:W-:Y:S01]  /*abd0*/  @!P2 IADD3 R98, R98, -R251, RZ ;  /* 0x800000fb6262a210 */ /* 0x000fe20007ffe0ff */
[----:B------:R-:W-:-:S02]  /*abe0*/  @!P1 IMAD.IADD R93, R93, 0x1, -R251 ;  /* 0x000000015d5d9824 */ /* 0x000fc400078e0afb */
[----:B------:R-:W-:Y:S01]  /*abf0*/  @!P0 IMAD.MOV R100, RZ, RZ, -R100 ;  /* 0x000000ffff648224 */ /* 0x000fe200078e0a64 */
[C---:B------:R-:W-:Y:S02]  /*ac00*/  ISETP.GT.U32.AND P1, PT, R251.reuse, R98, PT ;  /* 0x00000062fb00720c */ /* 0x040fe40003f24070 */
[----:B------:R-:W-:-:S05]  /*ac10*/  ISETP.GT.U32.AND P0, PT, R251, R94, PT ;  /* 0x0000005efb00720c */ /* 0x000fca0003f04070 */
[----:B------:R-:W-:Y:S02]  /*ac20*/  @!P3 IADD3 R95, R95, -R251, RZ ;  /* 0x800000fb5f5fb210 */ /* 0x000fe40007ffe0ff */
[----:B------:R-:W-:-:S04]  /*ac30*/  ISETP.GT.U32.AND P3, PT, R251, R89, PT ;  /* 0x00000059fb00720c */ /* 0x000fc80003f64070 */
[----:B------:R-:W-:Y:S02]  /*ac40*/  @!P1 IADD3 R98, R98, -R251, RZ ;  /* 0x800000fb62629210 */ /* 0x000fe40007ffe0ff */
[----:B------:R-:W-:Y:S01]  /*ac50*/  @!P0 IMAD.IADD R94, R94, 0x1, -R251 ;  /* 0x000000015e5e8824 */ /* 0x000fe200078e0afb */
[----:B------:R-:W-:-:S06]  /*ac60*/  ISETP.GT.U32.AND P0, PT, R251, R88, PT ;  /* 0x00000058fb00720c */ /* 0x000fcc0003f04070 */
[----:B------:R-:W-:Y:S02]  /*ac70*/  @!P3 IADD3 R89, R89, -R251, RZ ;  /* 0x800000fb5959b210 */ /* 0x000fe40007ffe0ff */
[----:B---3--:R-:W-:Y:S02]  /*ac80*/  ISETP.GE.AND P1, PT, R227, RZ, PT ;  /* 0x000000ffe300720c */ /* 0x008fe40003f26270 */
[----:B------:R-:W3:Y:S03]  /*ac90*/  LDL R227, [R1+0x7108] ;  /* 0x0071080001e37983 */ /* 0x000ee60000100800 */
[----:B------:R-:W-:Y:S01]  /*aca0*/  @!P0 IMAD.IADD R88, R88, 0x1, -R251 ;  /* 0x0000000158588824 */ /* 0x000fe200078e0afb */
[----:B----4-:R-:W-:Y:S02]  /*acb0*/  ISETP.GE.AND P3, PT, R240, RZ, PT ;  /* 0x000000fff000720c */ /* 0x010fe40003f66270 */
[----:B------:R-:W4:Y:S01]  /*acc0*/  LDL R240, [R1+0x7114] ;  /* 0x0071140001f07983 */ /* 0x000f220000100800 */
[----:B--2---:R-:W-:-:S03]  /*acd0*/  ISETP.GE.AND P0, PT, R241, RZ, PT ;  /* 0x000000fff100720c */ /* 0x004fc60003f06270 */
[----:B------:R-:W2:Y:S01]  /*ace0*/  LDL R241, [R1+0x7118] ;  /* 0x0071180001f17983 */ /* 0x000ea20000100800 */
[----:B------:R-:W-:-:S03]  /*acf0*/  ISETP.GE.AND P2, PT, R236, RZ, PT ;  /* 0x000000ffec00720c */ /* 0x000fc60003f46270 */
[----:B------:R-:W2:Y:S01]  /*ad00*/  LDL R236, [R1+0x70f0] ;  /* 0x0070f00001ec7983 */ /* 0x000ea20000100800 */
[----:B------:R-:W-:Y:S01]  /*ad10*/  @!P4 IMAD.MOV R102, RZ, RZ, -R102 ;  /* 0x000000ffff66c224 */ /* 0x000fe200078e0a66 */
[----:B------:R-:W-:-:S08]  /*ad20*/  ISETP.GT.U32.AND P4, PT, R251, R96, PT ;  /* 0x00000060fb00720c */ /* 0x000fd00003f84070 */
[----:B------:R-:W-:Y:S01]  /*ad30*/  @!P2 IMAD.MOV R103, RZ, RZ, -R103 ;  /* 0x000000ffff67a224 */ /* 0x000fe200078e0a67 */
[----:B------:R-:W-:-:S04]  /*ad40*/  ISETP.GT.U32.AND P2, PT, R251, R97, PT ;  /* 0x00000061fb00720c */ /* 0x000fc80003f44070 */
[----:B------:R-:W-:Y:S01]  /*ad50*/  @!P4 IMAD.IADD R96, R96, 0x1, -R251 ;  /* 0x000000016060c824 */ /* 0x000fe200078e0afb */
[----:B------:R-:W-:-:S08]  /*ad60*/  ISETP.GT.U32.AND P4, PT, R251, R90, PT ;  /* 0x0000005afb00720c */ /* 0x000fd00003f84070 */
[----:B------:R-:W-:Y:S01]  /*ad70*/  @!P2 IMAD.IADD R97, R97, 0x1, -R251 ;  /* 0x000000016161a824 */ /* 0x000fe200078e0afb */
[C---:B------:R-:W-:Y:S01]  /*ad80*/  ISETP.GT.U32.AND P2, PT, R251.reuse, R91, PT ;  /* 0x0000005bfb00720c */ /* 0x040fe20003f44070 */
[----:B------:R-:W-:Y:S01]  /*ad90*/  @!P6 IMAD.MOV R99, RZ, RZ, -R99 ;  /* 0x000000ffff63e224 */ /* 0x000fe200078e0a63 */
[----:B------:R-:W-:Y:S02]  /*ada0*/  ISETP.GT.U32.AND P6, PT, R251, R92, PT ;  /* 0x0000005cfb00720c */ /* 0x000fe40003fc4070 */
[----:B------:R-:W-:-:S09]  /*adb0*/  @!P4 IMAD.IADD R90, R90, 0x1, -R251 ;  /* 0x000000015a5ac824 */ /* 0x000fd200078e0afb */
[----:B------:R-:W-:Y:S01]  /*adc0*/  @!P2 IMAD.IADD R91, R91, 0x1, -R251 ;  /* 0x000000015b5ba824 */ /* 0x000fe200078e0afb */
[----:B------:R-:W-:Y:S02]  /*add0*/  @!P5 IADD3 R104, -R104, RZ, RZ ;  /* 0x000000ff6868d210 */ /* 0x000fe40007ffe1ff */
        /* <DEDUP_REMOVED lines=9> */
[----:B------:R-:W-:-:S04]  /*ae70*/  @!P5 IMAD.IADD R93, R93, 0x1, -R251 ;  /* 0x000000015d5dd824 */ /* 0x000fc800078e0afb */
[----:B------:R-:W-:Y:S01]  /*ae80*/  @!P6 IADD3 R87, R87, -R251, RZ ;  /* 0x800000fb5757e210 */ /* 0x000fe20007ffe0ff */
[----:B------:R-:W-:Y:S01]  /*ae90*/  @!P4 IMAD.MOV R95, RZ, RZ, -R95 ;  /* 0x000000ffff5fc224 */ /* 0x000fe200078e0a5f */
[----:B------:R-:W-:Y:S02]  /*aea0*/  @!P0 IADD3 R93, -R93, RZ, RZ ;  /* 0x000000ff5d5d8210 */ /* 0x000fe40007ffe1ff */
[C---:B------:R-:W-:Y:S02]  /*aeb0*/  ISETP.GT.U32.AND P4, PT, R251.reuse, R89, PT ;  /* 0x00000059fb00720c */ /* 0x040fe40003f84070 */
[C---:B------:R-:W-:Y:S02]  /*aec0*/  ISETP.GT.U32.AND P6, PT, R251.reuse, R87, PT ;  /* 0x00000057fb00720c */ /* 0x040fe40003fc4070 */
[----:B------:R-:W-:Y:S02]  /*aed0*/  @!P2 IADD3 R90, R90, -R251, RZ ;  /* 0x800000fb5a5aa210 */ /* 0x000fe40007ffe0ff */
[----:B------:R-:W-:-:S02]  /*aee0*/  ISETP.GT.U32.AND P0, PT, R251, R86, PT ;  /* 0x00000056fb00720c */ /* 0x000fc40003f04070 */
[----:B------:R-:W-:-:S05]  /*aef0*/  ISETP.GT.U32.AND P2, PT, R251, R83, PT ;  /* 0x00000053fb00720c */ /* 0x000fca0003f44070 */
[--C-:B------:R-:W-:Y:S01]  /*af00*/  @!P4 IMAD.IADD R89, R89, 0x1, -R251.reuse ;  /* 0x000000015959c824 */ /* 0x100fe200078e0afb */
[----:B------:R-:W-:Y:S02]  /*af10*/  ISETP.GT.U32.AND P4, PT, R251, R82, PT ;  /* 0x00000052fb00720c */ /* 0x000fe40003f84070 */
[----:B------:R-:W-:Y:S02]  /*af20*/  @!P6 IADD3 R87, R87, -R251, RZ ;  /* 0x800000fb5757e210 */ /* 0x000fe40007ffe0ff */
[----:B------:R-:W-:Y:S01]  /*af30*/  ISETP.GE.AND P6, PT, R225, RZ, PT ;  /* 0x000000ffe100720c */ /* 0x000fe20003fc6270 */
[--C-:B------:R-:W-:Y:S01]  /*af40*/  @!P0 IMAD.IADD R86, R86, 0x1, -R251.reuse ;  /* 0x0000000156568824 */ /* 0x100fe200078e0afb */
[----:B------:R-:W2:Y:S01]  /*af50*/  LDL R225, [R1+0x711c] ;  /* 0x00711c0001e17983 */ /* 0x000ea20000100800 */
[--C-:B------:R-:W-:Y:S01]  /*af60*/  @!P2 IMAD.IADD R83, R83, 0x1, -R251.reuse ;  /* 0x000000015353a824 */ /* 0x100fe200078e0afb */
[----:B---3--:R-:W-:Y:S02]  /*af70*/  ISETP.GE.AND P0, PT, R227, RZ, PT ;  /* 0x000000ffe300720c */ /* 0x008fe40003f06270 */
[----:B------:R-:W3:Y:S03]  /*af80*/  LDL R227, [R1+0x7120] ;  /* 0x0071200001e37983 */ /* 0x000ee60000100800 */
[----:B------:R-:W-:Y:S01]  /*af90*/  @!P4 IMAD.IADD R82, R82, 0x1, -R251 ;  /* 0x000000015252c824 */ /* 0x000fe200078e0afb */
[----:B----4-:R-:W-:-:S02]  /*afa0*/  ISETP.GE.AND P2, PT, R240, RZ, PT ;  /* 0x000000fff000720c */ /* 0x010fc40003f46270 */
[----:B------:R-:W4:Y:S01]  /*afb0*/  LDL R240, [R1+0x712c] ;  /* 0x00712c0001f07983 */ /* 0x000f220000100800 */
[----:B--2---:R-:W-:-:S03]  /*afc0*/  ISETP.GE.AND P4, PT, R241, RZ, PT ;  /* 0x000000fff100720c */ /* 0x004fc60003f86270 */
[----:B------:R-:W2:Y:S01]  /*afd0*/  LDL R241, [R1+0x7130] ;  /* 0x0071300001f17983 */ /* 0x000ea20000100800 */
[----:B------:R-:W-:Y:S01]  /*afe0*/  ISETP.GE.AND P5, PT, R236, RZ, PT ;  /* 0x000000ffec00720c */ /* 0x000fe20003fa6270 */
[----:B------:R-:W-:Y:S01]  /*aff0*/  @!P1 IMAD.MOV R98, RZ, RZ, -R98 ;  /* 0x000000ffff629224 */ /* 0x000fe200078e0a62 */
[----:B------:R-:W-:-:S11]  /*b000*/  ISETP.GT.U32.AND P1, PT, R251, R92, PT ;  /* 0x0000005cfb00720c */ /* 0x000fd60003f24070 */
[----:B------:R-:W-:Y:S01]  /*b010*/  @!P5 IMAD.MOV R97, RZ, RZ, -R97 ;  /* 0x000000ffff61d224 */ /* 0x000fe200078e0a61 */
[C---:B------:R-:W-:Y:S01]  /*b020*/  ISETP.GT.U32.AND P5, PT, R251.reuse, R91, PT ;  /* 0x0000005bfb00720c */ /* 0x040fe20003fa4070 */
[----:B------:R-:W-:Y:S01]  /*b030*/  @!P1 IMAD.IADD R92, R92, 0x1, -R251 ;  /* 0x000000015c5c9824 */ /* 0x000fe200078e0afb */
[----:B------:R-:W-:-:S11]  /*b040*/  ISETP.GT.U32.AND P1, PT, R251, R85, PT ;  /* 0x00000055fb00720c */ /* 0x000fd60003f24070 */
[--C-:B------:R-:W-:Y:S01]  /*b050*/  @!P5 IMAD.IADD R91, R91, 0x1, -R251.reuse ;  /* 0x000000015b5bd824 */ /* 0x100fe200078e0afb */
[C---:B------:R-:W-:Y:S01]  /*b060*/  ISETP.GT.U32.AND P5, PT, R251.reuse, R84, PT ;  /* 0x00000054fb00720c */ /* 0x040fe20003fa4070 */
[----:B------:R-:W-:Y:S01]  /*b070*/  @!P3 IMAD.MOV R94, RZ, RZ, -R94 ;  /* 0x000000ffff5eb224 */ /* 0x000fe200078e0a5e */
[----:B------:R-:W-:Y:S01]  /*b080*/  ISETP.GT.U32.AND P3, PT, R251, R88, PT ;  /* 0x00000058fb00720c */ /* 0x000fe20003f64070 */
[----:B------:R-:W-:-:S10]  /*b090*/  @!P1 IMAD.IADD R85, R85, 0x1, -R251 ;  /* 0x0000000155559824 */ /* 0x000fd400078e0afb */
[----:B------:R-:W-:Y:S02]  /*b0a0*/  @!P5 IADD3 R84, R84, -R251, RZ ;  /* 0x800000fb5454d210 */ /* 0x000fe40007ffe0ff */
[----:B------:R-:W-:Y:S02]  /*b0b0*/  ISETP.GE.AND P5, PT, R239, RZ, PT ;  /* 0x000000ffef00720c */ /* 0x000fe40003fa6270 */
[----:B------:R-:W2:Y:S01]  /*b0c0*/  LDL R239, [R1+0x7124] ;  /* 0x0071240001ef7983 */ /* 0x000ea20000100800 */
[----:B------:R-:W-:-:S03]  /*b0d0*/  ISETP.GE.AND P1, PT, R238, RZ, PT ;  /* 0x000000ffee00720c */ /* 0x000fc60003f26270 */
[----:B------:R-:W2:Y:S01]  /*b0e0*/  LDL R238, [R1+0x7128] ;  /* 0x0071280001ee7983 */ /* 0x000ea20000100800 */
[----:B------:R-:W-:Y:S01]  /*b0f0*/  @!P3 IMAD.IADD R88, R88, 0x1, -R251 ;  /* 0x000000015858b824 */ /* 0x000fe200078e0afb */
[----:B------:R-:W-:-:S08]  /*b100*/  ISETP.GT.U32.AND P3, PT, R251, R81, PT ;  /* 0x00000051fb00720c */ /* 0x000fd00003f64070 */
[----:B------:R-:W-:Y:S02]  /*b110*/  @!P1 IADD3 R90, -R90, RZ, RZ ;  /* 0x000000ff5a5a9210 */ /* 0x000fe40007ffe1ff */
[----:B------:R-:W-:-:S03]  /*b120*/  ISETP.GT.U32.AND P1, PT, R251, R84, PT ;  /* 0x00000054fb00720c */ /* 0x000fc60003f24070 */
[----:B------:R-:W-:Y:S01]  /*b130*/  @!P3 IADD3 R81, R81, -R251, RZ ;  /* 0x800000fb5151b210 */ /* 0x000fe20007ffe0ff */
[----:B------:R-:W-:Y:S01]  /*b140*/  @!P6 IMAD.MOV R92, RZ, RZ, -R92 ;  /* 0x000000ffff5ce224 */ /* 0x000fe200078e0a5c */
[----:B------:R-:W-:Y:S01]  /*b150*/  @!P4 IADD3 R87, -R87, RZ, RZ ;  /* 0x000000ff5757c210 */ /* 0x000fe20007ffe1ff */
[----:B------:R-:W-:Y:S01]  /*b160*/  @!P5 IMAD.MOV R89, RZ, RZ, -R89 ;  /* 0x000000ffff59d224 */ /* 0x000fe200078e0a59 */
[C---:B------:R-:W-:Y:S02]  /*b170*/  ISETP.GT.U32.AND P6, PT, R251.reuse, R83, PT ;  /* 0x00000053fb00720c */ /* 0x040fe40003fc4070 */
[C---:B------:R-:W-:Y:S02]  /*b180*/  ISETP.GT.U32.AND P5, PT, R251.reuse, R81, PT ;  /* 0x00000051fb00720c */ /* 0x040fe40003fa4070 */
[----:B------:R-:W-:Y:S02]  /*b190*/  ISETP.GT.U32.AND P4, PT, R251, R80, PT ;  /* 0x00000050fb00720c */ /* 0x000fe40003f84070 */
[----:B------:R-:W-:-:S02]  /*b1a0*/  @!P1 IADD3 R84, R84, -R251, RZ ;  /* 0x800000fb54549210 */ /* 0x000fc40007ffe0ff */
[----:B------:R-:W-:Y:S02]  /*b1b0*/  ISETP.GT.U32.AND P1, PT, R251, R77, PT ;  /* 0x0000004dfb00720c */ /* 0x000fe40003f24070 */
[----:B-1----:R-:W-:-:S03]  /*b1c0*/  IADD3 R218, R22, 0xfb, RZ ;  /* 0x000000fb16da7810 */ /* 0x002fc60007ffe0ff */
[--C-:B------:R-:W-:Y:S01]  /*b1d0*/  @!P6 IMAD.IADD R83, R83, 0x1, -R251.reuse ;  /* 0x000000015353e824 */ /* 0x100fe200078e0afb */
[----:B------:R-:W-:Y:S02]  /*b1e0*/  ISETP.GT.U32.AND P6, PT, R251, R76, PT ;  /* 0x0000004cfb00720c */ /* 0x000fe40003fc4070 */
[----:B------:R-:W-:Y:S01]  /*b1f0*/  @!P5 IADD3 R81, R81, -R251, RZ ;  /* 0x800000fb5151d210 */ /* 0x000fe20007ffe0ff */
[--C-:B------:R-:W-:Y:S01]  /*b200*/  @!P4 IMAD.IADD R80, R80, 0x1, -R251.reuse ;  /* 0x000000015050c824 */ /* 0x100fe200078e0afb */
[----:B------:R-:W-:Y:S01]  /*b210*/  STL [R1+0x7204], R218 ;  /* 0x007204da01007387 */ /* 0x000fe20000100800 */
[----:B------:R-:W-:Y:S02]  /*b220*/  ISETP.GE.AND P5, PT, R225, RZ, PT ;  /* 0x000000ffe100720c */ /* 0x000fe40003fa6270 */
[--C-:B------:R-:W-:Y:S01]  /*b230*/  @!P1 IMAD.IADD R77, R77, 0x1, -R251.reuse ;  /* 0x000000014d4d9824 */ /* 0x100fe200078e0afb */
[----:B------:R-:W2:Y:S05]  /*b240*/  LDL R225, [R1+0x7134] ;  /* 0x0071340001e17983 */ /* 0x000eaa0000100800 */
[----:B------:R-:W-:Y:S01]  /*b250*/  @!P6 IMAD.IADD R76, R76, 0x1, -R251 ;  /* 0x000000014c4ce824 */ /* 0x000fe200078e0afb */
[----:B------:R-:W-:Y:S01]  /*b260*/  ISETP.GT.U32.AND P3, PT, R251, R86, PT ;  /* 0x00000056fb00720c */ /* 0x000fe20003f64070 */
[----:B------:R-:W-:Y:S01]  /*b270*/  @!P0 IMAD.MOV R91, RZ, RZ, -R91 ;  /* 0x000000ffff5b8224 */ /* 0x000fe200078e0a5b */
[----:B---3--:R-:W-:Y:S01]  /*b280*/  ISETP.GE.AND P4, PT, R227, RZ, PT ;  /* 0x000000ffe300720c */ /* 0x008fe20003f86270 */
[----:B------:R-:W-:Y:S01]  /*b290*/  @!P2 IMAD.MOV R88, RZ, RZ, -R88 ;  /* 0x000000ffff58a224 */ /* 0x000fe200078e0a58 */
[----:B------:R-:W3:Y:S04]  /*b2a0*/  LDL R227, [R1+0x713c] ;  /* 0x00713c0001e37983 */ /* 0x000ee80000100800 */
[----:B------:R-:W3:Y:S04]  /*b2b0*/  LDL R217, [R1+0x7150] ;  /* 0x0071500001d97983 */ /* 0x000ee80000100800 */
[----:B------:R-:W3:Y:S01]  /*b2c0*/  LDL R216, [R1+0x7164] ;  /* 0x0071640001d87983 */ /* 0x000ee20000100800 */
[----:B----4-:R-:W-:-:S03]  /*b2d0*/  ISETP.GE.AND P1, PT, R240, RZ, PT ;  /* 0x000000fff000720c */ /* 0x010fc60003f26270 */
[----:B------:R-:W4:Y:S01]  /*b2e0*/  LDL R240, [R1+0x7144] ;  /* 0x0071440001f07983 */ /* 0x000f220000100800 */
[----:B--2---:R-:W-:-:S03]  /*b2f0*/  ISETP.GE.AND P6, PT, R241, RZ, PT ;  /* 0x000000fff100720c */ /* 0x004fc60003fc6270 */
[----:B------:R-:W2:Y:S01]  /*b300*/  LDL R241, [R1+0x7148] ;  /* 0x0071480001f17983 */ /* 0x000ea20000100800 */
[C---:B------:R-:W-:Y:S01]  /*b310*/  ISETP.GT.U32.AND P0, PT, R251.reuse, R85, PT ;  /* 0x00000055fb00720c */ /* 0x040fe20003f04070 */
[----:B------:R-:W-:Y:S01]  /*b320*/  @!P3 IMAD.IADD R86, R86, 0x1, -R251 ;  /* 0x000000015656b824 */ /* 0x000fe200078e0afb */
[----:B------:R-:W-:-:S11]  /*b330*/  ISETP.GT.U32.AND P3, PT, R251, R79, PT ;  /* 0x0000004ffb00720c */ /* 0x000fd60003f64070 */
[--C-:B------:R-:W-:Y:S01]  /*b340*/  @!P0 IMAD.IADD R85, R85, 0x1, -R251.reuse ;  /* 0x0000000155558824 */ /* 0x100fe200078e0afb */
[C---:B------:R-:W-:Y:S02]  /*b350*/  ISETP.GT.U32.AND P0, PT, R251.reuse, R78, PT ;  /* 0x0000004efb00720c */ /* 0x040fe40003f04070 */
[----:B------:R-:W-:Y:S01]  /*b360*/  ISETP.GT.U32.AND P2, PT, R251, R82, PT ;  /* 0x00000052fb00720c */ /* 0x000fe20003f44070 */
[----:B------:R-:W-:-:S10]  /*b370*/  @!P3 IMAD.IADD R79, R79, 0x1, -R251 ;  /* 0x000000014f4fb824 */ /* 0x000fd400078e0afb */
[----:B------:R-:W-:Y:S02]  /*b380*/  @!P0 IADD3 R78, R78, -R251, RZ ;  /* 0x800000fb4e4e8210 */ /* 0x000fe40007ffe0ff */
[----:B------:R-:W-:Y:S01]  /*b390*/  @!P2 IMAD.IADD R82, R82, 0x1, -R251 ;  /* 0x000000015252a824 */ /* 0x000fe200078e0afb */
[----:B------:R-:W-:Y:S02]  /*b3a0*/  ISETP.GT.U32.AND P2, PT, R251, R75, PT ;  /* 0x0000004bfb00720c */ /* 0x000fe40003f44070 */
[----:B------:R-:W-:Y:S02]  /*b3b0*/  ISETP.GE.AND P0, PT, R239, RZ, PT ;  /* 0x000000ffef00720c */ /* 0x000fe40003f06270 */
[----:B------:R-:W2:Y:S01]  /*b3c0*/  LDL R239, [R1+0x7140] ;  /* 0x0071400001ef7983 */ /* 0x000ea20000100800 */
[----:B------:R-:W-:-:S03]  /*b3d0*/  ISETP.GE.AND P3, PT, R238, RZ, PT ;  /* 0x000000ffee00720c */ /* 0x000fc60003f66270 */
[----:B------:R-:W2:Y:S07]  /*b3e0*/  LDL R238, [R1+0x7138] ;  /* 0x0071380001ee7983 */ /* 0x000eae0000100800 */
[----:B------:R-:W-:Y:S01]  /*b3f0*/  @!P0 IMAD.MOV R83, RZ, RZ, -R83 ;  /* 0x000000ffff538224 */ /* 0x000fe200078e0a53 */
[----:B------:R-:W-:Y:S02]  /*b400*/  ISETP.GT.U32.AND P0, PT, R251, R77, PT ;  /* 0x0000004dfb00720c */ /* 0x000fe40003f04070 */
[----:B------:R-:W-:Y:S01]  /*b410*/  @!P2 IADD3 R75, R75, -R251, RZ ;  /* 0x800000fb4b4ba210 */ /* 0x000fe20007ffe0ff */
[----:B------:R-:W-:Y:S01]  /*b420*/  @!P1 IMAD.MOV R82, RZ, RZ, -R82 ;  /* 0x000000ffff529224 */ /* 0x000fe200078e0a52 */
[----:B------:R-:W-:-:S02]  /*b430*/  ISETP.GT.U32.AND P2, PT, R251, R80, PT ;  /* 0x00000050fb00720c */ /* 0x000fc40003f44070 */
[C---:B------:R-:W-:Y:S02]  /*b440*/  ISETP.GT.U32.AND P1, PT, R251.reuse, R76, PT ;  /* 0x0000004cfb00720c */ /* 0x040fe40003f24070 */
[----:B------:R-:W-:Y:S02]  /*b450*/  @!P3 IADD3 R84, -R84, RZ, RZ ;  /* 0x000000ff5454b210 */ /* 0x000fe40007ffe1ff */
[----:B------:R-:W-:-:S03]  /*b460*/  ISETP.GT.U32.AND P3, PT, R251, R75, PT ;  /* 0x0000004bfb00720c */ /* 0x000fc60003f64070 */
[----:B------:R-:W-:Y:S01]  /*b470*/  @!P0 IMAD.IADD R77, R77, 0x1, -R251 ;  /* 0x000000014d4d8824 */ /* 0x000fe200078e0afb */
[----:B------:R-:W-:-:S03]  /*b480*/  ISETP.GT.U32.AND P0, PT, R251, R71, PT ;  /* 0x00000047fb00720c */ /* 0x000fc60003f04070 */
[--C-:B------:R-:W-:Y:S02]  /*b490*/  @!P2 IMAD.IADD R80, R80, 0x1, -R251.reuse ;  /* 0x000000015050a824 */ /* 0x100fe400078e0afb */
[----:B------:R-:W-:Y:S01]  /*b4a0*/  @!P1 IMAD.IADD R76, R76, 0x1, -R251 ;  /* 0x000000014c4c9824 */ /* 0x000fe200078e0afb */
[----:B------:R-:W-:-:S03]  /*b4b0*/  ISETP.GT.U32.AND P1, PT, R251, R70, PT ;  /* 0x00000046fb00720c */ /* 0x000fc60003f24070 */
[----:B------:R-:W-:-:S04]  /*b4c0*/  @!P3 IADD3 R75, R75, -R251, RZ ;  /* 0x800000fb4b4bb210 */ /* 0x000fc80007ffe0ff */
[----:B------:R-:W-:Y:S01]  /*b4d0*/  @!P0 IMAD.IADD R71, R71, 0x1, -R251 ;  /* 0x0000000147478824 */ /* 0x000fe200078e0afb */
[----:B------:R-:W-:Y:S02]  /*b4e0*/  ISETP.GE.AND P2, PT, R225, RZ, PT ;  /* 0x000000ffe100720c */ /* 0x000fe40003f46270 */
[----:B------:R-:W2:Y:S01]  /*b4f0*/  LDL R225, [R1+0x714c] ;  /* 0x00714c0001e17983 */ /* 0x000ea20000100800 */
[----:B---3--:R-:W-:-:S03]  /*b500*/  ISETP.GE.AND P3, PT, R227, RZ, PT ;  /* 0x000000ffe300720c */ /* 0x008fc60003f66270 */
[----:B------:R-:W3:Y:S01]  /*b510*/  LDL R227, [R1+0x7154] ;  /* 0x0071540001e37983 */ /* 0x000ee20000100800 */
        /* <DEDUP_REMOVED lines=8> */
[----:B------:R-:W-:-:S11]  /*b5a0*/  ISETP.GT.U32.AND P4, PT, R251, R79, PT ;  /* 0x0000004ffb00720c */ /* 0x000fd60003f84070 */
[----:B------:R-:W-:Y:S02]  /*b5b0*/  @!P5 IADD3 R78, R78, -R251, RZ ;  /* 0x800000fb4e4ed210 */ /* 0x000fe40007ffe0ff */
[----:B------:R-:W-:Y:S01]  /*b5c0*/  @!P4 IMAD.IADD R79, R79, 0x1, -R251 ;  /* 0x000000014f4fc824 */ /* 0x000fe200078e0afb */
[C---:B------:R-:W-:Y:S02]  /*b5d0*/  ISETP.GT.U32.AND P4, PT, R251.reuse, R73, PT ;  /* 0x00000049fb00720c */ /* 0x040fe40003f84070 */
[----:B------:R-:W-:Y:S02]  /*b5e0*/  ISETP.GT.U32.AND P5, PT, R251, R72, PT ;  /* 0x00000048fb00720c */ /* 0x000fe40003fa4070 */
[----:B------:R-:W-:Y:S02]  /*b5f0*/  @!P6 IADD3 R81, -R81, RZ, RZ ;  /* 0x000000ff5151e210 */ /* 0x000fe40007ffe1ff */
[----:B------:R-:W-:-:S07]  /*b600*/  ISETP.GT.U32.AND P6, PT, R251, R74, PT ;  /* 0x0000004afb00720c */ /* 0x000fce0003fc4070 */
[----:B------:R-:W-:Y:S02]  /*b610*/  @!P4 IMAD.IADD R73, R73, 0x1, -R251 ;  /* 0x000000014949c824 */ /* 0x000fe400078e0afb */
[----:B------:R-:W-:-:S04]  /*b620*/  @!P5 IADD3 R72, R72, -R251, RZ ;  /* 0x800000fb4848d210 */ /* 0x000fc80007ffe0ff */
[----:B------:R-:W-:Y:S01]  /*b630*/  @!P6 IMAD.IADD R74, R74, 0x1, -R251 ;  /* 0x000000014a4ae824 */ /* 0x000fe200078e0afb */
[----:B------:R-:W-:Y:S02]  /*b640*/  ISETP.GE.AND P5, PT, R239, RZ, PT ;  /* 0x000000ffef00720c */ /* 0x000fe40003fa6270 */
[----:B------:R-:W2:Y:S01]  /*b650*/  LDL R239, [R1+0x7158] ;  /* 0x0071580001ef7983 */ /* 0x000ea20000100800 */
[----:B------:R-:W-:Y:S01]  /*b660*/  ISETP.GE.AND P4, PT, R238, RZ, PT ;  /* 0x000000ffee00720c */ /* 0x000fe20003f86270 */
[----:B------:R-:W-:Y:S01]  /*b670*/  @!P2 IMAD.MOV R80, RZ, RZ, -R80 ;  /* 0x000000ffff50a224 */ /* 0x000fe200078e0a50 */
[C---:B------:R-:W-:Y:S02]  /*b680*/  ISETP.GT.U32.AND P6, PT, R251.reuse, R69, PT ;  /* 0x00000045fb00720c */ /* 0x040fe40003fc4070 */
[----:B------:R-:W-:-:S09]  /*b690*/  ISETP.GT.U32.AND P2, PT, R251, R74, PT ;  /* 0x0000004afb00720c */ /* 0x000fd20003f44070 */
[----:B------:R-:W-:Y:S01]  /*b6a0*/  @!P4 IMAD.MOV R78, RZ, RZ, -R78 ;  /* 0x000000ffff4ec224 */ /* 0x000fe200078e0a4e */
[----:B------:R-:W-:Y:S01]  /*b6b0*/  ISETP.GT.U32.AND P4, PT, R251, R72, PT ;  /* 0x00000048fb00720c */ /* 0x000fe20003f84070 */
[----:B------:R-:W-:Y:S01]  /*b6c0*/  @!P6 IMAD.IADD R69, R69, 0x1, -R251 ;  /* 0x000000014545e824 */ /* 0x000fe200078e0afb */
[C---:B------:R-:W-:Y:S01]  /*b6d0*/  ISETP.GT.U32.AND P6, PT, R251.reuse, R71, PT ;  /* 0x00000047fb00720c */ /* 0x040fe20003fc4070 */
[----:B------:R-:W-:Y:S01]  /*b6e0*/  @!P1 IMAD.MOV R75, RZ, RZ, -R75 ;  /* 0x000000ffff4b9224 */ /* 0x000fe200078e0a4b */
[C---:B------:R-:W-:Y:S01]  /*b6f0*/  ISETP.GT.U32.AND P1, PT, R251.reuse, R68, PT ;  /* 0x00000044fb00720c */ /* 0x040fe20003f24070 */
[----:B------:R-:W-:Y:S01]  /*b700*/  @!P2 IMAD.IADD R74, R74, 0x1, -R251 ;  /* 0x000000014a4aa824 */ /* 0x000fe200078e0afb */
[----:B------:R-:W-:-:S07]  /*b710*/  ISETP.GT.U32.AND P2, PT, R251, R67, PT ;  /* 0x00000043fb00720c */ /* 0x000fce0003f44070 */
[--C-:B------:R-:W-:Y:S01]  /*b720*/  @!P4 IMAD.IADD R72, R72, 0x1, -R251.reuse ;  /* 0x000000014848c824 */ /* 0x100fe200078e0afb */
[----:B------:R-:W-:Y:S01]  /*b730*/  ISETP.GT.U32.AND P4, PT, R251, R65, PT ;  /* 0x00000041fb00720c */ /* 0x000fe20003f84070 */
[--C-:B------:R-:W-:Y:S01]  /*b740*/  @!P6 IMAD.IADD R71, R71, 0x1, -R251.reuse ;  /* 0x000000014747e824 */ /* 0x100fe200078e0afb */
[----:B------:R-:W-:Y:S01]  /*b750*/  ISETP.GT.U32.AND P6, PT, R251, R64, PT ;  /* 0x00000040fb00720c */ /* 0x000fe20003fc4070 */
[----:B------:R-:W-:Y:S02]  /*b760*/  @!P1 IMAD.IADD R68, R68, 0x1, -R251 ;  /* 0x0000000144449824 */ /* 0x000fe400078e0afb */
[----:B------:R-:W-:-:S08]  /*b770*/  @!P2 IADD3 R67, R67, -R251, RZ ;  /* 0x800000fb4343a210 */ /* 0x000fd00007ffe0ff */
[----:B------:R-:W-:Y:S01]  /*b780*/  @!P4 IMAD.IADD R65, R65, 0x1, -R251 ;  /* 0x000000014141c824 */ /* 0x000fe200078e0afb */
[----:B------:R-:W-:Y:S02]  /*b790*/  ISETP.GE.AND P1, PT, R225, RZ, PT ;  /* 0x000000ffe100720c */ /* 0x000fe40003f26270 */
[----:B------:R-:W2:Y:S01]  /*b7a0*/  LDL R225, [R1+0x7168] ;  /* 0x0071680001e17983 */ /* 0x000ea20000100800 */
[----:B---3--:R-:W-:-:S03]  /*b7b0*/  ISETP.GE.AND P2, PT, R227, RZ, PT ;  /* 0x000000ffe300720c */ /* 0x008fc60003f46270 */
[----:B------:R-:W3:Y:S01]  /*b7c0*/  LDL R227, [R1+0x716c] ;  /* 0x00716c0001e37983 */ /* 0x000ee20000100800 */
[----:B------:R-:W-:Y:S02]  /*b7d0*/  @!P6 IADD3 R64, R64, -R251, RZ ;  /* 0x800000fb4040e210 */ /* 0x000fe40007ffe0ff */
[----:B----4-:R-:W-:Y:S02]  /*b7e0*/  ISETP.GE.AND P4, PT, R240, RZ, PT ;  /* 0x000000fff000720c */ /* 0x010fe40003f86270 */
[----:B------:R-:W4:Y:S01]  /*b7f0*/  LDL R240, [R1+0x7178] ;  /* 0x0071780001f07983 */ /* 0x000f220000100800 */
[----:B--2---:R-:W-:-:S03]  /*b800*/  ISETP.GE.AND P6, PT, R241, RZ, PT ;  /* 0x000000fff100720c */ /* 0x004fc60003fc6270 */
[----:B------:R-:W2:Y:S01]  /*b810*/  LDL R241, [R1+0x7174] ;  /* 0x0071740001f17983 */ /* 0x000ea20000100800 */
[----:B------:R-:W-:Y:S02]  /*b820*/  @!P3 IADD3 R79, -R79, RZ, RZ ;  /* 0x000000ff4f4fb210 */ /* 0x000fe40007ffe1ff */
[C---:B------:R-:W-:Y:S02]  /*b830*/  ISETP.GT.U32.AND P3, PT, R251.reuse, R73, PT ;  /* 0x00000049fb00720c */ /* 0x040fe40003f64070 */
[----:B------:R-:W-:Y:S02]  /*b840*/  @!P0 IADD3 R76, -R76, RZ, RZ ;  /* 0x000000ff4c4c8210 */ /* 0x000fe40007ffe1ff */
[----:B------:R-:W-:-:S09]  /*b850*/  ISETP.GT.U32.AND P0, PT, R251, R70, PT ;  /* 0x00000046fb00720c */ /* 0x000fd20003f04070 */
[-C--:B------:R-:W-:Y:S02]  /*b860*/  @!P3 IADD3 R73, R73, -R251.reuse, RZ ;  /* 0x800000fb4949b210 */ /* 0x080fe40007ffe0ff */
[C---:B------:R-:W-:Y:S02]  /*b870*/  ISETP.GT.U32.AND P3, PT, R251.reuse, R66, PT ;  /* 0x00000042fb00720c */ /* 0x040fe40003f64070 */
[----:B------:R-:W-:Y:S02]  /*b880*/  @!P0 IADD3 R70, R70, -R251, RZ ;  /* 0x800000fb46468210 */ /* 0x000fe40007ffe0ff */
[----:B------:R-:W-:-:S09]  /*b890*/  ISETP.GT.U32.AND P0, PT, R251, R63, PT ;  /* 0x0000003ffb00720c */ /* 0x000fd20003f04070 */
[----:B------:R-:W-:Y:S02]  /*b8a0*/  @!P3 IMAD.IADD R66, R66, 0x1, -R251 ;  /* 0x000000014242b824 */ /* 0x000fe400078e0afb */
[----:B------:R-:W-:Y:S01]  /*b8b0*/  @!P5 IMAD.MOV R77, RZ, RZ, -R77 ;  /* 0x000000ffff4dd224 */ /* 0x000fe200078e0a4d */
[----:B------:R-:W-:Y:S01]  /*b8c0*/  ISETP.GT.U32.AND P5, PT, R251, R69, PT ;  /* 0x00000045fb00720c */ /* 0x000fe20003fa4070 */
[----:B------:R-:W-:Y:S01]  /*b8d0*/  @!P0 IMAD.IADD R63, R63, 0x1, -R251 ;  /* 0x000000013f3f8824 */ /* 0x000fe200078e0afb */
[----:B------:R-:W-:Y:S01]  /*b8e0*/  ISETP.GT.U32.AND P0, PT, R251, R68, PT ;  /* 0x00000044fb00720c */ /* 0x000fe20003f04070 */
[----:B------:R-:W-:Y:S01]  /*b8f0*/  @!P2 IMAD.MOV R72, RZ, RZ, -R72 ;  /* 0x000000ffff48a224 */ /* 0x000fe200078e0a48 */
[----:B------:R-:W-:Y:S02]  /*b900*/  ISETP.GE.AND P3, PT, R239, RZ, PT ;  /* 0x000000ffef00720c */ /* 0x000fe40003f66270 */
[----:B------:R-:W2:Y:S01]  /*b910*/  LDL R239, [R1+0x7170] ;  /* 0x0071700001ef7983 */ /* 0x000ea20000100800 */
[----:B------:R-:W-:-:S06]  /*b920*/  ISETP.GT.U32.AND P2, PT, R251, R66, PT ;  /* 0x00000042fb00720c */ /* 0x000fcc0003f44070 */
[--C-:B------:R-:W-:Y:S02]  /*b930*/  @!P5 IMAD.IADD R69, R69, 0x1, -R251.reuse ;  /* 0x000000014545d824 */ /* 0x100fe400078e0afb */
[----:B------:R-:W-:Y:S01]  /*b940*/  @!P0 IMAD.IADD R68, R68, 0x1, -R251 ;  /* 0x0000000144448824 */ /* 0x000fe200078e0afb */
[C---:B------:R-:W-:Y:S01]  /*b950*/  ISETP.GT.U32.AND P0, PT, R251.reuse, R61, PT ;  /* 0x0000003dfb00720c */ /* 0x040fe20003f04070 */
[----:B------:R-:W-:Y:S01]  /*b960*/  @!P6 IMAD.MOV R69, RZ, RZ, -R69 ;  /* 0x000000ffff45e224 */ /* 0x000fe200078e0a45 */
[C---:B------:R-:W-:Y:S01]  /*b970*/  ISETP.GT.U32.AND P6, PT, R251.reuse, R62, PT ;  /* 0x0000003efb00720c */ /* 0x040fe20003fc4070 */
[----:B------:R-:W-:Y:S01]  /*b980*/  @!P3 IMAD.MOV R71, RZ, RZ, -R71 ;  /* 0x000000ffff47b224 */ /* 0x000fe200078e0a47 */
[C---:B------:R-:W-:Y:S01]  /*b990*/  ISETP.GT.U32.AND P3, PT, R251.reuse, R65, PT ;  /* 0x00000041fb00720c */ /* 0x040fe20003f64070 */
[----:B------:R-:W-:Y:S01]  /*b9a0*/  @!P2 IMAD.IADD R66, R66, 0x1, -R251 ;  /* 0x000000014242a824 */ /* 0x000fe200078e0afb */
[----:B------:R-:W-:Y:S02]  /*b9b0*/  ISETP.GT.U32.AND P2, PT, R251, R59, PT ;  /* 0x0000003bfb00720c */ /* 0x000fe40003f44070 */
[----:B------:R-:W-:-:S02]  /*b9c0*/  ISETP.GE.AND P5, PT, R217, RZ, PT ;  /* 0x000000ffd900720c */ /* 0x000fc40003fa6270 */
[----:B------:R-:W-:-:S05]  /*b9d0*/  IADD3 R217, R22, 0xfc, RZ ;  /* 0x000000fc16d97810 */ /* 0x000fca0007ffe0ff */
[--C-:B------:R-:W-:Y:S01]  /*b9e0*/  @!P6 IMAD.IADD R62, R62, 0x1, -R251.reuse ;  /* 0x000000013e3ee824 */ /* 0x100fe200078e0afb */
[----:B------:R-:W-:Y:S01]  /*b9f0*/  @!P0 IADD3 R61, R61, -R251, RZ ;  /* 0x800000fb3d3d8210 */ /* 0x000fe20007ffe0ff */
[----:B------:R-:W-:Y:S01]  /*ba00*/  STL [R1+0x71fc], R217 ;  /* 0x0071fcd901007387 */ /* 0x000fe20000100800 */
[--C-:B------:R-:W-:Y:S01]  /*ba10*/  @!P3 IMAD.IADD R65, R65, 0x1, -R251.reuse ;  /* 0x000000014141b824 */ /* 0x100fe200078e0afb */
[----:B------:R-:W-:Y:S01]  /*ba20*/  ISETP.GT.U32.AND P3, PT, R251, R58, PT ;  /* 0x0000003afb00720c */ /* 0x000fe20003f64070 */
[----:B------:R-:W-:Y:S01]  /*ba30*/  @!P2 IMAD.IADD R59, R59, 0x1, -R251 ;  /* 0x000000013b3ba824 */ /* 0x000fe200078e0afb */
[----:B------:R-:W-:Y:S01]  /*ba40*/  @!P1 IADD3 R73, -R73, RZ, RZ ;  /* 0x000000ff49499210 */ /* 0x000fe20007ffe1ff */
[----:B------:R-:W-:Y:S01]  /*ba50*/  @!P5 IMAD.MOV R74, RZ, RZ, -R74 ;  /* 0x000000ffff4ad224 */ /* 0x000fe200078e0a4a */
[----:B------:R-:W-:Y:S01]  /*ba60*/  @!P4 IADD3 R70, -R70, RZ, RZ ;  /* 0x000000ff4646c210 */ /* 0x000fe20007ffe1ff */
[----:B------:R-:W2:Y:S01]  /*ba70*/  LDL R215, [R1+0x7194] ;  /* 0x0071940001d77983 */ /* 0x000ea20000100800 */
[----:B------:R-:W-:-:S03]  /*ba80*/  ISETP.GE.AND P6, PT, R225, RZ, PT ;  /* 0x000000ffe100720c */ /* 0x000fc60003fc6270 */
        /* <DEDUP_REMOVED lines=8> */
[C---:B------:R-:W-:Y:S02]  /*bb10*/  ISETP.GT.U32.AND P1, PT, R251.reuse, R67, PT ;  /* 0x00000043fb00720c */ /* 0x040fe40003f24070 */
[----:B------:R-:W-:-:S11]  /*bb20*/  ISETP.GT.U32.AND P5, PT, R251, R63, PT ;  /* 0x0000003ffb00720c */ /* 0x000fd60003fa4070 */
[----:B------:R-:W-:Y:S02]  /*bb30*/  @!P1 IADD3 R67, R67, -R251, RZ ;  /* 0x800000fb43439210 */ /* 0x000fe40007ffe0ff */
[C---:B------:R-:W-:Y:S02]  /*bb40*/  ISETP.GT.U32.AND P1, PT, R251.reuse, R60, PT ;  /* 0x0000003cfb00720c */ /* 0x040fe40003f24070 */
[----:B------:R-:W-:Y:S01]  /*bb50*/  ISETP.GT.U32.AND P4, PT, R251, R64, PT ;  /* 0x00000040fb00720c */ /* 0x000fe20003f84070 */
[--C-:B------:R-:W-:Y:S01]  /*bb60*/  @!P5 IMAD.IADD R63, R63, 0x1, -R251.reuse ;  /* 0x000000013f3fd824 */ /* 0x100fe200078e0afb */
[----:B------:R-:W-:Y:S02]  /*bb70*/  ISETP.GE.AND P5, PT, R216, RZ, PT ;  /* 0x000000ffd800720c */ /* 0x000fe40003fa6270 */
[----:B------:R-:W2:Y:S07]  /*bb80*/  LDL R216, [R1+0x717c] ;  /* 0x00717c0001d87983 */ /* 0x000eae0000100800 */
[----:B------:R-:W-:-:S02]  /*bb90*/  @!P1 IMAD.IADD R60, R60, 0x1, -R251 ;  /* 0x000000013c3c9824 */ /* 0x000fc400078e0afb */
[----:B------:R-:W-:Y:S02]  /*bba0*/  @!P4 IADD3 R64, R64, -R251, RZ ;  /* 0x800000fb4040c210 */ /* 0x000fe40007ffe0ff */
[C---:B------:R-:W-:Y:S01]  /*bbb0*/  ISETP.GT.U32.AND P4, PT, R251.reuse, R57, PT ;  /* 0x00000039fb00720c */ /* 0x040fe20003f84070 */
[----:B------:R-:W-:Y:S01]  /*bbc0*/  @!P5 IMAD.MOV R68, RZ, RZ, -R68 ;  /* 0x000000ffff44d224 */ /* 0x000fe200078e0a44 */
[----:B------:R-:W-:Y:S02]  /*bbd0*/  ISETP.GT.U32.AND P5, PT, R251, R61, PT ;  /* 0x0000003dfb00720c */ /* 0x000fe40003fa4070 */
[----:B------:R-:W-:Y:S02]  /*bbe0*/  ISETP.GE.AND P1, PT, R239, RZ, PT ;  /* 0x000000ffef00720c */ /* 0x000fe40003f26270 */
[----:B------:R-:W2:Y:S07]  /*bbf0*/  LDL R239, [R1+0x718c] ;  /* 0x00718c0001ef7983 */ /* 0x000eae0000100800 */
[----:B------:R-:W-:-:S04]  /*bc00*/  @!P4 IMAD.IADD R57, R57, 0x1, -R251 ;  /* 0x000000013939c824 */ /* 0x000fc800078e0afb */
[----:B------:R-:W-:Y:S01]  /*bc10*/  @!P1 IMAD.MOV R65, RZ, RZ, -R65 ;  /* 0x000000ffff419224 */ /* 0x000fe200078e0a41 */
[----:B------:R-:W-:Y:S02]  /*bc20*/  ISETP.GT.U32.AND P1, PT, R251, R59, PT ;  /* 0x0000003bfb00720c */ /* 0x000fe40003f24070 */
[----:B------:R-:W-:Y:S02]  /*bc30*/  @!P6 IADD3 R67, -R67, RZ, RZ ;  /* 0x000000ff4343e210 */ /* 0x000fe40007ffe1ff */
[----:B------:R-:W-:Y:S02]  /*bc40*/  @!P2 IADD3 R64, -R64, RZ, RZ ;  /* 0x000000ff4040a210 */ /* 0x000fe40007ffe1ff */
[----:B------:R-:W-:Y:S02]  /*bc50*/  @!P5 IADD3 R61, R61, -R251, RZ ;  /* 0x800000fb3d3dd210 */ /* 0x000fe40007ffe0ff */
[C---:B------:R-:W-:Y:S02]  /*bc60*/  ISETP.GT.U32.AND P6, PT, R251.reuse, R58, PT ;  /* 0x0000003afb00720c */ /* 0x040fe40003fc4070 */
[----:B------:R-:W-:-:S02]  /*bc70*/  ISETP.GT.U32.AND P2, PT, R251, R57, PT ;  /* 0x00000039fb00720c */ /* 0x000fc40003f44070 */
[----:B------:R-:W-:Y:S01]  /*bc80*/  ISETP.GT.U32.AND P5, PT, R251, R55, PT ;  /* 0x00000037fb00720c */ /* 0x000fe20003fa4070 */
[----:B------:R-:W-:Y:S01]  /*bc90*/  @!P1 IMAD.IADD R59, R59, 0x1, -R251 ;  /* 0x000000013b3b9824 */ /* 0x000fe200078e0afb */
[----:B------:R-:W-:-:S07]  /*bca0*/  ISETP.GT.U32.AND P1, PT, R251, R53, PT ;  /* 0x00000035fb00720c */ /* 0x000fce0003f24070 */
[-C--:B------:R-:W-:Y:S02]  /*bcb0*/  @!P6 IADD3 R58, R58, -R251.reuse, RZ ;  /* 0x800000fb3a3ae210 */ /* 0x080fe40007ffe0ff */
[--C-:B------:R-:W-:Y:S01]  /*bcc0*/  @!P2 IMAD.IADD R57, R57, 0x1, -R251.reuse ;  /* 0x000000013939a824 */ /* 0x100fe200078e0afb */
[----:B------:R-:W-:Y:S02]  /*bcd0*/  ISETP.GT.U32.AND P6, PT, R251, R52, PT ;  /* 0x00000034fb00720c */ /* 0x000fe40003fc4070 */
[----:B------:R-:W-:Y:S01]  /*bce0*/  @!P5 IADD3 R55, R55, -R251, RZ ;  /* 0x800000fb3737d210 */ /* 0x000fe20007ffe0ff */
[----:B------:R-:W-:Y:S01]  /*bcf0*/  @!P1 IMAD.IADD R53, R53, 0x1, -R251 ;  /* 0x0000000135359824 */ /* 0x000fe200078e0afb */
[----:B------:R-:W-:Y:S02]  /*bd00*/  ISETP.GE.AND P2, PT, R225, RZ, PT ;  /* 0x000000ffe100720c */ /* 0x000fe40003f46270 */
[----:B------:R-:W2:Y:S01]  /*bd10*/  LDL R225, [R1+0x71a0] ;  /* 0x0071a00001e17983 */ /* 0x000ea20000100800 */
[----:B---3--:R-:W-:-:S03]  /*bd20*/  ISETP.GE.AND P5, PT, R227, RZ, PT ;  /* 0x000000ffe300720c */ /* 0x008fc60003fa6270 */
[----:B------:R-:W3:Y:S03]  /*bd30*/  LDL R227, [R1+0x719c] ;  /* 0x00719c0001e37983 */ /* 0x000ee60000100800 */
[----:B------:R-:W-:Y:S02]  /*bd40*/  @!P6 IADD3 R52, R52, -R251, RZ ;  /* 0x800000fb3434e210 */ /* 0x000fe40007ffe0ff */
[----:B----4-:R-:W-:Y:S02]  /*bd50*/  ISETP.GE.AND P1, PT, R240, RZ, PT ;  /* 0x000000fff000720c */ /* 0x010fe40003f26270 */
[----:B------:R-:W4:Y:S01]  /*bd60*/  LDL R240, [R1+0x71a4] ;  /* 0x0071a40001f07983 */ /* 0x000f220000100800 */
[----:B--2---:R-:W-:-:S03]  /*bd70*/  ISETP.GE.AND P6, PT, R241, RZ, PT ;  /* 0x000000fff100720c */ /* 0x004fc60003fc6270 */
[----:B------:R-:W2:Y:S01]  /*bd80*/  LDL R241, [R1+0x71a8] ;  /* 0x0071a80001f17983 */ /* 0x000ea20000100800 */
[----:B------:R-:W-:-:S05]  /*bd90*/  IABS R234, R222 ;  /* 0x000000de00ea7213 */ /* 0x000fca0000000000 */
[----:B------:R-:W-:-:S04]  /*bda0*/  IMAD.HI.U32 R235, R252, R234, RZ ;  /* 0x000000eafceb7227 */ /* 0x000fc800078e00ff */
[----:B------:R-:W-:Y:S02]  /*bdb0*/  IMAD.MOV R235, RZ, RZ, -R235 ;  /* 0x000000ffffeb7224 */ /* 0x000fe400078e0aeb */
[----:B------:R-:W-:Y:S01]  /*bdc0*/  @!P0 IMAD.MOV R66, RZ, RZ, -R66 ;  /* 0x000000ffff428224 */ /* 0x000fe200078e0a42 */
[C---:B------:R-:W-:Y:S01]  /*bdd0*/  ISETP.GT.U32.AND P0, PT, R251.reuse, R60, PT ;  /* 0x0000003cfb00720c */ /* 0x040fe20003f04070 */
[C---:B------:R-:W-:Y:S01]  /*bde0*/  IMAD R129, R251.reuse, R235, R234 ;  /* 0x000000ebfb817224 */ /* 0x040fe200078e02ea */
[----:B------:R-:W-:Y:S01]  /*bdf0*/  IABS R234, R221 ;  /* 0x000000dd00ea7213 */ /* 0x000fe20000000000 */
[----:B------:R-:W-:Y:S01]  /*be00*/  @!P3 IMAD.MOV R63, RZ, RZ, -R63 ;  /* 0x000000ffff3fb224 */ /* 0x000fe200078e0a3f */
[C---:B------:R-:W-:Y:S02]  /*be10*/  ISETP.GT.U32.AND P4, PT, R251.reuse, R62, PT ;  /* 0x0000003efb00720c */ /* 0x040fe40003f84070 */
[----:B------:R-:W-:Y:S01]  /*be20*/  ISETP.GT.U32.AND P3, PT, R251, R56, PT ;  /* 0x00000038fb00720c */ /* 0x000fe20003f64070 */
[----:B------:R-:W-:-:S04]  /*be30*/  IMAD.HI.U32 R235, R252, R234, RZ ;  /* 0x000000eafceb7227 */ /* 0x000fc800078e00ff */
[----:B------:R-:W-:Y:S02]  /*be40*/  IMAD.MOV R235, RZ, RZ, -R235 ;  /* 0x000000ffffeb7224 */ /* 0x000fe400078e0aeb */
[--C-:B------:R-:W-:Y:S01]  /*be50*/  @!P0 IMAD.IADD R60, R60, 0x1, -R251.reuse ;  /* 0x000000013c3c8824 */ /* 0x100fe200078e0afb */
[C---:B------:R-:W-:Y:S01]  /*be60*/  ISETP.GT.U32.AND P0, PT, R251.reuse, R54, PT ;  /* 0x00000036fb00720c */ /* 0x040fe20003f04070 */
[C---:B------:R-:W-:Y:S01]  /*be70*/  IMAD R234, R251.reuse, R235, R234 ;  /* 0x000000ebfbea7224 */ /* 0x040fe200078e02ea */
[----:B------:R-:W-:Y:S01]  /*be80*/  IABS R235, R220 ;  /* 0x000000dc00eb7213 */ /* 0x000fe20000000000 */
[--C-:B------:R-:W-:Y:S01]  /*be90*/  @!P4 IMAD.IADD R62, R62, 0x1, -R251.reuse ;  /* 0x000000013e3ec824 */ /* 0x100fe200078e0afb */
[----:B------:R-:W-:Y:S01]  /*bea0*/  ISETP.GE.AND P4, PT, R216, RZ, PT ;  /* 0x000000ffd800720c */ /* 0x000fe20003f86270 */
[----:B------:R-:W-:Y:S01]  /*beb0*/  @!P3 IMAD.IADD R56, R56, 0x1, -R251 ;  /* 0x000000013838b824 */ /* 0x000fe200078e0afb */
[----:B------:R-:W-:Y:S01]  /*bec0*/  ISETP.GT.U32.AND P3, PT, R251, R51, PT ;  /* 0x00000033fb00720c */ /* 0x000fe20003f64070 */
[----:B------:R-:W-:Y:S01]  /*bed0*/  IMAD.HI.U32 R236, R252, R235, RZ ;  /* 0x000000ebfcec7227 */ /* 0x000fe200078e00ff */
[----:B------:R-:W2:Y:S03]  /*bee0*/  LDL R216, [R1+0x7198] ;  /* 0x0071980001d87983 */ /* 0x000ea60000100800 */
[----:B------:R-:W-:-:S02]  /*bef0*/  IMAD.MOV R236, RZ, RZ, -R236 ;  /* 0x000000ffffec7224 */ /* 0x000fc400078e0aec */
[----:B------:R-:W-:Y:S02]  /*bf00*/  @!P0 IMAD.IADD R54, R54, 0x1, -R251 ;  /* 0x0000000136368824 */ /* 0x000fe400078e0afb */
[----:B------:R-:W-:Y:S01]  /*bf10*/  IMAD R235, R251, R236, R235 ;  /* 0x000000ecfbeb7224 */ /* 0x000fe200078e02eb */
[----:B------:R-:W-:Y:S01]  /*bf20*/  IABS R236, R218 ;  /* 0x000000da00ec7213 */ /* 0x000fe20000000000 */
[----:B------:R-:W-:Y:S01]  /*bf30*/  @!P2 IMAD.MOV R61, RZ, RZ, -R61 ;  /* 0x000000ffff3da224 */ /* 0x000fe200078e0a3d */
[----:B------:R-:W-:Y:S01]  /*bf40*/  @!P4 IADD3 R62, -R62, RZ, RZ ;  /* 0x000000ff3e3ec210 */ /* 0x000fe20007ffe1ff */
[----:B------:R-:W-:Y:S01]  /*bf50*/  @!P3 IMAD.IADD R51, R51, 0x1, -R251 ;  /* 0x000000013333b824 */ /* 0x000fe200078e0afb */
[C---:B------:R-:W-:Y:S02]  /*bf60*/  ISETP.GT.U32.AND P3, PT, R251.reuse, R56, PT ;  /* 0x00000038fb00720c */ /* 0x040fe40003f64070 */
[----:B------:R-:W-:Y:S02]  /*bf70*/  ISETP.GT.U32.AND P2, PT, R251, R55, PT ;  /* 0x00000037fb00720c */ /* 0x000fe40003f44070 */
[----:B------:R-:W-:-:S02]  /*bf80*/  ISETP.GE.AND P0, PT, R239, RZ, PT ;  /* 0x000000ffef00720c */ /* 0x000fc40003f06270 */
[----:B------:R-:W-:Y:S01]  /*bf90*/  ISETP.GT.U32.AND P4, PT, R251, R54, PT ;  /* 0x00000036fb00720c */ /* 0x000fe20003f84070 */
[----:B------:R-:W-:-:S05]  /*bfa0*/  IMAD.HI.U32 R238, R252, R236, RZ ;  /* 0x000000ecfcee7227 */ /* 0x000fca00078e00ff */
[----:B------:R-:W-:Y:S01]  /*bfb0*/  IADD3 R238, -R238, RZ, RZ ;  /* 0x000000ffeeee7210 */ /* 0x000fe20007ffe1ff */
[----:B------:R-:W-:Y:S01]  /*bfc0*/  @!P5 IMAD.MOV R60, RZ, RZ, -R60 ;  /* 0x000000ffff3cd224 */ /* 0x000fe200078e0a3c */
[----:B------:R-:W-:Y:S01]  /*bfd0*/  @!P3 IADD3 R56, R56, -R251, RZ ;  /* 0x800000fb3838b210 */ /* 0x000fe20007ffe0ff */
[--C-:B------:R-:W-:Y:S01]  /*bfe0*/  @!P2 IMAD.IADD R55, R55, 0x1, -R251.reuse ;  /* 0x000000013737a824 */ /* 0x100fe200078e0afb */
[C---:B------:R-:W-:Y:S01]  /*bff0*/  ISETP.GT.U32.AND P3, PT, R251.reuse, R49, PT ;  /* 0x00000031fb00720c */ /* 0x040fe20003f64070 */
[----:B------:R-:W-:Y:S01]  /*c000*/  IMAD R236, R251, R238, R236 ;  /* 0x000000eefbec7224 */ /* 0x000fe200078e02ec */
[----:B------:R-:W-:Y:S01]  /*c010*/  @!P0 IADD3 R59, -R59, RZ, RZ ;  /* 0x000000ff3b3b8210 */ /* 0x000fe20007ffe1ff */
[----:B------:R-:W-:Y:S01]  /*c020*/  @!P4 IMAD.IADD R54, R54, 0x1, -R251 ;  /* 0x000000013636c824 */ /* 0x000fe200078e0afb */
[----:B------:R-:W-:Y:S02]  /*c030*/  IABS R238, R217 ;  /* 0x000000d900ee7213 */ /* 0x000fe40000000000 */
[----:B------:R-:W-:-:S02]  /*c040*/  ISETP.GT.U32.AND P0, PT, R251, R53, PT ;  /* 0x00000035fb00720c */ /* 0x000fc40003f04070 */
[C---:B------:R-:W-:Y:S02]  /*c050*/  ISETP.GT.U32.AND P2, PT, R251.reuse, R48, PT ;  /* 0x00000030fb00720c */ /* 0x040fe40003f44070 */
[C---:B------:R-:W-:Y:S02]  /*c060*/  ISETP.GT.U32.AND P4, PT, R251.reuse, R47, PT ;  /* 0x0000002ffb00720c */ /* 0x040fe40003f84070 */
[----:B------:R-:W-:Y:S01]  /*c070*/  ISETP.GT.U32.AND P5, PT, R251, R51, PT ;  /* 0x00000033fb00720c */ /* 0x000fe20003fa4070 */
[----:B------:R-:W-:-:S04]  /*c080*/  IMAD.HI.U32 R239, R252, R238, RZ ;  /* 0x000000eefcef7227 */ /* 0x000fc800078e00ff */
[----:B------:R-:W-:Y:S02]  /*c090*/  IMAD.MOV R239, RZ, RZ, -R239 ;  /* 0x000000ffffef7224 */ /* 0x000fe400078e0aef */
[-C--:B------:R-:W-:Y:S01]  /*c0a0*/  @!P0 IADD3 R53, R53, -R251.reuse, RZ ;  /* 0x800000fb35358210 */ /* 0x080fe20007ffe0ff */
[--C-:B------:R-:W-:Y:S01]  /*c0b0*/  @!P3 IMAD.IADD R49, R49, 0x1, -R251.reuse ;  /* 0x000000013131b824 */ /* 0x100fe200078e0afb */
[----:B------:R-:W-:Y:S01]  /*c0c0*/  ISETP.GT.U32.AND P0, PT, R251, R46, PT ;  /* 0x0000002efb00720c */ /* 0x000fe20003f04070 */
[--C-:B------:R-:W-:Y:S01]  /*c0d0*/  @!P2 IMAD.IADD R48, R48, 0x1, -R251.reuse ;  /* 0x000000013030a824 */ /* 0x100fe200078e0afb */
[----:B------:R-:W-:Y:S01]  /*c0e0*/  @!P4 IADD3 R47, R47, -R251, RZ ;  /* 0x800000fb2f2fc210 */ /* 0x000fe20007ffe0ff */
[----:B------:R-:W-:Y:S02]  /*c0f0*/  IMAD R238, R251, R239, R238 ;  /* 0x000000effbee7224 */ /* 0x000fe400078e02ee */
[----:B------:R-:W-:Y:S01]  /*c100*/  @!P5 IMAD.IADD R51, R51, 0x1, -R251 ;  /* 0x000000013333d824 */ /* 0x000fe200078e0afb */
[----:B------:R-:W-:Y:S01]  /*c110*/  ISETP.GE.AND P5, PT, R215, RZ, PT ;  /* 0x000000ffd700720c */ /* 0x000fe20003fa6270 */
[----:B------:R-:W2:Y:S04]  /*c120*/  LDL R239, [R1+0x71ac] ;  /* 0x0071ac0001ef7983 */ /* 0x000ea80000100800 */
[----:B------:R-:W2:Y:S01]  /*c130*/  LDL R215, [R1+0x71b4] ;  /* 0x0071b40001d77983 */ /* 0x000ea20000100800 */
[----:B------:R-:W-:-:S03]  /*c140*/  ISETP.GE.AND P3, PT, R225, RZ, PT ;  /* 0x000000ffe100720c */ /* 0x000fc60003f66270 */
        /* <DEDUP_REMOVED lines=12> */
[----:B------:R-:W-:Y:S01]  /*c210*/  @!P1 IMAD.IADD R52, R52, 0x1, -R251 ;  /* 0x0000000134349824 */ /* 0x000fe200078e0afb */
[C---:B------:R-:W-:Y:S02]  /*c220*/  ISETP.GT.U32.AND P1, PT, R251.reuse, R45, PT ;  /* 0x0000002dfb00720c */ /* 0x040fe40003f24070 */
[----:B------:R-:W-:Y:S01]  /*c230*/  @!P6 IADD3 R50, R50, -R251, RZ ;  /* 0x800000fb3232e210 */ /* 0x000fe20007ffe0ff */
[----:B------:R-:W-:Y:S01]  /*c240*/  @!P3 IMAD.MOV R54, RZ, RZ, -R54 ;  /* 0x000000ffff36b224 */ /* 0x000fe200078e0a36 */
[----:B------:R-:W-:Y:S02]  /*c250*/  @!P5 IADD3 R56, -R56, RZ, RZ ;  /* 0x000000ff3838d210 */ /* 0x000fe40007ffe1ff */
[C---:B------:R-:W-:Y:S02]  /*c260*/  ISETP.GT.U32.AND P5, PT, R251.reuse, R49, PT ;  /* 0x00000031fb00720c */ /* 0x040fe40003fa4070 */
[----:B------:R-:W-:-:S05]  /*c270*/  ISETP.GT.U32.AND P3, PT, R251, R48, PT ;  /* 0x00000030fb00720c */ /* 0x000fca0003f64070 */
[----:B------:R-:W-:Y:S01]  /*c280*/  @!P1 IMAD.IADD R45, R45, 0x1, -R251 ;  /* 0x000000012d2d9824 */ /* 0x000fe200078e0afb */
[----:B------:R-:W-:Y:S02]  /*c290*/  ISETP.GT.U32.AND P1, PT, R251, R50, PT ;  /* 0x00000032fb00720c */ /* 0x000fe40003f24070 */
[----:B------:R-:W-:Y:S01]  /*c2a0*/  ISETP.GE.AND P6, PT, R216, RZ, PT ;  /* 0x000000ffd800720c */ /* 0x000fe20003fc6270 */
[----:B------:R-:W-:Y:S01]  /*c2b0*/  @!P0 IMAD.MOV R51, RZ, RZ, -R51 ;  /* 0x000000ffff338224 */ /* 0x000fe200078e0a33 */
[----:B------:R-:W-:Y:S01]  /*c2c0*/  @!P2 IADD3 R53, -R53, RZ, RZ ;  /* 0x000000ff3535a210 */ /* 0x000fe20007ffe1ff */
[--C-:B------:R-:W-:Y:S01]  /*c2d0*/  @!P5 IMAD.IADD R49, R49, 0x1, -R251.reuse ;  /* 0x000000013131d824 */ /* 0x100fe200078e0afb */
[C---:B------:R-:W-:Y:S01]  /*c2e0*/  ISETP.GT.U32.AND P2, PT, R251.reuse, R47, PT ;  /* 0x0000002ffb00720c */ /* 0x040fe20003f44070 */
[----:B------:R-:W-:Y:S01]  /*c2f0*/  @!P3 IMAD.IADD R48, R48, 0x1, -R251 ;  /* 0x000000013030b824 */ /* 0x000fe200078e0afb */
[C---:B------:R-:W-:Y:S02]  /*c300*/  ISETP.GT.U32.AND P5, PT, R251.reuse, R42, PT ;  /* 0x0000002afb00720c */ /* 0x040fe40003fa4070 */
[----:B------:R-:W-:-:S03]  /*c310*/  ISETP.GT.U32.AND P3, PT, R251, R41, PT ;  /* 0x00000029fb00720c */ /* 0x000fc60003f64070 */
[----:B------:R-:W-:Y:S02]  /*c320*/  @!P1 IADD3 R50, R50, -R251, RZ ;  /* 0x800000fb32329210 */ /* 0x000fe40007ffe0ff */
[C---:B------:R-:W-:Y:S01]  /*c330*/  ISETP.GT.U32.AND P1, PT, R251.reuse, R43, PT ;  /* 0x0000002bfb00720c */ /* 0x040fe20003f24070 */
[----:B------:R-:W-:Y:S01]  /*c340*/  @!P6 IMAD.MOV R55, RZ, RZ, -R55 ;  /* 0x000000ffff37e224 */ /* 0x000fe200078e0a37 */
[C---:B------:R-:W-:Y:S02]  /*c350*/  ISETP.GT.U32.AND P6, PT, R251.reuse, R45, PT ;  /* 0x0000002dfb00720c */ /* 0x040fe40003fc4070 */
[----:B------:R-:W-:Y:S02]  /*c360*/  ISETP.GT.U32.AND P0, PT, R251, R44, PT ;  /* 0x0000002cfb00720c */ /* 0x000fe40003f04070 */
[----:B------:R-:W-:Y:S01]  /*c370*/  IADD3 R216, R22, 0xfd, RZ ;  /* 0x000000fd16d87810 */ /* 0x000fe20007ffe0ff */
[----:B------:R-:W-:Y:S01]  /*c380*/  @!P5 IMAD.IADD R42, R42, 0x1, -R251 ;  /* 0x000000012a2ad824 */ /* 0x000fe200078e0afb */
[----:B------:R-:W-:-:S02]  /*c390*/  @!P2 IADD3 R47, R47, -R251, RZ ;  /* 0x800000fb2f2fa210 */ /* 0x000fc40007ffe0ff */
[-C--:B------:R-:W-:Y:S01]  /*c3a0*/  @!P3 IADD3 R41, R41, -R251.reuse, RZ ;  /* 0x800000fb2929b210 */ /* 0x080fe20007ffe0ff */
[----:B------:R-:W-:Y:S01]  /*c3b0*/  STL [R1+0x71f0], R216 ;  /* 0x0071f0d801007387 */ /* 0x000fe20000100800 */
[----:B------:R-:W-:Y:S01]  /*c3c0*/  ISETP.GT.U32.AND P2, PT, R251, R40, PT ;  /* 0x00000028fb00720c */ /* 0x000fe20003f44070 */
[--C-:B------:R-:W-:Y:S02]  /*c3d0*/  @!P1 IMAD.IADD R43, R43, 0x1, -R251.reuse ;  /* 0x000000012b2b9824 */ /* 0x100fe400078e0afb */
[----:B------:R-:W-:Y:S02]  /*c3e0*/  @!P6 IMAD.IADD R45, R45, 0x1, -R251 ;  /* 0x000000012d2de824 */ /* 0x000fe400078e0afb */
[----:B------:R-:W-:-:S08]  /*c3f0*/  @!P0 IADD3 R44, R44, -R251, RZ ;  /* 0x800000fb2c2c8210 */ /* 0x000fd00007ffe0ff */
[----:B------:R-:W-:Y:S01]  /*c400*/  @!P2 IMAD.IADD R40, R40, 0x1, -R251 ;  /* 0x000000012828a824 */ /* 0x000fe200078e0afb */
[----:B------:R-:W-:Y:S02]  /*c410*/  ISETP.GE.AND P6, PT, R239, RZ, PT ;  /* 0x000000ffef00720c */ /* 0x000fe40003fc6270 */
[----:B------:R-:W2:Y:S01]  /*c420*/  LDL R239, [R1+0x71c4] ;  /* 0x0071c40001ef7983 */ /* 0x000ea20000100800 */
[----:B------:R-:W-:-:S03]  /*c430*/  ISETP.GE.AND P0, PT, R215, RZ, PT ;  /* 0x000000ffd700720c */ /* 0x000fc60003f06270 */
[----:B------:R-:W2:Y:S01]  /*c440*/  LDL R215, [R1+0x71c8] ;  /* 0x0071c80001d77983 */ /* 0x000ea20000100800 */
[----:B------:R-:W-:-:S03]  /*c450*/  ISETP.GE.AND P1, PT, R225, RZ, PT ;  /* 0x000000ffe100720c */ /* 0x000fc60003f26270 */
[----:B------:R-:W2:Y:S01]  /*c460*/  LDL R225, [R1+0x71cc] ;  /* 0x0071cc0001e17983 */ /* 0x000ea20000100800 */
[----:B---3--:R-:W-:-:S03]  /*c470*/  ISETP.GE.AND P5, PT, R227, RZ, PT ;  /* 0x000000ffe300720c */ /* 0x008fc60003fa6270 */
[----:B------:R-:W3:Y:S01]  /*c480*/  LDL R227, [R1+0x71d4] ;  /* 0x0071d40001e37983 */ /* 0x000ee20000100800 */
[----:B----4-:R-:W-:-:S03]  /*c490*/  ISETP.GE.AND P3, PT, R240, RZ, PT ;  /* 0x000000fff000720c */ /* 0x010fc60003f66270 */
[----:B------:R-:W4:Y:S01]  /*c4a0*/  LDL R240, [R1+0x71d0] ;  /* 0x0071d00001f07983 */ /* 0x000f220000100800 */
[----:B--2---:R-:W-:-:S03]  /*c4b0*/  ISETP.GE.AND P2, PT, R241, RZ, PT ;  /* 0x000000fff100720c */ /* 0x004fc60003f46270 */
[----:B------:R-:W2:Y:S01]  /*c4c0*/  LDL R241, [R1+0x71dc] ;  /* 0x0071dc0001f17983 */ /* 0x000ea20000100800 */
[----:B------:R-:W-:Y:S01]  /*c4d0*/  @!P4 IMAD.MOV R52, RZ, RZ, -R52 ;  /* 0x000000ffff34c224 */ /* 0x000fe200078e0a34 */
[----:B------:R-:W-:Y:S01]  /*c4e0*/  ISETP.GT.U32.AND P4, PT, R251, R46, PT ;  /* 0x0000002efb00720c */ /* 0x000fe20003f84070 */
[----:B------:R-:W-:Y:S01]  /*c4f0*/  @!P0 IMAD.MOV R49, RZ, RZ, -R49 ;  /* 0x000000ffff318224 */ /* 0x000fe200078e0a31 */
[----:B------:R-:W-:Y:S01]  /*c500*/  @!P5 IADD3 R47, -R47, RZ, RZ ;  /* 0x000000ff2f2fd210 */ /* 0x000fe20007ffe1ff */
[----:B------:R-:W-:Y:S01]  /*c510*/  @!P1 IMAD.MOV R48, RZ, RZ, -R48 ;  /* 0x000000ffff309224 */ /* 0x000fe200078e0a30 */
[C---:B------:R-:W-:Y:S02]  /*c520*/  ISETP.GT.U32.AND P0, PT, R251.reuse, R43, PT ;  /* 0x0000002bfb00720c */ /* 0x040fe40003f04070 */
[C---:B------:R-:W-:Y:S02]  /*c530*/  ISETP.GT.U32.AND P1, PT, R251.reuse, R42, PT ;  /* 0x0000002afb00720c */ /* 0x040fe40003f24070 */
[----:B------:R-:W-:-:S05]  /*c540*/  ISETP.GT.U32.AND P5, PT, R251, R41, PT ;  /* 0x00000029fb00720c */ /* 0x000fca0003fa4070 */
[----:B------:R-:W-:Y:S01]  /*c550*/  @!P4 IMAD.IADD R46, R46, 0x1, -R251 ;  /* 0x000000012e2ec824 */ /* 0x000fe200078e0afb */
[C---:B------:R-:W-:Y:S01]  /*c560*/  ISETP.GT.U32.AND P4, PT, R251.reuse, R39, PT ;  /* 0x00000027fb00720c */ /* 0x040fe20003f84070 */
[----:B------:R-:W-:Y:S02]  /*c570*/  @!P2 IMAD.MOV R45, RZ, RZ, -R45 ;  /* 0x000000ffff2da224 */ /* 0x000fe400078e0a2d */
[----:B------:R-:W-:Y:S01]  /*c580*/  @!P3 IMAD.MOV R46, RZ, RZ, -R46 ;  /* 0x000000ffff2eb224 */ /* 0x000fe200078e0a2e */
[----:B------:R-:W-:Y:S01]  /*c590*/  ISETP.GT.U32.AND P3, PT, R251, R40, PT ;  /* 0x00000028fb00720c */ /* 0x000fe20003f64070 */
[--C-:B------:R-:W-:Y:S01]  /*c5a0*/  @!P0 IMAD.IADD R43, R43, 0x1, -R251.reuse ;  /* 0x000000012b2b8824 */ /* 0x100fe200078e0afb */
[----:B------:R-:W-:Y:S01]  /*c5b0*/  ISETP.GT.U32.AND P2, PT, R251, R38, PT ;  /* 0x00000026fb00720c */ /* 0x000fe20003f44070 */
[----:B------:R-:W-:Y:S01]  /*c5c0*/  @!P1 IMAD.IADD R42, R42, 0x1, -R251 ;  /* 0x000000012a2a9824 */ /* 0x000fe200078e0afb */
[----:B------:R-:W-:-:S05]  /*c5d0*/  @!P5 IADD3 R41, R41, -R251, RZ ;  /* 0x800000fb2929d210 */ /* 0x000fca0007ffe0ff */
[--C-:B------:R-:W-:Y:S01]  /*c5e0*/  @!P4 IMAD.IADD R39, R39, 0x1, -R251.reuse ;  /* 0x000000012727c824 */ /* 0x100fe200078e0afb */
[----:B------:R-:W-:Y:S02]  /*c5f0*/  @!P6 IADD3 R50, -R50, RZ, RZ ;  /* 0x000000ff3232e210 */ /* 0x000fe40007ffe1ff */
[C---:B------:R-:W-:Y:S02]  /*c600*/  ISETP.GT.U32.AND P4, PT, R251.reuse, R44, PT ;  /* 0x0000002cfb00720c */ /* 0x040fe40003f84070 */
[C---:B------:R-:W-:Y:S02]  /*c610*/  ISETP.GT.U32.AND P0, PT, R251.reuse, R37, PT ;  /* 0x00000025fb00720c */ /* 0x040fe40003f04070 */
[C---:B------:R-:W-:Y:S02]  /*c620*/  ISETP.GT.U32.AND P1, PT, R251.reuse, R36, PT ;  /* 0x00000024fb00720c */ /* 0x040fe40003f24070 */
[C---:B------:R-:W-:Y:S02]  /*c630*/  ISETP.GT.U32.AND P5, PT, R251.reuse, R35, PT ;  /* 0x00000023fb00720c */ /* 0x040fe40003fa4070 */
[C---:B------:R-:W-:Y:S01]  /*c640*/  ISETP.GT.U32.AND P6, PT, R251.reuse, R39, PT ;  /* 0x00000027fb00720c */ /* 0x040fe20003fc4070 */
[----:B------:R-:W-:Y:S01]  /*c650*/  @!P3 IMAD.IADD R40, R40, 0x1, -R251 ;  /* 0x000000012828b824 */ /* 0x000fe200078e0afb */
[----:B------:R-:W-:-:S02]  /*c660*/  ISETP.GT.U32.AND P3, PT, R251, R34, PT ;  /* 0x00000022fb00720c */ /* 0x000fc40003f64070 */
[----:B------:R-:W-:Y:S02]  /*c670*/  @!P2 IADD3 R38, R38, -R251, RZ ;  /* 0x800000fb2626a210 */ /* 0x000fe40007ffe0ff */
[----:B------:R-:W-:Y:S01]  /*c680*/  ISETP.GT.U32.AND P2, PT, R251, R33, PT ;  /* 0x00000021fb00720c */ /* 0x000fe20003f44070 */
[--C-:B------:R-:W-:Y:S01]  /*c690*/  @!P0 IMAD.IADD R37, R37, 0x1, -R251.reuse ;  /* 0x0000000125258824 */ /* 0x100fe200078e0afb */
[-C--:B------:R-:W-:Y:S01]  /*c6a0*/  @!P4 IADD3 R44, R44, -R251.reuse, RZ ;  /* 0x800000fb2c2cc210 */ /* 0x080fe20007ffe0ff */
[--C-:B------:R-:W-:Y:S02]  /*c6b0*/  @!P1 IMAD.IADD R36, R36, 0x1, -R251.reuse ;  /* 0x0000000124249824 */ /* 0x100fe400078e0afb */
[----:B------:R-:W-:Y:S02]  /*c6c0*/  @!P5 IADD3 R35, R35, -R251, RZ ;  /* 0x800000fb2323d210 */ /* 0x000fe40007ffe0ff */
[--C-:B------:R-:W-:Y:S02]  /*c6d0*/  @!P6 IMAD.IADD R39, R39, 0x1, -R251.reuse ;  /* 0x000000012727e824 */ /* 0x100fe400078e0afb */
[----:B------:R-:W-:-:S04]  /*c6e0*/  @!P3 IMAD.IADD R34, R34, 0x1, -R251 ;  /* 0x000000012222b824 */ /* 0x000fc800078e0afb */
[----:B------:R-:W-:Y:S02]  /*c6f0*/  @!P2 IADD3 R33, R33, -R251, RZ ;  /* 0x800000fb2121a210 */ /* 0x000fe40007ffe0ff */
[----:B------:R-:W-:Y:S02]  /*c700*/  ISETP.GT.U32.AND P2, PT, R251, R38, PT ;  /* 0x00000026fb00720c */ /* 0x000fe40003f44070 */
[----:B------:R-:W-:Y:S02]  /*c710*/  ISETP.GE.AND P4, PT, R239, RZ, PT ;  /* 0x000000ffef00720c */ /* 0x000fe40003f86270 */
[----:B------:R-:W-:Y:S02]  /*c720*/  ISETP.GE.AND P6, PT, R215, RZ, PT ;  /* 0x000000ffd700720c */ /* 0x000fe40003fc6270 */
[----:B------:R-:W-:Y:S02]  /*c730*/  ISETP.GE.AND P0, PT, R225, RZ, PT ;  /* 0x000000ffe100720c */ /* 0x000fe40003f06270 */
[----:B---3--:R-:W-:-:S07]  /*c740*/  ISETP.GE.AND P5, PT, R227, RZ, PT ;  /* 0x000000ffe300720c */ /* 0x008fce0003fa6270 */
[----:B------:R-:W-:Y:S01]  /*c750*/  @!P4 IMAD.MOV R44, RZ, RZ, -R44 ;  /* 0x000000ffff2cc224 */ /* 0x000fe200078e0a2c */
[C---:B------:R-:W-:Y:S01]  /*c760*/  ISETP.GT.U32.AND P4, PT, R251.reuse, R37, PT ;  /* 0x00000025fb00720c */ /* 0x040fe20003f84070 */
[----:B------:R-:W-:Y:S02]  /*c770*/  @!P6 IMAD.MOV R43, RZ, RZ, -R43 ;  /* 0x000000ffff2be224 */ /* 0x000fe400078e0a2b */
[----:B------:R-:W-:Y:S01]  /*c780*/  @!P0 IADD3 R42, -R42, RZ, RZ ;  /* 0x000000ff2a2a8210 */ /* 0x000fe20007ffe1ff */
[--C-:B------:R-:W-:Y:S01]  /*c790*/  @!P2 IMAD.IADD R38, R38, 0x1, -R251.reuse ;  /* 0x000000012626a824 */ /* 0x100fe200078e0afb */
[C---:B------:R-:W-:Y:S01]  /*c7a0*/  ISETP.GT.U32.AND P0, PT, R251.reuse, R36, PT ;  /* 0x00000024fb00720c */ /* 0x040fe20003f04070 */
[----:B------:R-:W3:Y:S01]  /*c7b0*/  LDL R215, [R1+0x71e8] ;  /* 0x0071e80001d77983 */ /* 0x000ee20000100800 */
[----:B------:R-:W-:Y:S02]  /*c7c0*/  IABS R239, R216 ;  /* 0x000000d800ef7213 */ /* 0x000fe40000000000 */
[C---:B------:R-:W-:Y:S01]  /*c7d0*/  ISETP.GT.U32.AND P6, PT, R251.reuse, R33, PT ;  /* 0x00000021fb00720c */ /* 0x040fe20003fc4070 */
[----:B------:R-:W3:Y:S01]  /*c7e0*/  LDL R225, [R1+0x71ec] ;  /* 0x0071ec0001e17983 */ /* 0x000ee20000100800 */
[----:B------:R-:W-:Y:S01]  /*c7f0*/  @!P5 IMAD.MOV R40, RZ, RZ, -R40 ;  /* 0x000000ffff28d224 */ /* 0x000fe200078e0a28 */
[----:B------:R-:W-:Y:S01]  /*c800*/  ISETP.GT.U32.AND P5, PT, R251, R34, PT ;  /* 0x00000022fb00720c */ /* 0x000fe20003fa4070 */
[----:B------:R-:W-:Y:S01]  /*c810*/  @!P4 IMAD.IADD R37, R37, 0x1, -R251 ;  /* 0x000000012525c824 */ /* 0x000fe200078e0afb */
[C---:B------:R-:W-:Y:S01]  /*c820*/  ISETP.GT.U32.AND P2, PT, R251.reuse, R31, PT ;  /* 0x0000001ffb00720c */ /* 0x040fe20003f44070 */
[----:B------:R-:W3:Y:S01]  /*c830*/  LDL R227, [R1+0x71f4] ;  /* 0x0071f40001e37983 */ /* 0x000ee20000100800 */
[----:B------:R-:W-:-:S02]  /*c840*/  ISETP.GT.U32.AND P4, PT, R251, R30, PT ;  /* 0x0000001efb00720c */ /* 0x000fc40003f84070 */
[----:B------:R-:W-:Y:S02]  /*c850*/  @!P0 IADD3 R36, R36, -R251, RZ ;  /* 0x800000fb24248210 */ /* 0x000fe40007ffe0ff */
[----:B------:R-:W-:Y:S02]  /*c860*/  ISETP.GT.U32.AND P0, PT, R251, R29, PT ;  /* 0x0000001dfb00720c */ /* 0x000fe40003f04070 */
[----:B------:R-:W-:-:S03]  /*c870*/  @!P6 IADD3 R33, R33, -R251, RZ ;  /* 0x800000fb2121e210 */ /* 0x000fc60007ffe0ff */
[----:B------:R-:W-:Y:S01]  /*c880*/  @!P5 IMAD.IADD R34, R34, 0x1, -R251 ;  /* 0x000000012222d824 */ /* 0x000fe200078e0afb */
[----:B------:R-:W-:Y:S02]  /*c890*/  ISETP.GT.U32.AND P5, PT, R251, R27, PT ;  /* 0x0000001bfb00720c */ /* 0x000fe40003fa4070 */
[----:B----4-:R-:W-:Y:S01]  /*c8a0*/  ISETP.GE.AND P1, PT, R240, RZ, PT ;  /* 0x000000fff000720c */ /* 0x010fe20003f26270 */
[----:B------:R-:W-:-:S12]  /*c8b0*/  IMAD.HI.U32 R240, R252, R239, RZ ;  /* 0x000000effcf07227 */ /* 0x000fd800078e00ff */
[----:B------:R-:W-:Y:S01]  /*c8c0*/  @!P1 IMAD.MOV R41, RZ, RZ, -R41 ;  /* 0x000000ffff299224 */ /* 0x000fe200078e0a29 */
[----:B------:R-:W-:Y:S02]  /*c8d0*/  ISETP.GT.U32.AND P1, PT, R251, R35, PT ;  /* 0x00000023fb00720c */ /* 0x000fe40003f24070 */
[----:B--2---:R-:W-:Y:S01]  /*c8e0*/  ISETP.GE.AND P3, PT, R241, RZ, PT ;  /* 0x000000fff100720c */ /* 0x004fe20003f66270 */
[----:B------:R-:W-:Y:S01]  /*c8f0*/  IMAD.MOV R240, RZ, RZ, -R240 ;  /* 0x000000fffff07224 */ /* 0x000fe200078e0af0 */
[----:B------:R-:W2:Y:S03]  /*c900*/  LDL R241, [R1+0x71f8] ;  /* 0x0071f80001f17983 */ /* 0x000ea60000100800 */
[----:B------:R-:W-:Y:S02]  /*c910*/  IMAD R239, R251, R240, R239 ;  /* 0x000000f0fbef7224 */ /* 0x000fe400078e02ef */
[----:B------:R-:W4:Y:S04]  /*c920*/  LDL R240, [R1+0x71e0] ;  /* 0x0071e00001f07983 */ /* 0x000f280000100800 */
[----:B------:R-:W-:Y:S01]  /*c930*/  @!P1 IMAD.IADD R35, R35, 0x1, -R251 ;  /* 0x0000000123239824 */ /* 0x000fe200078e0afb */
[----:B------:R-:W-:-:S02]  /*c940*/  ISETP.GT.U32.AND P1, PT, R251, R28, PT ;  /* 0x0000001cfb00720c */ /* 0x000fc40003f24070 */
[----:B------:R-:W-:Y:S02]  /*c950*/  @!P3 IADD3 R39, -R39, RZ, RZ ;  /* 0x000000ff2727b210 */ /* 0x000fe40007ffe1ff */
[----:B------:R-:W-:Y:S02]  /*c960*/  ISETP.GT.U32.AND P3, PT, R251, R32, PT ;  /* 0x00000020fb00720c */ /* 0x000fe40003f64070 */
[----:B------:R-:W2:Y:S02]  /*c970*/  LDL R251, [R1+0x71d8] ;  /* 0x0071d80001fb7983 */ /* 0x000ea40000100800 */
[----:B--2---:R-:W-:Y:S02]  /*c980*/  ISETP.GE.AND P6, PT, R251, RZ, PT ;  /* 0x000000fffb00720c */ /* 0x004fe40003fc6270 */
[----:B------:R-:W-:-:S04]  /*c990*/  IABS R251, c[0x0][0x17c] ;  /* 0x00005f0000fb7a13 */ /* 0x000fc80000000000 */
[----:B------:R-:W-:-:S03]  /*c9a0*/  @!P4 IADD3 R30, R30, -R251, RZ ;  /* 0x800000fb1e1ec210 */ /* 0x000fc60007ffe0ff */
[--C-:B------:R-:W-:Y:S01]  /*c9b0*/  @!P3 IMAD.IADD R32, R32, 0x1, -R251.reuse ;  /* 0x000000012020b824 */ /* 0x100fe200078e0afb */
[----:B----4-:R-:W-:Y:S01]  /*c9c0*/  ISETP.GE.AND P3, PT, R240, RZ, PT ;  /* 0x000000fff000720c */ /* 0x010fe20003f66270 */
[--C-:B------:R-:W-:Y:S01]  /*c9d0*/  @!P2 IMAD.IADD R31, R31, 0x1, -R251.reuse ;  /* 0x000000011f1fa824 */ /* 0x100fe200078e0afb */
[----:B---3--:R-:W-:Y:S01]  /*c9e0*/  ISETP.GE.AND P2, PT, R215, RZ, PT ;  /* 0x000000ffd700720c */ /* 0x008fe20003f46270 */
[--C-:B------:R-:W-:Y:S01]  /*c9f0*/  @!P0 IMAD.IADD R29, R29, 0x1, -R251.reuse ;  /* 0x000000011d1d8824 */ /* 0x100fe200078e0afb */
[----:B------:R-:W-:Y:S01]  /*ca00*/  ISETP.GE.AND P4, PT, R225, RZ, PT ;  /* 0x000000ffe100720c */ /* 0x000fe20003f86270 */
[----:B------:R-:W-:Y:S01]  /*ca10*/  @!P1 IMAD.IADD R28, R28, 0x1, -R251 ;  /* 0x000000011c1c9824 */ /* 0x000fe200078e0afb */
[----:B------:R-:W-:Y:S01]  /*ca20*/  ISETP.GE.AND P0, PT, R227, RZ, PT ;  /* 0x000000ffe300720c */ /* 0x000fe20003f06270 */
[----:B------:R-:W2:Y:S01]  /*ca30*/  LDL R215, [R1+0x720c] ;  /* 0x00720c0001d77983 */ /* 0x000ea20000100800 */
[----:B------:R-:W-:Y:S02]  /*ca40*/  ISETP.GE.AND P1, PT, R241, RZ, PT ;  /* 0x000000fff100720c */ /* 0x000fe40003f26270 */
[----:B------:R-:W-:Y:S01]  /*ca50*/  IADD3 R240, R22, 0xfe, RZ ;  /* 0x000000fe16f07810 */ /* 0x000fe20007ffe0ff */
[----:B------:R-:W3:Y:S04]  /*ca60*/  LDL R225, [R1+0x7218] ;  /* 0x0072180001e17983 */ /* 0x000ee80000100800 */
[----:B------:R-:W4:Y:S04]  /*ca70*/  LDL R227, [R1+0x7214] ;  /* 0x0072140001e37983 */ /* 0x000f280000100800 */
[----:B------:R-:W2:Y:S04]  /*ca80*/  LDL R241, [R1+0x721c] ;  /* 0x00721c0001f17983 */ /* 0x000ea80000100800 */
[----:B------:R-:W2:Y:S01]  /*ca90*/  LDL.LU R22, [R1+0x771c] ;  /* 0x00771c0001167983 */ /* 0x000ea20000300800 */
[----:B------:R-:W-:Y:S01]  /*caa0*/  @!P5 IADD3 R27, R27, -R251, RZ ;  /* 0x800000fb1b1bd210 */ /* 0x000fe20007ffe0ff */
[----:B------:R-:W-:Y:S01]  /*cab0*/  @!P3 IMAD.MOV R37, RZ, RZ, -R37 ;  /* 0x000000ffff25b224 */ /* 0x000fe200078e0a25 */
[----:B------:R-:W-:Y:S01]  /*cac0*/  @!P2 IADD3 R36, -R36, RZ, RZ ;  /* 0x000000ff2424a210 */ /* 0x000fe20007ffe1ff */
[----:B------:R-:W-:Y:S01]  /*cad0*/  @!P4 IMAD.MOV R35, RZ, RZ, -R35 ;  /* 0x000000ffff23c224 */ /* 0x000fe200078e0a23 */
[C---:B------:R-:W-:Y:S01]  /*cae0*/  ISETP.GT.U32.AND P5, PT, R251.reuse, R32, PT ;  /* 0x00000020fb00720c */ /* 0x040fe20003fa4070 */
[----:B------:R-:W-:Y:S01]  /*caf0*/  @!P0 IMAD.MOV R34, RZ, RZ, -R34 ;  /* 0x000000ffff228224 */ /* 0x000fe200078e0a22 */
[C---:B------:R-:W-:Y:S01]  /*cb00*/  ISETP.GT.U32.AND P3, PT, R251.reuse, R31, PT ;  /* 0x0000001ffb00720c */ /* 0x040fe20003f64070 */
[----:B------:R-:W-:Y:S01]  /*cb10*/  @!P6 IMAD.MOV R38, RZ, RZ, -R38 ;  /* 0x000000ffff26e224 */ /* 0x000fe200078e0a26 */
[----:B------:R-:W-:-:S02]  /*cb20*/  ISETP.GT.U32.AND P2, PT, R251, R30, PT ;  /* 0x0000001efb00720c */ /* 0x000fc40003f44070 */
[C---:B------:R-:W-:Y:S02]  /*cb30*/  ISETP.GT.U32.AND P4, PT, R251.reuse, R29, PT ;  /* 0x0000001dfb00720c */ /* 0x040fe40003f84070 */
[C---:B------:R-:W-:Y:S02]  /*cb40*/  ISETP.GT.U32.AND P0, PT, R251.reuse, R28, PT ;  /* 0x0000001cfb00720c */ /* 0x040fe40003f04070 */
[----:B------:R-:W-:Y:S01]  /*cb50*/  ISETP.GT.U32.AND P6, PT, R251, R27, PT ;  /* 0x0000001bfb00720c */ /* 0x000fe20003fc4070 */
[----:B------:R1:W-:Y:S01]  /*cb60*/  STL [R1+0x71e4], R240 ;  /* 0x0071e4f001007387 */ /* 0x0003e20000100800 */
[----:B------:R-:W-:Y:S01]  /*cb70*/  @!P1 IADD3 R33, -R33, RZ, RZ ;  /* 0x000000ff21219210 */ /* 0x000fe20007ffe1ff */
[--C-:B------:R-:W-:Y:S01]  /*cb80*/  @!P5 IMAD.IADD R32, R32, 0x1, -R251.reuse ;  /* 0x000000012020d824 */ /* 0x100fe200078e0afb */
[----:B------:R-:W-:Y:S01]  /*cb90*/  ISETP.GT.U32.AND P1, PT, R251, R26, PT ;  /* 0x0000001afb00720c */ /* 0x000fe20003f24070 */
[----:B------:R-:W-:Y:S01]  /*cba0*/  @!P3 IMAD.IADD R31, R31, 0x1, -R251 ;  /* 0x000000011f1fb824 */ /* 0x000fe200078e0afb */
[----:B------:R-:W-:-:S02]  /*cbb0*/  ISETP.GT.U32.AND P5, PT, R251, R25, PT ;  /* 0x00000019fb00720c */ /* 0x000fc40003fa4070 */
[----:B------:R-:W-:Y:S01]  /*cbc0*/  @!P2 IADD3 R30, R30, -R251, RZ ;  /* 0x800000fb1e1ea210 */ /* 0x000fe20007ffe0ff */
[--C-:B------:R-:W-:Y:S01]  /*cbd0*/  @!P4 IMAD.IADD R29, R29, 0x1, -R251.reuse ;  /* 0x000000011d1dc824 */ /* 0x100fe200078e0afb */
[C---:B------:R-:W-:Y:S01]  /*cbe0*/  ISETP.GT.U32.AND P3, PT, R251.reuse, R24, PT ;  /* 0x00000018fb00720c */ /* 0x040fe20003f64070 */
[----:B------:R-:W-:Y:S01]  /*cbf0*/  @!P0 IMAD.IADD R28, R28, 0x1, -R251 ;  /* 0x000000011c1c8824 */ /* 0x000fe200078e0afb */
[C---:B------:R-:W-:Y:S02]  /*cc00*/  ISETP.GT.U32.AND P2, PT, R251.reuse, R23, PT ;  /* 0x00000017fb00720c */ /* 0x040fe40003f44070 */
[----:B------:R-:W-:Y:S02]  /*cc10*/  ISETP.GT.U32.AND P0, PT, R251, R21, PT ;  /* 0x00000015fb00720c */ /* 0x000fe40003f04070 */
[----:B------:R-:W-:Y:S02]  /*cc20*/  @!P6 IADD3 R27, R27, -R251, RZ ;  /* 0x800000fb1b1be210 */ /* 0x000fe40007ffe0ff */
[----:B--2---:R-:W-:-:S02]  /*cc30*/  ISETP.GT.U32.AND P4, PT, R251, R22, PT ;  /* 0x00000016fb00720c */ /* 0x004fc40003f84070 */
[----:B------:R-:W2:Y:S02]  /*cc40*/  LDL R251, [R1+0x7200] ;  /* 0x0072000001fb7983 */ /* 0x000ea40000100800 */
[----:B--2---:R-:W-:Y:S02]  /*cc50*/  ISETP.GE.AND P6, PT, R251, RZ, PT ;  /* 0x000000fffb00720c */ /* 0x004fe40003fc6270 */
[----:B------:R-:W-:-:S05]  /*cc60*/  IABS R251, c[0x0][0x17c] ;  /* 0x00005f0000fb7a13 */ /* 0x000fca0000000000 */
[----:B------:R-:W-:Y:S02]  /*cc70*/  @!P1 IMAD.IADD R26, R26, 0x1, -R251 ;  /* 0x000000011a1a9824 */ /* 0x000fe400078e0afb */
[----:B------:R-:W2:Y:S04]  /*cc80*/  LDL R251, [R1+0x7208] ;  /* 0x0072080001fb7983 */ /* 0x000ea80000100800 */
[----:B------:R-:W-:Y:S01]  /*cc90*/  @!P6 IMAD.MOV R32, RZ, RZ, -R32 ;  /* 0x000000ffff20e224 */ /* 0x000fe200078e0a20 */
[----:B--2---:R-:W-:Y:S02]  /*cca0*/  ISETP.GE.AND P1, PT, R251, RZ, PT ;  /* 0x000000fffb00720c */ /* 0x004fe40003f26270 */
[----:B------:R-:W-:-:S04]  /*ccb0*/  IABS R251, c[0x0][0x17c] ;  /* 0x00005f0000fb7a13 */ /* 0x000fc80000000000 */
[-C--:B------:R-:W-:Y:S01]  /*ccc0*/  @!P3 IADD3 R24, R24, -R251.reuse, RZ ;  /* 0x800000fb1818b210 */ /* 0x080fe20007ffe0ff */
[--C-:B------:R-:W-:Y:S01]  /*ccd0*/  @!P5 IMAD.IADD R25, R25, 0x1, -R251.reuse ;  /* 0x000000011919d824 */ /* 0x100fe200078e0afb */
[----:B------:R-:W-:Y:S01]  /*cce0*/  ISETP.GE.AND P5, PT, R215, RZ, PT ;  /* 0x000000ffd700720c */ /* 0x000fe20003fa6270 */
[--C-:B------:R-:W-:Y:S01]  /*ccf0*/  @!P2 IMAD.IADD R23, R23, 0x1, -R251.reuse ;  /* 0x000000011717a824 */ /* 0x100fe200078e0afb */
[----:B---3--:R-:W-:Y:S01]  /*cd00*/  ISETP.GE.AND P3, PT, R225, RZ, PT ;  /* 0x000000ffe100720c */ /* 0x008fe20003f66270 */
[----:B------:R-:W-:Y:S01]  /*cd10*/  @!P4 IMAD.IADD R22, R22, 0x1, -R251 ;  /* 0x000000011616c824 */ /* 0x000fe200078e0afb */
[----:B----4-:R-:W-:Y:S01]  /*cd20*/  ISETP.GE.AND P2, PT, R227, RZ, PT ;  /* 0x000000ffe300720c */ /* 0x010fe20003f46270 */
[----:B------:R-:W-:Y:S01]  /*cd30*/  @!P1 IMAD.MOV R31, RZ, RZ, -R31 ;  /* 0x000000ffff1f9224 */ /* 0x000fe200078e0a1f */
[----:B------:R-:W-:Y:S01]  /*cd40*/  ISETP.GE.AND P4, PT, R241, RZ, PT ;  /* 0x000000fff100720c */ /* 0x000fe20003f86270 */
[----:B------:R-:W2:Y:S01]  /*cd50*/  LDL R215, [R1+0x7230] ;  /* 0x0072300001d77983 */ /* 0x000ea20000100800 */
[----:B------:R-:W-:-:S02]  /*cd60*/  @!P0 IADD3 R21, R21, -R251, RZ ;  /* 0x800000fb15158210 */ /* 0x000fc40007ffe0ff */
[C---:B------:R-:W-:Y:S01]  /*cd70*/  ISETP.GT.U32.AND P0, PT, R251.reuse, R26, PT ;  /* 0x0000001afb00720c */ /* 0x040fe20003f04070 */
[----:B------:R-:W3:Y:S01]  /*cd80*/  LDL R227, [R1+0x723c] ;  /* 0x00723c0001e37983 */ /* 0x000ee20000100800 */
[C---:B------:R-:W-:Y:S02]  /*cd90*/  ISETP.GT.U32.AND P1, PT, R251.reuse, R25, PT ;  /* 0x00000019fb00720c */ /* 0x040fe40003f24070 */
[----:B------:R-:W-:Y:S01]  /*cda0*/  @!P5 IADD3 R30, -R30, RZ, RZ ;  /* 0x000000ff1e1ed210 */ /* 0x000fe20007ffe1ff */
[----:B------:R-:W-:Y:S01]  /*cdb0*/  @!P3 IMAD.MOV R29, RZ, RZ, -R29 ;  /* 0x000000ffff1db224 */ /* 0x000fe200078e0a1d */
[C---:B------:R-:W-:Y:S01]  /*cdc0*/  ISETP.GT.U32.AND P5, PT, R251.reuse, R24, PT ;  /* 0x00000018fb00720c */ /* 0x040fe20003fa4070 */
[----:B------:R-:W-:Y:S01]  /*cdd0*/  @!P2 IMAD.MOV R28, RZ, RZ, -R28 ;  /* 0x000000ffff1ca224 */ /* 0x000fe200078e0a1c */
[----:B------:R-:W-:Y:S01]  /*cde0*/  ISETP.GT.U32.AND P3, PT, R251, R23, PT ;  /* 0x00000017fb00720c */ /* 0x000fe20003f64070 */
[----:B------:R-:W4:Y:S01]  /*cdf0*/  LDL R225, [R1+0x7238] ;  /* 0x0072380001e17983 */ /* 0x000f220000100800 */
[----:B------:R-:W-:-:S02]  /*ce00*/  @!P4 IADD3 R27, -R27, RZ, RZ ;  /* 0x000000ff1b1bc210 */ /* 0x000fc40007ffe1ff */
[C---:B------:R-:W-:Y:S01]  /*ce10*/  ISETP.GT.U32.AND P6, PT, R251.reuse, R22, PT ;  /* 0x00000016fb00720c */ /* 0x040fe20003fc4070 */
[----:B------:R-:W-:Y:S01]  /*ce20*/  @!P0 IMAD.IADD R26, R26, 0x1, -R251 ;  /* 0x000000011a1a8824 */ /* 0x000fe200078e0afb */
[C---:B------:R-:W-:Y:S01]  /*ce30*/  ISETP.GT.U32.AND P2, PT, R251.reuse, R21, PT ;  /* 0x00000015fb00720c */ /* 0x040fe20003f44070 */
[----:B------:R-:W2:Y:S01]  /*ce40*/  LDL R241, [R1+0x7244] ;  /* 0x0072440001f17983 */ /* 0x000ea20000100800 */
[----:B------:R-:W-:-:S03]  /*ce50*/  ISETP.GT.U32.AND P4, PT, R251, R20, PT ;  /* 0x00000014fb00720c */ /* 0x000fc60003f84070 */
[----:B------:R-:W2:Y:S02]  /*ce60*/  LDL R251, [R1+0x7224] ;  /* 0x0072240001fb7983 */ /* 0x000ea40000100800 */
[----:B--2---:R-:W-:Y:S02]  /*ce70*/  ISETP.GE.AND P0, PT, R251, RZ, PT ;  /* 0x000000fffb00720c */ /* 0x004fe40003f06270 */
[----:B------:R-:W-:-:S04]  /*ce80*/  IABS R251, c[0x0][0x17c] ;  /* 0x00005f0000fb7a13 */ /* 0x000fc80000000000 */
[----:B------:R-:W-:Y:S01]  /*ce90*/  @!P5 IADD3 R24, R24, -R251, RZ ;  /* 0x800000fb1818d210 */ /* 0x000fe20007ffe0ff */
[--C-:B------:R-:W-:Y:S01]  /*cea0*/  @!P1 IMAD.IADD R25, R25, 0x1, -R251.reuse ;  /* 0x0000000119199824 */ /* 0x100fe200078e0afb */
[----:B------:R-:W-:Y:S01]  /*ceb0*/  ISETP.GT.U32.AND P1, PT, R251, R19, PT ;  /* 0x00000013fb00720c */ /* 0x000fe20003f24070 */
[--C-:B------:R-:W-:Y:S01]  /*cec0*/  @!P3 IMAD.IADD R23, R23, 0x1, -R251.reuse ;  /* 0x000000011717b824 */ /* 0x100fe200078e0afb */
[C---:B------:R-:W-:Y:S01]  /*ced0*/  ISETP.GT.U32.AND P5, PT, R251.reuse, R18, PT ;  /* 0x00000012fb00720c */ /* 0x040fe20003fa4070 */
[----:B------:R-:W-:Y:S01]  /*cee0*/  @!P6 IMAD.IADD R22, R22, 0x1, -R251 ;  /* 0x000000011616e824 */ /* 0x000fe200078e0afb */
[C---:B------:R-:W-:Y:S02]  /*cef0*/  ISETP.GT.U32.AND P3, PT, R251.reuse, R17, PT ;  /* 0x00000011fb00720c */ /* 0x040fe40003f64070 */
[----:B------:R-:W-:Y:S02]  /*cf00*/  ISETP.GT.U32.AND P6, PT, R251, R16, PT ;  /* 0x00000010fb00720c */ /* 0x000fe40003fc4070 */
[----:B------:R-:W-:-:S02]  /*cf10*/  @!P2 IADD3 R21, R21, -R251, RZ ;  /* 0x800000fb1515a210 */ /* 0x000fc40007ffe0ff */
[----:B------:R-:W2:Y:S01]  /*cf20*/  LDL R251, [R1+0x7228] ;  /* 0x0072280001fb7983 */ /* 0x000ea20000100800 */
[----:B-1----:R-:W-:Y:S01]  /*cf30*/  IABS R240, R240 ;  /* 0x000000f000f07213 */ /* 0x002fe20000000000 */
[----:B------:R-:W-:-:S04]  /*cf40*/  @!P0 IMAD.MOV R26, RZ, RZ, -R26 ;  /* 0x000000ffff1a8224 */ /* 0x000fc800078e0a1a */
[----:B------:R-:W-:-:S05]  /*cf50*/  IMAD.HI.U32 R252, R252, R240, RZ ;  /* 0x000000f0fcfc7227 */ /* 0x000fca00078e00ff */
[----:B------:R-:W-:Y:S02]  /*cf60*/  IADD3 R252, -R252, RZ, RZ ;  /* 0x000000fffcfc7210 */ /* 0x000fe40007ffe1ff */
[----:B--2---:R-:W-:Y:S02]  /*cf70*/  ISETP.GE.AND P2, PT, R251, RZ, PT ;  /* 0x000000fffb00720c */ /* 0x004fe40003f46270 */
[----:B------:R-:W-:-:S05]  /*cf80*/  IABS R251, c[0x0][0x17c] ;  /* 0x00005f0000fb7a13 */ /* 0x000fca0000000000 */
[--C-:B------:R-:W-:Y:S01]  /*cf90*/  @!P4 IMAD.IADD R20, R20, 0x1, -R251.reuse ;  /* 0x000000011414c824 */ /* 0x100fe200078e0afb */
[----:B------:R-:W-:Y:S01]  /*cfa0*/  ISETP.GT.U32.AND P4, PT, R251, R15, PT ;  /* 0x0000000ffb00720c */ /* 0x000fe20003f84070 */
[--C-:B------:R-:W-:Y:S01]  /*cfb0*/  @!P1 IMAD.IADD R19, R19, 0x1, -R251.reuse ;  /* 0x0000000113139824 */ /* 0x100fe200078e0afb */
[----:B------:R-:W-:Y:S01]  /*cfc0*/  ISETP.GE.AND P1, PT, R215, RZ, PT ;  /* 0x000000ffd700720c */ /* 0x000fe20003f26270 */
[--C-:B------:R-:W-:Y:S01]  /*cfd0*/  @!P3 IMAD.IADD R17, R17, 0x1, -R251.reuse ;  /* 0x000000011111b824 */ /* 0x100fe200078e0afb */
[----:B------:R-:W-:Y:S01]  /*cfe0*/  @!P5 IADD3 R18, R18, -R251, RZ ;  /* 0x800000fb1212d210 */ /* 0x000fe20007ffe0ff */
[--C-:B------:R-:W-:Y:S01]  /*cff0*/  @!P6 IMAD.IADD R16, R16, 0x1, -R251.reuse ;  /* 0x000000011010e824 */ /* 0x100fe200078e0afb */
[----:B---3--:R-:W-:Y:S02]  /*d000*/  ISETP.GE.AND P3, PT, R227, RZ, PT ;  /* 0x000000ffe300720c */ /* 0x008fe40003f66270 */
[----:B------:R-:W-:Y:S01]  /*d010*/  @!P2 IADD3 R25, -R25, RZ, RZ ;  /* 0x000000ff1919a210 */ /* 0x000fe20007ffe1ff */
[----:B------:R-:W-:Y:S01]  /*d020*/  IMAD R240, R251, R252, R240 ;  /* 0x000000fcfbf07224 */ /* 0x000fe200078e02f0 */
[----:B----4-:R-:W-:Y:S01]  /*d030*/  ISETP.GE.AND P5, PT, R225, RZ, PT ;  /* 0x000000ffe100720c */ /* 0x010fe20003fa6270 */
[----:B------:R-:W2:Y:S02]  /*d040*/  LDL R215, [R1+0x7254] ;  /* 0x0072540001d77983 */ /* 0x000ea40000100800 */
[----:B------:R-:W-:Y:S01]  /*d050*/  @!P4 IMAD.IADD R15, R15, 0x1, -R251 ;  /* 0x000000010f0fc824 */ /* 0x000fe200078e0afb */
[----:B------:R-:W-:Y:S01]  /*d060*/  ISETP.GE.AND P6, PT, R241, RZ, PT ;  /* 0x000000fff100720c */ /* 0x000fe20003fc6270 */
[----:B------:R-:W-:Y:S01]  /*d070*/  @!P1 IMAD.MOV R24, RZ, RZ, -R24 ;  /* 0x000000ffff189224 */ /* 0x000fe200078e0a18 */
[C---:B------:R-:W-:Y:S01]  /*d080*/  ISETP.GT.U32.AND P0, PT, R251.reuse, R20, PT ;  /* 0x00000014fb00720c */ /* 0x040fe20003f04070 */
[----:B------:R-:W3:Y:S01]  /*d090*/  LDL R225, [R1+0x7258] ;  /* 0x0072580001e17983 */ /* 0x000ee20000100800 */
[----:B------:R-:W-:-:S02]  /*d0a0*/  ISETP.GT.U32.AND P2, PT, R251, R19, PT ;  /* 0x00000013fb00720c */ /* 0x000fc40003f44070 */
[----:B------:R-:W-:Y:S01]  /*d0b0*/  @!P3 IADD3 R22, -R22, RZ, RZ ;  /* 0x000000ff1616b210 */ /* 0x000fe20007ffe1ff */
[----:B------:R-:W4:Y:S01]  /*d0c0*/  LDL R227, [R1+0x7260] ;  /* 0x0072600001e37983 */ /* 0x000f220000100800 */
[C---:B------:R-:W-:Y:S01]  /*d0d0*/  ISETP.GT.U32.AND P1, PT, R251.reuse, R18, PT ;  /* 0x00000012fb00720c */ /* 0x040fe20003f24070 */
[----:B------:R-:W-:Y:S01]  /*d0e0*/  @!P5 IMAD.MOV R23, RZ, RZ, -R23 ;  /* 0x000000ffff17d224 */ /* 0x000fe200078e0a17 */
[C---:B------:R-:W-:Y:S01]  /*d0f0*/  ISETP.GT.U32.AND P4, PT, R251.reuse, R17, PT ;  /* 0x00000011fb00720c */ /* 0x040fe20003f84070 */
[----:B------:R-:W2:Y:S01]  /*d100*/  LDL R252, [R1+0x7250] ;  /* 0x0072500001fc7983 */ /* 0x000ea20000100800 */
[C---:B------:R-:W-:Y:S02]  /*d110*/  ISETP.GT.U32.AND P3, PT, R251.reuse, R16, PT ;  /* 0x00000010fb00720c */ /* 0x040fe40003f64070 */
[C---:B------:R-:W-:Y:S01]  /*d120*/  ISETP.GT.U32.AND P5, PT, R251.reuse, R15, PT ;  /* 0x0000000ffb00720c */ /* 0x040fe20003fa4070 */
[----:B------:R-:W-:Y:S01]  /*d130*/  @!P6 IMAD.MOV R21, RZ, RZ, -R21 ;  /* 0x000000ffff15e224 */ /* 0x000fe200078e0a15 */
[----:B------:R-:W-:Y:S01]  /*d140*/  ISETP.GT.U32.AND P6, PT, R251, R14, PT ;  /* 0x0000000efb00720c */ /* 0x000fe20003fc4070 */
[--C-:B------:R-:W-:Y:S01]  /*d150*/  @!P0 IMAD.IADD R20, R20, 0x1, -R251.reuse ;  /* 0x0000000114148824 */ /* 0x100fe200078e0afb */
[----:B------:R-:W-:Y:S01]  /*d160*/  @!P2 IADD3 R19, R19, -R251, RZ ;  /* 0x800000fb1313a210 */ /* 0x000fe20007ffe0ff */
[----:B------:R-:W2:Y:S01]  /*d170*/  LDL R241, [R1+0x7268] ;  /* 0x0072680001f17983 */ /* 0x000ea20000100800 */
[C---:B------:R-:W-:Y:S01]  /*d180*/  ISETP.GT.U32.AND P0, PT, R251.reuse, R13, PT ;  /* 0x0000000dfb00720c */ /* 0x040fe20003f04070 */
[--C-:B------:R-:W-:Y:S01]  /*d190*/  @!P1 IMAD.IADD R18, R18, 0x1, -R251.reuse ;  /* 0x0000000112129824 */ /* 0x100fe200078e0afb */
[----:B------:R-:W-:Y:S01]  /*d1a0*/  ISETP.GT.U32.AND P2, PT, R251, R12, PT ;  /* 0x0000000cfb00720c */ /* 0x000fe20003f44070 */
[----:B------:R-:W-:Y:S01]  /*d1b0*/  @!P4 IMAD.IADD R17, R17, 0x1, -R251 ;  /* 0x000000011111c824 */ /* 0x000fe200078e0afb */
[----:B------:R-:W-:-:S02]  /*d1c0*/  ISETP.GT.U32.AND P1, PT, R251, R11, PT ;  /* 0x0000000bfb00720c */ /* 0x000fc40003f24070 */
[----:B------:R-:W-:Y:S01]  /*d1d0*/  @!P3 IADD3 R16, R16, -R251, RZ ;  /* 0x800000fb1010b210 */ /* 0x000fe20007ffe0ff */
[----:B------:R-:W-:Y:S01]  /*d1e0*/  @!P5 IMAD.IADD R15, R15, 0x1, -R251 ;  /* 0x000000010f0fd824 */ /* 0x000fe200078e0afb */
[C---:B------:R-:W-:Y:S02]  /*d1f0*/  ISETP.GT.U32.AND P4, PT, R251.reuse, R10, PT ;  /* 0x0000000afb00720c */ /* 0x040fe40003f84070 */
[----:B------:R-:W-:Y:S02]  /*d200*/  ISETP.GT.U32.AND P3, PT, R251, R9, PT ;  /* 0x00000009fb00720c */ /* 0x000fe40003f64070 */
[----:B------:R-:W2:Y:S02]  /*d210*/  LDL R251, [R1+0x7248] ;  /* 0x0072480001fb7983 */ /* 0x000ea40000100800 */
[----:B--2---:R-:W-:Y:S02]  /*d220*/  ISETP.GE.AND P5, PT, R251, RZ, PT ;  /* 0x000000fffb00720c */ /* 0x004fe40003fa6270 */
[----:B------:R-:W-:-:S04]  /*d230*/  IABS R251, c[0x0][0x17c] ;  /* 0x00005f0000fb7a13 */ /* 0x000fc80000000000 */
[-C--:B------:R-:W-:Y:S01]  /*d240*/  @!P0 IADD3 R13, R13, -R251.reuse, RZ ;  /* 0x800000fb0d0d8210 */ /* 0x080fe20007ffe0ff */
[--C-:B------:R-:W-:Y:S01]  /*d250*/  @!P2 IMAD.IADD R12, R12, 0x1, -R251.reuse ;  /* 0x000000010c0ca824 */ /* 0x100fe200078e0afb */
[----:B------:R-:W-:Y:S01]  /*d260*/  ISETP.GE.AND P0, PT, R215, RZ, PT ;  /* 0x000000ffd700720c */ /* 0x000fe20003f06270 */
[--C-:B------:R-:W-:Y:S01]  /*d270*/  @!P1 IMAD.IADD R11, R11, 0x1, -R251.reuse ;  /* 0x000000010b0b9824 */ /* 0x100fe200078e0afb */
[----:B---3--:R-:W-:Y:S01]  /*d280*/  ISETP.GE.AND P2, PT, R225, RZ, PT ;  /* 0x000000ffe100720c */ /* 0x008fe20003f46270 */
[--C-:B------:R-:W-:Y:S01]  /*d290*/  @!P6 IMAD.IADD R14, R14, 0x1, -R251.reuse ;  /* 0x000000010e0ee824 */ /* 0x100fe200078e0afb */
[----:B----4-:R-:W-:Y:S01]  /*d2a0*/  ISETP.GE.AND P1, PT, R227, RZ, PT ;  /* 0x000000ffe300720c */ /* 0x010fe20003f26270 */
[----:B------:R-:W-:Y:S01]  /*d2b0*/  @!P3 IMAD.IADD R9, R9, 0x1, -R251 ;  /* 0x000000010909b824 */ /* 0x000fe200078e0afb */
[----:B------:R-:W-:Y:S01]  /*d2c0*/  ISETP.GE.AND P6, PT, R252, RZ, PT ;  /* 0x000000fffc00720c */ /* 0x000fe20003fc6270 */
[----:B------:R-:W-:Y:S01]  /*d2d0*/  @!P5 IMAD.MOV R20, RZ, RZ, -R20 ;  /* 0x000000ffff14d224 */ /* 0x000fe200078e0a14 */
[----:B------:R-:W-:Y:S01]  /*d2e0*/  @!P4 IADD3 R10, R10, -R251, RZ ;  /* 0x800000fb0a0ac210 */ /* 0x000fe20007ffe0ff */
[----:B------:R-:W2:Y:S01]  /*d2f0*/  LDL R252, [R1+0x7278] ;  /* 0x0072780001fc7983 */ /* 0x000ea20000100800 */
[----:B------:R-:W-:-:S02]  /*d300*/  ISETP.GE.AND P4, PT, R241, RZ, PT ;  /* 0x000000fff100720c */ /* 0x000fc40003f86270 */
[C---:B------:R-:W-:Y:S01]  /*d310*/  ISETP.GT.U32.AND P3, PT, R251.reuse, R14, PT ;  /* 0x0000000efb00720c */ /* 0x040fe20003f64070 */
[----:B------:R-:W-:Y:S01]  /*d320*/  @!P0 IMAD.MOV R18, RZ, RZ, -R18 ;  /* 0x000000ffff128224 */ /* 0x000fe200078e0a12 */
[C---:B------:R-:W-:Y:S01]  /*d330*/  ISETP.GT.U32.AND P5, PT, R251.reuse, R13, PT ;  /* 0x0000000dfb00720c */ /* 0x040fe20003fa4070 */
[----:B------:R-:W-:Y:S01]  /*d340*/  @!P2 IMAD.MOV R17, RZ, RZ, -R17 ;  /* 0x000000ffff11a224 */ /* 0x000fe200078e0a11 */
[C---:B------:R-:W-:Y:S01]  /*d350*/  ISETP.GT.U32.AND P0, PT, R251.reuse, R12, PT ;  /* 0x0000000cfb00720c */ /* 0x040fe20003f04070 */
[----:B------:R-:W-:Y:S01]  /*d360*/  @!P1 IMAD.MOV R16, RZ, RZ, -R16 ;  /* 0x000000ffff109224 */ /* 0x000fe200078e0a10 */
[----:B------:R-:W-:Y:S01]  /*d370*/  ISETP.GT.U32.AND P2, PT, R251, R11, PT ;  /* 0x0000000bfb00720c */ /* 0x000fe20003f44070 */
[----:B------:R-:W3:Y:S01]  /*d380*/  LDL R215, [R1+0x7284] ;  /* 0x0072840001d77983 */ /* 0x000ee20000100800 */
[----:B------:R-:W-:Y:S02]  /*d390*/  @!P6 IADD3 R19, -R19, RZ, RZ ;  /* 0x000000ff1313e210 */ /* 0x000fe40007ffe1ff */
[C---:B------:R-:W-:Y:S01]  /*d3a0*/  ISETP.GT.U32.AND P1, PT, R251.reuse, R10, PT ;  /* 0x0000000afb00720c */ /* 0x040fe20003f24070 */
[----:B------:R-:W4:Y:S01]  /*d3b0*/  LDL R225, [R1+0x7288] ;  /* 0x0072880001e17983 */ /* 0x000f220000100800 */
[----:B------:R-:W-:-:S02]  /*d3c0*/  ISETP.GT.U32.AND P6, PT, R251, R9, PT ;  /* 0x00000009fb00720c */ /* 0x000fc40003fc4070 */
[----:B------:R-:W-:Y:S01]  /*d3d0*/  MOV R241, R15 ;  /* 0x0000000f00f17202 */ /* 0x000fe20000000f00 */
[--C-:B------:R-:W-:Y:S01]  /*d3e0*/  @!P5 IMAD.IADD R13, R13, 0x1, -R251.reuse ;  /* 0x000000010d0dd824 */ /* 0x100fe200078e0afb */
[----:B------:R-:W-:Y:S01]  /*d3f0*/  @!P3 IADD3 R14, R14, -R251, RZ ;  /* 0x800000fb0e0eb210 */ /* 0x000fe20007ffe0ff */
[----:B------:R-:W-:Y:S01]  /*d400*/  @!P0 IMAD.IADD R12, R12, 0x1, -R251 ;  /* 0x000000010c0c8824 */ /* 0x000fe200078e0afb */
[----:B------:R-:W-:Y:S01]  /*d410*/  ISETP.GT.U32.AND P3, PT, R251, R7, PT ;  /* 0x00000007fb00720c */ /* 0x000fe20003f64070 */
[----:B------:R-:W-:Y:S01]  /*d420*/  @!P4 IMAD.MOV R241, RZ, RZ, -R241 ;  /* 0x000000fffff1c224 */ /* 0x000fe200078e0af1 */
[----:B------:R-:W-:Y:S01]  /*d430*/  @!P2 IADD3 R11, R11, -R251, RZ ;  /* 0x800000fb0b0ba210 */ /* 0x000fe20007ffe0ff */
[----:B------:R-:W2:Y:S01]  /*d440*/  LDL R15, [R1+0x7274] ;  /* 0x00727400010f7983 */ /* 0x000ea20000100800 */
[C---:B------:R-:W-:Y:S01]  /*d450*/  ISETP.GT.U32.AND P4, PT, R251.reuse, R8, PT ;  /* 0x00000008fb00720c */ /* 0x040fe20003f84070 */
[--C-:B------:R-:W-:Y:S01]  /*d460*/  @!P1 IMAD.IADD R10, R10, 0x1, -R251.reuse ;  /* 0x000000010a0a9824 */ /* 0x100fe200078e0afb */
[----:B------:R-:W-:Y:S01]  /*d470*/  ISETP.GT.U32.AND P5, PT, R251, R6, PT ;  /* 0x00000006fb00720c */ /* 0x000fe20003fa4070 */
[----:B------:R-:W-:Y:S01]  /*d480*/  @!P6 IMAD.IADD R9, R9, 0x1, -R251 ;  /* 0x000000010909e824 */ /* 0x000fe200078e0afb */
[C---:B------:R-:W-:Y:S01]  /*d490*/  ISETP.GT.U32.AND P0, PT, R251.reuse, R5, PT ;  /* 0x00000005fb00720c */ /* 0x040fe20003f04070 */
[----:B------:R-:W2:Y:S01]  /*d4a0*/  LDL R227, [R1+0x728c] ;  /* 0x00728c0001e37983 */ /* 0x000ea20000100800 */
[----:B------:R-:W-:-:S02]  /*d4b0*/  ISETP.GT.U32.AND P2, PT, R251, R4, PT ;  /* 0x00000004fb00720c */ /* 0x000fc40003f44070 */
[----:B------:R-:W-:Y:S02]  /*d4c0*/  ISETP.GT.U32.AND P1, PT, R251, R3, PT ;  /* 0x00000003fb00720c */ /* 0x000fe40003f24070 */
[----:B------:R-:W2:Y:S02]  /*d4d0*/  LDL R251, [R1+0x7270] ;  /* 0x0072700001fb7983 */ /* 0x000ea40000100800 */
[----:B--2---:R-:W-:Y:S02]  /*d4e0*/  ISETP.GE.AND P6, PT, R251, RZ, PT ;  /* 0x000000fffb00720c */ /* 0x004fe40003fc6270 */
[----:B------:R-:W-:-:S04]  /*d4f0*/  IABS R251, c[0x0][0x17c] ;  /* 0x00005f0000fb7a13 */ /* 0x000fc80000000000 */
[-C--:B------:R-:W-:Y:S01]  /*d500*/  @!P4 IADD3 R8, R8, -R251.reuse, RZ ;  /* 0x800000fb0808c210 */ /* 0x080fe20007ffe0ff */
[--C-:B------:R-:W-:Y:S01]  /*d510*/  @!P3 IMAD.IADD R7, R7, 0x1, -R251.reuse ;  /* 0x000000010707b824 */ /* 0x100fe200078e0afb */
[-C--:B------:R-:W-:Y:S01]  /*d520*/  @!P5 IADD3 R6, R6, -R251.reuse, RZ ;  /* 0x800000fb0606d210 */ /* 0x080fe20007ffe0ff */
[--C-:B------:R-:W-:Y:S01]  /*d530*/  @!P0 IMAD.IADD R5, R5, 0x1, -R251.reuse ;  /* 0x0000000105058824 */ /* 0x100fe200078e0afb */
[----:B------:R-:W-:Y:S02]  /*d540*/  ISETP.GE.AND P4, PT, R15, RZ, PT ;  /* 0x000000ff0f00720c */ /* 0x000fe40003f86270 */
[----:B------:R-:W-:Y:S02]  /*d550*/  ISETP.GE.AND P3, PT, R252, RZ, PT ;  /* 0x000000fffc00720c */ /* 0x000fe40003f66270 */
[----:B---3--:R-:W-:Y:S02]  /*d560*/  ISETP.GE.AND P5, PT, R215, RZ, PT ;  /* 0x000000ffd700720c */ /* 0x008fe40003fa6270 */
[----:B----4-:R-:W-:Y:S01]  /*d570*/  ISETP.GE.AND P0, PT, R225, RZ, PT ;  /* 0x000000ffe100720c */ /* 0x010fe20003f06270 */
[----:B------:R-:W-:Y:S01]  /*d580*/  @!P2 IMAD.IADD R4, R4, 0x1, -R251 ;  /* 0x000000010404a824 */ /* 0x000fe200078e0afb */
[----:B------:R-:W-:Y:S01]  /*d590*/  @!P1 IADD3 R3, R3, -R251, RZ ;  /* 0x800000fb03039210 */ /* 0x000fe20007ffe0ff */
[----:B------:R-:W-:Y:S01]  /*d5a0*/  @!P6 IMAD.MOV R14, RZ, RZ, -R14 ;  /* 0x000000ffff0ee224 */ /* 0x000fe200078e0a0e */
[----:B------:R-:W-:Y:S01]  /*d5b0*/  ISETP.GE.AND P2, PT, R227, RZ, PT ;  /* 0x000000ffe300720c */ /* 0x000fe20003f46270 */
[----:B------:R-:W-:Y:S01]  /*d5c0*/  IMAD.MOV.U32 R15, RZ, RZ, c[0x0][0x180] ;  /* 0x00006000ff0f7624 */ /* 0x000fe200078e00ff */
[C---:B------:R-:W-:Y:S01]  /*d5d0*/  ISETP.GT.U32.AND P1, PT, R251.reuse, R8, PT ;  /* 0x00000008fb00720c */ /* 0x040fe20003f24070 */
[----:B------:R-:W-:Y:S01]  /*d5e0*/  @!P4 IMAD.MOV R13, RZ, RZ, -R13 ;  /* 0x000000ffff0dc224 */ /* 0x000fe200078e0a0d */
[C---:B------:R-:W-:Y:S01]  /*d5f0*/  ISETP.GT.U32.AND P4, PT, R251.reuse, R7, PT ;  /* 0x00000007fb00720c */ /* 0x040fe20003f84070 */
[----:B------:R-:W2:Y:S01]  /*d600*/  LDL R227, [R1+0x72a4] ;  /* 0x0072a40001e37983 */ /* 0x000ea20000100800 */
[----:B------:R-:W-:Y:S01]  /*d610*/  @!P3 IADD3 R12, -R12, RZ, RZ ;  /* 0x000000ff0c0cb210 */ /* 0x000fe20007ffe1ff */
[----:B------:R-:W-:Y:S01]  /*d620*/  @!P5 IMAD.MOV R11, RZ, RZ, -R11 ;  /* 0x000000ffff0bd224 */ /* 0x000fe200078e0a0b */
[C---:B------:R-:W-:Y:S01]  /*d630*/  ISETP.GT.U32.AND P3, PT, R251.reuse, R6, PT ;  /* 0x00000006fb00720c */ /* 0x040fe20003f64070 */
[----:B------:R-:W-:Y:S01]  /*d640*/  @!P0 IMAD.MOV R10, RZ, RZ, -R10 ;  /* 0x000000ffff0a8224 */ /* 0x000fe200078e0a0a */
[C---:B------:R-:W-:Y:S01]  /*d650*/  ISETP.GT.U32.AND P5, PT, R251.reuse, R5, PT ;  /* 0x00000005fb00720c */ /* 0x040fe20003fa4070 */
[----:B------:R-:W3:Y:S01]  /*d660*/  LDL R252, [R1+0x72ac] ;  /* 0x0072ac0001fc7983 */ /* 0x000ee20000100800 */
[----:B------:R-:W-:-:S02]  /*d670*/  ISETP.GT.U32.AND P0, PT, R251, R4, PT ;  /* 0x00000004fb00720c */ /* 0x000fc40003f04070 */
[----:B------:R-:W-:Y:S01]  /*d680*/  @!P2 IADD3 R9, -R9, RZ, RZ ;  /* 0x000000ff0909a210 */ /* 0x000fe20007ffe1ff */
[--C-:B------:R-:W-:Y:S01]  /*d690*/  @!P1 IMAD.IADD R8, R8, 0x1, -R251.reuse ;  /* 0x0000000108089824 */ /* 0x100fe200078e0afb */
[----:B------:R-:W-:Y:S01]  /*d6a0*/  ISETP.GT.U32.AND P6, PT, R251, R3, PT ;  /* 0x00000003fb00720c */ /* 0x000fe20003fc4070 */
[--C-:B------:R-:W-:Y:S01]  /*d6b0*/  @!P4 IMAD.IADD R7, R7, 0x1, -R251.reuse ;  /* 0x000000010707c824 */ /* 0x100fe200078e0afb */
[C---:B------:R-:W-:Y:S01]  /*d6c0*/  ISETP.GT.U32.AND P2, PT, R251.reuse, R2, PT ;  /* 0x00000002fb00720c */ /* 0x040fe20003f44070 */
[----:B------:R-:W4:Y:S01]  /*d6d0*/  LDL R225, [R1+0x72a8] ;  /* 0x0072a80001e17983 */ /* 0x000f220000100800 */
[----:B------:R-:W-:Y:S02]  /*d6e0*/  ISETP.GT.U32.AND P1, PT, R251, R0, PT ;  /* 0x00000000fb00720c */ /* 0x000fe40003f24070 */
[----:B------:R-:W-:Y:S01]  /*d6f0*/  @!P3 IADD3 R6, R6, -R251, RZ ;  /* 0x800000fb0606b210 */ /* 0x000fe20007ffe0ff */
[--C-:B------:R-:W-:Y:S01]  /*d700*/  @!P5 IMAD.IADD R5, R5, 0x1, -R251.reuse ;  /* 0x000000010505d824 */ /* 0x100fe200078e0afb */
[C---:B------:R-:W-:Y:S01]  /*d710*/  ISETP.GT.U32.AND P4, PT, R251.reuse, R249, PT ;  /* 0x000000f9fb00720c */ /* 0x040fe20003f84070 */
[----:B------:R-:W-:Y:S01]  /*d720*/  @!P0 IMAD.IADD R4, R4, 0x1, -R251 ;  /* 0x0000000104048824 */ /* 0x000fe200078e0afb */
[----:B------:R-:W-:-:S02]  /*d730*/  ISETP.GT.U32.AND P3, PT, R251, R250, PT ;  /* 0x000000fafb00720c */ /* 0x000fc40003f64070 */
[----:B------:R-:W-:Y:S02]  /*d740*/  ISETP.GT.U32.AND P5, PT, R251, R237, PT ;  /* 0x000000edfb00720c */ /* 0x000fe40003fa4070 */
[----:B------:R-:W2:Y:S01]  /*d750*/  LDL R251, [R1+0x7290] ;  /* 0x0072900001fb7983 */ /* 0x000ea20000100800 */
[----:B------:R-:W-:-:S03]  /*d760*/  IADD3 R215, R15, -0x1, RZ ;  /* 0xffffffff0fd77810 */ /* 0x000fc60007ffe0ff */
[----:B------:R-:W3:Y:S01]  /*d770*/  LDL R15, [R1+0x729c] ;  /* 0x00729c00010f7983 */ /* 0x000ee20000100800 */
[----:B--2---:R-:W-:Y:S02]  /*d780*/  ISETP.GE.AND P0, PT, R251, RZ, PT ;  /* 0x000000fffb00720c */ /* 0x004fe40003f06270 */
[----:B------:R-:W-:-:S04]  /*d790*/  IABS R251, c[0x0][0x17c] ;  /* 0x00005f0000fb7a13 */ /* 0x000fc80000000000 */
[-C--:B------:R-:W-:Y:S01]  /*d7a0*/  @!P6 IADD3 R3, R3, -R251.reuse, RZ ;  /* 0x800000fb0303e210 */ /* 0x080fe20007ffe0ff */
[--C-:B------:R-:W-:Y:S01]  /*d7b0*/  @!P2 IMAD.IADD R2, R2, 0x1, -R251.reuse ;  /* 0x000000010202a824 */ /* 0x100fe200078e0afb */
[----:B------:R-:W-:Y:S01]  /*d7c0*/  @!P4 IADD3 R249, R249, -R251, RZ ;  /* 0x800000fbf9f9c210 */ /* 0x000fe20007ffe0ff */
[--C-:B------:R-:W-:Y:S02]  /*d7d0*/  @!P1 IMAD.IADD R0, R0, 0x1, -R251.reuse ;  /* 0x0000000100009824 */ /* 0x100fe400078e0afb */
[----:B------:R-:W-:Y:S02]  /*d7e0*/  @!P3 IMAD.IADD R250, R250, 0x1, -R251 ;  /* 0x00000001fafab824 */ /* 0x000fe400078e0afb */
[----:B------:R-:W2:Y:S01]  /*d7f0*/  LDL R251, [R1+0x72a0] ;  /* 0x0072a00001fb7983 */ /* 0x000ea20000100800 */
[----:B------:R-:W-:-:S03]  /*d800*/  ISETP.GE.AND P4, PT, R227, RZ, PT ;  /* 0x000000ffe300720c */ /* 0x000fc60003f86270 */
[----:B------:R-:W2:Y:S01]  /*d810*/  LDL R227, [R1+0x7280] ;  /* 0x0072800001e37983 */ /* 0x000ea20000100800 */
[----:B---3--:R-:W-:-:S03]  /*d820*/  ISETP.GE.AND P6, PT, R15, RZ, PT ;  /* 0x000000ff0f00720c */ /* 0x008fc60003fc6270 */
[----:B------:R-:W3:Y:S01]  /*d830*/  LDL R15, [R1+0x7298] ;  /* 0x00729800010f7983 */ /* 0x000ee20000100800 */
[----:B------:R-:W-:Y:S02]  /*d840*/  ISETP.GE.AND P2, PT, R252, RZ, PT ;  /* 0x000000fffc00720c */ /* 0x000fe40003f46270 */
[----:B----4-:R-:W-:Y:S01]  /*d850*/  ISETP.GE.AND P1, PT, R225, RZ, PT ;  /* 0x000000ffe100720c */ /* 0x010fe20003f26270 */
[----:B------:R-:W4:Y:S02]  /*d860*/  LDL R252, [R1+0x7294] ;  /* 0x0072940001fc7983 */ /* 0x000f240000100800 */
[----:B------:R-:W-:Y:S02]  /*d870*/  @!P4 IMAD.MOV R4, RZ, RZ, -R4 ;  /* 0x000000ffff04c224 */ /* 0x000fe400078e0a04 */
[----:B------:R-:W3:Y:S08]  /*d880*/  LDL R225, [R1+0x727c] ;  /* 0x00727c0001e17983 */ /* 0x000ef00000100800 */
[----:B------:R-:W-:-:S02]  /*d890*/  @!P1 IADD3 R5, -R5, RZ, RZ ;  /* 0x000000ff05059210 */ /* 0x000fc40007ffe1ff */
[----:B--2---:R-:W-:Y:S02]  /*d8a0*/  ISETP.GE.AND P3, PT, R251, RZ, PT ;  /* 0x000000fffb00720c */ /* 0x004fe40003f66270 */
[----:B------:R-:W-:-:S05]  /*d8b0*/  IABS R251, c[0x0][0x17c] ;  /* 0x00005f0000fb7a13 */ /* 0x000fca0000000000 */
[----:B------:R-:W-:Y:S01]  /*d8c0*/  @!P5 IMAD.IADD R237, R237, 0x1, -R251 ;  /* 0x00000001ededd824 */ /* 0x000fe200078e0afb */
[----:B------:R-:W-:-:S04]  /*d8d0*/  ISETP.GT.U32.AND P4, PT, R251, R219, PT ;  /* 0x000000dbfb00720c */ /* 0x000fc80003f84070 */
[----:B------:R-:W-:-:S09]  /*d8e0*/  ISETP.GT.U32.AND P1, PT, R251, R237, PT ;  /* 0x000000edfb00720c */ /* 0x000fd20003f24070 */
[----:B------:R-:W-:Y:S02]  /*d8f0*/  @!P4 IADD3 R219, R219, -R251, RZ ;  /* 0x800000fbdbdbc210 */ /* 0x000fe40007ffe0ff */
[----:B------:R-:W-:Y:S02]  /*d900*/  ISETP.GE.AND P4, PT, R243, RZ, PT ;  /* 0x000000fff300720c */ /* 0x000fe40003f86270 */
[----:B------:R-:W-:Y:S01]  /*d910*/  @!P1 IMAD.IADD R237, R237, 0x1, -R251 ;  /* 0x00000001eded9824 */ /* 0x000fe200078e0afb */
[----:B------:R-:W-:Y:S01]  /*d920*/  ISETP.GE.AND P1, PT, R227, RZ, PT ;  /* 0x000000ffe300720c */ /* 0x000fe20003f26270 */
[----:B------:R-:W2:Y:S04]  /*d930*/  LDL.LU R243, [R1+0x7718] ;  /* 0x0077180001f37983 */ /* 0x000ea80000300800 */
[----:B------:R-:W2:Y:S01]  /*d940*/  LDL R227, [R1+0x376c] ;  /* 0x00376c0001e37983 */ /* 0x000ea20000100800 */
[----:B------:R-:W-:Y:S01]  /*d950*/  @!P0 IADD3 R8, -R8, RZ, RZ ;  /* 0x000000ff08088210 */ /* 0x000fe20007ffe1ff */
[----:B------:R-:W-:Y:S01]  /*d960*/  @!P3 IMAD.MOV R3, RZ, RZ, -R3 ;  /* 0x000000ffff03b224 */ /* 0x000fe200078e0a03 */
[----:B------:R-:W-:-:S02]  /*d970*/  ISETP.GT.U32.AND P0, PT, R251, R2, PT ;  /* 0x00000002fb00720c */ /* 0x000fc40003f04070 */
[C---:B------:R-:W-:Y:S02]  /*d980*/  ISETP.GT.U32.AND P3, PT, R251.reuse, R201, PT ;  /* 0x000000c9fb00720c */ /* 0x040fe40003f64070 */
[C---:B------:R-:W-:Y:S01]  /*d990*/  ISETP.GT.U32.AND P5, PT, R251.reuse, R0, PT ;  /* 0x00000000fb00720c */ /* 0x040fe20003fa4070 */
[----:B------:R-:W-:Y:S01]  /*d9a0*/  @!P6 IMAD.MOV R7, RZ, RZ, -R7 ;  /* 0x000000ffff07e224 */ /* 0x000fe200078e0a07 */
[----:B------:R-:W-:-:S07]  /*d9b0*/  ISETP.GT.U32.AND P6, PT, R251, R250, PT ;  /* 0x000000fafb00720c */ /* 0x000fce0003fc4070 */
[----:B------:R-:W-:Y:S02]  /*d9c0*/  @!P0 IADD3 R2, R2, -R251, RZ ;  /* 0x800000fb02028210 */ /* 0x000fe40007ffe0ff */
[----:B---3--:R-:W-:Y:S01]  /*d9d0*/  ISETP.GE.AND P0, PT, R15, RZ, PT ;  /* 0x000000ff0f00720c */ /* 0x008fe20003f06270 */
[--C-:B------:R-:W-:Y:S01]  /*d9e0*/  @!P3 IMAD.IADD R201, R201, 0x1, -R251.reuse ;  /* 0x00000001c9c9b824 */ /* 0x100fe200078e0afb */
[----:B------:R-:W-:Y:S01]  /*d9f0*/  ISETP.GT.U32.AND P3, PT, R251, R165, PT ;  /* 0x000000a5fb00720c */ /* 0x000fe20003f64070 */
[--C-:B------:R-:W-:Y:S01]  /*da00*/  @!P5 IMAD.IADD R0, R0, 0x1, -R251.reuse ;  /* 0x000000010000d824 */ /* 0x100fe200078e0afb */
[----:B----4-:R-:W-:Y:S01]  /*da10*/  ISETP.GE.AND P5, PT, R252, RZ, PT ;  /* 0x000000fffc00720c */ /* 0x010fe20003fa6270 */
[--C-:B------:R-:W-:Y:S01]  /*da20*/  @!P6 IMAD.IADD R250, R250, 0x1, -R251.reuse ;  /* 0x00000001fafae824 */ /* 0x100fe200078e0afb */
[----:B------:R-:W-:Y:S02]  /*da30*/  ISETP.GE.AND P6, PT, R225, RZ, PT ;  /* 0x000000ffe100720c */ /* 0x000fe40003fc6270 */
[----:B------:R-:W3:Y:S05]  /*da40*/  LDL R225, [R1+0x3768] ;  /* 0x0037680001e17983 */ /* 0x000eea0000100800 */
[----:B------:R-:W-:Y:S01]  /*da50*/  @!P0 IMAD.MOV R2, RZ, RZ, -R2 ;  /* 0x000000ffff028224 */ /* 0x000fe200078e0a02 */
[----:B------:R-:W-:Y:S01]  /*da60*/  ISETP.GT.U32.AND P0, PT, R251, R219, PT ;  /* 0x000000dbfb00720c */ /* 0x000fe20003f04070 */
[----:B------:R-:W-:-:S02]  /*da70*/  @!P3 IMAD.IADD R165, R165, 0x1, -R251 ;  /* 0x00000001a5a5b824 */ /* 0x000fc400078e0afb */
[----:B------:R-:W-:Y:S01]  /*da80*/  @!P5 IMAD.MOV R0, RZ, RZ, -R0 ;  /* 0x000000ffff00d224 */ /* 0x000fe200078e0a00 */
[----:B------:R-:W-:Y:S02]  /*da90*/  ISETP.GE.AND P5, PT, R242, RZ, PT ;  /* 0x000000fff200720c */ /* 0x000fe40003fa6270 */
[----:B------:R-:W-:Y:S01]  /*daa0*/  @!P4 IADD3 R237, -R237, RZ, RZ ;  /* 0x000000ffededc210 */ /* 0x000fe20007ffe1ff */
[----:B------:R-:W4:Y:S01]  /*dab0*/  LDL.LU R242, [R1+0x7714] ;  /* 0x0077140001f27983 */ /* 0x000f220000300800 */
[----:B------:R-:W-:Y:S02]  /*dac0*/  ISETP.GE.AND P4, PT, R226, RZ, PT ;  /* 0x000000ffe200720c */ /* 0x000fe40003f86270 */
[----:B------:R-:W-:Y:S01]  /*dad0*/  ISETP.GT.U32.AND P3, PT, R251, R165, PT ;  /* 0x000000a5fb00720c */ /* 0x000fe20003f64070 */
[----:B------:R-:W3:Y:S02]  /*dae0*/  LDL R226, [R1+0x3860] ;  /* 0x0038600001e27983 */ /* 0x000ee40000100800 */
[----:B------:R-:W-:-:S04]  /*daf0*/  @!P0 IMAD.IADD R219, R219, 0x1, -R251 ;  /* 0x00000001dbdb8824 */ /* 0x000fc800078e0afb */
[----:B------:R-:W-:Y:S01]  /*db00*/  @!P5 IMAD.MOV R219, RZ, RZ, -R219 ;  /* 0x000000ffffdbd224 */ /* 0x000fe200078e0adb */
[----:B------:R-:W-:Y:S02]  /*db10*/  ISETP.GE.AND P5, PT, R224, RZ, PT ;  /* 0x000000ffe000720c */ /* 0x000fe40003fa6270 */
[----:B------:R-:W3:Y:S03]  /*db20*/  LDL R224, [R1+0x3864] ;  /* 0x0038640001e07983 */ /* 0x000ee60000100800 */
[----:B------:R-:W-:Y:S01]  /*db30*/  @!P3 IMAD.IADD R165, R165, 0x1, -R251 ;  /* 0x00000001a5a5b824 */ /* 0x000fe200078e0afb */
[----:B------:R-:W3:Y:S01]  /*db40*/  LDL.LU R252, [R1] ;  /* 0x0000000001fc7983 */ /* 0x000ee20000300800 */
[----:B------:R-:W-:Y:S01]  /*db50*/  @!P2 IMAD.MOV R6, RZ, RZ, -R6 ;  /* 0x000000ffff06a224 */ /* 0x000fe200078e0a06 */
[----:B------:R-:W-:Y:S02]  /*db60*/  ISETP.GT.U32.AND P2, PT, R251, R249, PT ;  /* 0x000000f9fb00720c */ /* 0x000fe40003f44070 */
[----:B--2---:R-:W-:-:S02]  /*db70*/  ISETP.GE.AND P3, PT, R227, RZ, PT ;  /* 0x000000ffe300720c */ /* 0x004fc40003f66270 */
[----:B------:R-:W2:Y:S09]  /*db80*/  LDL R227, [R1+0x3868] ;  /* 0x0038680001e37983 */ /* 0x000eb20000100800 */
[----:B------:R-:W-:Y:S02]  /*db90*/  @!P2 IADD3 R249, R249, -R251, RZ ;  /* 0x800000fbf9f9a210 */ /* 0x000fe40007ffe0ff */
[----:B------:R-:W-:-:S02]  /*dba0*/  ISETP.GT.U32.AND P2, PT, R251, R183, PT ;  /* 0x000000b7fb00720c */ /* 0x000fc40003f44070 */
[----:B------:R-:W-:Y:S02]  /*dbb0*/  @!P1 IADD3 R250, -R250, RZ, RZ ;  /* 0x000000fffafa9210 */ /* 0x000fe40007ffe1ff */
[----:B------:R-:W-:-:S09]  /*dbc0*/  ISETP.GT.U32.AND P0, PT, R251, R147, PT ;  /* 0x00000093fb00720c */ /* 0x000fd20003f04070 */
[----:B------:R-:W-:-:S04]  /*dbd0*/  @!P2 IADD3 R183, R183, -R251, RZ ;  /* 0x800000fbb7b7a210 */ /* 0x000fc80007ffe0ff */
[----:B------:R-:W-:Y:S01]  /*dbe0*/  ISETP.GT.U32.AND P1, PT, R251, R183, PT ;  /* 0x000000b7fb00720c */ /* 0x000fe20003f24070 */
[----:B------:R-:W-:-:S12]  /*dbf0*/  @!P0 IMAD.IADD R147, R147, 0x1, -R251 ;  /* 0x0000000193938824 */ /* 0x000fd800078e0afb */
[----:B------:R-:W-:-:S04]  /*dc00*/  @!P1 IADD3 R183, R183, -R251, RZ ;  /* 0x800000fbb7b79210 */ /* 0x000fc80007ffe0ff */
[----:B------:R-:W-:Y:S02]  /*dc10*/  @!P4 IADD3 R183, -R183, RZ, RZ ;  /* 0x000000ffb7b7c210 */ /* 0x000fe40007ffe1ff */
[C---:B------:R-:W-:Y:S02]  /*dc20*/  ISETP.GT.U32.AND P4, PT, R251.reuse, R234, PT ;  /* 0x000000eafb00720c */ /* 0x040fe40003f84070 */
[----:B------:R-:W-:-:S11]  /*dc30*/  ISETP.GT.U32.AND P0, PT, R251, R147, PT ;  /* 0x00000093fb00720c */ /* 0x000fd60003f04070 */
[----:B------:R-:W-:Y:S02]  /*dc40*/  @!P4 IADD3 R234, R234, -R251, RZ ;  /* 0x800000fbeaeac210 */ /* 0x000fe40007ffe0ff */
[----:B------:R-:W-:Y:S01]  /*dc50*/  @!P0 IMAD.IADD R147, R147, 0x1, -R251 ;  /* 0x0000000193938824 */ /* 0x000fe200078e0afb */
[----:B---3--:R-:W-:Y:S02]  /*dc60*/  ISETP.GE.AND P0, PT, R226, RZ, PT ;  /* 0x000000ffe200720c */ /* 0x008fe40003f06270 */
[----:B------:R-:W-:Y:S01]  /*dc70*/  ISETP.GT.U32.AND P4, PT, R251, R234, PT ;  /* 0x000000eafb00720c */ /* 0x000fe20003f84070 */
[----:B------:R-:W3:Y:S01]  /*dc80*/  LDL R226, [R1+0x3874] ;  /* 0x0038740001e27983 */ /* 0x000ee20000100800 */
[----:B------:R-:W-:-:S03]  /*dc90*/  ISETP.GE.AND P1, PT, R225, RZ, PT ;  /* 0x000000ffe100720c */ /* 0x000fc60003f26270 */
[----:B------:R-:W3:Y:S08]  /*dca0*/  LDL R225, [R1+0x3870] ;  /* 0x0038700001e17983 */ /* 0x000ef00000100800 */
[----:B------:R-:W-:Y:S01]  /*dcb0*/  @!P4 IMAD.IADD R234, R234, 0x1, -R251 ;  /* 0x00000001eaeac824 */ /* 0x000fe200078e0afb */
[----:B------:R-:W-:-:S13]  /*dcc0*/  ISETP.GT.U32.AND P2, PT, R251, R201, PT ;  /* 0x000000c9fb00720c */ /* 0x000fda0003f44070 */
[----:B------:R-:W-:Y:S01]  /*dcd0*/  @!P2 IMAD.IADD R201, R201, 0x1, -R251 ;  /* 0x00000001c9c9a824 */ /* 0x000fe200078e0afb */
[----:B------:R-:W-:Y:S01]  /*dce0*/  ISETP.GT.U32.AND P2, PT, R251, R129, PT ;  /* 0x00000081fb00720c */ /* 0x000fe20003f44070 */
[----:B------:R-:W-:Y:S01]  /*dcf0*/  @!P6 IMAD.MOV R249, RZ, RZ, -R249 ;  /* 0x000000fffff9e224 */ /* 0x000fe200078e0af9 */
[----:B------:R-:W-:Y:S02]  /*dd00*/  ISETP.GE.AND P6, PT, R228, RZ, PT ;  /* 0x000000ffe400720c */ /* 0x000fe40003fc6270 */
[----:B------:R-:W-:-:S09]  /*dd10*/  @!P1 IADD3 R252, -R252, RZ, RZ ;  /* 0x000000fffcfc9210 */ /* 0x000fd20007ffe1ff */
[----:B------:R-:W-:Y:S01]  /*dd20*/  @!P2 IMAD.IADD R129, R129, 0x1, -R251 ;  /* 0x000000018181a824 */ /* 0x000fe200078e0afb */
[----:B--2---:R-:W-:Y:S02]  /*dd30*/  ISETP.GE.AND P4, PT, R227, RZ, PT ;  /* 0x000000ffe300720c */ /* 0x004fe40003f86270 */
[----:B------:R-:W2:Y:S02]  /*dd40*/  LDL R227, [R1+0x3878] ;  /* 0x0038780001e37983 */ /* 0x000ea40000100800 */
[----:B------:R-:W-:Y:S02]  /*dd50*/  ISETP.GT.U32.AND P2, PT, R251, R129, PT ;  /* 0x00000081fb00720c */ /* 0x000fe40003f44070 */
[----:B------:R-:W-:Y:S01]  /*dd60*/  ISETP.GE.AND P1, PT, R222, RZ, PT ;  /* 0x000000ffde00720c */ /* 0x000fe20003f26270 */
[----:B------:R-:W-:Y:S01]  /*dd70*/  @!P6 IMAD.MOV R201, RZ, RZ, -R201 ;  /* 0x000000ffffc9e224 */ /* 0x000fe200078e0ac9 */
[----:B------:R-:W-:-:S09]  /*dd80*/  ISETP.GE.AND P6, PT, R223, RZ, PT ;  /* 0x000000ffdf00720c */ /* 0x000fd20003fc6270 */
[----:B------:R-:W-:-:S04]  /*dd90*/  @!P2 IADD3 R129, R129, -R251, RZ ;  /* 0x800000fb8181a210 */ /* 0x000fc80007ffe0ff */
[----:B------:R-:W-:Y:S02]  /*dda0*/  @!P1 IADD3 R129, -R129, RZ, RZ ;  /* 0x000000ff81819210 */ /* 0x000fe40007ffe1ff */
[C---:B------:R-:W-:Y:S01]  /*ddb0*/  ISETP.GT.U32.AND P1, PT, R251.reuse, R238, PT ;  /* 0x000000eefb00720c */ /* 0x040fe20003f24070 */
[----:B------:R-:W-:Y:S01]  /*ddc0*/  @!P6 IMAD.MOV R147, RZ, RZ, -R147 ;  /* 0x000000ffff93e224 */ /* 0x000fe200078e0a93 */
[----:B------:R-:W-:Y:S01]  /*ddd0*/  ISETP.GT.U32.AND P6, PT, R251, R236, PT ;  /* 0x000000ecfb00720c */ /* 0x000fe20003fc4070 */
[----:B----4-:R-:W-:Y:S01]  /*dde0*/  @!P3 IMAD.MOV R242, RZ, RZ, -R242 ;  /* 0x000000fffff2b224 */ /* 0x010fe200078e0af2 */
[----:B------:R-:W-:Y:S02]  /*ddf0*/  ISETP.GE.AND P3, PT, R221, RZ, PT ;  /* 0x000000ffdd00720c */ /* 0x000fe40003f66270 */
[----:B------:R-:W-:-:S07]  /*de00*/  ISETP.GE.AND P2, PT, R224, RZ, PT ;  /* 0x000000ffe000720c */ /* 0x000fce0003f46270 */
[----:B------:R-:W-:-:S04]  /*de10*/  @!P1 IADD3 R238, R238, -R251, RZ ;  /* 0x800000fbeeee9210 */ /* 0x000fc80007ffe0ff */
[----:B------:R-:W-:Y:S01]  /*de20*/  ISETP.GT.U32.AND P1, PT, R251, R238, PT ;  /* 0x000000eefb00720c */ /* 0x000fe20003f24070 */
[----:B------:R-:W-:Y:S02]  /*de30*/  IMAD.MOV.U32 R15, RZ, RZ, c[0x0][0x180] ;  /* 0x00006000ff0f7624 */ /* 0x000fe400078e00ff */
[----:B------:R-:W-:Y:S02]  /*de40*/  @!P6 IMAD.IADD R236, R236, 0x1, -R251 ;  /* 0x00000001ecece824 */ /* 0x000fe400078e0afb */
[----:B------:R-:W-:Y:S01]  /*de50*/  @!P4 IMAD.MOV R245, RZ, RZ, -R245 ;  /* 0x000000fffff5c224 */ /* 0x000fe200078e0af5 */
[----:B------:R-:W-:Y:S01]  /*de60*/  ISETP.GE.U32.AND P4, PT, R215, 0x7fffff80, PT ;  /* 0x7fffff80d700780c */ /* 0x000fe20003f86070 */
[----:B------:R-:W-:Y:S01]  /*de70*/  @!P3 IMAD.MOV R234, RZ, RZ, -R234 ;  /* 0x000000ffffeab224 */ /* 0x000fe200078e0aea */
[----:B------:R-:W-:Y:S01]  /*de80*/  ISETP.GT.U32.AND P3, PT, R251, R239, PT ;  /* 0x000000effb00720c */ /* 0x000fe20003f64070 */
[----:B------:R-:W-:Y:S01]  /*de90*/  @!P5 IMAD.MOV R165, RZ, RZ, -R165 ;  /* 0x000000ffffa5d224 */ /* 0x000fe200078e0aa5 */
[----:B------:R-:W-:-:S02]  /*dea0*/  IADD3 R215, R15, -0x5, RZ ;  /* 0xfffffffb0fd77810 */ /* 0x000fc40007ffe0ff */
[----:B------:R-:W-:Y:S01]  /*deb0*/  @!P2 IADD3 R244, -R244, RZ, RZ ;  /* 0x000000fff4f4a210 */ /* 0x000fe20007ffe1ff */
[--C-:B------:R-:W-:Y:S01]  /*dec0*/  @!P1 IMAD.IADD R238, R238, 0x1, -R251.reuse ;  /* 0x00000001eeee9824 */ /* 0x100fe200078e0afb */
[C---:B------:R-:W-:Y:S02]  /*ded0*/  ISETP.GT.U32.AND P5, PT, R251.reuse, R235, PT ;  /* 0x000000ebfb00720c */ /* 0x040fe40003fa4070 */
[----:B------:R-:W-:Y:S02]  /*dee0*/  ISETP.GT.U32.AND P2, PT, R251, R236, PT ;  /* 0x000000ecfb00720c */ /* 0x000fe40003f44070 */
[----:B------:R-:W-:Y:S02]  /*def0*/  ISETP.GE.U32.AND P1, PT, R215, 0x7fffff7c, PT ;  /* 0x7fffff7cd700780c */ /* 0x000fe40003f26070 */
[----:B------:R-:W-:Y:S02]  /*df00*/  IADD3 R215, R15, -0x9, RZ ;  /* 0xfffffff70fd77810 */ /* 0x000fe40007ffe0ff */
[----:B------:R-:W4:Y:S01]  /*df10*/  LDL R15, [R1+0x71e4] ;  /* 0x0071e400010f7983 */ /* 0x000f220000100800 */
[----:B------:R-:W-:Y:S01]  /*df20*/  @!P3 IMAD.IADD R239, R239, 0x1, -R251 ;  /* 0x00000001efefb824 */ /* 0x000fe200078e0afb */
[----:B------:R-:W-:-:S03]  /*df30*/  ISETP.GE.AND P3, PT, R217, RZ, PT ;  /* 0x000000ffd900720c */ /* 0x000fc60003f66270 */
[----:B------:R-:W-:Y:S02]  /*df40*/  @!P5 IMAD.IADD R235, R235, 0x1, -R251 ;  /* 0x00000001ebebd824 */ /* 0x000fe400078e0afb */
[----:B------:R-:W-:Y:S02]  /*df50*/  @!P2 IADD3 R236, R236, -R251, RZ ;  /* 0x800000fbececa210 */ /* 0x000fe40007ffe0ff */
[----:B------:R-:W-:Y:S01]  /*df60*/  ISETP.GE.AND P2, PT, R218, RZ, PT ;  /* 0x000000ffda00720c */ /* 0x000fe20003f46270 */
[----:B------:R-:W-:Y:S01]  /*df70*/  @!P0 IMAD.MOV R243, RZ, RZ, -R243 ;  /* 0x000000fffff38224 */ /* 0x000fe200078e0af3 */
[----:B------:R-:W-:Y:S02]  /*df80*/  ISETP.GT.U32.AND P0, PT, R251, R235, PT ;  /* 0x000000ebfb00720c */ /* 0x000fe40003f04070 */
[----:B------:R-:W-:Y:S02]  /*df90*/  ISETP.GE.AND P5, PT, R220, RZ, PT ;  /* 0x000000ffdc00720c */ /* 0x000fe40003fa6270 */
[----:B------:R-:W-:Y:S01]  /*dfa0*/  @!P3 IMAD.MOV R238, RZ, RZ, -R238 ;  /* 0x000000ffffeeb224 */ /* 0x000fe200078e0aee */
[----:B------:R-:W-:-:S02]  /*dfb0*/  ISETP.GE.U32.AND P3, PT, R215, 0x7fffff78, PT ;  /* 0x7fffff78d700780c */ /* 0x000fc40003f66070 */
[----:B------:R-:W4:Y:S04]  /*dfc0*/  LDL.LU R215, [R1+0x38] ;  /* 0x0000380001d77983 */ /* 0x000f280000300800 */
[----:B------:R-:W-:Y:S02]  /*dfd0*/  @!P2 IADD3 R236, -R236, RZ, RZ ;  /* 0x000000ffececa210 */ /* 0x000fe40007ffe1ff */
[----:B------:R-:W-:Y:S02]  /*dfe0*/  ISETP.GE.AND P2, PT, R216, RZ, PT ;  /* 0x000000ffd800720c */ /* 0x000fe40003f46270 */
[----:B------:R-:W4:Y:S01]  /*dff0*/  LDL.LU R216, [R1+0x34] ;  /* 0x0000340001d87983 */ /* 0x000f220000300800 */
[----:B------:R-:W-:-:S03]  /*e000*/  @!P0 IMAD.IADD R235, R235, 0x1, -R251 ;  /* 0x00000001ebeb8824 */ /* 0x000fc600078e0afb */
[----:B------:R-:W4:Y:S01]  /*e010*/  LDL.LU R217, [R1+0x30] ;  /* 0x0000300001d97983 */ /* 0x000f220000300800 */
[----:B------:R-:W-:-:S03]  /*e020*/  @!P5 IMAD.MOV R235, RZ, RZ, -R235 ;  /* 0x000000ffffebd224 */ /* 0x000fc600078e0aeb */
[----:B------:R-:W4:Y:S01]  /*e030*/  LDL.LU R218, [R1+0x2c] ;  /* 0x00002c0001da7983 */ /* 0x000f220000300800 */
[----:B---3--:R-:W-:-:S03]  /*e040*/  ISETP.GE.AND P5, PT, R226, RZ, PT ;  /* 0x000000ffe200720c */ /* 0x008fc60003fa6270 */
[----:B------:R-:W3:Y:S04]  /*e050*/  LDL.LU R228, [R1+0x28] ;  /* 0x0000280001e47983 */ /* 0x000ee80000300800 */
[----:B------:R-:W3:Y:S04]  /*e060*/  LDL.LU R220, [R1+0x24] ;  /* 0x0000240001dc7983 */ /* 0x000ee80000300800 */
[----:B------:R-:W3:Y:S04]  /*e070*/  LDL.LU R221, [R1+0x20] ;  /* 0x0000200001dd7983 */ /* 0x000ee80000300800 */
[----:B------:R-:W3:Y:S01]  /*e080*/  LDL.LU R222, [R1+0x1c] ;  /* 0x00001c0001de7983 */ /* 0x000ee20000300800 */
[----:B------:R-:W-:-:S03]  /*e090*/  ISETP.GE.AND P6, PT, R225, RZ, PT ;  /* 0x000000ffe100720c */ /* 0x000fc60003fc6270 */
[----:B------:R-:W3:Y:S04]  /*e0a0*/  LDL.LU R223, [R1+0x18] ;  /* 0x0000180001df7983 */ /* 0x000ee80000300800 */
[----:B------:R-:W3:Y:S01]  /*e0b0*/  LDL.LU R224, [R1+0x14] ;  /* 0x0000140001e07983 */ /* 0x000ee20000300800 */
[----:B------:R-:W-:-:S03]  /*e0c0*/  @!P5 IMAD.MOV R248, RZ, RZ, -R248 ;  /* 0x000000fffff8d224 */ /* 0x000fc600078e0af8 */
[----:B------:R-:W3:Y:S04]  /*e0d0*/  LDL.LU R225, [R1+0x10] ;  /* 0x0000100001e17983 */ /* 0x000ee80000300800 */
[----:B------:R-:W3:Y:S01]  /*e0e0*/  LDL.LU R226, [R1+0xc] ;  /* 0x00000c0001e27983 */ /* 0x000ee20000300800 */
[----:B--2---:R-:W-:-:S03]  /*e0f0*/  ISETP.GE.AND P5, PT, R227, RZ, PT ;  /* 0x000000ffe300720c */ /* 0x004fc60003fa6270 */
[----:B------:R-:W2:Y:S01]  /*e100*/  LDL.LU R227, [R1+0x8] ;  /* 0x0000080001e37983 */ /* 0x000ea20000300800 */
[----:B------:R-:W-:Y:S02]  /*e110*/  ISETP.GT.U32.AND P0, PT, R251, R240, PT ;  /* 0x000000f0fb00720c */ /* 0x000fe40003f04070 */
[----:B------:R-:W-:-:S11]  /*e120*/  @!P6 IADD3 R246, -R246, RZ, RZ ;  /* 0x000000fff6f6e210 */ /* 0x000fd60007ffe1ff */
[----:B------:R-:W-:Y:S01]  /*e130*/  @!P0 IMAD.IADD R240, R240, 0x1, -R251 ;  /* 0x00000001f0f08824 */ /* 0x000fe200078e0afb */
[----:B------:R-:W-:-:S04]  /*e140*/  ISETP.GT.U32.AND P0, PT, R251, R239, PT ;  /* 0x000000effb00720c */ /* 0x000fc80003f04070 */
[----:B------:R-:W-:-:S09]  /*e150*/  ISETP.GT.U32.AND P6, PT, R251, R240, PT ;  /* 0x000000f0fb00720c */ /* 0x000fd20003fc4070 */
[----:B------:R-:W-:-:S04]  /*e160*/  @!P0 IMAD.IADD R239, R239, 0x1, -R251 ;  /* 0x00000001efef8824 */ /* 0x000fc800078e0afb */
[----:B------:R-:W-:Y:S02]  /*e170*/  @!P6 IMAD.IADD R240, R240, 0x1, -R251 ;  /* 0x00000001f0f0e824 */ /* 0x000fe400078e0afb */
[----:B------:R-:W-:Y:S02]  /*e180*/  @!P5 IMAD.MOV R247, RZ, RZ, -R247 ;  /* 0x000000fffff7d224 */ /* 0x000fe400078e0af7 */
[----:B------:R-:W-:Y:S01]  /*e190*/  @!P2 IMAD.MOV R239, RZ, RZ, -R239 ;  /* 0x000000ffffefa224 */ /* 0x000fe200078e0aef */
[----:B------:R-:W-:Y:S02]  /*e1a0*/  ISETP.NE.AND P2, PT, RZ, c[0x0][0x17c], PT ;  /* 0x00005f00ff007a0c */ /* 0x000fe40003f45270 */
[----:B----4-:R-:W-:Y:S02]  /*e1b0*/  ISETP.GE.AND P0, PT, R15, RZ, PT ;  /* 0x000000ff0f00720c */ /* 0x010fe40003f06270 */
[----:B------:R-:W-:-:S04]  /*e1c0*/  MOV R15, c[0x0][0x180] ;  /* 0x00006000000f7a02 */ /* 0x000fc80000000f00 */
[----:B------:R-:W-:Y:S02]  /*e1d0*/  IADD3 R251, R15, -0xd, RZ ;  /* 0xfffffff30ffb7810 */ /* 0x000fe40007ffe0ff */
[----:B------:R-:W4:Y:S02]  /*e1e0*/  LDL.LU R15, [R1+0x4] ;  /* 0x00000400010f7983 */ /* 0x000f240000300800 */
[----:B------:R-:W-:Y:S02]  /*e1f0*/  ISETP.GE.U32.AND P5, PT, R251, 0x7fffff74, PT ;  /* 0x7fffff74fb00780c */ /* 0x000fe40003fa6070 */
[----:B------:R-:W-:-:S04]  /*e200*/  MOV R251, c[0x0][0x180] ;  /* 0x0000600000fb7a02 */ /* 0x000fc80000000f00 */
[----:B------:R-:W-:-:S04]  /*e210*/  IADD3 R251, R251, -0x11, RZ ;  /* 0xffffffeffbfb7810 */ /* 0x000fc80007ffe0ff */
[----:B------:R-:W-:Y:S02]  /*e220*/  ISETP.GE.U32.AND P6, PT, R251, 0x7fffff70, PT ;  /* 0x7fffff70fb00780c */ /* 0x000fe40003fc6070 */
[----:B------:R-:W-:-:S04]  /*e230*/  LOP3.LUT R251, RZ, c[0x0][0x17c], RZ, 0x33, !PT ;  /* 0x00005f00fffb7a12 */ /* 0x000fc800078e33ff */
[C---:B------:R-:W-:Y:S02]  /*e240*/  SEL R215, R251.reuse, R215, !P2 ;  /* 0x000000d7fbd77207 */ /* 0x040fe40005000000 */
[C---:B------:R-:W-:Y:S02]  /*e250*/  SEL R216, R251.reuse, R216, !P2 ;  /* 0x000000d8fbd87207 */ /* 0x040fe40005000000 */
[C---:B------:R-:W-:Y:S01]  /*e260*/  SEL R217, R251.reuse, R217, !P2 ;  /* 0x000000d9fbd97207 */ /* 0x040fe20005000000 */
[----:B------:R1:W-:Y:S01]  /*e270*/  STL [R1+0x202c], R215 ;  /* 0x00202cd701007387 */ /* 0x0003e20000100800 */
[C---:B------:R-:W-:Y:S02]  /*e280*/  SEL R218, R251.reuse, R218, !P2 ;  /* 0x000000dafbda7207 */ /* 0x040fe40005000000 */
[C---:B---3--:R-:W-:Y:S01]  /*e290*/  SEL R228, R251.reuse, R228, !P2 ;  /* 0x000000e4fbe47207 */ /* 0x048fe20005000000 */
[----:B-1----:R-:W3:Y:S01]  /*e2a0*/  LDL.LU R215, [R1+0x7710] ;  /* 0x0077100001d77983 */ /* 0x002ee20000300800 */
[----:B------:R-:W-:-:S03]  /*e2b0*/  SEL R220, R251, R220, !P2 ;  /* 0x000000dcfbdc7207 */ /* 0x000fc60005000000 */
[----:B------:R1:W-:Y:S01]  /*e2c0*/  STL [R1+0x2028], R216 ;  /* 0x002028d801007387 */ /* 0x0003e20000100800 */
[----:B------:R-:W-:-:S03]  /*e2d0*/  SEL R221, R251, R221, !P2 ;  /* 0x000000ddfbdd7207 */ /* 0x000fc60005000000 */
[----:B-1----:R-:W3:Y:S04]  /*e2e0*/  LDL.LU R216, [R1+0x770c] ;  /* 0x00770c0001d87983 */ /* 0x002ee80000300800 */
[----:B------:R1:W-:Y:S01]  /*e2f0*/  STL [R1+0x2024], R217 ;  /* 0x002024d901007387 */ /* 0x0003e20000100800 */
[C---:B------:R-:W-:Y:S02]  /*e300*/  SEL R222, R251.reuse, R222, !P2 ;  /* 0x000000defbde7207 */ /* 0x040fe40005000000 */
[C---:B------:R-:W-:Y:S01]  /*e310*/  SEL R223, R251.reuse, R223, !P2 ;  /* 0x000000dffbdf7207 */ /* 0x040fe20005000000 */
[----:B-1----:R-:W3:Y:S04]  /*e320*/  LDL.LU R217, [R1+0x7708] ;  /* 0x0077080001d97983 */ /* 0x002ee80000300800 */
[----:B------:R1:W-:Y:S01]  /*e330*/  STL [R1+0x2020], R218 ;  /* 0x002020da01007387 */ /* 0x0003e20000100800 */
[----:B------:R-:W-:-:S03]  /*e340*/  SEL R224, R251, R224, !P2 ;  /* 0x000000e0fbe07207 */ /* 0x000fc60005000000 */
[----:B-1----:R-:W3:Y:S04]  /*e350*/  LDL.LU R218, [R1+0x7704] ;  /* 0x0077040001da7983 */ /* 0x002ee80000300800 */
[----:B------:R1:W-:Y:S01]  /*e360*/  STL [R1+0x201c], R228 ;  /* 0x00201ce401007387 */ /* 0x0003e20000100800 */
[----:B------:R-:W-:-:S03]  /*e370*/  SEL R225, R251, R225, !P2 ;  /* 0x000000e1fbe17207 */ /* 0x000fc60005000000 */
[----:B-1----:R-:W3:Y:S04]  /*e380*/  LDL.LU R228, [R1+0x7700] ;  /* 0x0077000001e47983 */ /* 0x002ee80000300800 */
[----:B------:R1:W-:Y:S01]  /*e390*/  STL [R1+0x2018], R220 ;  /* 0x002018dc01007387 */ /* 0x0003e20000100800 */
[----:B------:R-:W-:-:S03]  /*e3a0*/  SEL R226, R251, R226, !P2 ;  /* 0x000000e2fbe27207 */ /* 0x000fc60005000000 */
[----:B-1----:R-:W3:Y:S04]  /*e3b0*/  LDL.LU R220, [R1+0x76fc] ;  /* 0x0076fc0001dc7983 */ /* 0x002ee80000300800 */
[----:B------:R1:W-:Y:S04]  /*e3c0*/  STL [R1+0x2014], R221 ;  /* 0x002014dd01007387 */ /* 0x0003e80000100800 */
        /* <DEDUP_REMOVED lines=10> */
[----:B-1----:R-:W3:Y:S01]  /*e470*/  LDL.LU R226, [R1+0x76e4] ;  /* 0x0076e40001e27983 */ /* 0x002ee20000300800 */
[----:B--2---:R-:W-:-:S05]  /*e480*/  SEL R227, R251, R227, !P2 ;  /* 0x000000e3fbe37207 */ /* 0x004fca0005000000 */
[----:B------:R1:W-:Y:S04]  /*e490*/  STL [R1+0x1ffc], R227 ;  /* 0x001ffce301007387 */ /* 0x0003e80000100800 */
[----:B-1----:R-:W2:Y:S01]  /*e4a0*/  LDL.LU R227, [R1+0x76e0] ;  /* 0x0076e00001e37983 */ /* 0x002ea20000300800 */
[C---:B------:R-:W-:Y:S02]  /*e4b0*/  SEL R214, R251.reuse, R214, !P2 ;  /* 0x000000d6fbd67207 */ /* 0x040fe40005000000 */
[C---:B------:R-:W-:Y:S02]  /*e4c0*/  SEL R213, R251.reuse, R213, !P2 ;  /* 0x000000d5fbd57207 */ /* 0x040fe40005000000 */
[C---:B------:R-:W-:Y:S02]  /*e4d0*/  SEL R212, R251.reuse, R212, !P2 ;  /* 0x000000d4fbd47207 */ /* 0x040fe40005000000 */
[----:B------:R-:W-:-:S02]  /*e4e0*/  SEL R211, R251, R211, !P2 ;  /* 0x000000d3fbd37207 */ /* 0x000fc40005000000 */
[C---:B------:R-:W-:Y:S02]  /*e4f0*/  SEL R210, R251.reuse, R210, !P2 ;  /* 0x000000d2fbd27207 */ /* 0x040fe40005000000 */
[C---:B------:R-:W-:Y:S02]  /*e500*/  SEL R209, R251.reuse, R209, !P2 ;  /* 0x000000d1fbd17207 */ /* 0x040fe40005000000 */
[C---:B------:R-:W-:Y:S02]  /*e510*/  SEL R208, R251.reuse, R208, !P2 ;  /* 0x000000d0fbd07207 */ /* 0x040fe40005000000 */
[C---:B------:R-:W-:Y:S02]  /*e520*/  SEL R207, R251.reuse, R207, !P2 ;  /* 0x000000cffbcf7207 */ /* 0x040fe40005000000 */
[C---:B------:R-:W-:Y:S02]  /*e530*/  SEL R206, R251.reuse, R206, !P2 ;  /* 0x000000cefbce7207 */ /* 0x040fe40005000000 */
[----:B------:R-:W-:-:S02]  /*e540*/  SEL R205, R251, R205, !P2 ;  /* 0x000000cdfbcd7207 */ /* 0x000fc40005000000 */
[C---:B------:R-:W-:Y:S02]  /*e550*/  SEL R204, R251.reuse, R204, !P2 ;  /* 0x000000ccfbcc7207 */ /* 0x040fe40005000000 */
[----:B----4-:R-:W-:-:S05]  /*e560*/  SEL R15, R251, R15, !P2 ;  /* 0x0000000ffb0f7207 */ /* 0x010fca0005000000 */
[----:B------:R-:W-:Y:S01]  /*e570*/  STL [R1+0x1ff8], R15 ;  /* 0x001ff80f01007387 */ /* 0x000fe20000100800 */
[C---:B------:R-:W-:Y:S02]  /*e580*/  SEL R203, R251.reuse, R203, !P2 ;  /* 0x000000cbfbcb7207 */ /* 0x040fe40005000000 */
[C---:B------:R-:W-:Y:S02]  /*e590*/  SEL R202, R251.reuse, R202, !P2 ;  /* 0x000000cafbca7207 */ /* 0x040fe40005000000 */
[C---:B---3--:R-:W-:Y:S02]  /*e5a0*/  SEL R215, R251.reuse, R215, !P2 ;  /* 0x000000d7fbd77207 */ /* 0x048fe40005000000 */
        /* <DEDUP_REMOVED lines=20> */
[----:B--2---:R-:W-:-:S05]  /*e6f0*/  SEL R227, R251, R227, !P2 ;  /* 0x000000e3fbe37207 */ /* 0x004fca0005000000 */
[----:B------:R1:W-:Y:S02]  /*e700*/  STL [R1+0x1ff4], R227 ;  /* 0x001ff4e301007387 */ /* 0x0003e40000100800 */
[C---:B-1----:R-:W-:Y:S02]  /*e710*/  SEL R227, R251.reuse, R226, !P2 ;  /* 0x000000e2fbe37207 */ /* 0x042fe40005000000 */
[C---:B------:R-:W-:Y:S02]  /*e720*/  SEL R226, R251.reuse, R225, !P2 ;  /* 0x000000e1fbe27207 */ /* 0x040fe40005000000 */
[C---:B------:R-:W-:Y:S02]  /*e730*/  SEL R225, R251.reuse, R224, !P2 ;  /* 0x000000e0fbe17207 */ /* 0x040fe40005000000 */
[C---:B------:R-:W-:Y:S01]  /*e740*/  SEL R224, R251.reuse, R223, !P2 ;  /* 0x000000dffbe07207 */ /* 0x040fe20005000000 */
[----:B------:R-:W-:Y:S01]  /*e750*/  STL [R1+0x1ff0], R227 ;  /* 0x001ff0e301007387 */ /* 0x000fe20000100800 */
[----:B------:R-:W-:-:S02]  /*e760*/  SEL R223, R251, R222, !P2 ;  /* 0x000000defbdf7207 */ /* 0x000fc40005000000 */
[C---:B------:R-:W-:Y:S01]  /*e770*/  SEL R222, R251.reuse, R221, !P2 ;  /* 0x000000ddfbde7207 */ /* 0x040fe20005000000 */
[----:B------:R-:W-:Y:S01]  /*e780*/  STL [R1+0x1fec], R226 ;  /* 0x001fece201007387 */ /* 0x000fe20000100800 */
[C---:B------:R-:W-:Y:S02]  /*e790*/  SEL R221, R251.reuse, R220, !P2 ;  /* 0x000000dcfbdd7207 */ /* 0x040fe40005000000 */
[C---:B------:R-:W-:Y:S01]  /*e7a0*/  SEL R220, R251.reuse, R228, !P2 ;  /* 0x000000e4fbdc7207 */ /* 0x040fe20005000000 */
[----:B------:R-:W-:Y:S04]  /*e7b0*/  STL [R1+0x1fe8], R225 ;  /* 0x001fe8e101007387 */ /* 0x000fe80000100800 */
        /* <DEDUP_REMOVED lines=19> */
[----:B------:R1:W-:Y:S04]  /*e8f0*/  STL [R1+0x1f98], R204 ;  /* 0x001f98cc01007387 */ /* 0x0003e80000100800 */
[----:B------:R2:W-:Y:S04]  /*e900*/  STL [R1+0x1f94], R203 ;  /* 0x001f94cb01007387 */ /* 0x0005e80000100800 */
[----:B------:R3:W-:Y:S01]  /*e910*/  STL [R1+0x1f90], R202 ;  /* 0x001f90ca01007387 */ /* 0x0007e20000100800 */
[----:B-1----:R-:W-:-:S02]  /*e920*/  SEL R204, R251, R229, !P2 ;  /* 0x000000e5fbcc7207 */ /* 0x002fc40005000000 */
[C---:B--2---:R-:W-:Y:S02]  /*e930*/  SEL R203, R251.reuse, R200, !P2 ;  /* 0x000000c8fbcb7207 */ /* 0x044fe40005000000 */
[C---:B------:R-:W-:Y:S02]  /*e940*/  SEL R200, R251.reuse, R198, !P2 ;  /* 0x000000c6fbc87207 */ /* 0x040fe40005000000 */
[C---:B---3--:R-:W-:Y:S01]  /*e950*/  SEL R202, R251.reuse, R199, !P2 ;  /* 0x000000c7fbca7207 */ /* 0x048fe20005000000 */
[----:B------:R-:W-:Y:S01]  /*e960*/  STL [R1+0x1f8c], R204 ;  /* 0x001f8ccc01007387 */ /* 0x000fe20000100800 */
        /* <DEDUP_REMOVED lines=8> */
[----:B------:R-:W-:Y:S01]  /*e9f0*/  STL [R1+0x1f80], R200 ;  /* 0x001f80c801007387 */ /* 0x000fe20000100800 */
[----:B------:R-:W-:-:S03]  /*ea00*/  SEL R193, R251, R191, !P2 ;  /* 0x000000bffbc17207 */ /* 0x000fc60005000000 */
        /* <DEDUP_REMOVED lines=371> */
[----:B--2---:R-:W-:-:S03]  /*10140*/  SEL R2, R251, R250, !P2 ;  /* 0x000000fafb027207 */ /* 0x004fc60005000000 */
[----:B------:R1:W-:Y:S01]  /*10150*/  STL [R1+0x1c68], R3 ;  /* 0x001c680301007387 */ /* 0x0003e20000100800 */
[----:B---3--:R-:W-:-:S03]  /*10160*/  SEL R0, R251, R237, !P2 ;  /* 0x000000edfb007207 */ /* 0x008fc60005000000 */
[----:B------:R2:W-:Y:S04]  /*10170*/  STL [R1+0x1c64], R2 ;  /* 0x001c640201007387 */ /* 0x0005e80000100800 */
[----:B------:R3:W-:Y:S01]  /*10180*/  STL [R1+0x1c60], R0 ;  /* 0x001c600001007387 */ /* 0x0007e20000100800 */
[C---:B-1----:R-:W-:Y:S02]  /*10190*/  SEL R3, R251.reuse, R219, !P2 ;  /* 0x000000dbfb037207 */ /* 0x042fe40005000000 */
        /* <DEDUP_REMOVED lines=9> */
[----:B------:R2:W-:Y:S01]  /*10230*/  STL [R1+0x1c4c], R2 ;  /* 0x001c4c0201007387 */ /* 0x0005e20000100800 */
[----:B------:R-:W-:-:S03]  /*10240*/  @!P0 IMAD.MOV R240, RZ, RZ, -R240 ;  /* 0x000000fffff08224 */ /* 0x000fc600078e0af0 */
[----:B------:R3:W-:Y:S01]  /*10250*/  STL [R1+0x1c48], R0 ;  /* 0x001c480001007387 */ /* 0x0007e20000100800 */
[C---:B-1----:R-:W-:Y:S02]  /*10260*/  SEL R3, R251.reuse, R234, !P2 ;  /* 0x000000eafb037207 */ /* 0x042fe40005000000 */
[----:B--2---:R-:W-:-:S03]  /*10270*/  SEL R2, R251, R235, !P2 ;  /* 0x000000ebfb027207 */ /* 0x004fc60005000000 */
[----:B------:R1:W-:Y:S01]  /*10280*/  STL [R1+0x1c44], R3 ;  /* 0x001c440301007387 */ /* 0x0003e20000100800 */
[----:B---3--:R-:W-:-:S03]  /*10290*/  SEL R0, R251, R236, !P2 ;  /* 0x000000ecfb007207 */ /* 0x008fc60005000000 */
[----:B------:R2:W-:Y:S01]  /*102a0*/  STL [R1+0x1c40], R2 ;  /* 0x001c400201007387 */ /* 0x0005e20000100800 */
[----:B------:R-:W-:-:S03]  /*102b0*/  LOP3.LUT R227, RZ, c[0x0][0x178], RZ, 0x33, !PT ;  /* 0x00005e00ffe37a12 */ /* 0x000fc600078e33ff */
[----:B------:R3:W-:Y:S01]  /*102c0*/  STL [R1+0x1c3c], R0 ;  /* 0x001c3c0001007387 */ /* 0x0007e20000100800 */
[C---:B-1----:R-:W-:Y:S02]  /*102d0*/  SEL R3, R251.reuse, R238, !P2 ;  /* 0x000000eefb037207 */ /* 0x042fe40005000000 */
[----:B--2---:R-:W-:-:S03]  /*102e0*/  SEL R2, R251, R239, !P2 ;  /* 0x000000effb027207 */ /* 0x004fc60005000000 */
[----:B------:R1:W-:Y:S01]  /*102f0*/  STL [R1+0x1c38], R3 ;  /* 0x001c380301007387 */ /* 0x0003e20000100800 */
[----:B------:R-:W-:Y:S02]  /*10300*/  ISETP.NE.AND P0, PT, RZ, c[0x0][0x178], PT ;  /* 0x00005e00ff007a0c */ /* 0x000fe40003f05270 */
[----:B---3--:R-:W-:Y:S01]  /*10310*/  SEL R0, R251, R240, !P2 ;  /* 0x000000f0fb007207 */ /* 0x008fe20005000000 */
[----:B------:R-:W-:Y:S01]  /*10320*/  STL [R1+0x1c34], R2 ;  /* 0x001c340201007387 */ /* 0x000fe20000100800 */
[C---:B------:R-:W-:Y:S02]  /*10330*/  SEL R5, R227.reuse, R242, !P0 ;  /* 0x000000f2e3057207 */ /* 0x040fe40004000000 */
[C---:B------:R-:W-:Y:S01]  /*10340*/  SEL R7, R227.reuse, R243, !P0 ;  /* 0x000000f3e3077207 */ /* 0x040fe20004000000 */
[----:B------:R2:W-:Y:S01]  /*10350*/  STL [R1+0x1c30], R0 ;  /* 0x001c300001007387 */ /* 0x0005e20000100800 */
[C---:B------:R-:W-:Y:S02]  /*10360*/  SEL R9, R227.reuse, R244, !P0 ;  /* 0x000000f4e3097207 */ /* 0x040fe40004000000 */
[----:B-1----:R-:W-:-:S02]  /*10370*/  SEL R3, R227, R252, !P0 ;  /* 0x000000fce3037207 */ /* 0x002fc40004000000 */
[C---:B------:R-:W-:Y:S02]  /*10380*/  SEL R11, R227.reuse, R245, !P0 ;  /* 0x000000f5e30b7207 */ /* 0x040fe40004000000 */
[C---:B------:R-:W-:Y:S02]  /*10390*/  SEL R13, R227.reuse, R246, !P0 ;  /* 0x000000f6e30d7207 */ /* 0x040fe40004000000 */
[C---:B------:R-:W-:Y:S02]  /*103a0*/  SEL R14, R227.reuse, R248, !P0 ;  /* 0x000000f8e30e7207 */ /* 0x040fe40004000000 */
[----:B--2---:R-:W-:Y:S02]  /*103b0*/  SEL R0, R227, R247, !P0 ;  /* 0x000000f7e3007207 */ /* 0x004fe40004000000 */
[----:B------:R-:W1:Y:S01]  /*103c0*/  S2R R227, SR_TID.X ;  /* 0x0000000000e37919 */ /* 0x000e620000002100 */
[----:B------:R-:W-:Y:S02]  /*103d0*/  IMAD R3, R3, c[0x0][0x184], RZ ;  /* 0x0000610003037a24 */ /* 0x000fe400078e02ff */
[----:B------:R-:W-:-:S02]  /*103e0*/  IMAD R5, R5, c[0x0][0x184], RZ ;  /* 0x0000610005057a24 */ /* 0x000fc400078e02ff */
[----:B------:R-:W-:Y:S01]  /*103f0*/  IMAD R7, R7, c[0x0][0x184], RZ ;  /* 0x0000610007077a24 */ /* 0x000fe200078e02ff */
[----:B------:R-:W-:Y:S01]  /*10400*/  LEA R2, P0, R3, c[0x0][0x160], 0x2 ;  /* 0x0000580003027a11 */ /* 0x000fe200078010ff */
[----:B------:R-:W-:Y:S01]  /*10410*/  IMAD R9, R9, c[0x0][0x184], RZ ;  /* 0x0000610009097a24 */ /* 0x000fe200078e02ff */
[----:B------:R-:W-:Y:S01]  /*10420*/  LEA R4, P2, R5, c[0x0][0x160], 0x2 ;  /* 0x0000580005047a11 */ /* 0x000fe200078410ff */
[----:B------:R-:W-:Y:S01]  /*10430*/  IMAD R11, R11, c[0x0][0x184], RZ ;  /* 0x000061000b0b7a24 */ /* 0x000fe200078e02ff */
[----:B------:R-:W-:Y:S02]  /*10440*/  LEA.HI.X.SX32 R3, R3, c[0x0][0x164], 0x2, P0 ;  /* 0x0000590003037a11 */ /* 0x000fe400000f16ff */
[----:B------:R-:W-:Y:S01]  /*10450*/  LEA R6, P0, R7, c[0x0][0x160], 0x2 ;  /* 0x0000580007067a11 */ /* 0x000fe200078010ff */
[----:B------:R-:W-:Y:S01]  /*10460*/  IMAD R13, R13, c[0x0][0x184], RZ ;  /* 0x000061000d0d7a24 */ /* 0x000fe200078e02ff */
[----:B------:R-:W-:Y:S01]  /*10470*/  LEA.HI.X.SX32 R5, R5, c[0x0][0x164], 0x2, P2 ;  /* 0x0000590005057a11 */ /* 0x000fe200010f16ff */
[----:B------:R-:W-:Y:S01]  /*10480*/  IMAD R0, R0, c[0x0][0x184], RZ ;  /* 0x0000610000007a24 */ /* 0x000fe200078e02ff */
[----:B------:R-:W-:-:S02]  /*10490*/  LEA R8, P2, R9, c[0x0][0x160], 0x2 ;  /* 0x0000580009087a11 */ /* 0x000fc400078410ff */
[----:B------:R-:W-:Y:S02]  /*104a0*/  LEA.HI.X.SX32 R7, R7, c[0x0][0x164], 0x2, P0 ;  /* 0x0000590007077a11 */ /* 0x000fe400000f16ff */
[----:B------:R-:W-:Y:S01]  /*104b0*/  LEA R10, P0, R11, c[0x0][0x160], 0x2 ;  /* 0x000058000b0a7a11 */ /* 0x000fe200078010ff */
[----:B------:R-:W-:Y:S01]  /*104c0*/  IMAD R14, R14, c[0x0][0x184], RZ ;  /* 0x000061000e0e7a24 */ /* 0x000fe200078e02ff */
[----:B------:R-:W-:Y:S02]  /*104d0*/  LEA.HI.X.SX32 R9, R9, c[0x0][0x164], 0x2, P2 ;  /* 0x0000590009097a11 */ /* 0x000fe400010f16ff */
[----:B------:R-:W-:Y:S02]  /*104e0*/  MOV R15, c[0x0][0x180] ;  /* 0x00006000000f7a02 */ /* 0x000fe40000000f00 */
[----:B------:R-:W-:Y:S02]  /*104f0*/  LEA R12, P2, R13, c[0x0][0x160], 0x2 ;  /* 0x000058000d0c7a11 */ /* 0x000fe400078410ff */
[----:B------:R-:W-:-:S02]  /*10500*/  LEA.HI.X.SX32 R11, R11, c[0x0][0x164], 0x2, P0 ;  /* 0x000059000b0b7a11 */ /* 0x000fc400000f16ff */
[----:B-1----:R-:W-:Y:S02]  /*10510*/  LOP3.LUT R227, R227, 0x3f, RZ, 0xc0, !PT ;  /* 0x0000003fe3e37812 */ /* 0x002fe400078ec0ff */
[----:B------:R-:W-:Y:S02]  /*10520*/  LEA R16, P0, R0, c[0x0][0x160], 0x2 ;  /* 0x0000580000107a11 */ /* 0x000fe400078010ff */
[----:B------:R-:W-:Y:S02]  /*10530*/  IADD3 R19, R15, -0x15, RZ ;  /* 0xffffffeb0f137810 */ /* 0x000fe40007ffe0ff */
[----:B------:R-:W-:Y:S02]  /*10540*/  LEA.HI.X.SX32 R13, R13, c[0x0][0x164], 0x2, P2 ;  /* 0x000059000d0d7a11 */ /* 0x000fe400010f16ff */
[----:B------:R-:W-:Y:S02]  /*10550*/  SHF.L.U32 R48, R227, 0x2, RZ ;  /* 0x00000002e3307819 */ /* 0x000fe400000006ff */
[----:B------:R-:W-:-:S02]  /*10560*/  LEA R18, P2, R14, c[0x0][0x160], 0x2 ;  /* 0x000058000e127a11 */ /* 0x000fc400078410ff */
[----:B------:R-:W-:Y:S01]  /*10570*/  LEA.HI.X.SX32 R17, R0, c[0x0][0x164], 0x2, P0 ;  /* 0x0000590000117a11 */ /* 0x000fe200000f16ff */
[----:B------:R-:W-:Y:S01]  /*10580*/  IMAD.MOV.U32 R0, RZ, RZ, c[0x0][0x188] ;  /* 0x00006200ff007624 */ /* 0x000fe200078e00ff */
[----:B------:R-:W-:Y:S01]  /*10590*/  ULDC.64 UR4, c[0x0][0x118] ;  /* 0x0000460000047ab9 */ /* 0x000fe20000000a00 */
[----:B------:R-:W-:Y:S01]  /*105a0*/  IADD3 R20, R15, -0x19, RZ ;  /* 0xffffffe70f147810 */ /* 0x000fe20007ffe0ff */
[----:B------:R1:W-:Y:S01]  /*105b0*/  LDGSTS.E [R48], [R2.64], !P4 ;  /* 0x0000000002307fae */ /* 0x0003e2000e121844 */
[----:B------:R-:W-:Y:S02]  /*105c0*/  ISETP.GE.U32.AND P0, PT, R19, 0x7fffff6c, PT ;  /* 0x7fffff6c1300780c */ /* 0x000fe40003f06070 */
[----:B------:R-:W-:Y:S01]  /*105d0*/  LEA.HI.X.SX32 R19, R14, c[0x0][0x164], 0x2, P2 ;  /* 0x000059000e137a11 */ /* 0x000fe200010f16ff */
[----:B------:R-:W-:Y:S01]  /*105e0*/  IMAD.SHL.U32 R14, R0, 0x4, RZ ;  /* 0x00000004000e7824 */ /* 0x000fe200078e00ff */
[----:B------:R1:W-:Y:S01]  /*105f0*/  LDGSTS.E [R48+0x100], [R4.64], !P4 ;  /* 0x0010000004307fae */ /* 0x0003e2000e121844 */
[----:B------:R-:W-:-:S03]  /*10600*/  ISETP.GE.U32.AND P2, PT, R20, 0x7fffff68, PT ;  /* 0x7fffff681400780c */ /* 0x000fc60003f46070 */
[----:B------:R1:W-:Y:S01]  /*10610*/  LDGSTS.E [R48+0x200], [R6.64], !P4 ;  /* 0x0020000006307fae */ /* 0x0003e2000e121844 */
[----:B------:R-:W-:Y:S01]  /*10620*/  IADD3 R20, R15, -0x1d, RZ ;  /* 0xffffffe30f147810 */ /* 0x000fe20007ffe0ff */
[C---:B------:R-:W-:Y:S02]  /*10630*/  IMAD.WIDE R36, R14.reuse, 0x4, R2 ;  /* 0x000000040e247825 */ /* 0x040fe400078e0202 */
[----:B------:R1:W-:Y:S02]  /*10640*/  LDGSTS.E [R48+0x300], [R8.64], !P4 ;  /* 0x0030000008307fae */ /* 0x0003e4000e121844 */
[C---:B------:R-:W-:Y:S02]  /*10650*/  IMAD.WIDE R34, R14.reuse, 0x4, R4 ;  /* 0x000000040e227825 */ /* 0x040fe400078e0204 */
[----:B------:R1:W-:Y:S02]  /*10660*/  LDGSTS.E [R48+0x400], [R10.64], !P4 ;  /* 0x004000000a307fae */ /* 0x0003e4000e121844 */
[----:B------:R-:W-:-:S02]  /*10670*/  IMAD.WIDE R32, R14, 0x4, R6 ;  /* 0x000000040e207825 */ /* 0x000fc400078e0206 */
[----:B------:R1:W-:Y:S02]  /*10680*/  LDGSTS.E [R48+0x500], [R12.64], !P4 ;  /* 0x005000000c307fae */ /* 0x0003e4000e121844 */
[C---:B------:R-:W-:Y:S02]  /*10690*/  IMAD.WIDE R30, R14.reuse, 0x4, R8 ;  /* 0x000000040e1e7825 */ /* 0x040fe400078e0208 */
[----:B------:R1:W-:Y:S02]  /*106a0*/  LDGSTS.E [R48+0x600], [R16.64], !P4 ;  /* 0x0060000010307fae */ /* 0x0003e4000e121844 */
[----:B------:R-:W-:Y:S02]  /*106b0*/  IMAD.WIDE R28, R14, 0x4, R10 ;  /* 0x000000040e1c7825 */ /* 0x000fe400078e020a */
[----:B------:R1:W-:Y:S01]  /*106c0*/  LDGSTS.E [R48+0x700], [R18.64], !P4 ;  /* 0x0070000012307fae */ /* 0x0003e2000e121844 */
[----:B------:R-:W-:Y:S01]  /*106d0*/  ISETP.GE.U32.AND P4, PT, R20, 0x7fffff64, PT ;  /* 0x7fffff641400780c */ /* 0x000fe20003f86070 */
[----:B------:R-:W-:-:S02]  /*106e0*/  IMAD.SHL.U32 R20, R0, 0x8, RZ ;  /* 0x0000000800147824 */ /* 0x000fc400078e00ff */
[----:B------:R2:W-:Y:S01]  /*106f0*/  STL.64 [R1+0x1608], R36 ;  /* 0x0016082401007387 */ /* 0x0005e20000100a00 */
[----:B------:R-:W-:-:S03]  /*10700*/  IMAD.WIDE R26, R14, 0x4, R12 ;  /* 0x000000040e1a7825 */ /* 0x000fc600078e020c */
[----:B------:R2:W-:Y:S01]  /*10710*/  LDGSTS.E [R48+0x2000], [R36.64], !P1 ;  /* 0x0200000024307fae */ /* 0x0005e2000c921844 */
[----:B------:R-:W-:-:S03]  /*10720*/  IMAD.WIDE R24, R14, 0x4, R16 ;  /* 0x000000040e187825 */ /* 0x000fc600078e0210 */
[----:B------:R3:W-:Y:S01]  /*10730*/  STL.64 [R1+0x1600], R34 ;  /* 0x0016002201007387 */ /* 0x0007e20000100a00 */
[----:B------:R-:W-:-:S03]  /*10740*/  IMAD.WIDE R22, R14, 0x4, R18 ;  /* 0x000000040e167825 */ /* 0x000fc600078e0212 */
[----:B------:R3:W-:Y:S04]  /*10750*/  LDGSTS.E [R48+0x2100], [R34.64], !P1 ;  /* 0x0210000022307fae */ /* 0x0007e8000c921844 */
[----:B------:R4:W-:Y:S01]  /*10760*/  STL.64 [R1+0x15f8], R32 ;  /* 0x0015f82001007387 */ /* 0x0009e20000100a00 */
[----:B--2---:R-:W-:-:S03]  /*10770*/  IMAD.WIDE R36, R20, 0x4, R2 ;  /* 0x0000000414247825 */ /* 0x004fc600078e0202 */
[----:B------:R4:W-:Y:S04]  /*10780*/  LDGSTS.E [R48+0x2200], [R32.64], !P1 ;  /* 0x0220000020307fae */ /* 0x0009e8000c921844 */
[----:B------:R2:W-:Y:S01]  /*10790*/  STL.64 [R1+0x15f0], R30 ;  /* 0x0015f01e01007387 */ /* 0x0005e20000100a00 */
[----:B---3--:R-:W-:-:S03]  /*107a0*/  IMAD.WIDE R34, R20, 0x4, R4 ;  /* 0x0000000414227825 */ /* 0x008fc600078e0204 */
[----:B------:R2:W-:Y:S01]  /*107b0*/  LDGSTS.E [R48+0x2300], [R30.64], !P1 ;  /* 0x023000001e307fae */ /* 0x0005e2000c921844 */
[----:B------:R-:W-:-:S03]  /*107c0*/  IMAD R14, R0, 0xc, RZ ;  /* 0x0000000c000e7824 */ /* 0x000fc600078e02ff */
[----:B------:R3:W-:Y:S01]  /*107d0*/  STL.64 [R1+0x15e8], R28 ;  /* 0x0015e81c01007387 */ /* 0x0007e20000100a00 */
[----:B----4-:R-:W-:-:S03]  /*107e0*/  IMAD.WIDE R32, R20, 0x4, R6 ;  /* 0x0000000414207825 */ /* 0x010fc600078e0206 */
[----:B------:R3:W-:Y:S04]  /*107f0*/  LDGSTS.E [R48+0x2400], [R28.64], !P1 ;  /* 0x024000001c307fae */ /* 0x0007e8000c921844 */
[----:B------:R4:W-:Y:S01]  /*10800*/  STL.64 [R1+0x15e0], R26 ;  /* 0x0015e01a01007387 */ /* 0x0009e20000100a00 */
[----:B--2---:R-:W-:-:S03]  /*10810*/  IMAD.WIDE R30, R20, 0x4, R8 ;  /* 0x00000004141e7825 */ /* 0x004fc600078e0208 */
[----:B------:R4:W-:Y:S04]  /*10820*/  LDGSTS.E [R48+0x2500], [R26.64], !P1 ;  /* 0x025000001a307fae */ /* 0x0009e8000c921844 */
[----:B------:R2:W-:Y:S01]  /*10830*/  STL.64 [R1+0x15d8], R24 ;  /* 0x0015d81801007387 */ /* 0x0005e20000100a00 */
[----:B---3--:R-:W-:-:S03]  /*10840*/  IMAD.WIDE R28, R20, 0x4, R10 ;  /* 0x00000004141c7825 */ /* 0x008fc600078e020a */
[----:B------:R2:W-:Y:S04]  /*10850*/  LDGSTS.E [R48+0x2600], [R24.64], !P1 ;  /* 0x0260000018307fae */ /* 0x0005e8000c921844 */
        /* <DEDUP_REMOVED lines=14> */
[----:B------:R4:W-:Y:S01]  /*10940*/  LDGSTS.E [R48+0x4300], [R30.64], !P3 ;  /* 0x043000001e307fae */ /* 0x0009e2000d921844 */
[----:B------:R-:W-:-:S03]  /*10950*/  IMAD.SHL.U32 R20, R0, 0x10, RZ ;  /* 0x0000001000147824 */ /* 0x000fc600078e00ff */
        /* <DEDUP_REMOVED lines=23> */
[----:B------:R3:W-:Y:S01]  /*10ad0*/  LDGSTS.E [R48+0x6300], [R30.64], !P5 ;  /* 0x063000001e307fae */ /* 0x0007e2000e921844 */
[----:B------:R-:W-:-:S03]  /*10ae0*/  IMAD R14, R0, 0x14, RZ ;  /* 0x00000014000e7824 */ /* 0x000fc600078e02ff */
        /* <DEDUP_REMOVED lines=49> */
[----:B------:R-:W-:-:S03]  /*10e00*/  IADD3 R21, R15, -0x21, RZ ;  /* 0xffffffdf0f157810 */ /* 0x000fc60007ffe0ff */
        /* <DEDUP_REMOVED lines=13> */
[----:B------:R-:W-:-:S03]  /*10ee0*/  ISETP.GE.U32.AND P1, PT, R21, 0x7fffff60, PT ;  /* 0x7fffff601500780c */ /* 0x000fc60003f26070 */
        /* <DEDUP_REMOVED lines=9> */
[----:B------:R-:W-:-:S03]  /*10f80*/  SHF.L.U32 R20, R0, 0x5, RZ ;  /* 0x0000000500147819 */ /* 0x000fc600000006ff */
[----:B------:R3:W-:Y:S01]  /*10f90*/  STL.64 [R1+0x10f0], R30 ;  /* 0x0010f01e01007387 */ /* 0x0007e20000100a00 */
[----:B----4-:R-:W-:-:S03]  /*10fa0*/  IMAD.WIDE R34, R14, 0x4, R4 ;  /* 0x000000040e227825 */ /* 0x010fc600078e0204 */
[----:B------:R3:W-:Y:S01]  /*10fb0*/  LDGSTS.E [R48+0xc300], [R30.64], !P2 ;  /* 0x0c3000001e307fae */ /* 0x0007e2000d121844 */
[----:B------:R-:W-:-:S03]  /*10fc0*/  IADD3 R21, R15, -0x25, RZ ;  /* 0xffffffdb0f157810 */ /* 0x000fc60007ffe0ff */
        /* <DEDUP_REMOVED lines=12> */
[----:B------:R-:W-:-:S03]  /*11090*/  ISETP.GE.U32.AND P3, PT, R21, 0x7fffff5c, PT ;  /* 0x7fffff5c1500780c */ /* 0x000fc60003f66070 */
        /* <DEDUP_REMOVED lines=12> */
[----:B------:R-:W-:-:S03]  /*11160*/  IADD3 R21, R15, -0x29, RZ ;  /* 0xffffffd70f157810 */ /* 0x000fc60007ffe0ff */
        /* <DEDUP_REMOVED lines=13> */
[----:B------:R-:W-:-:S03]  /*11240*/  ISETP.GE.U32.AND P5, PT, R21, 0x7fffff58, PT ;  /* 0x7fffff581500780c */ /* 0x000fc60003fa6070 */
        /* <DEDUP_REMOVED lines=39> */
[----:B------:R-:W-:-:S03]  /*114c0*/  IADD3 R21, R15, -0x31, RZ ;  /* 0xffffffcf0f157810 */ /* 0x000fc60007ffe0ff */
[----:B------:R4:W-:Y:S01]  /*114d0*/  STL.64 [R1+0xde8], R28 ;  /* 0x000de81c01007387 */ /* 0x0009e20000100a00 */
[----:B--2---:R-:W-:-:S03]  /*114e0*/  IMAD.WIDE R32, R20, 0x4, R6 ;  /* 0x0000000414207825 */ /* 0x004fc600078e0206 */
[----:B------:R4:W-:Y:S01]  /*114f0*/  LDGSTS.E [R48+0x12400], [R28.64], !P3 ;  /* 0x124000001c307fae */ /* 0x0009e2000d921844 */
[----:B------:R-:W-:-:S03]  /*11500*/  IMAD R14, R0, 0x2c, RZ ;  /* 0x0000002c000e7824 */ /* 0x000fc600078e02ff */
        /* <DEDUP_REMOVED lines=120> */
[----:B------:R4:W-:Y:S01]  /*11c90*/  LDGSTS.E [R48+0x1c000], [R36.64], !P4 ;  /* 0x1c00000024307fae */ /* 0x0009e2000e121844 */
[----:B------:R-:W-:-:S03]  /*11ca0*/  IADD3 R21, R15, -0x45, RZ ;  /* 0xffffffbb0f157810 */ /* 0x000fc60007ffe0ff */
        /* <DEDUP_REMOVED lines=12> */
[----:B------:R2:W-:Y:S01]  /*11d70*/  LDGSTS.E [R48+0x1c400], [R28.64], !P4 ;  /* 0x1c4000001c307fae */ /* 0x0005e2000e121844 */
[----:B------:R-:W-:-:S03]  /*11d80*/  ISETP.GE.U32.AND P5, PT, R21, 0x7fffff3c, PT ;  /* 0x7fffff3c1500780c */ /* 0x000fc60003fa6070 */
        /* <DEDUP_REMOVED lines=54> */
[----:B------:R3:W-:Y:S01]  /*120f0*/  LDGSTS.E [R48+0x20400], [R28.64], !P3 ;  /* 0x204000001c307fae */ /* 0x0007e2000d921844 */
[----:B------:R-:W-:-:S03]  /*12100*/  IMAD R20, R0, 0x48, RZ ;  /* 0x0000004800147824 */ /* 0x000fc600078e02ff */
        /* <DEDUP_REMOVED lines=20> */
[----:B------:R3:W-:Y:S04]  /*12250*/  LDGSTS.E [R48+0x22200], [R32.64], !P5 ;  /* 0x2220000020307fae */ /* 0x0007e8000e921844 */
        /* <DEDUP_REMOVED lines=49> */
[----:B------:R-:W-:-:S03]  /*12570*/  IMAD.WIDE R38, R20, 0x4, R2 ;  /* 0x0000000414267825 */ /* 0x000fc600078e0202 */
        /* <DEDUP_REMOVED lines=15> */
[----:B--2---:R-:W-:-:S03]  /*12670*/  IMAD R30, R0, 0x54, RZ ;  /* 0x00000054001e7824 */ /* 0x004fc600078e02ff */
        /* <DEDUP_REMOVED lines=8> */
[----:B------:R-:W-:Y:S01]  /*12700*/  STL.64 [R1+0x268], R38 ;  /* 0x0002682601007387 */ /* 0x000fe20000100a00 */
[----:B--2---:R-:W-:-:S03]  /*12710*/  IMAD.WIDE R24, R20, 0x4, R16 ;  /* 0x0000000414187825 */ /* 0x004fc600078e0210 */
[----:B------:R2:W-:Y:S04]  /*12720*/  LDGSTS.E [R48+0x28000], [R38.64], !P2 ;  /* 0x2800000026307fae */ /* 0x0005e8000d121844 */
[----:B------:R-:W-:Y:S01]  /*12730*/  STL.64 [R1+0x260], R36 ;  /* 0x0002602401007387 */ /* 0x000fe20000100a00 */
[----:B---3--:R-:W-:-:S03]  /*12740*/  IMAD.WIDE R22, R20, 0x4, R18 ;  /* 0x0000000414167825 */ /* 0x008fc600078e0212 */
[----:B------:R3:W-:Y:S01]  /*12750*/  LDGSTS.E [R48+0x28100], [R36.64], !P2 ;  /* 0x2810000024307fae */ /* 0x0007e2000d121844 */
[----:B------:R-:W-:-:S03]  /*12760*/  ISETP.GE.U32.AND P0, PT, R21, 0x7fffff18, PT ;  /* 0x7fffff181500780c */ /* 0x000fc60003f06070 */
[----:B------:R4:W-:Y:S04]  /*12770*/  STL.64 [R1+0x258], R34 ;  /* 0x0002582201007387 */ /* 0x0009e80000100a00 */
[----:B------:R4:W-:Y:S01]  /*12780*/  LDGSTS.E [R48+0x28200], [R34.64], !P2 ;  /* 0x2820000022307fae */ /* 0x0009e2000d121844 */
[----:B------:R-:W-:-:S03]  /*12790*/  IMAD.WIDE R20, R30, 0x4, R6 ;  /* 0x000000041e147825 */ /* 0x000fc600078e0206 */
[----:B------:R1:W-:Y:S04]  /*127a0*/  STL.64 [R1+0x250], R32 ;  /* 0x0002502001007387 */ /* 0x0003e80000100a00 */
[----:B------:R1:W-:Y:S04]  /*127b0*/  LDGSTS.E [R48+0x28300], [R32.64], !P2 ;  /* 0x2830000020307fae */ /* 0x0003e8000d121844 */
[----:B------:R-:W2:Y:S01]  /*127c0*/  S2R R227, SR_TID.X ;  /* 0x0000000000e37919 */ /* 0x000ea20000002100 */
[----:B----4-:R-:W-:-:S03]  /*127d0*/  IMAD.WIDE R34, R30, 0x4, R2 ;  /* 0x000000041e227825 */ /* 0x010fc600078e0202 */
[----:B------:R-:W-:Y:S04]  /*127e0*/  STL.64 [R1+0x248], R28 ;  /* 0x0002481c01007387 */ /* 0x000fe80000100a00 */
[----:B------:R4:W-:Y:S01]  /*127f0*/  LDGSTS.E [R48+0x28400], [R28.64], !P2 ;  /* 0x284000001c307fae */ /* 0x0009e2000d121844 */
[----:B-1----:R-:W-:-:S03]  /*12800*/  IMAD.WIDE R32, R30, 0x4, R4 ;  /* 0x000000041e207825 */ /* 0x002fc600078e0204 */
[----:B------:R1:W-:Y:S04]  /*12810*/  STL.64 [R1+0x240], R26 ;  /* 0x0002401a01007387 */ /* 0x0003e80000100a00 */
[----:B------:R1:W-:Y:S04]  /*12820*/  LDGSTS.E [R48+0x28500], [R26.64], !P2 ;  /* 0x285000001a307fae */ /* 0x0003e8000d121844 */
[----:B------:R1:W-:Y:S04]  /*12830*/  STL.64 [R1+0x238], R24 ;  /* 0x0002381801007387 */ /* 0x0003e80000100a00 */
[----:B------:R2:W-:Y:S04]  /*12840*/  LDGSTS.E [R48+0x28600], [R24.64], !P2 ;  /* 0x2860000018307fae */ /* 0x0005e8000d121844 */
[----:B------:R3:W-:Y:S04]  /*12850*/  STL.64 [R1+0x230], R22 ;  /* 0x0002301601007387 */ /* 0x0007e80000100a00 */
[----:B------:R3:W-:Y:S01]  /*12860*/  LDGSTS.E [R48+0x28700], [R22.64], !P2 ;  /* 0x2870000016307fae */ /* 0x0007e2000d121844 */
[----:B-1----:R-:W-:-:S03]  /*12870*/  IMAD.WIDE R26, R30, 0x4, R12 ;  /* 0x000000041e1a7825 */ /* 0x002fc600078e020c */
[----:B------:R1:W-:Y:S01]  /*12880*/  STL.64 [R1+0x70], R34 ;  /* 0x0000702201007387 */ /* 0x0003e20000100a00 */
[----:B--2---:R-:W-:-:S03]  /*12890*/  IMAD.WIDE R24, R30, 0x4, R10 ;  /* 0x000000041e187825 */ /* 0x004fc600078e020a */
[----:B------:R2:W-:Y:S01]  /*128a0*/  STL.64 [R1+0x28], R32 ;  /* 0x0000282001007387 */ /* 0x0005e20000100a00 */
[----:B---3--:R-:W-:-:S03]  /*128b0*/  IMAD.WIDE R22, R30, 0x4, R8 ;  /* 0x000000041e167825 */ /* 0x008fc600078e0208 */
[----:B------:R-:W-:Y:S04]  /*128c0*/  STL [R1+0x72b8], R20 ;  /* 0x0072b81401007387 */ /* 0x000fe80000100800 */
[----:B------:R-:W-:Y:S01]  /*128d0*/  STL [R1+0x72b4], R21 ;  /* 0x0072b41501007387 */ /* 0x000fe20000100800 */
[----:B------:R-:W-:Y:S02]  /*128e0*/  IMAD R46, R0, 0x58, RZ ;  /* 0x00000058002e7824 */ /* 0x000fe400078e02ff */
[C---:B----4-:R-:W-:Y:S01]  /*128f0*/  IMAD.WIDE R28, R30.reuse, 0x4, R16 ;  /* 0x000000041e1c7825 */ /* 0x050fe200078e0210 */
[----:B------:R-:W-:Y:S04]  /*12900*/  STL [R1+0x72c0], R22 ;  /* 0x0072c01601007387 */ /* 0x000fe80000100800 */
[----:B------:R3:W-:Y:S01]  /*12910*/  STL [R1+0x72bc], R23 ;  /* 0x0072bc1701007387 */ /* 0x0007e20000100800 */
[----:B------:R-:W-:-:S03]  /*12920*/  IMAD.WIDE R30, R30, 0x4, R18 ;  /* 0x000000041e1e7825 */ /* 0x000fc600078e0212 */
[----:B------:R-:W-:Y:S04]  /*12930*/  STL [R1+0x72c8], R24 ;  /* 0x0072c81801007387 */ /* 0x000fe80000100800 */
[----:B------:R1:W-:Y:S04]  /*12940*/  LDGSTS.E [R48+0x2a000], [R34.64], !P4 ;  /* 0x2a00000022307fae */ /* 0x0003e8000e121844 */
[----:B------:R-:W-:Y:S04]  /*12950*/  STL [R1+0x72c4], R25 ;  /* 0x0072c41901007387 */ /* 0x000fe80000100800 */
[----:B------:R2:W-:Y:S04]  /*12960*/  LDGSTS.E [R48+0x2a100], [R32.64], !P4 ;  /* 0x2a10000020307fae */ /* 0x0005e8000e121844 */
[----:B------:R-:W-:Y:S01]  /*12970*/  STL [R1+0x72d0], R26 ;  /* 0x0072d01a01007387 */ /* 0x000fe20000100800 */
[----:B-1----:R-:W-:-:S03]  /*12980*/  IMAD.WIDE R34, R46, 0x4, R4 ;  /* 0x000000042e227825 */ /* 0x002fc600078e0204 */
[----:B------:R-:W-:Y:S01]  /*12990*/  STL [R1+0x72cc], R27 ;  /* 0x0072cc1b01007387 */ /* 0x000fe20000100800 */
[----:B--2---:R-:W-:-:S03]  /*129a0*/  IMAD.WIDE R32, R46, 0x4, R2 ;  /* 0x000000042e207825 */ /* 0x004fc600078e0202 */
[----:B------:R-:W-:Y:S04]  /*129b0*/  STL [R1+0x72d8], R28 ;  /* 0x0072d81c01007387 */ /* 0x000fe80000100800 */
[----:B------:R-:W-:Y:S01]  /*129c0*/  STL [R1+0x72d4], R29 ;  /* 0x0072d41d01007387 */ /* 0x000fe20000100800 */
[----:B------:R-:W-:-:S03]  /*129d0*/  IMAD.WIDE R36, R46, 0x4, R6 ;  /* 0x000000042e247825 */ /* 0x000fc600078e0206 */
[----:B------:R-:W-:Y:S01]  /*129e0*/  STL [R1+0x72e0], R30 ;  /* 0x0072e01e01007387 */ /* 0x000fe20000100800 */
[----:B------:R-:W-:-:S03]  /*129f0*/  IMAD.WIDE R38, R46, 0x4, R8 ;  /* 0x000000042e267825 */ /* 0x000fc600078e0208 */
[----:B------:R-:W-:Y:S01]  /*12a00*/  STL [R1+0x72dc], R31 ;  /* 0x0072dc1f01007387 */ /* 0x000fe20000100800 */
[----:B------:R-:W-:-:S03]  /*12a10*/  IMAD.WIDE R40, R46, 0x4, R10 ;  /* 0x000000042e287825 */ /* 0x000fc600078e020a */
[----:B------:R-:W-:Y:S04]  /*12a20*/  STL [R1+0x72e8], R32 ;  /* 0x0072e82001007387 */ /* 0x000fe80000100800 */
[----:B------:R1:W-:Y:S04]  /*12a30*/  LDGSTS.E [R48+0x2a200], [R20.64], !P4 ;  /* 0x2a20000014307fae */ /* 0x0003e8000e121844 */
[----:B------:R-:W-:Y:S01]  /*12a40*/  STL [R1+0x72e4], R33 ;  /* 0x0072e42101007387 */ /* 0x000fe20000100800 */
[----:B------:R-:W-:-:S03]  /*12a50*/  IMAD.WIDE R42, R46, 0x4, R12 ;  /* 0x000000042e2a7825 */ /* 0x000fc600078e020c */
[----:B------:R3:W-:Y:S04]  /*12a60*/  LDGSTS.E [R48+0x2a300], [R22.64], !P4 ;  /* 0x2a30000016307fae */ /* 0x0007e8000e121844 */
[----:B------:R2:W-:Y:S04]  /*12a70*/  STL [R1+0x72f0], R34 ;  /* 0x0072f02201007387 */ /* 0x0005e80000100800 */
[----:B------:R1:W-:Y:S04]  /*12a80*/  LDGSTS.E [R48+0x2a400], [R24.64], !P4 ;  /* 0x2a40000018307fae */ /* 0x0003e8000e121844 */
[----:B------:R-:W-:Y:S01]  /*12a90*/  STL [R1+0x72ec], R35 ;  /* 0x0072ec2301007387 */ /* 0x000fe20000100800 */
[----:B---3--:R-:W-:-:S03]  /*12aa0*/  LOP3.LUT R23, R227, 0x3f, RZ, 0xc0, !PT ;  /* 0x0000003fe3177812 */ /* 0x008fc600078ec0ff */
[----:B------:R1:W-:Y:S01]  /*12ab0*/  LDGSTS.E [R48+0x2a500], [R26.64], !P4 ;  /* 0x2a5000001a307fae */ /* 0x0003e2000e121844 */
[----:B------:R-:W-:-:S03]  /*12ac0*/  IMAD R62, R0, 0x5c, RZ ;  /* 0x0000005c003e7824 */ /* 0x000fc600078e02ff */
[----:B------:R-:W-:Y:S01]  /*12ad0*/  STL [R1+0x72f8], R36 ;  /* 0x0072f82401007387 */ /* 0x000fe20000100800 */
[----:B------:R-:W-:-:S03]  /*12ae0*/  IMAD.WIDE R44, R46, 0x4, R16 ;  /* 0x000000042e2c7825 */ /* 0x000fc600078e0210 */
[----:B------:R1:W-:Y:S01]  /*12af0*/  LDGSTS.E [R48+0x2a600], [R28.64], !P4 ;  /* 0x2a6000001c307fae */ /* 0x0003e2000e121844 */
[----:B------:R-:W-:-:S03]  /*12b00*/  IADD3 R14, R15, -0x6d, RZ ;  /* 0xffffff930f0e7810 */ /* 0x000fc60007ffe0ff */
[----:B------:R-:W-:Y:S01]  /*12b10*/  STL [R1+0x72f4], R37 ;  /* 0x0072f42501007387 */ /* 0x000fe20000100800 */
[----:B------:R-:W-:-:S03]  /*12b20*/  IMAD.WIDE R46, R46, 0x4, R18 ;  /* 0x000000042e2e7825 */ /* 0x000fc600078e0212 */
[----:B------:R1:W-:Y:S04]  /*12b30*/  LDGSTS.E [R48+0x2a700], [R30.64], !P4 ;  /* 0x2a7000001e307fae */ /* 0x0003e8000e121844 */
[----:B------:R-:W-:Y:S04]  /*12b40*/  STL [R1+0x7300], R38 ;  /* 0x0073002601007387 */ /* 0x000fe80000100800 */
[----:B------:R1:W-:Y:S04]  /*12b50*/  LDGSTS.E [R48+0x2c000], [R32.64], !P1 ;  /* 0x2c00000020307fae */ /* 0x0003e8000c921844 */
[----:B------:R3:W-:Y:S04]  /*12b60*/  STL [R1+0x72fc], R39 ;  /* 0x0072fc2701007387 */ /* 0x0007e80000100800 */
[----:B------:R2:W-:Y:S04]  /*12b70*/  LDGSTS.E [R48+0x2c100], [R34.64], !P1 ;  /* 0x2c10000022307fae */ /* 0x0005e8000c921844 */
[----:B------:R-:W-:Y:S01]  /*12b80*/  STL [R1+0x7308], R40 ;  /* 0x0073082801007387 */ /* 0x000fe20000100800 */
[----:B------:R-:W-:-:S03]  /*12b90*/  ISETP.GE.U32.AND P2, PT, R14, 0x7fffff14, PT ;  /* 0x7fffff140e00780c */ /* 0x000fc60003f46070 */
[----:B------:R-:W-:Y:S01]  /*12ba0*/  STL [R1+0x7304], R41 ;  /* 0x0073042901007387 */ /* 0x000fe20000100800 */
[----:B--2---:R-:W-:-:S03]  /*12bb0*/  IMAD.SHL.U32 R34, R23, 0x4, RZ ;  /* 0x0000000417227824 */ /* 0x004fc600078e00ff */
[----:B------:R-:W-:Y:S01]  /*12bc0*/  STL [R1+0x7310], R42 ;  /* 0x0073102a01007387 */ /* 0x000fe20000100800 */
[C---:B-1----:R-:W-:Y:S01]  /*12bd0*/  IMAD.WIDE R48, R62.reuse, 0x4, R2 ;  /* 0x000000043e307825 */ /* 0x042fe200078e0202 */
[----:B------:R-:W-:Y:S02]  /*12be0*/  IADD3 R14, R15, -0x71, RZ ;  /* 0xffffff8f0f0e7810 */ /* 0x000fe40007ffe0ff */
[----:B------:R-:W-:Y:S01]  /*12bf0*/  STL [R1+0x730c], R43 ;  /* 0x00730c2b01007387 */ /* 0x000fe20000100800 */
[----:B------:R-:W-:-:S03]  /*12c00*/  IMAD.WIDE R50, R62, 0x4, R4 ;  /* 0x000000043e327825 */ /* 0x000fc600078e0204 */
[----:B------:R-:W-:Y:S01]  /*12c10*/  STL [R1+0x7318], R44 ;  /* 0x0073182c01007387 */ /* 0x000fe20000100800 */
[----:B------:R-:W-:-:S03]  /*12c20*/  IMAD.WIDE R52, R62, 0x4, R6 ;  /* 0x000000043e347825 */ /* 0x000fc600078e0206 */
[----:B------:R-:W-:Y:S01]  /*12c30*/  STL [R1+0x7314], R45 ;  /* 0x0073142d01007387 */ /* 0x000fe20000100800 */
[----:B------:R-:W-:-:S03]  /*12c40*/  ISETP.GE.U32.AND P4, PT, R14, 0x7fffff10, PT ;  /* 0x7fffff100e00780c */ /* 0x000fc60003f86070 */
[----:B------:R1:W-:Y:S01]  /*12c50*/  LDGSTS.E [R34+0x2c200], [R36.64], !P1 ;  /* 0x2c20000024227fae */ /* 0x0003e2000c921844 */
[----:B------:R-:W-:-:S03]  /*12c60*/  IMAD.WIDE R54, R62, 0x4, R8 ;  /* 0x000000043e367825 */ /* 0x000fc600078e0208 */
[----:B------:R-:W-:Y:S01]  /*12c70*/  STL [R1+0x7320], R46 ;  /* 0x0073202e01007387 */ /* 0x000fe20000100800 */
[----:B------:R-:W-:-:S03]  /*12c80*/  IADD3 R14, R15, -0x75, RZ ;  /* 0xffffff8b0f0e7810 */ /* 0x000fc60007ffe0ff */
[----:B------:R3:W-:Y:S04]  /*12c90*/  LDGSTS.E [R34+0x2c300], [R38.64], !P1 ;  /* 0x2c30000026227fae */ /* 0x0007e8000c921844 */
[----:B------:R-:W-:Y:S01]  /*12ca0*/  STL [R1+0x731c], R47 ;  /* 0x00731c2f01007387 */ /* 0x000fe20000100800 */
[----:B------:R-:W-:-:S03]  /*12cb0*/  IMAD.WIDE R56, R62, 0x4, R10 ;  /* 0x000000043e387825 */ /* 0x000fc600078e020a */
        /* <DEDUP_REMOVED lines=9> */
[----:B------:R1:W-:Y:S01]  /*12d50*/  LDGSTS.E [R34+0x2c700], [R46.64], !P1 ;  /* 0x2c7000002e227fae */ /* 0x0003e2000c921844 */
[----:B------:R-:W-:-:S03]  /*12d60*/  ISETP.GE.U32.AND P1, PT, R14, 0x7fffff0c, PT ;  /* 0x7fffff0c0e00780c */ /* 0x000fc60003f26070 */
[----:B------:R-:W-:Y:S01]  /*12d70*/  STL [R1+0x732c], R51 ;  /* 0x00732c3301007387 */ /* 0x000fe20000100800 */
[----:B------:R-:W-:-:S03]  /*12d80*/  IMAD R14, R0, 0x60, RZ ;  /* 0x00000060000e7824 */ /* 0x000fc600078e02ff */
[----:B------:R1:W-:Y:S04]  /*12d90*/  LDGSTS.E [R34+0x2e000], [R48.64], !P3 ;  /* 0x2e00000030227fae */ /* 0x0003e8000d921844 */
[----:B------:R-:W-:Y:S01]  /*12da0*/  STL [R1+0x7338], R52 ;  /* 0x0073383401007387 */ /* 0x000fe20000100800 */
[----:B------:R-:W-:-:S03]  /*12db0*/  IADD3 R64, R15, -0x79, RZ ;  /* 0xffffff870f407810 */ /* 0x000fc60007ffe0ff */
[----:B------:R1:W-:Y:S04]  /*12dc0*/  LDGSTS.E [R34+0x2e100], [R50.64], !P3 ;  /* 0x2e10000032227fae */ /* 0x0003e8000d921844 */
[----:B------:R-:W-:Y:S04]  /*12dd0*/  STL [R1+0x7334], R53 ;  /* 0x0073343501007387 */ /* 0x000fe80000100800 */
[----:B------:R1:W-:Y:S04]  /*12de0*/  LDGSTS.E [R34+0x2e200], [R52.64], !P3 ;  /* 0x2e20000034227fae */ /* 0x0003e8000d921844 */
[----:B------:R-:W-:Y:S04]  /*12df0*/  STL [R1+0x7340], R54 ;  /* 0x0073403601007387 */ /* 0x000fe80000100800 */
[----:B------:R1:W-:Y:S04]  /*12e00*/  LDGSTS.E [R34+0x2e300], [R54.64], !P3 ;  /* 0x2e30000036227fae */ /* 0x0003e8000d921844 */
[----:B------:R-:W-:Y:S01]  /*12e10*/  STL [R1+0x733c], R55 ;  /* 0x00733c3701007387 */ /* 0x000fe20000100800 */
[----:B------:R-:W-:-:S03]  /*12e20*/  IMAD.WIDE R28, R14, 0x4, R10 ;  /* 0x000000040e1c7825 */ /* 0x000fc600078e020a */
[----:B------:R1:W-:Y:S04]  /*12e30*/  LDGSTS.E [R34+0x2e400], [R56.64], !P3 ;  /* 0x2e40000038227fae */ /* 0x0003e8000d921844 */
[----:B------:R-:W-:Y:S01]  /*12e40*/  STL [R1+0x7348], R56 ;  /* 0x0073483801007387 */ /* 0x000fe20000100800 */
[----:B------:R-:W-:-:S03]  /*12e50*/  IMAD.WIDE R26, R14, 0x4, R12 ;  /* 0x000000040e1a7825 */ /* 0x000fc600078e020c */
[----:B------:R-:W-:Y:S04]  /*12e60*/  STL [R1+0x7344], R57 ;  /* 0x0073443901007387 */ /* 0x000fe80000100800 */
[----:B------:R1:W-:Y:S04]  /*12e70*/  LDGSTS.E [R34+0x2e500], [R58.64], !P3 ;  /* 0x2e5000003a227fae */ /* 0x0003e8000d921844 */
[----:B------:R-:W-:Y:S04]  /*12e80*/  STL [R1+0x7350], R58 ;  /* 0x0073503a01007387 */ /* 0x000fe80000100800 */
[----:B------:R1:W-:Y:S01]  /*12e90*/  LDGSTS.E [R34+0x2e600], [R60.64], !P3 ;  /* 0x2e6000003c227fae */ /* 0x0003e2000d921844 */
[----:B------:R-:W-:-:S03]  /*12ea0*/  IMAD.WIDE R24, R14, 0x4, R16 ;  /* 0x000000040e187825 */ /* 0x000fc600078e0210 */
[----:B------:R-:W-:Y:S04]  /*12eb0*/  STL [R1+0x734c], R59 ;  /* 0x00734c3b01007387 */ /* 0x000fe80000100800 */
[----:B------:R1:W-:Y:S01]  /*12ec0*/  LDGSTS.E [R34+0x2e700], [R62.64], !P3 ;  /* 0x2e7000003e227fae */ /* 0x0003e2000d921844 */
[----:B------:R-:W-:Y:S01]  /*12ed0*/  ISETP.GE.U32.AND P3, PT, R64, 0x7fffff08, PT ;  /* 0x7fffff084000780c */ /* 0x000fe20003f66070 */
[C---:B------:R-:W-:Y:S02]  /*12ee0*/  IMAD.WIDE R64, R14.reuse, 0x4, R2 ;  /* 0x000000040e407825 */ /* 0x040fe400078e0202 */
[----:B------:R-:W-:Y:S04]  /*12ef0*/  STL [R1+0x7358], R60 ;  /* 0x0073583c01007387 */ /* 0x000fe80000100800 */
[----:B------:R-:W-:Y:S01]  /*12f00*/  STL [R1+0x7354], R61 ;  /* 0x0073543d01007387 */ /* 0x000fe20000100800 */
[----:B------:R-:W-:-:S03]  /*12f10*/  IMAD.WIDE R66, R14, 0x4, R4 ;  /* 0x000000040e427825 */ /* 0x000fc600078e0204 */
[----:B------:R-:W-:Y:S01]  /*12f20*/  STL [R1+0x7360], R62 ;  /* 0x0073603e01007387 */ /* 0x000fe20000100800 */
[----:B------:R-:W-:-:S03]  /*12f30*/  IMAD.WIDE R20, R14, 0x4, R18 ;  /* 0x000000040e147825 */ /* 0x000fc600078e0212 */
[----:B------:R-:W-:Y:S01]  /*12f40*/  STL [R1+0x735c], R63 ;  /* 0x00735c3f01007387 */ /* 0x000fe20000100800 */
[----:B------:R-:W-:-:S03]  /*12f50*/  IMAD.WIDE R68, R14, 0x4, R6 ;  /* 0x000000040e447825 */ /* 0x000fc600078e0206 */
[----:B------:R1:W-:Y:S01]  /*12f60*/  STL.64 [R1], R28 ;  /* 0x0000001c01007387 */ /* 0x0003e20000100a00 */
[----:B------:R-:W-:-:S03]  /*12f70*/  IMAD.WIDE R70, R14, 0x4, R8 ;  /* 0x000000040e467825 */ /* 0x000fc600078e0208 */
[----:B------:R1:W-:Y:S01]  /*12f80*/  STL.64 [R1+0x8], R26 ;  /* 0x0000081a01007387 */ /* 0x0003e20000100a00 */
[----:B------:R-:W-:-:S03]  /*12f90*/  IMAD R72, R0, 0x64, RZ ;  /* 0x0000006400487824 */ /* 0x000fc600078e02ff */
[----:B------:R-:W-:Y:S04]  /*12fa0*/  STL [R1+0x7368], R64 ;  /* 0x0073684001007387 */ /* 0x000fe80000100800 */
[----:B------:R2:W-:Y:S01]  /*12fb0*/  STL.64 [R1+0x10], R24 ;  /* 0x0000101801007387 */ /* 0x0005e20000100a00 */
[----:B---3--:R-:W-:-:S03]  /*12fc0*/  IMAD.WIDE R38, R72, 0x4, R2 ;  /* 0x0000000448267825 */ /* 0x008fc600078e0202 */
[----:B------:R3:W-:Y:S04]  /*12fd0*/  LDGSTS.E [R34+0x30000], [R64.64], !P5 ;  /* 0x3000000040227fae */ /* 0x0007e8000e921844 */
[----:B------:R-:W-:Y:S01]  /*12fe0*/  STL [R1+0x7364], R65 ;  /* 0x0073644101007387 */ /* 0x000fe20000100800 */
[----:B-1----:R-:W-:-:S03]  /*12ff0*/  IMAD.WIDE R36, R72, 0x4, R4 ;  /* 0x0000000448247825 */ /* 0x002fc600078e0204 */
[----:B------:R1:W-:Y:S04]  /*13000*/  STL.64 [R1+0x18], R20 ;  /* 0x0000181401007387 */ /* 0x0003e80000100a00 */
[----:B------:R3:W-:Y:S01]  /*13010*/  LDGSTS.E [R34+0x30100], [R66.64], !P5 ;  /* 0x3010000042227fae */ /* 0x0007e2000e921844 */
[----:B------:R-:W-:-:S03]  /*13020*/  IMAD.WIDE R32, R72, 0x4, R6 ;  /* 0x0000000448207825 */ /* 0x000fc600078e0206 */
[----:B------:R-:W-:Y:S04]  /*13030*/  STL [R1+0x7370], R66 ;  /* 0x0073704201007387 */ /* 0x000fe80000100800 */
[----:B------:R3:W-:Y:S01]  /*13040*/  LDGSTS.E [R34+0x30200], [R68.64], !P5 ;  /* 0x3020000044227fae */ /* 0x0007e2000e921844 */
[----:B------:R-:W-:-:S03]  /*13050*/  IMAD.WIDE R30, R72, 0x4, R8 ;  /* 0x00000004481e7825 */ /* 0x000fc600078e0208 */
[----:B------:R-:W-:Y:S04]  /*13060*/  STL [R1+0x736c], R67 ;  /* 0x00736c4301007387 */ /* 0x000fe80000100800 */
[----:B------:R3:W-:Y:S01]  /*13070*/  LDGSTS.E [R34+0x30300], [R70.64], !P5 ;  /* 0x3030000046227fae */ /* 0x0007e2000e921844 */
[----:B------:R-:W-:-:S03]  /*13080*/  IMAD R14, R0, 0x68, RZ ;  /* 0x00000068000e7824 */ /* 0x000fc600078e02ff */
[----:B------:R-:W-:Y:S04]  /*13090*/  STL [R1+0x7378], R68 ;  /* 0x0073784401007387 */ /* 0x000fe80000100800 */
[----:B------:R1:W-:Y:S04]  /*130a0*/  LDGSTS.E [R34+0x30400], [R28.64], !P5 ;  /* 0x304000001c227fae */ /* 0x0003e8000e921844 */
[----:B------:R-:W-:Y:S04]  /*130b0*/  STL [R1+0x7374], R69 ;  /* 0x0073744501007387 */ /* 0x000fe80000100800 */
[----:B------:R2:W-:Y:S04]  /*130c0*/  LDGSTS.E [R34+0x30500], [R26.64], !P5 ;  /* 0x305000001a227fae */ /* 0x0005e8000e921844 */
[----:B------:R-:W-:Y:S01]  /*130d0*/  STL [R1+0x7380], R70 ;  /* 0x0073804601007387 */ /* 0x000fe20000100800 */
[----:B-1----:R-:W-:-:S03]  /*130e0*/  IMAD.WIDE R28, R72, 0x4, R10 ;  /* 0x00000004481c7825 */ /* 0x002fc600078e020a */
[----:B------:R1:W-:Y:S04]  /*130f0*/  LDGSTS.E [R34+0x30600], [R24.64], !P5 ;  /* 0x3060000018227fae */ /* 0x0003e8000e921844 */
[----:B------:R-:W-:Y:S01]  /*13100*/  STL [R1+0x737c], R71 ;  /* 0x00737c4701007387 */ /* 0x000fe20000100800 */
[----:B--2---:R-:W-:-:S03]  /*13110*/  IMAD.WIDE R26, R72, 0x4, R12 ;  /* 0x00000004481a7825 */ /* 0x004fc600078e020c */
[----:B------:R2:W-:Y:S04]  /*13120*/  LDGSTS.E [R34+0x30700], [R20.64], !P5 ;  /* 0x3070000014227fae */ /* 0x0005e8000e921844 */
[----:B------:R3:W-:Y:S01]  /*13130*/  STL.64 [R1+0x20], R38 ;  /* 0x0000202601007387 */ /* 0x0007e20000100a00 */
[----:B-1----:R-:W-:-:S03]  /*13140*/  IMAD.WIDE R24, R72, 0x4, R16 ;  /* 0x0000000448187825 */ /* 0x002fc600078e0210 */
        /* <DEDUP_REMOVED lines=8> */
[----:B-1----:R-:W-:-:S03]  /*131d0*/  IMAD.WIDE R36, R14, 0x4, R4 ;  /* 0x000000040e247825 */ /* 0x002fc600078e0204 */
        /* <DEDUP_REMOVED lines=148> */
[----:B------:R2:W-:Y:S04]  /*13b20*/  STL.64 [R1+0x1c0], R32 ;  /* 0x0001c02001007387 */ /* 0x0005e80000100a00 */
[----:B------:R2:W-:Y:S01]  /*13b30*/  LDGSTS.E [R34+0x3e200], [R32.64], !P5 ;  /* 0x3e20000020227fae */ /* 0x0005e2000e921844 */
[----:B------:R-:W-:-:S03]  /*13b40*/  IADD3 R73, R15, -0x6, RZ ;  /* 0xfffffffa0f497810 */ /* 0x000fc60007ffe0ff */
[----:B------:R1:W-:Y:S04]  /*13b50*/  STL.64 [R1+0x1c8], R30 ;  /* 0x0001c81e01007387 */ /* 0x0003e80000100a00 */
[----:B------:R1:W-:Y:S04]  /*13b60*/  LDGSTS.E [R34+0x3e300], [R30.64], !P5 ;  /* 0x3e3000001e227fae */ /* 0x0003e8000e921844 */
[----:B------:R-:W-:Y:S04]  /*13b70*/  STL.64 [R1+0x1d0], R28 ;  /* 0x0001d01c01007387 */ /* 0x000fe80000100a00 */
[----:B------:R1:W-:Y:S01]  /*13b80*/  LDGSTS.E [R34+0x3e400], [R28.64], !P5 ;  /* 0x3e4000001c227fae */ /* 0x0003e2000e921844 */
[----:B------:R-:W-:-:S03]  /*13b90*/  IMAD.WIDE R40, R0, 0x4, R2 ;  /* 0x0000000400287825 */ /* 0x000fc600078e0202 */
[----:B------:R-:W-:Y:S04]  /*13ba0*/  STL.64 [R1+0x1d8], R26 ;  /* 0x0001d81a01007387 */ /* 0x000fe80000100a00 */
[----:B------:R1:W-:Y:S01]  /*13bb0*/  LDGSTS.E [R34+0x3e500], [R26.64], !P5 ;  /* 0x3e5000001a227fae */ /* 0x0003e2000e921844 */
[----:B------:R-:W-:-:S03]  /*13bc0*/  IADD3 R14, R15, -0x1a, RZ ;  /* 0xffffffe60f0e7810 */ /* 0x000fc60007ffe0ff */
[----:B------:R-:W-:Y:S01]  /*13bd0*/  STL.64 [R1+0x1e0], R24 ;  /* 0x0001e01801007387 */ /* 0x000fe20000100a00 */
[----:B---3--:R-:W-:-:S03]  /*13be0*/  IMAD.WIDE R38, R0, 0x4, R4 ;  /* 0x0000000400267825 */ /* 0x008fc600078e0204 */
[----:B------:R3:W-:Y:S01]  /*13bf0*/  LDGSTS.E [R34+0x3e600], [R24.64], !P5 ;  /* 0x3e60000018227fae */ /* 0x0007e2000e921844 */
[----:B------:R-:W-:-:S03]  /*13c00*/  ISETP.GE.U32.AND P0, PT, R73, 0x7fffff7b, PT ;  /* 0x7fffff7b4900780c */ /* 0x000fc60003f06070 */
[----:B------:R3:W-:Y:S01]  /*13c10*/  STL.64 [R1+0x1e8], R20 ;  /* 0x0001e81401007387 */ /* 0x0007e20000100a00 */
[----:B-1----:R-:W-:-:S03]  /*13c20*/  IMAD.WIDE R36, R0, 0x4, R6 ;  /* 0x0000000400247825 */ /* 0x002fc600078e0206 */
[----:B------:R3:W-:Y:S01]  /*13c30*/  LDGSTS.E [R34+0x3e700], [R20.64], !P5 ;  /* 0x3e70000014227fae */ /* 0x0007e2000e921844 */
[----:B--2---:R-:W-:Y:S01]  /*13c40*/  IMAD.WIDE R32, R0, 0x4, R8 ;  /* 0x0000000400207825 */ /* 0x004fe200078e0208 */
[----:B------:R-:W-:-:S03]  /*13c50*/  ISETP.GE.U32.AND P5, PT, R14, 0x7fffff67, PT ;  /* 0x7fffff670e00780c */ /* 0x000fc60003fa6070 */
[----:B------:R-:W-:Y:S01]  /*13c60*/  IMAD.WIDE R30, R0, 0x4, R10 ;  /* 0x00000004001e7825 */ /* 0x000fe200078e020a */
[----:B------:R-:W-:Y:S02]  /*13c70*/  IADD3 R73, R15, -0xa, RZ ;  /* 0xfffffff60f497810 */ /* 0x000fe40007ffe0ff */
[----:B---3--:R-:W-:Y:S01]  /*13c80*/  LOP3.LUT R20, R34, 0x20, RZ, 0x3c, !PT ;  /* 0x0000002022147812 */ /* 0x008fe200078e3cff */
[----:B------:R-:W-:-:S04]  /*13c90*/  IMAD.WIDE R28, R0, 0x4, R12 ;  /* 0x00000004001c7825 */ /* 0x000fc800078e020c */
[----:B------:R1:W-:Y:S01]  /*13ca0*/  LDGSTS.E [R20+0x800], [R40.64], !P6 ;  /* 0x0080000028147fae */ /* 0x0003e2000f121844 */
[C---:B------:R-:W-:Y:S02]  /*13cb0*/  IMAD R14, R0.reuse, 0x5, RZ ;  /* 0x00000005000e7824 */ /* 0x040fe400078e02ff */
[C---:B------:R-:W-:Y:S01]  /*13cc0*/  IMAD.WIDE R26, R0.reuse, 0x4, R16 ;  /* 0x00000004001a7825 */ /* 0x040fe200078e0210 */
[----:B------:R2:W-:Y:S01]  /*13cd0*/  LDGSTS.E [R20+0x900], [R38.64], !P6 ;  /* 0x0090000026147fae */ /* 0x0005e2000f121844 */
[----:B------:R-:W-:Y:S02]  /*13ce0*/  IADD3 R72, R15, -0x1e, RZ ;  /* 0xffffffe20f487810 */ /* 0x000fe40007ffe0ff */
[----:B------:R-:W-:Y:S01]  /*13cf0*/  IMAD.WIDE R24, R0, 0x4, R18 ;  /* 0x0000000400187825 */ /* 0x000fe200078e0212 */
[----:B------:R3:W-:Y:S01]  /*13d00*/  LDGSTS.E [R20+0xa00], [R36.64], !P6 ;  /* 0x00a0000024147fae */ /* 0x0007e2000f121844 */
[----:B------:R-:W-:-:S03]  /*13d10*/  ISETP.GE.U32.AND P2, PT, R73, 0x7fffff77, PT ;  /* 0x7fffff774900780c */ /* 0x000fc60003f46070 */
[----:B------:R1:W-:Y:S04]  /*13d20*/  LDGSTS.E [R20+0xb00], [R32.64], !P6 ;  /* 0x00b0000020147fae */ /* 0x0003e8000f121844 */
[----:B------:R1:W-:Y:S04]  /*13d30*/  STL.64 [R1+0x16c8], R40 ;  /* 0x0016c82801007387 */ /* 0x0003e80000100a00 */
[----:B------:R2:W-:Y:S04]  /*13d40*/  LDGSTS.E [R20+0xc00], [R30.64], !P6 ;  /* 0x00c000001e147fae */ /* 0x0005e8000f121844 */
[----:B------:R2:W-:Y:S04]  /*13d50*/  STL.64 [R1+0x16c0], R38 ;  /* 0x0016c02601007387 */ /* 0x0005e80000100a00 */
[----:B------:R3:W-:Y:S01]  /*13d60*/  LDGSTS.E [R20+0xd00], [R28.64], !P6 ;  /* 0x00d000001c147fae */ /* 0x0007e2000f121844 */
[----:B-1----:R-:W-:-:S03]  /*13d70*/  IMAD.WIDE R40, R14, 0x4, R2 ;  /* 0x000000040e287825 */ /* 0x002fc600078e0202 */
[----:B------:R3:W-:Y:S01]  /*13d80*/  STL.64 [R1+0x16b8], R36 ;  /* 0x0016b82401007387 */ /* 0x0007e20000100a00 */
[----:B------:R-:W-:-:S03]  /*13d90*/  IADD3 R73, R15, -0xe, RZ ;  /* 0xfffffff20f497810 */ /* 0x000fc60007ffe0ff */
[----:B------:R1:W-:Y:S01]  /*13da0*/  LDGSTS.E [R20+0xe00], [R26.64], !P6 ;  /* 0x00e000001a147fae */ /* 0x0003e2000f121844 */
[----:B--2---:R-:W-:-:S03]  /*13db0*/  IMAD.WIDE R38, R14, 0x4, R4 ;  /* 0x000000040e267825 */ /* 0x004fc600078e0204 */
[----:B------:R2:W-:Y:S04]  /*13dc0*/  STL.64 [R1+0x16b0], R32 ;  /* 0x0016b02001007387 */ /* 0x0005e80000100a00 */
[----:B------:R1:W-:Y:S01]  /*13dd0*/  LDGSTS.E [R20+0xf00], [R24.64], !P6 ;  /* 0x00f0000018147fae */ /* 0x0003e2000f121844 */
[----:B---3--:R-:W-:Y:S01]  /*13de0*/  IMAD.WIDE R36, R14, 0x4, R6 ;  /* 0x000000040e247825 */ /* 0x008fe200078e0206 */
[----:B------:R-:W-:Y:S02]  /*13df0*/  ISETP.GE.U32.AND P6, PT, R72, 0x7fffff63, PT ;  /* 0x7fffff634800780c */ /* 0x000fe40003fc6070 */
[----:B------:R3:W-:Y:S01]  /*13e00*/  STL.64 [R1+0x16a8], R30 ;  /* 0x0016a81e01007387 */ /* 0x0007e20000100a00 */
[----:B------:R-:W-:Y:S02]  /*13e10*/  IMAD R72, R0, 0x9, RZ ;  /* 0x0000000900487824 */ /* 0x000fe400078e02ff */
[----:B--2---:R-:W-:Y:S01]  /*13e20*/  IMAD.WIDE R32, R14, 0x4, R8 ;  /* 0x000000040e207825 */ /* 0x004fe200078e0208 */
[----:B------:R2:W-:Y:S01]  /*13e30*/  STL.64 [R1+0x16a0], R28 ;  /* 0x0016a01c01007387 */ /* 0x0005e20000100a00 */
[----:B------:R-:W-:-:S03]  /*13e40*/  ISETP.GE.U32.AND P4, PT, R73, 0x7fffff73, PT ;  /* 0x7fffff734900780c */ /* 0x000fc60003f86070 */
[----:B------:R1:W-:Y:S01]  /*13e50*/  STL.64 [R1+0x1698], R26 ;  /* 0x0016981a01007387 */ /* 0x0003e20000100a00 */
[----:B---3--:R-:W-:-:S03]  /*13e60*/  IMAD.WIDE R30, R14, 0x4, R10 ;  /* 0x000000040e1e7825 */ /* 0x008fc600078e020a */
[----:B------:R3:W-:Y:S01]  /*13e70*/  LDGSTS.E [R20+0x2800], [R40.64], !P0 ;  /* 0x0280000028147fae */ /* 0x0007e2000c121844 */
[----:B--2---:R-:W-:-:S03]  /*13e80*/  IMAD.WIDE R28, R14, 0x4, R12 ;  /* 0x000000040e1c7825 */ /* 0x004fc600078e020c */
        /* <DEDUP_REMOVED lines=11> */
[----:B------:R-:W-:-:S03]  /*13f40*/  IMAD R14, R0, 0xd, RZ ;  /* 0x0000000d000e7824 */ /* 0x000fc600078e02ff */
[----:B------:R3:W-:Y:S01]  /*13f50*/  LDGSTS.E [R20+0x2c00], [R30.64], !P0 ;  /* 0x02c000001e147fae */ /* 0x0007e2000c121844 */
[----:B-1----:R-:W-:-:S03]  /*13f60*/  IMAD.WIDE R38, R72, 0x4, R4 ;  /* 0x0000000448267825 */ /* 0x002fc600078e0204 */
[----:B------:R3:W-:Y:S04]  /*13f70*/  STL.64 [R1+0x15b0], R32 ;  /* 0x0015b02001007387 */ /* 0x0007e80000100a00 */
[----:B------:R1:W-:Y:S01]  /*13f80*/  LDGSTS.E [R20+0x2d00], [R28.64], !P0 ;  /* 0x02d000001c147fae */ /* 0x0003e2000c121844 */
[----:B--2---:R-:W-:-:S03]  /*13f90*/  IMAD.WIDE R36, R72, 0x4, R6 ;  /* 0x0000000448247825 */ /* 0x004fc600078e0206 */
[----:B------:R2:W-:Y:S04]  /*13fa0*/  STL.64 [R1+0x15a8], R30 ;  /* 0x0015a81e01007387 */ /* 0x0005e80000100a00 */
[----:B------:R1:W-:Y:S01]  /*13fb0*/  LDGSTS.E [R20+0x2e00], [R26.64], !P0 ;  /* 0x02e000001a147fae */ /* 0x0003e2000c121844 */
[----:B---3--:R-:W-:-:S03]  /*13fc0*/  IMAD.WIDE R32, R72, 0x4, R8 ;  /* 0x0000000448207825 */ /* 0x008fc600078e0208 */
[----:B------:R1:W-:Y:S04]  /*13fd0*/  STL.64 [R1+0x15a0], R28 ;  /* 0x0015a01c01007387 */ /* 0x0003e80000100a00 */
[----:B------:R3:W-:Y:S01]  /*13fe0*/  LDGSTS.E [R20+0x2f00], [R24.64], !P0 ;  /* 0x02f0000018147fae */ /* 0x0007e2000c121844 */
[----:B--2---:R-:W-:-:S03]  /*13ff0*/  IMAD.WIDE R30, R72, 0x4, R10 ;  /* 0x00000004481e7825 */ /* 0x004fc600078e020a */
[----:B------:R2:W-:Y:S01]  /*14000*/  STL.64 [R1+0x1598], R26 ;  /* 0x0015981a01007387 */ /* 0x0005e20000100a00 */
[----:B------:R-:W-:Y:S01]  /*14010*/  ISETP.GE.U32.AND P1, PT, R73, 0x7fffff6f, PT ;  /* 0x7fffff6f4900780c */ /* 0x000fe20003f26070 */
[C---:B-1----:R-:W-:Y:S02]  /*14020*/  IMAD.WIDE R28, R72.reuse, 0x4, R12 ;  /* 0x00000004481c7825 */ /* 0x042fe400078e020c */
        /* <DEDUP_REMOVED lines=12> */
[----:B------:R-:W-:-:S03]  /*140f0*/  IMAD R72, R0, 0x11, RZ ;  /* 0x0000001100487824 */ /* 0x000fc600078e02ff */
[----:B------:R1:W-:Y:S01]  /*14100*/  LDGSTS.E [R20+0x4c00], [R30.64], !P2 ;  /* 0x04c000001e147fae */ /* 0x0003e2000d121844 */
[----:B--2---:R-:W-:-:S03]  /*14110*/  IMAD.WIDE R38, R14, 0x4, R4 ;  /* 0x000000040e267825 */ /* 0x004fc600078e0204 */
[----:B------:R1:W-:Y:S04]  /*14120*/  STL.64 [R1+0x14b0], R32 ;  /* 0x0014b02001007387 */ /* 0x0003e80000100a00 */
[----:B------:R2:W-:Y:S01]  /*14130*/  LDGSTS.E [R20+0x4d00], [R28.64], !P2 ;  /* 0x04d000001c147fae */ /* 0x0005e2000d121844 */
[----:B---3--:R-:W-:-:S03]  /*14140*/  IMAD.WIDE R36, R14, 0x4, R6 ;  /* 0x000000040e247825 */ /* 0x008fc600078e0206 */
[----:B------:R3:W-:Y:S04]  /*14150*/  STL.64 [R1+0x14a8], R30 ;  /* 0x0014a81e01007387 */ /* 0x0007e80000100a00 */
[----:B------:R2:W-:Y:S01]  /*14160*/  LDGSTS.E [R20+0x4e00], [R26.64], !P2 ;  /* 0x04e000001a147fae */ /* 0x0005e2000d121844 */
[----:B-1----:R-:W-:-:S03]  /*14170*/  IMAD.WIDE R32, R14, 0x4, R8 ;  /* 0x000000040e207825 */ /* 0x002fc600078e0208 */
[----:B------:R2:W-:Y:S04]  /*14180*/  STL.64 [R1+0x14a0], R28 ;  /* 0x0014a01c01007387 */ /* 0x0005e80000100a00 */
[----:B------:R1:W-:Y:S01]  /*14190*/  LDGSTS.E [R20+0x4f00], [R24.64], !P2 ;  /* 0x04f0000018147fae */ /* 0x0003e2000d121844 */
[----:B---3--:R-:W-:-:S03]  /*141a0*/  IMAD.WIDE R30, R14, 0x4, R10 ;  /* 0x000000040e1e7825 */ /* 0x008fc600078e020a */
[----:B------:R3:W-:Y:S01]  /*141b0*/  STL.64 [R1+0x1498], R26 ;  /* 0x0014981a01007387 */ /* 0x0007e20000100a00 */
[----:B------:R-:W-:Y:S01]  /*141c0*/  ISETP.GE.U32.AND P3, PT, R73, 0x7fffff6b, PT ;  /* 0x7fffff6b4900780c */ /* 0x000fe20003f66070 */
[C---:B--2---:R-:W-:Y:S02]  /*141d0*/  IMAD.WIDE R28, R14.reuse, 0x4, R12 ;  /* 0x000000040e1c7825 */ /* 0x044fe400078e020c */
        /* <DEDUP_REMOVED lines=11> */
[----:B------:R-:W-:-:S03]  /*14290*/  IMAD R14, R0, 0x15, RZ ;  /* 0x00000015000e7824 */ /* 0x000fc600078e02ff */
[----:B------:R2:W-:Y:S01]  /*142a0*/  LDGSTS.E [R20+0x6c00], [R30.64], !P4 ;  /* 0x06c000001e147fae */ /* 0x0005e2000e121844 */
[----:B---3--:R-:W-:-:S03]  /*142b0*/  IMAD.WIDE R38, R72, 0x4, R4 ;  /* 0x0000000448267825 */ /* 0x008fc600078e0204 */
[----:B------:R2:W-:Y:S04]  /*142c0*/  STL.64 [R1+0x13b0], R32 ;  /* 0x0013b02001007387 */ /* 0x0005e80000100a00 */
[----:B------:R3:W-:Y:S01]  /*142d0*/  LDGSTS.E [R20+0x6d00], [R28.64], !P4 ;  /* 0x06d000001c147fae */ /* 0x0007e2000e121844 */
[----:B-1----:R-:W-:-:S03]  /*142e0*/  IMAD.WIDE R36, R72, 0x4, R6 ;  /* 0x0000000448247825 */ /* 0x002fc600078e0206 */
[----:B------:R1:W-:Y:S04]  /*142f0*/  STL.64 [R1+0x13a8], R30 ;  /* 0x0013a81e01007387 */ /* 0x0003e80000100a00 */
[----:B------:R3:W-:Y:S01]  /*14300*/  LDGSTS.E [R20+0x6e00], [R26.64], !P4 ;  /* 0x06e000001a147fae */ /* 0x0007e2000e121844 */
[----:B--2---:R-:W-:-:S03]  /*14310*/  IMAD.WIDE R32, R72, 0x4, R8 ;  /* 0x0000000448207825 */ /* 0x004fc600078e0208 */
[----:B------:R3:W-:Y:S04]  /*14320*/  STL.64 [R1+0x13a0], R28 ;  /* 0x0013a01c01007387 */ /* 0x0007e80000100a00 */
[----:B------:R2:W-:Y:S01]  /*14330*/  LDGSTS.E [R20+0x6f00], [R24.64], !P4 ;  /* 0x06f0000018147fae */ /* 0x0005e2000e121844 */
[----:B-1----:R-:W-:-:S03]  /*14340*/  IMAD.WIDE R30, R72, 0x4, R10 ;  /* 0x00000004481e7825 */ /* 0x002fc600078e020a */
        /* <DEDUP_REMOVED lines=79> */
[----:B------:R-:W-:Y:S01]  /*14840*/  ISETP.GE.U32.AND P2, PT, R73, 0x7fffff5b, PT ;  /* 0x7fffff5b4900780c */ /* 0x000fe20003f46070 */
[C---:B---3--:R-:W-:Y:S02]  /*14850*/  IMAD.WIDE R28, R14.reuse, 0x4, R12 ;  /* 0x000000040e1c7825 */ /* 0x048fe400078e020c */
        /* <DEDUP_REMOVED lines=180> */
[----:B------:R2:W-:Y:S01]  /*153a0*/  STL.64 [R1+0x9d0], R30 ;  /* 0x0009d01e01007387 */ /* 0x0005e20000100a00 */
[----:B------:R-:W-:-:S03]  /*153b0*/  ISETP.GE.U32.AND P2, PT, R73, 0x7fffff3f, PT ;  /* 0x7fffff3f4900780c */ /* 0x000fc60003f46070 */
[----:B------:R1:W-:Y:S01]  /*153c0*/  LDGSTS.E [R20+0x1ae00], [R26.64], !P5 ;  /* 0x1ae000001a147fae */ /* 0x0003e2000e921844 */
[----:B---3--:R-:W-:-:S03]  /*153d0*/  IMAD.WIDE R32, R72, 0x4, R8 ;  /* 0x0000000448207825 */ /* 0x008fc600078e0208 */
[----:B------:R1:W-:Y:S01]  /*153e0*/  STL.64 [R1+0x9a8], R28 ;  /* 0x0009a81c01007387 */ /* 0x0003e20000100a00 */
[----:B------:R-:W-:-:S03]  /*153f0*/  IADD3 R73, R15, -0x46, RZ ;  /* 0xffffffba0f497810 */ /* 0x000fc60007ffe0ff */
        /* <DEDUP_REMOVED lines=31> */
[----:B--2---:R-:W-:Y:S02]  /*155f0*/  IMAD.WIDE R28, R14, 0x4, R12 ;  /* 0x000000040e1c7825 */ /* 0x004fe400078e020c */
        /* <DEDUP_REMOVED lines=15> */
[----:B------:R2:W-:Y:S01]  /*156f0*/  STL.64 [R1+0x6b0], R32 ;  /* 0x0006b02001007387 */ /* 0x0005e20000100a00 */
[----:B------:R-:W-:-:S03]  /*15700*/  ISETP.GE.U32.AND P3, PT, R73, 0x7fffff33, PT ;  /* 0x7fffff334900780c */ /* 0x000fc60003f66070 */
        /* <DEDUP_REMOVED lines=33> */
[----:B------:R1:W-:Y:S01]  /*15920*/  STL.64 [R1+0x4c0], R28 ;  /* 0x0004c01c01007387 */ /* 0x0003e20000100a00 */
[----:B------:R-:W-:-:S03]  /*15930*/  ISETP.GE.U32.AND P6, PT, R73, 0x7fffff2b, PT ;  /* 0x7fffff2b4900780c */ /* 0x000fc60003fc6070 */
[----:B------:R3:W-:Y:S01]  /*15940*/  LDGSTS.E [R20+0x20f00], [R24.64], !P2 ;  /* 0x20f0000018147fae */ /* 0x0007e2000d121844 */
[----:B--2---:R-:W-:-:S03]  /*15950*/  IMAD.WIDE R30, R14, 0x4, R10 ;  /* 0x000000040e1e7825 */ /* 0x004fc600078e020a */
[----:B------:R2:W-:Y:S01]  /*15960*/  STL.64 [R1+0x498], R26 ;  /* 0x0004981a01007387 */ /* 0x0005e20000100a00 */
[----:B------:R-:W-:Y:S01]  /*15970*/  IADD3 R73, R15, -0x5a, RZ ;  /* 0xffffffa60f497810 */ /* 0x000fe20007ffe0ff */
        /* <DEDUP_REMOVED lines=13> */
[----:B------:R-:W-:-:S03]  /*15a50*/  IMAD R14, R0, 0x4d, RZ ;  /* 0x0000004d000e7824 */ /* 0x000fc600078e02ff */
[----:B------:R1:W-:Y:S01]  /*15a60*/  LDGSTS.E [R20+0x22c00], [R30.64], !P4 ;  /* 0x22c000001e147fae */ /* 0x0003e2000e121844 */
[----:B--2---:R-:W-:-:S03]  /*15a70*/  IMAD.WIDE R38, R72, 0x4, R4 ;  /* 0x0000000448267825 */ /* 0x004fc600078e0204 */
[----:B------:R1:W-:Y:S01]  /*15a80*/  STL.64 [R1+0x408], R32 ;  /* 0x0004082001007387 */ /* 0x0003e20000100a00 */
[----:B------:R-:W-:-:S03]  /*15a90*/  IADD3 R73, R15, -0x5e, RZ ;  /* 0xffffffa20f497810 */ /* 0x000fc60007ffe0ff */
        /* <DEDUP_REMOVED lines=29> */
[----:B------:R1:W-:Y:S01]  /*15c70*/  STL.64 [R1+0x318], R30 ;  /* 0x0003181e01007387 */ /* 0x0003e20000100a00 */
[----:B------:R-:W-:-:S03]  /*15c80*/  ISETP.GE.U32.AND P4, PT, R73, 0x7fffff1f, PT ;  /* 0x7fffff1f4900780c */ /* 0x000fc60003f86070 */
[----:B------:R3:W-:Y:S01]  /*15c90*/  LDGSTS.E [R20+0x24e00], [R26.64], !P1 ;  /* 0x24e000001a147fae */ /* 0x0007e2000c921844 */
[----:B--2---:R-:W-:-:S03]  /*15ca0*/  IMAD.WIDE R32, R14, 0x4, R8 ;  /* 0x000000040e207825 */ /* 0x004fc600078e0208 */
[----:B------:R3:W-:Y:S01]  /*15cb0*/  STL.64 [R1+0x438], R28 ;  /* 0x0004381c01007387 */ /* 0x0007e20000100a00 */
[----:B------:R-:W-:-:S03]  /*15cc0*/  IADD3 R73, R15, -0x66, RZ ;  /* 0xffffff9a0f497810 */ /* 0x000fc60007ffe0ff */
        /* <DEDUP_REMOVED lines=30> */
[----:B-1----:R-:W-:Y:S02]  /*15eb0*/  IMAD.WIDE R28, R72, 0x4, R12 ;  /* 0x00000004481c7825 */ /* 0x002fe400078e020c */
[----:B------:R1:W-:Y:S01]  /*15ec0*/  LDGSTS.E [R20+0x28800], [R40.64], !P5 ;  /* 0x2880000028147fae */ /* 0x0003e2000e921844 */
[----:B------:R-:W-:-:S03]  /*15ed0*/  IADD3 R73, R15, -0x6e, RZ ;  /* 0xffffff920f497810 */ /* 0x000fc60007ffe0ff */
[----:B------:R3:W-:Y:S01]  /*15ee0*/  STL.64 [R1+0x468], R24 ;  /* 0x0004681801007387 */ /* 0x0007e20000100a00 */
[----:B--2---:R-:W-:-:S03]  /*15ef0*/  IMAD.WIDE R26, R72, 0x4, R16 ;  /* 0x00000004481a7825 */ /* 0x004fc600078e0210 */
[----:B------:R2:W-:Y:S04]  /*15f00*/  LDGSTS.E [R20+0x28900], [R38.64], !P5 ;  /* 0x2890000026147fae */ /* 0x0005e8000e921844 */
[----:B------:R1:W-:Y:S01]  /*15f10*/  LDGSTS.E [R20+0x28a00], [R36.64], !P5 ;  /* 0x28a0000024147fae */ /* 0x0003e2000e921844 */
[----:B------:R-:W-:Y:S02]  /*15f20*/  IMAD R14, R0, 0x55, RZ ;  /* 0x00000055000e7824 */ /* 0x000fe400078e02ff */
[----:B---3--:R-:W-:Y:S01]  /*15f30*/  IMAD.WIDE R24, R72, 0x4, R18 ;  /* 0x0000000448187825 */ /* 0x008fe200078e0212 */
[----:B------:R3:W-:Y:S04]  /*15f40*/  LDGSTS.E [R20+0x28b00], [R32.64], !P5 ;  /* 0x28b0000020147fae */ /* 0x0007e8000e921844 */
[----:B------:R1:W-:Y:S04]  /*15f50*/  LDGSTS.E [R20+0x28c00], [R30.64], !P5 ;  /* 0x28c000001e147fae */ /* 0x0003e8000e921844 */
[----:B------:R-:W-:Y:S04]  /*15f60*/  STL.64 [R1+0x228], R40 ;  /* 0x0002282801007387 */ /* 0x000fe80000100a00 */
[----:B------:R1:W-:Y:S04]  /*15f70*/  LDGSTS.E [R20+0x28d00], [R28.64], !P5 ;  /* 0x28d000001c147fae */ /* 0x0003e8000e921844 */
[----:B------:R-:W-:Y:S04]  /*15f80*/  STL.64 [R1+0x478], R38 ;  /* 0x0004782601007387 */ /* 0x000fe80000100a00 */
[----:B------:R1:W-:Y:S04]  /*15f90*/  LDGSTS.E [R20+0x28e00], [R26.64], !P5 ;  /* 0x28e000001a147fae */ /* 0x0003e8000e921844 */
[----:B------:R-:W-:Y:S04]  /*15fa0*/  STL.64 [R1+0x220], R36 ;  /* 0x0002202401007387 */ /* 0x000fe80000100a00 */
[----:B------:R1:W-:Y:S01]  /*15fb0*/  LDGSTS.E [R20+0x28f00], [R24.64], !P5 ;  /* 0x28f0000018147fae */ /* 0x0003e2000e921844 */
[----:B------:R-:W-:Y:S01]  /*15fc0*/  ISETP.GE.U32.AND P5, PT, R73, 0x7fffff13, PT ;  /* 0x7fffff134900780c */ /* 0x000fe20003fa6070 */
[----:B------:R-:W-:-:S02]  /*15fd0*/  IMAD.WIDE R72, R14, 0x4, R2 ;  /* 0x000000040e487825 */ /* 0x000fc400078e0202 */
[----:B------:R-:W-:Y:S02]  /*15fe0*/  STL.64 [R1+0x480], R32 ;  /* 0x0004802001007387 */ /* 0x000fe40000100a00 */
[C---:B------:R-:W-:Y:S02]  /*15ff0*/  IMAD.WIDE R74, R14.reuse, 0x4, R6 ;  /* 0x000000040e4a7825 */ /* 0x040fe400078e0206 */
[----:B------:R1:W-:Y:S02]  /*16000*/  STL.64 [R1+0x218], R30 ;  /* 0x0002181e01007387 */ /* 0x0003e40000100a00 */
[C---:B------:R-:W-:Y:S02]  /*16010*/  IMAD.WIDE R76, R14.reuse, 0x4, R10 ;  /* 0x000000040e4c7825 */ /* 0x040fe400078e020a */
[----:B------:R2:W-:Y:S02]  /*16020*/  STL.64 [R1+0x488], R28 ;  /* 0x0004881c01007387 */ /* 0x0005e40000100a00 */
[----:B------:R-:W-:-:S02]  /*16030*/  IMAD.WIDE R78, R14, 0x4, R16 ;  /* 0x000000040e4e7825 */ /* 0x000fc400078e0210 */
[----:B------:R3:W-:Y:S02]  /*16040*/  STL.64 [R1+0x210], R26 ;  /* 0x0002101a01007387 */ /* 0x0007e40000100a00 */
[C---:B-1----:R-:W-:Y:S02]  /*16050*/  IMAD.WIDE R30, R14.reuse, 0x4, R4 ;  /* 0x000000040e1e7825 */ /* 0x042fe400078e0204 */
[----:B------:R1:W-:Y:S02]  /*16060*/  LDGSTS.E [R20+0x2a800], [R72.64], !P6 ;  /* 0x2a80000048147fae */ /* 0x0003e4000f121844 */
[C---:B--2---:R-:W-:Y:S02]  /*16070*/  IMAD.WIDE R28, R14.reuse, 0x4, R8 ;  /* 0x000000040e1c7825 */ /* 0x044fe400078e0208 */
[----:B------:R2:W-:Y:S02]  /*16080*/  STL.64 [R1+0x490], R24 ;  /* 0x0004901801007387 */ /* 0x0005e40000100a00 */
[----:B---3--:R-:W-:-:S02]  /*16090*/  IMAD.WIDE R26, R14, 0x4, R12 ;  /* 0x000000040e1a7825 */ /* 0x008fc400078e020c */
[----:B------:R3:W-:Y:S01]  /*160a0*/  LDGSTS.E [R20+0x2a900], [R30.64], !P6 ;  /* 0x2a9000001e147fae */ /* 0x0007e2000f121844 */
[----:B------:R-:W-:-:S03]  /*160b0*/  IADD3 R80, R15, -0x72, RZ ;  /* 0xffffff8e0f507810 */ /* 0x000fc60007ffe0ff */
[----:B------:R1:W-:Y:S01]  /*160c0*/  LDGSTS.E [R20+0x2aa00], [R74.64], !P6 ;  /* 0x2aa000004a147fae */ /* 0x0003e2000f121844 */
[----:B------:R-:W-:Y:S02]  /*160d0*/  IMAD R88, R0, 0x59, RZ ;  /* 0x0000005900587824 */ /* 0x000fe400078e02ff */
[----:B--2---:R-:W-:Y:S01]  /*160e0*/  IMAD.WIDE R24, R14, 0x4, R18 ;  /* 0x000000040e187825 */ /* 0x004fe200078e0212 */
[----:B------:R2:W-:Y:S04]  /*160f0*/  LDGSTS.E [R20+0x2ab00], [R28.64], !P6 ;  /* 0x2ab000001c147fae */ /* 0x0005e8000f121844 */
[----:B------:R1:W-:Y:S04]  /*16100*/  LDGSTS.E [R20+0x2ac00], [R76.64], !P6 ;  /* 0x2ac000004c147fae */ /* 0x0003e8000f121844 */
[----:B------:R1:W-:Y:S04]  /*16110*/  LDGSTS.E [R20+0x2ad00], [R26.64], !P6 ;  /* 0x2ad000001a147fae */ /* 0x0003e8000f121844 */
[----:B------:R1:W-:Y:S04]  /*16120*/  LDGSTS.E [R20+0x2ae00], [R78.64], !P6 ;  /* 0x2ae000004e147fae */ /* 0x0003e8000f121844 */
[----:B------:R1:W-:Y:S01]  /*16130*/  LDGSTS.E [R20+0x2af00], [R24.64], !P6 ;  /* 0x2af0000018147fae */ /* 0x0003e2000f121844 */
[----:B------:R-:W-:Y:S01]  /*16140*/  ISETP.GE.U32.AND P6, PT, R80, 0x7fffff0f, PT ;  /* 0x7fffff0f5000780c */ /* 0x000fe20003fc6070 */
[----:B------:R-:W-:-:S02]  /*16150*/  IMAD.WIDE R80, R88, 0x4, R2 ;  /* 0x0000000458507825 */ /* 0x000fc400078e0202 */
[----:B------:R3:W-:Y:S02]  /*16160*/  STL.64 [R1+0x4a0], R30 ;  /* 0x0004a01e01007387 */ /* 0x0007e40000100a00 */
[C---:B------:R-:W-:Y:S02]  /*16170*/  IMAD.WIDE R82, R88.reuse, 0x4, R6 ;  /* 0x0000000458527825 */ /* 0x040fe400078e0206 */
[----:B------:R2:W-:Y:S02]  /*16180*/  STL.64 [R1+0x4a8], R28 ;  /* 0x0004a81c01007387 */ /* 0x0005e40000100a00 */
[C---:B------:R-:W-:Y:S02]  /*16190*/  IMAD.WIDE R84, R88.reuse, 0x4, R10 ;  /* 0x0000000458547825 */ /* 0x040fe400078e020a */
[----:B------:R1:W-:Y:S02]  /*161a0*/  STL.64 [R1+0x4b0], R26 ;  /* 0x0004b01a01007387 */ /* 0x0003e40000100a00 */
[----:B---3--:R-:W-:-:S02]  /*161b0*/  IMAD.WIDE R30, R88, 0x4, R4 ;  /* 0x00000004581e7825 */ /* 0x008fc400078e0204 */
[----:B------:R-:W-:Y:S02]  /*161c0*/  STL [R1+0x7388], R72 ;  /* 0x0073884801007387 */ /* 0x000fe40000100800 */
[C---:B--2---:R-:W-:Y:S02]  /*161d0*/  IMAD.WIDE R28, R88.reuse, 0x4, R8 ;  /* 0x00000004581c7825 */ /* 0x044fe400078e0208 */
[----:B------:R-:W-:Y:S02]  /*161e0*/  STL [R1+0x7384], R73 ;  /* 0x0073844901007387 */ /* 0x000fe40000100800 */
[C---:B-1----:R-:W-:Y:S02]  /*161f0*/  IMAD.WIDE R26, R88.reuse, 0x4, R12 ;  /* 0x00000004581a7825 */ /* 0x042fe400078e020c */
[----:B------:R1:W-:Y:S02]  /*16200*/  LDGSTS.E [R20+0x2c800], [R80.64], !P0 ;  /* 0x2c80000050147fae */ /* 0x0003e4000c121844 */
[----:B------:R-:W-:-:S02]  /*16210*/  IMAD.WIDE R86, R88, 0x4, R16 ;  /* 0x0000000458567825 */ /* 0x000fc400078e0210 */
[----:B------:R2:W-:Y:S01]  /*16220*/  STL.64 [R1+0x4b8], R24 ;  /* 0x0004b81801007387 */ /* 0x0005e20000100a00 */
[----:B------:R-:W-:-:S03]  /*16230*/  IADD3 R89, R15, -0x76, RZ ;  /* 0xffffff8a0f597810 */ /* 0x000fc60007ffe0ff */
[----:B------:R3:W-:Y:S01]  /*16240*/  LDGSTS.E [R20+0x2c900], [R30.64], !P0 ;  /* 0x2c9000001e147fae */ /* 0x0007e2000c121844 */
[----:B------:R-:W-:-:S03]  /*16250*/  IMAD R14, R0, 0x5d, RZ ;  /* 0x0000005d000e7824 */ /* 0x000fc600078e02ff */
[----:B------:R1:W-:Y:S01]  /*16260*/  LDGSTS.E [R20+0x2ca00], [R82.64], !P0 ;  /* 0x2ca0000052147fae */ /* 0x0003e2000c121844 */
[----:B--2---:R-:W-:-:S03]  /*16270*/  IMAD.WIDE R24, R88, 0x4, R18 ;  /* 0x0000000458187825 */ /* 0x004fc600078e0212 */
[----:B------:R-:W-:Y:S04]  /*16280*/  STL [R1+0x7390], R74 ;  /* 0x0073904a01007387 */ /* 0x000fe80000100800 */
[----:B------:R2:W-:Y:S04]  /*16290*/  LDGSTS.E [R20+0x2cb00], [R28.64], !P0 ;  /* 0x2cb000001c147fae */ /* 0x0005e8000c121844 */
[----:B------:R-:W-:Y:S04]  /*162a0*/  STL [R1+0x738c], R75 ;  /* 0x00738c4b01007387 */ /* 0x000fe80000100800 */
[----:B------:R1:W-:Y:S04]  /*162b0*/  LDGSTS.E [R20+0x2cc00], [R84.64], !P0 ;  /* 0x2cc0000054147fae */ /* 0x0003e8000c121844 */
[----:B------:R-:W-:Y:S04]  /*162c0*/  STL [R1+0x7398], R76 ;  /* 0x0073984c01007387 */ /* 0x000fe80000100800 */
[----:B------:R1:W-:Y:S04]  /*162d0*/  LDGSTS.E [R20+0x2cd00], [R26.64], !P0 ;  /* 0x2cd000001a147fae */ /* 0x0003e8000c121844 */
[----:B------:R-:W-:Y:S04]  /*162e0*/  STL [R1+0x7394], R77 ;  /* 0x0073944d01007387 */ /* 0x000fe80000100800 */
[----:B------:R1:W-:Y:S04]  /*162f0*/  LDGSTS.E [R20+0x2ce00], [R86.64], !P0 ;  /* 0x2ce0000056147fae */ /* 0x0003e8000c121844 */
[----:B------:R-:W-:Y:S04]  /*16300*/  STL [R1+0x73a0], R78 ;  /* 0x0073a04e01007387 */ /* 0x000fe80000100800 */
[----:B------:R1:W-:Y:S01]  /*16310*/  LDGSTS.E [R20+0x2cf00], [R24.64], !P0 ;  /* 0x2cf0000018147fae */ /* 0x0003e2000c121844 */
[----:B------:R-:W-:Y:S01]  /*16320*/  ISETP.GE.U32.AND P0, PT, R89, 0x7fffff0b, PT ;  /* 0x7fffff0b5900780c */ /* 0x000fe20003f06070 */
[----:B------:R-:W-:-:S02]  /*16330*/  IMAD.WIDE R88, R14, 0x4, R2 ;  /* 0x000000040e587825 */ /* 0x000fc400078e0202 */
[----:B------:R-:W-:Y:S02]  /*16340*/  STL [R1+0x739c], R79 ;  /* 0x00739c4f01007387 */ /* 0x000fe40000100800 */
[C---:B------:R-:W-:Y:S02]  /*16350*/  IMAD.WIDE R90, R14.reuse, 0x4, R6 ;  /* 0x000000040e5a7825 */ /* 0x040fe400078e0206 */
[----:B------:R3:W-:Y:S02]  /*16360*/  STL.64 [R1+0x4c8], R30 ;  /* 0x0004c81e01007387 */ /* 0x0007e40000100a00 */
[C---:B------:R-:W-:Y:S02]  /*16370*/  IMAD.WIDE R92, R14.reuse, 0x4, R10 ;  /* 0x000000040e5c7825 */ /* 0x040fe400078e020a */
[----:B------:R2:W-:Y:S04]  /*16380*/  STL.64 [R1+0x4d0], R28 ;  /* 0x0004d01c01007387 */ /* 0x0005e80000100a00 */
[----:B------:R1:W-:Y:S01]  /*16390*/  STL.64 [R1+0x4d8], R26 ;  /* 0x0004d81a01007387 */ /* 0x0003e20000100a00 */
[----:B---3--:R-:W-:-:S03]  /*163a0*/  IMAD.WIDE R30, R14, 0x4, R4 ;  /* 0x000000040e1e7825 */ /* 0x008fc600078e0204 */
[----:B------:R-:W-:Y:S01]  /*163b0*/  STL [R1+0x73a8], R80 ;  /* 0x0073a85001007387 */ /* 0x000fe20000100800 */
[----:B--2---:R-:W-:-:S03]  /*163c0*/  IMAD.WIDE R28, R14, 0x4, R8 ;  /* 0x000000040e1c7825 */ /* 0x004fc600078e0208 */
[----:B------:R-:W-:Y:S01]  /*163d0*/  STL [R1+0x73a4], R81 ;  /* 0x0073a45101007387 */ /* 0x000fe20000100800 */
[----:B-1----:R-:W-:-:S03]  /*163e0*/  IMAD.WIDE R26, R14, 0x4, R12 ;  /* 0x000000040e1a7825 */ /* 0x002fc600078e020c */
[----:B------:R1:W-:Y:S01]  /*163f0*/  LDGSTS.E [R20+0x2e800], [R88.64], !P2 ;  /* 0x2e80000058147fae */ /* 0x0003e2000d121844 */
[----:B------:R-:W-:-:S03]  /*16400*/  IMAD.WIDE R94, R14, 0x4, R16 ;  /* 0x000000040e5e7825 */ /* 0x000fc600078e0210 */
        /* <DEDUP_REMOVED lines=144> */
[----:B------:R3:W-:Y:S04]  /*16d10*/  STL.64 [R1+0x590], R30 ;  /* 0x0005901e01007387 */ /* 0x0007e80000100a00 */
[----:B------:R2:W-:Y:S01]  /*16d20*/  STL.64 [R1+0x5a0], R28 ;  /* 0x0005a01c01007387 */ /* 0x0005e20000100a00 */
[----:B------:R-:W-:-:S03]  /*16d30*/  IMAD.WIDE R132, R136, 0x4, R10 ;  /* 0x0000000488847825 */ /* 0x000fc600078e020a */
[----:B------:R1:W-:Y:S01]  /*16d40*/  STL.64 [R1+0x5a8], R26 ;  /* 0x0005a81a01007387 */ /* 0x0003e20000100a00 */
[----:B---3--:R-:W-:-:S03]  /*16d50*/  IMAD.WIDE R30, R136, 0x4, R4 ;  /* 0x00000004881e7825 */ /* 0x008fc600078e0204 */
[----:B------:R-:W-:Y:S01]  /*16d60*/  STL [R1+0x7448], R120 ;  /* 0x0074487801007387 */ /* 0x000fe20000100800 */
[----:B--2---:R-:W-:-:S03]  /*16d70*/  IMAD.WIDE R28, R136, 0x4, R8 ;  /* 0x00000004881c7825 */ /* 0x004fc600078e0208 */
[----:B------:R-:W-:Y:S01]  /*16d80*/  STL [R1+0x7444], R121 ;  /* 0x0074447901007387 */ /* 0x000fe20000100800 */
[----:B-1----:R-:W-:-:S03]  /*16d90*/  IMAD.WIDE R26, R136, 0x4, R12 ;  /* 0x00000004881a7825 */ /* 0x002fc600078e020c */
[----:B------:R1:W-:Y:S01]  /*16da0*/  STL.64 [R1+0x5b0], R24 ;  /* 0x0005b01801007387 */ /* 0x0003e20000100a00 */
[----:B------:R-:W-:-:S03]  /*16db0*/  IMAD.WIDE R134, R136, 0x4, R16 ;  /* 0x0000000488867825 */ /* 0x000fc600078e0210 */
[----:B------:R2:W-:Y:S01]  /*16dc0*/  LDGSTS.E [R20+0x38800], [R128.64], !P6 ;  /* 0x3880000080147fae */ /* 0x0005e2000f121844 */
[----:B------:R-:W-:-:S03]  /*16dd0*/  IADD3 R137, R15, -0xf, RZ ;  /* 0xfffffff10f897810 */ /* 0x000fc60007ffe0ff */
[----:B------:R-:W-:Y:S04]  /*16de0*/  STL [R1+0x7450], R122 ;  /* 0x0074507a01007387 */ /* 0x000fe80000100800 */
[----:B------:R3:W-:Y:S01]  /*16df0*/  LDGSTS.E [R20+0x38900], [R30.64], !P6 ;  /* 0x389000001e147fae */ /* 0x0007e2000f121844 */
[----:B-1----:R-:W-:-:S03]  /*16e00*/  IMAD.WIDE R24, R136, 0x4, R18 ;  /* 0x0000000488187825 */ /* 0x002fc600078e0212 */
[----:B------:R-:W-:Y:S01]  /*16e10*/  STL [R1+0x744c], R123 ;  /* 0x00744c7b01007387 */ /* 0x000fe20000100800 */
[----:B------:R-:W-:-:S03]  /*16e20*/  IMAD R14, R0, 0x75, RZ ;  /* 0x00000075000e7824 */ /* 0x000fc600078e02ff */
        /* <DEDUP_REMOVED lines=9> */
[----:B------:R3:W-:Y:S04]  /*16ec0*/  STL.64 [R1+0x5c0], R30 ;  /* 0x0005c01e01007387 */ /* 0x0007e80000100a00 */
[----:B------:R1:W-:Y:S01]  /*16ed0*/  LDGSTS.E [R20+0x38f00], [R24.64], !P6 ;  /* 0x38f0000018147fae */ /* 0x0003e2000f121844 */
[----:B------:R-:W-:Y:S01]  /*16ee0*/  ISETP.GE.U32.AND P6, PT, R137, 0x7fffff72, PT ;  /* 0x7fffff728900780c */ /* 0x000fe20003fc6070 */
[----:B------:R-:W-:-:S02]  /*16ef0*/  IMAD.WIDE R136, R14, 0x4, R2 ;  /* 0x000000040e887825 */ /* 0x000fc400078e0202 */
[----:B------:R1:W-:Y:S02]  /*16f00*/  STL.64 [R1+0x5c8], R28 ;  /* 0x0005c81c01007387 */ /* 0x0003e40000100a00 */
[C---:B------:R-:W-:Y:S02]  /*16f10*/  IMAD.WIDE R138, R14.reuse, 0x4, R6 ;  /* 0x000000040e8a7825 */ /* 0x040fe400078e0206 */
[----:B------:R2:W-:Y:S02]  /*16f20*/  STL.64 [R1+0x5d0], R26 ;  /* 0x0005d01a01007387 */ /* 0x0005e40000100a00 */
[C---:B---3--:R-:W-:Y:S02]  /*16f30*/  IMAD.WIDE R30, R14.reuse, 0x4, R4 ;  /* 0x000000040e1e7825 */ /* 0x048fe400078e0204 */
[----:B------:R-:W-:Y:S02]  /*16f40*/  STL [R1+0x7468], R128 ;  /* 0x0074688001007387 */ /* 0x000fe40000100800 */
[----:B------:R-:W-:-:S02]  /*16f50*/  IMAD.WIDE R140, R14, 0x4, R10 ;  /* 0x000000040e8c7825 */ /* 0x000fc400078e020a */
[----:B------:R-:W-:Y:S02]  /*16f60*/  STL [R1+0x7464], R129 ;  /* 0x0074648101007387 */ /* 0x000fe40000100800 */
[C---:B-1----:R-:W-:Y:S02]  /*16f70*/  IMAD.WIDE R28, R14.reuse, 0x4, R8 ;  /* 0x000000040e1c7825 */ /* 0x042fe400078e0208 */
[----:B------:R1:W-:Y:S02]  /*16f80*/  STL.64 [R1+0x5d8], R24 ;  /* 0x0005d81801007387 */ /* 0x0003e40000100a00 */
[C---:B--2---:R-:W-:Y:S02]  /*16f90*/  IMAD.WIDE R26, R14.reuse, 0x4, R12 ;  /* 0x000000040e1a7825 */ /* 0x044fe400078e020c */
[----:B------:R-:W-:Y:S02]  /*16fa0*/  STL [R1+0x7470], R130 ;  /* 0x0074708201007387 */ /* 0x000fe40000100800 */
[----:B------:R-:W-:-:S02]  /*16fb0*/  IMAD.WIDE R142, R14, 0x4, R16 ;  /* 0x000000040e8e7825 */ /* 0x000fc400078e0210 */
[----:B------:R-:W-:Y:S04]  /*16fc0*/  STL [R1+0x746c], R131 ;  /* 0x00746c8301007387 */ /* 0x000fe80000100800 */
[----:B------:R2:W-:Y:S01]  /*16fd0*/  LDGSTS.E [R20+0x3a800], [R136.64], !P0 ;  /* 0x3a80000088147fae */ /* 0x0005e2000c121844 */
[----:B-1----:R-:W-:-:S03]  /*16fe0*/  IMAD.WIDE R24, R14, 0x4, R18 ;  /* 0x000000040e187825 */ /* 0x002fc600078e0212 */
[----:B------:R-:W-:Y:S01]  /*16ff0*/  STL [R1+0x7478], R132 ;  /* 0x0074788401007387 */ /* 0x000fe20000100800 */
[----:B------:R-:W-:-:S03]  /*17000*/  IADD3 R144, R15, -0x13, RZ ;  /* 0xffffffed0f907810 */ /* 0x000fc60007ffe0ff */
[----:B------:R1:W-:Y:S01]  /*17010*/  LDGSTS.E [R20+0x3a900], [R30.64], !P0 ;  /* 0x3a9000001e147fae */ /* 0x0003e2000c121844 */
[----:B------:R-:W-:-:S03]  /*17020*/  IMAD R152, R0, 0x79, RZ ;  /* 0x0000007900987824 */ /* 0x000fc600078e02ff */
[----:B------:R-:W-:Y:S04]  /*17030*/  STL [R1+0x7474], R133 ;  /* 0x0074748501007387 */ /* 0x000fe80000100800 */
[----:B------:R2:W-:Y:S04]  /*17040*/  LDGSTS.E [R20+0x3aa00], [R138.64], !P0 ;  /* 0x3aa000008a147fae */ /* 0x0005e8000c121844 */
[----:B------:R-:W-:Y:S04]  /*17050*/  STL [R1+0x7480], R134 ;  /* 0x0074808601007387 */ /* 0x000fe80000100800 */
[----:B------:R3:W-:Y:S04]  /*17060*/  LDGSTS.E [R20+0x3ab00], [R28.64], !P0 ;  /* 0x3ab000001c147fae */ /* 0x0007e8000c121844 */
[----:B------:R-:W-:Y:S04]  /*17070*/  STL [R1+0x747c], R135 ;  /* 0x00747c8701007387 */ /* 0x000fe80000100800 */
[----:B------:R2:W-:Y:S04]  /*17080*/  LDGSTS.E [R20+0x3ac00], [R140.64], !P0 ;  /* 0x3ac000008c147fae */ /* 0x0005e8000c121844 */
[----:B------:R1:W-:Y:S04]  /*17090*/  STL.64 [R1+0x5e8], R30 ;  /* 0x0005e81e01007387 */ /* 0x0003e80000100a00 */
[----:B------:R2:W-:Y:S04]  /*170a0*/  LDGSTS.E [R20+0x3ad00], [R26.64], !P0 ;  /* 0x3ad000001a147fae */ /* 0x0005e8000c121844 */
[----:B------:R3:W-:Y:S04]  /*170b0*/  STL.64 [R1+0x5f0], R28 ;  /* 0x0005f01c01007387 */ /* 0x0007e80000100a00 */
[----:B------:R2:W-:Y:S01]  /*170c0*/  LDGSTS.E [R20+0x3ae00], [R142.64], !P0 ;  /* 0x3ae000008e147fae */ /* 0x0005e2000c121844 */
[----:B-1----:R-:W-:-:S03]  /*170d0*/  IMAD.WIDE R30, R152, 0x4, R4 ;  /* 0x00000004981e7825 */ /* 0x002fc600078e0204 */
[----:B------:R2:W-:Y:S04]  /*170e0*/  STL.64 [R1+0x5f8], R26 ;  /* 0x0005f81a01007387 */ /* 0x0005e80000100a00 */
[----:B------:R1:W-:Y:S01]  /*170f0*/  LDGSTS.E [R20+0x3af00], [R24.64], !P0 ;  /* 0x3af0000018147fae */ /* 0x0003e2000c121844 */
[----:B------:R-:W-:Y:S01]  /*17100*/  ISETP.GE.U32.AND P0, PT, R144, 0x7fffff6e, PT ;  /* 0x7fffff6e9000780c */ /* 0x000fe20003f06070 */
[C---:B------:R-:W-:Y:S02]  /*17110*/  IMAD.WIDE R144, R152.reuse, 0x4, R2 ;  /* 0x0000000498907825 */ /* 0x040fe400078e0202 */
[----:B------:R-:W-:Y:S02]  /*17120*/  STL [R1+0x7488], R136 ;  /* 0x0074888801007387 */ /* 0x000fe40000100800 */
[----:B------:R-:W-:-:S02]  /*17130*/  IMAD.WIDE R146, R152, 0x4, R6 ;  /* 0x0000000498927825 */ /* 0x000fc400078e0206 */
[----:B------:R-:W-:Y:S02]  /*17140*/  STL [R1+0x7484], R137 ;  /* 0x0074848901007387 */ /* 0x000fe40000100800 */
[C---:B---3--:R-:W-:Y:S02]  /*17150*/  IMAD.WIDE R28, R152.reuse, 0x4, R8 ;  /* 0x00000004981c7825 */ /* 0x048fe400078e0208 */
[----:B------:R1:W-:Y:S02]  /*17160*/  STL.64 [R1+0x600], R24 ;  /* 0x0006001801007387 */ /* 0x0003e40000100a00 */
[C---:B------:R-:W-:Y:S02]  /*17170*/  IMAD.WIDE R148, R152.reuse, 0x4, R10 ;  /* 0x0000000498947825 */ /* 0x040fe400078e020a */
[----:B------:R-:W-:Y:S02]  /*17180*/  STL [R1+0x7490], R138 ;  /* 0x0074908a01007387 */ /* 0x000fe40000100800 */
[----:B--2---:R-:W-:-:S02]  /*17190*/  IMAD.WIDE R26, R152, 0x4, R12 ;  /* 0x00000004981a7825 */ /* 0x004fc400078e020c */
[----:B------:R-:W-:Y:S02]  /*171a0*/  STL [R1+0x748c], R139 ;  /* 0x00748c8b01007387 */ /* 0x000fe40000100800 */
[C---:B------:R-:W-:Y:S02]  /*171b0*/  IMAD.WIDE R150, R152.reuse, 0x4, R16 ;  /* 0x0000000498967825 */ /* 0x040fe400078e0210 */
[----:B------:R-:W-:Y:S02]  /*171c0*/  STL [R1+0x7498], R140 ;  /* 0x0074988c01007387 */ /* 0x000fe40000100800 */
[----:B-1----:R-:W-:Y:S02]  /*171d0*/  IMAD.WIDE R24, R152, 0x4, R18 ;  /* 0x0000000498187825 */ /* 0x002fe400078e0212 */
[----:B------:R-:W-:Y:S04]  /*171e0*/  STL [R1+0x7494], R141 ;  /* 0x0074948d01007387 */ /* 0x000fe80000100800 */
[----:B------:R1:W-:Y:S01]  /*171f0*/  LDGSTS.E [R20+0x3c800], [R144.64], !P2 ;  /* 0x3c80000090147fae */ /* 0x0003e2000d121844 */
[----:B------:R-:W-:-:S03]  /*17200*/  IADD3 R153, R15, -0x17, RZ ;  /* 0xffffffe90f997810 */ /* 0x000fc60007ffe0ff */
[----:B------:R-:W-:Y:S04]  /*17210*/  STL [R1+0x74a0], R142 ;  /* 0x0074a08e01007387 */ /* 0x000fe80000100800 */
[----:B------:R2:W-:Y:S01]  /*17220*/  LDGSTS.E [R20+0x3c900], [R30.64], !P2 ;  /* 0x3c9000001e147fae */ /* 0x0005e2000d121844 */
[----:B------:R-:W-:-:S03]  /*17230*/  IMAD R14, R0, 0x7d, RZ ;  /* 0x0000007d000e7824 */ /* 0x000fc600078e02ff */
[----:B------:R-:W-:Y:S04]  /*17240*/  STL [R1+0x749c], R143 ;  /* 0x00749c8f01007387 */ /* 0x000fe80000100800 */
[----:B------:R1:W-:Y:S04]  /*17250*/  LDGSTS.E [R20+0x3ca00], [R146.64], !P2 ;  /* 0x3ca0000092147fae */ /* 0x0003e8000d121844 */
[----:B------:R2:W-:Y:S04]  /*17260*/  STL.64 [R1+0x610], R30 ;  /* 0x0006101e01007387 */ /* 0x0005e80000100a00 */
[----:B------:R3:W-:Y:S04]  /*17270*/  LDGSTS.E [R20+0x3cb00], [R28.64], !P2 ;  /* 0x3cb000001c147fae */ /* 0x0007e8000d121844 */
[----:B------:R3:W-:Y:S04]  /*17280*/  STL.64 [R1+0x618], R28 ;  /* 0x0006181c01007387 */ /* 0x0007e80000100a00 */
[----:B------:R1:W-:Y:S04]  /*17290*/  LDGSTS.E [R20+0x3cc00], [R148.64], !P2 ;  /* 0x3cc0000094147fae */ /* 0x0003e8000d121844 */
[----:B------:R1:W-:Y:S04]  /*172a0*/  STL.64 [R1+0x620], R26 ;  /* 0x0006201a01007387 */ /* 0x0003e80000100a00 */
[----:B------:R1:W-:Y:S04]  /*172b0*/  LDGSTS.E [R20+0x3cd00], [R26.64], !P2 ;  /* 0x3cd000001a147fae */ /* 0x0003e8000d121844 */
[----:B------:R-:W-:Y:S04]  /*172c0*/  STL [R1+0x74a8], R144 ;  /* 0x0074a89001007387 */ /* 0x000fe80000100800 */
[----:B------:R1:W-:Y:S01]  /*172d0*/  LDGSTS.E [R20+0x3ce00], [R150.64], !P2 ;  /* 0x3ce0000096147fae */ /* 0x0003e2000d121844 */
[----:B--2---:R-:W-:-:S03]  /*172e0*/  IMAD.WIDE R30, R14, 0x4, R4 ;  /* 0x000000040e1e7825 */ /* 0x004fc600078e0204 */
[----:B------:R-:W-:Y:S04]  /*172f0*/  STL [R1+0x74a4], R145 ;  /* 0x0074a49101007387 */ /* 0x000fe80000100800 */
[----:B------:R2:W-:Y:S01]  /*17300*/  LDGSTS.E [R20+0x3cf00], [R24.64], !P2 ;  /* 0x3cf0000018147fae */ /* 0x0005e2000d121844 */
[----:B------:R-:W-:Y:S01]  /*17310*/  ISETP.GE.U32.AND P2, PT, R153, 0x7fffff6a, PT ;  /* 0x7fffff6a9900780c */ /* 0x000fe20003f46070 */
[C---:B------:R-:W-:Y:S02]  /*17320*/  IMAD.WIDE R152, R14.reuse, 0x4, R2 ;  /* 0x000000040e987825 */ /* 0x040fe400078e0202 */
[----:B------:R2:W-:Y:S02]  /*17330*/  STL.64 [R1+0x628], R24 ;  /* 0x0006281801007387 */ /* 0x0005e40000100a00 */
[----:B------:R-:W-:-:S02]  /*17340*/  IMAD.WIDE R154, R14, 0x4, R6 ;  /* 0x000000040e9a7825 */ /* 0x000fc400078e0206 */
[----:B------:R-:W-:Y:S02]  /*17350*/  STL [R1+0x74b0], R146 ;  /* 0x0074b09201007387 */ /* 0x000fe40000100800 */
[C---:B---3--:R-:W-:Y:S02]  /*17360*/  IMAD.WIDE R28, R14.reuse, 0x4, R8 ;  /* 0x000000040e1c7825 */ /* 0x048fe400078e0208 */
[----:B------:R-:W-:Y:S02]  /*17370*/  STL [R1+0x74ac], R147 ;  /* 0x0074ac9301007387 */ /* 0x000fe40000100800 */
[C---:B-1----:R-:W-:Y:S02]  /*17380*/  IMAD.WIDE R26, R14.reuse, 0x4, R12 ;  /* 0x000000040e1a7825 */ /* 0x042fe400078e020c */
[----:B------:R-:W-:Y:S02]  /*17390*/  STL [R1+0x74b8], R148 ;  /* 0x0074b89401007387 */ /* 0x000fe40000100800 */
[----:B------:R-:W-:-:S02]  /*173a0*/  IMAD.WIDE R156, R14, 0x4, R10 ;  /* 0x000000040e9c7825 */ /* 0x000fc400078e020a */
[----:B------:R-:W-:Y:S02]  /*173b0*/  STL [R1+0x74b4], R149 ;  /* 0x0074b49501007387 */ /* 0x000fe40000100800 */
[C---:B------:R-:W-:Y:S02]  /*173c0*/  IMAD.WIDE R158, R14.reuse, 0x4, R16 ;  /* 0x000000040e9e7825 */ /* 0x040fe400078e0210 */
[----:B------:R-:W-:Y:S02]  /*173d0*/  STL [R1+0x74c0], R150 ;  /* 0x0074c09601007387 */ /* 0x000fe40000100800 */
[----:B--2---:R-:W-:Y:S02]  /*173e0*/  IMAD.WIDE R24, R14, 0x4, R18 ;  /* 0x000000040e187825 */ /* 0x004fe400078e0212 */
[----:B------:R-:W-:Y:S01]  /*173f0*/  STL [R1+0x74bc], R151 ;  /* 0x0074bc9701007387 */ /* 0x000fe20000100800 */
[----:B------:R-:W-:-:S03]  /*17400*/  SHF.L.U32 R160, R0, 0x1, RZ ;  /* 0x0000000100a07819 */ /* 0x000fc600000006ff */
        /* <DEDUP_REMOVED lines=9> */
[----:B------:R-:W-:-:S03]  /*174a0*/  IMAD.WIDE R40, R160, 0x4, R2 ;  /* 0x00000004a0287825 */ /* 0x000fc600078e0202 */
[----:B------:R-:W-:Y:S04]  /*174b0*/  STL [R1+0x74c4], R153 ;  /* 0x0074c49901007387 */ /* 0x000fe80000100800 */
[----:B------:R1:W-:Y:S01]  /*174c0*/  LDGSTS.E [R20+0x3ed00], [R26.64], !P4 ;  /* 0x3ed000001a147fae */ /* 0x0003e2000e121844 */
[----:B------:R-:W-:-:S03]  /*174d0*/  IMAD.WIDE R38, R160, 0x4, R4 ;  /* 0x00000004a0267825 */ /* 0x000fc600078e0204 */
[----:B------:R1:W-:Y:S04]  /*174e0*/  STL.64 [R1+0x650], R24 ;  /* 0x0006501801007387 */ /* 0x0003e80000100a00 */
[----:B------:R1:W-:Y:S01]  /*174f0*/  LDGSTS.E [R20+0x3ee00], [R158.64], !P4 ;  /* 0x3ee000009e147fae */ /* 0x0003e2000e121844 */
[----:B------:R-:W-:-:S03]  /*17500*/  IMAD.WIDE R36, R160, 0x4, R6 ;  /* 0x00000004a0247825 */ /* 0x000fc600078e0206 */
[----:B------:R-:W-:Y:S04]  /*17510*/  STL [R1+0x74d0], R154 ;  /* 0x0074d09a01007387 */ /* 0x000fe80000100800 */
[----:B------:R1:W-:Y:S01]  /*17520*/  LDGSTS.E [R20+0x3ef00], [R24.64], !P4 ;  /* 0x3ef0000018147fae */ /* 0x0003e2000e121844 */
[----:B------:R-:W-:-:S03]  /*17530*/  IMAD.WIDE R32, R160, 0x4, R8 ;  /* 0x00000004a0207825 */ /* 0x000fc600078e0208 */
[----:B------:R-:W-:Y:S01]  /*17540*/  STL [R1+0x74cc], R155 ;  /* 0x0074cc9b01007387 */ /* 0x000fe20000100800 */
[----:B------:R-:W-:-:S03]  /*17550*/  IMAD R14, R0, 0x6, RZ ;  /* 0x00000006000e7824 */ /* 0x000fc600078e02ff */
[----:B------:R-:W-:Y:S01]  /*17560*/  STL [R1+0x74d8], R156 ;  /* 0x0074d89c01007387 */ /* 0x000fe20000100800 */
[----:B-1----:R-:W-:-:S03]  /*17570*/  LOP3.LUT R20, R34, 0x40, RZ, 0x3c, !PT ;  /* 0x0000004022147812 */ /* 0x002fc600078e3cff */
[----:B------:R-:W-:Y:S01]  /*17580*/  STL [R1+0x74d4], R157 ;  /* 0x0074d49d01007387 */ /* 0x000fe20000100800 */
[----:B--2---:R-:W-:-:S03]  /*17590*/  IMAD.WIDE R30, R160, 0x4, R10 ;  /* 0x00000004a01e7825 */ /* 0x004fc600078e020a */
[----:B------:R-:W-:Y:S01]  /*175a0*/  STL [R1+0x74e0], R158 ;  /* 0x0074e09e01007387 */ /* 0x000fe20000100800 */
[----:B---3--:R-:W-:-:S03]  /*175b0*/  IMAD.WIDE R28, R160, 0x4, R12 ;  /* 0x00000004a01c7825 */ /* 0x008fc600078e020c */
[----:B------:R-:W-:Y:S01]  /*175c0*/  STL [R1+0x74dc], R159 ;  /* 0x0074dc9f01007387 */ /* 0x000fe20000100800 */
[----:B------:R-:W-:-:S03]  /*175d0*/  IMAD.WIDE R26, R160, 0x4, R16 ;  /* 0x00000004a01a7825 */ /* 0x000fc600078e0210 */
[----:B------:R1:W-:Y:S01]  /*175e0*/  STL.64 [R1+0x1688], R40 ;  /* 0x0016882801007387 */ /* 0x0003e20000100a00 */
[----:B------:R-:W-:-:S03]  /*175f0*/  IMAD.WIDE R24, R160, 0x4, R18 ;  /* 0x00000004a0187825 */ /* 0x000fc600078e0212 */
[----:B------:R1:W-:Y:S04]  /*17600*/  LDGSTS.E [R20+0x1000], [R40.64], !P1 ;  /* 0x0100000028147fae */ /* 0x0003e8000c921844 */
[----:B------:R2:W-:Y:S04]  /*17610*/  STL.64 [R1+0x1680], R38 ;  /* 0x0016802601007387 */ /* 0x0005e80000100a00 */
        /* <DEDUP_REMOVED lines=533> */
[----:B------:R1:W-:Y:S01]  /*19770*/  LDGSTS.E [R20+0x27700], [R24.64], !P2 ;  /* 0x2770000018147fae */ /* 0x0003e2000d121844 */
[----:B------:R-:W-:-:S03]  /*19780*/  ISETP.GE.U32.AND P0, PT, R161, 0x7fffff1a, PT ;  /* 0x7fffff1aa100780c */ /* 0x000fc60003f06070 */
[----:B------:R-:W-:Y:S01]  /*19790*/  STL.64 [R1+0x880], R40 ;  /* 0x0008802801007387 */ /* 0x000fe20000100a00 */
[----:B---3--:R-:W-:-:S03]  /*197a0*/  IMAD.WIDE R26, R160, 0x4, R16 ;  /* 0x00000004a01a7825 */ /* 0x008fc600078e0210 */
[----:B------:R2:W-:Y:S01]  /*197b0*/  LDGSTS.E [R20+0x29000], [R40.64], !P4 ;  /* 0x2900000028147fae */ /* 0x0005e2000e121844 */
[----:B------:R-:W-:-:S03]  /*197c0*/  IADD3 R161, R15, -0x6b, RZ ;  /* 0xffffff950fa17810 */ /* 0x000fc60007ffe0ff */
[----:B------:R-:W-:Y:S01]  /*197d0*/  STL.64 [R1+0x208], R38 ;  /* 0x0002082601007387 */ /* 0x000fe20000100a00 */
[----:B-1----:R-:W-:-:S03]  /*197e0*/  IMAD.WIDE R24, R160, 0x4, R18 ;  /* 0x00000004a0187825 */ /* 0x002fc600078e0212 */
[----:B------:R1:W-:Y:S04]  /*197f0*/  LDGSTS.E [R20+0x29100], [R38.64], !P4 ;  /* 0x2910000026147fae */ /* 0x0003e8000e121844 */
[----:B------:R-:W-:Y:S04]  /*19800*/  STL.64 [R1+0x890], R36 ;  /* 0x0008902401007387 */ /* 0x000fe80000100a00 */
[----:B------:R3:W-:Y:S04]  /*19810*/  LDGSTS.E [R20+0x29200], [R36.64], !P4 ;  /* 0x2920000024147fae */ /* 0x0007e8000e121844 */
[----:B------:R-:W-:Y:S04]  /*19820*/  STL.64 [R1+0x200], R32 ;  /* 0x0002002001007387 */ /* 0x000fe80000100a00 */
[----:B------:R1:W-:Y:S04]  /*19830*/  LDGSTS.E [R20+0x29300], [R32.64], !P4 ;  /* 0x2930000020147fae */ /* 0x0003e8000e121844 */
[----:B------:R1:W-:Y:S04]  /*19840*/  STL.64 [R1+0x898], R30 ;  /* 0x0008981e01007387 */ /* 0x0003e80000100a00 */
[----:B------:R1:W-:Y:S01]  /*19850*/  LDGSTS.E [R20+0x29400], [R30.64], !P4 ;  /* 0x294000001e147fae */ /* 0x0003e2000e121844 */
[----:B------:R-:W-:-:S03]  /*19860*/  ISETP.GE.U32.AND P2, PT, R161, 0x7fffff16, PT ;  /* 0x7fffff16a100780c */ /* 0x000fc60003f46070 */
        /* <DEDUP_REMOVED lines=8> */
[----:B------:R-:W-:-:S04]  /*198f0*/  IMAD.WIDE R160, R166, 0x4, R4 ;  /* 0x00000004a6a07825 */ /* 0x000fc800078e0204 */
[C---:B-1----:R-:W-:Y:S01]  /*19900*/  IMAD.WIDE R26, R166.reuse, 0x4, R10 ;  /* 0x00000004a61a7825 */ /* 0x042fe200078e020a */
[----:B------:R1:W-:Y:S03]  /*19910*/  STL.64 [R1+0x8a8], R30 ;  /* 0x0008a81e01007387 */ /* 0x0003e60000100a00 */
[C---:B------:R-:W-:Y:S01]  /*19920*/  IMAD.WIDE R162, R166.reuse, 0x4, R8 ;  /* 0x00000004a6a27825 */ /* 0x040fe200078e0208 */
[----:B------:R1:W-:Y:S03]  /*19930*/  STL.64 [R1+0x8b8], R28 ;  /* 0x0008b81c01007387 */ /* 0x0003e60000100a00 */
[----:B--2---:R-:W-:Y:S01]  /*19940*/  IMAD.WIDE R24, R166, 0x4, R16 ;  /* 0x00000004a6187825 */ /* 0x004fe200078e0210 */
[----:B------:R2:W-:Y:S03]  /*19950*/  STL.64 [R1+0x8c0], R26 ;  /* 0x0008c01a01007387 */ /* 0x0005e60000100a00 */
[----:B------:R-:W-:Y:S01]  /*19960*/  IMAD R174, R0, 0x5a, RZ ;  /* 0x0000005a00ae7824 */ /* 0x000fe200078e02ff */
[----:B------:R1:W-:Y:S01]  /*19970*/  LDGSTS.E [R20+0x2b000], [R30.64], !P1 ;  /* 0x2b0000001e147fae */ /* 0x0003e2000c921844 */
[----:B------:R-:W-:-:S03]  /*19980*/  IMAD.WIDE R164, R166, 0x4, R12 ;  /* 0x00000004a6a47825 */ /* 0x000fc600078e020c */
[----:B------:R2:W-:Y:S01]  /*19990*/  STL.64 [R1+0x8c8], R24 ;  /* 0x0008c81801007387 */ /* 0x0005e20000100a00 */
[----:B------:R-:W-:-:S03]  /*199a0*/  IMAD.WIDE R166, R166, 0x4, R18 ;  /* 0x00000004a6a67825 */ /* 0x000fc600078e0212 */
[----:B------:R2:W-:Y:S04]  /*199b0*/  LDGSTS.E [R20+0x2b100], [R160.64], !P1 ;  /* 0x2b100000a0147fae */ /* 0x0005e8000c921844 */
[----:B------:R-:W-:Y:S01]  /*199c0*/  STL [R1+0x74e8], R160 ;  /* 0x0074e8a001007387 */ /* 0x000fe20000100800 */
[----:B-1----:R-:W-:-:S03]  /*199d0*/  IMAD.WIDE R30, R174, 0x4, R2 ;  /* 0x00000004ae1e7825 */ /* 0x002fc600078e0202 */
[----:B------:R-:W-:Y:S04]  /*199e0*/  STL [R1+0x74e4], R161 ;  /* 0x0074e4a101007387 */ /* 0x000fe80000100800 */
[----:B------:R1:W-:Y:S04]  /*199f0*/  LDGSTS.E [R20+0x2b200], [R28.64], !P1 ;  /* 0x2b2000001c147fae */ /* 0x0003e8000c921844 */
[----:B------:R2:W-:Y:S04]  /*19a00*/  LDGSTS.E [R20+0x2b300], [R162.64], !P1 ;  /* 0x2b300000a2147fae */ /* 0x0005e8000c921844 */
[----:B------:R-:W-:Y:S04]  /*19a10*/  STL [R1+0x74f0], R162 ;  /* 0x0074f0a201007387 */ /* 0x000fe80000100800 */
[----:B------:R-:W-:Y:S01]  /*19a20*/  STL [R1+0x74ec], R163 ;  /* 0x0074eca301007387 */ /* 0x000fe20000100800 */
[----:B-1----:R-:W-:-:S03]  /*19a30*/  IMAD.WIDE R28, R174, 0x4, R6 ;  /* 0x00000004ae1c7825 */ /* 0x002fc600078e0206 */
[----:B------:R2:W-:Y:S01]  /*19a40*/  LDGSTS.E [R20+0x2b400], [R26.64], !P1 ;  /* 0x2b4000001a147fae */ /* 0x0005e2000c921844 */
[----:B------:R-:W-:-:S03]  /*19a50*/  IMAD.WIDE R168, R174, 0x4, R4 ;  /* 0x00000004aea87825 */ /* 0x000fc600078e0204 */
[----:B------:R1:W-:Y:S04]  /*19a60*/  LDGSTS.E [R20+0x2b500], [R164.64], !P1 ;  /* 0x2b500000a4147fae */ /* 0x0003e8000c921844 */
[----:B------:R-:W-:Y:S04]  /*19a70*/  STL [R1+0x74f8], R164 ;  /* 0x0074f8a401007387 */ /* 0x000fe80000100800 */
[----:B------:R-:W-:Y:S01]  /*19a80*/  STL [R1+0x74f4], R165 ;  /* 0x0074f4a501007387 */ /* 0x000fe20000100800 */
[----:B--2---:R-:W-:-:S03]  /*19a90*/  IMAD.WIDE R26, R174, 0x4, R10 ;  /* 0x00000004ae1a7825 */ /* 0x004fc600078e020a */
[----:B------:R2:W-:Y:S01]  /*19aa0*/  LDGSTS.E [R20+0x2b600], [R24.64], !P1 ;  /* 0x2b60000018147fae */ /* 0x0005e2000c921844 */
[----:B------:R-:W-:-:S03]  /*19ab0*/  IMAD.WIDE R170, R174, 0x4, R8 ;  /* 0x00000004aeaa7825 */ /* 0x000fc600078e0208 */
[----:B------:R-:W-:Y:S04]  /*19ac0*/  STL [R1+0x7500], R166 ;  /* 0x007500a601007387 */ /* 0x000fe80000100800 */
[----:B------:R-:W-:Y:S01]  /*19ad0*/  STL [R1+0x74fc], R167 ;  /* 0x0074fca701007387 */ /* 0x000fe20000100800 */
[----:B--2---:R-:W-:-:S03]  /*19ae0*/  IMAD.WIDE R24, R174, 0x4, R16 ;  /* 0x00000004ae187825 */ /* 0x004fc600078e0210 */
[----:B------:R2:W-:Y:S04]  /*19af0*/  STL.64 [R1+0x8d0], R30 ;  /* 0x0008d01e01007387 */ /* 0x0005e80000100a00 */
[----:B------:R1:W-:Y:S01]  /*19b00*/  STL.64 [R1+0x8e0], R28 ;  /* 0x0008e01c01007387 */ /* 0x0003e20000100a00 */
[----:B------:R-:W-:Y:S02]  /*19b10*/  IMAD R182, R0, 0x5e, RZ ;  /* 0x0000005e00b67824 */ /* 0x000fe400078e02ff */
[C---:B------:R-:W-:Y:S01]  /*19b20*/  IMAD.WIDE R172, R174.reuse, 0x4, R12 ;  /* 0x00000004aeac7825 */ /* 0x040fe200078e020c */
[----:B------:R1:W-:Y:S04]  /*19b30*/  LDGSTS.E [R20+0x2b700], [R166.64], !P1 ;  /* 0x2b700000a6147fae */ /* 0x0003e8000c921844 */
[----:B------:R1:W-:Y:S01]  /*19b40*/  STL.64 [R1+0x8e8], R26 ;  /* 0x0008e81a01007387 */ /* 0x0003e20000100a00 */
[----:B------:R-:W-:-:S03]  /*19b50*/  IMAD.WIDE R174, R174, 0x4, R18 ;  /* 0x00000004aeae7825 */ /* 0x000fc600078e0212 */
[----:B------:R2:W-:Y:S04]  /*19b60*/  LDGSTS.E [R20+0x2d000], [R30.64], !P3 ;  /* 0x2d0000001e147fae */ /* 0x0005e8000d921844 */
[----:B------:R1:W-:Y:S04]  /*19b70*/  STL.64 [R1+0x8f0], R24 ;  /* 0x0008f01801007387 */ /* 0x0003e80000100a00 */
[----:B------:R1:W-:Y:S04]  /*19b80*/  LDGSTS.E [R20+0x2d100], [R168.64], !P3 ;  /* 0x2d100000a8147fae */ /* 0x0003e8000d921844 */
[----:B------:R-:W-:Y:S01]  /*19b90*/  STL [R1+0x7508], R168 ;  /* 0x007508a801007387 */ /* 0x000fe20000100800 */
[----:B--2---:R-:W-:-:S03]  /*19ba0*/  IMAD.WIDE R30, R182, 0x4, R2 ;  /* 0x00000004b61e7825 */ /* 0x004fc600078e0202 */
        /* <DEDUP_REMOVED lines=11> */
[----:B-1----:R-:W-:-:S03]  /*19c60*/  IMAD.WIDE R26, R182, 0x4, R10 ;  /* 0x00000004b61a7825 */ /* 0x002fc600078e020a */
[----:B------:R1:W-:Y:S01]  /*19c70*/  LDGSTS.E [R20+0x2d600], [R24.64], !P3 ;  /* 0x2d60000018147fae */ /* 0x0003e2000d921844 */
[----:B------:R-:W-:-:S03]  /*19c80*/  IMAD.WIDE R178, R182, 0x4, R8 ;  /* 0x00000004b6b27825 */ /* 0x000fc600078e0208 */
[----:B------:R-:W-:Y:S04]  /*19c90*/  STL [R1+0x7520], R174 ;  /* 0x007520ae01007387 */ /* 0x000fe80000100800 */
[----:B------:R-:W-:Y:S01]  /*19ca0*/  STL [R1+0x751c], R175 ;  /* 0x00751caf01007387 */ /* 0x000fe20000100800 */
[----:B-1----:R-:W-:-:S03]  /*19cb0*/  IMAD.WIDE R24, R182, 0x4, R16 ;  /* 0x00000004b6187825 */ /* 0x002fc600078e0210 */
        /* <DEDUP_REMOVED lines=46> */
[----:B--2---:R-:W-:-:S03]  /*19fa0*/  IMAD.WIDE R28, R198, 0x4, R6 ;  /* 0x00000004c61c7825 */ /* 0x004fc600078e0206 */
        /* <DEDUP_REMOVED lines=26> */
[----:B------:R-:W-:Y:S01]  /*1a150*/  STL [R1+0x7570], R194 ;  /* 0x007570c201007387 */ /* 0x000fe20000100800 */
[----:B------:R-:W-:-:S03]  /*1a160*/  IADD3 R14, R15, -0x6f, RZ ;  /* 0xffffff910f0e7810 */ /* 0x000fc60007ffe0ff */
        /* <DEDUP_REMOVED lines=10> */
[----:B------:R-:W-:Y:S01]  /*1a210*/  STL [R1+0x7580], R198 ;  /* 0x007580c601007387 */ /* 0x000fe20000100800 */
[----:B------:R-:W-:-:S03]  /*1a220*/  ISETP.GE.U32.AND P4, PT, R14, 0x7fffff12, PT ;  /* 0x7fffff120e00780c */ /* 0x000fc60003f86070 */
        /* <DEDUP_REMOVED lines=14> */
[----:B------:R-:W-:Y:S01]  /*1a310*/  STL [R1+0x7584], R201 ;  /* 0x007584c901007387 */ /* 0x000fe20000100800 */
[----:B------:R-:W-:-:S03]  /*1a320*/  IADD3 R14, R15, -0x73, RZ ;  /* 0xffffff8d0f0e7810 */ /* 0x000fc60007ffe0ff */
        /* <DEDUP_REMOVED lines=8> */
[----:B------:R-:W-:Y:S01]  /*1a3b0*/  STL [R1+0x7598], R204 ;  /* 0x007598cc01007387 */ /* 0x000fe20000100800 */
[----:B------:R-:W-:-:S03]  /*1a3c0*/  ISETP.GE.U32.AND P1, PT, R14, 0x7fffff0e, PT ;  /* 0x7fffff0e0e00780c */ /* 0x000fc60003f26070 */
[----:B------:R-:W-:Y:S01]  /*1a3d0*/  STL [R1+0x7594], R205 ;  /* 0x007594cd01007387 */ /* 0x000fe20000100800 */
[----:B-1----:R-:W-:-:S03]  /*1a3e0*/  IMAD.WIDE R26, R214, 0x4, R10 ;  /* 0x00000004d61a7825 */ /* 0x002fc600078e020a */
[----:B------:R2:W-:Y:S01]  /*1a3f0*/  LDGSTS.E [R20+0x35600], [R24.64], !P2 ;  /* 0x3560000018147fae */ /* 0x0005e2000d121844 */
[----:B------:R-:W-:-:S03]  /*1a400*/  IADD3 R14, R15, -0x77, RZ ;  /* 0xffffff890f0e7810 */ /* 0x000fc60007ffe0ff */
[----:B------:R-:W-:Y:S01]  /*1a410*/  STL [R1+0x75a0], R206 ;  /* 0x0075a0ce01007387 */ /* 0x000fe20000100800 */
[----:B------:R-:W-:-:S03]  /*1a420*/  IMAD.WIDE R210, R214, 0x4, R8 ;  /* 0x00000004d6d27825 */ /* 0x000fc600078e0208 */
[----:B------:R-:W-:Y:S01]  /*1a430*/  STL [R1+0x759c], R207 ;  /* 0x00759ccf01007387 */ /* 0x000fe20000100800 */
[----:B--2---:R-:W-:-:S03]  /*1a440*/  IMAD.WIDE R24, R214, 0x4, R16 ;  /* 0x00000004d6187825 */ /* 0x004fc600078e0210 */
[----:B------:R1:W-:Y:S04]  /*1a450*/  STL.64 [R1+0x9a0], R30 ;  /* 0x0009a01e01007387 */ /* 0x0003e80000100a00 */
[----:B------:R2:W-:Y:S01]  /*1a460*/  STL.64 [R1+0x9b0], R28 ;  /* 0x0009b01c01007387 */ /* 0x0005e20000100a00 */
[----:B------:R-:W-:Y:S02]  /*1a470*/  IMAD R222, R0, 0x72, RZ ;  /* 0x0000007200de7824 */ /* 0x000fe400078e02ff */
[----:B------:R-:W-:Y:S01]  /*1a480*/  IMAD.WIDE R212, R214, 0x4, R12 ;  /* 0x00000004d6d47825 */ /* 0x000fe200078e020c */
[----:B------:R1:W-:Y:S01]  /*1a490*/  LDGSTS.E [R20+0x35700], [R206.64], !P2 ;  /* 0x35700000ce147fae */ /* 0x0003e2000d121844 */
[----:B------:R-:W-:-:S03]  /*1a4a0*/  ISETP.GE.U32.AND P3, PT, R14, 0x7fffff0a, PT ;  /* 0x7fffff0a0e00780c */ /* 0x000fc60003f66070 */
[----:B------:R1:W-:Y:S01]  /*1a4b0*/  STL.64 [R1+0x9b8], R26 ;  /* 0x0009b81a01007387 */ /* 0x0003e20000100a00 */
[----:B------:R-:W-:-:S03]  /*1a4c0*/  IMAD.WIDE R214, R214, 0x4, R18 ;  /* 0x00000004d6d67825 */ /* 0x000fc600078e0212 */
[----:B------:R1:W-:Y:S01]  /*1a4d0*/  LDGSTS.E [R20+0x37000], [R30.64], !P4 ;  /* 0x370000001e147fae */ /* 0x0003e2000e121844 */
[----:B------:R-:W-:-:S03]  /*1a4e0*/  IADD3 R14, R15, -0x7b, RZ ;  /* 0xffffff850f0e7810 */ /* 0x000fc60007ffe0ff */
[----:B------:R2:W-:Y:S04]  /*1a4f0*/  STL.64 [R1+0x9c0], R24 ;  /* 0x0009c01801007387 */ /* 0x0005e80000100a00 */
[----:B------:R2:W-:Y:S04]  /*1a500*/  LDGSTS.E [R20+0x37100], [R208.64], !P4 ;  /* 0x37100000d0147fae */ /* 0x0005e8000e121844 */
[----:B------:R-:W-:Y:S01]  /*1a510*/  STL [R1+0x75a8], R208 ;  /* 0x0075a8d001007387 */ /* 0x000fe20000100800 */
[----:B-1----:R-:W-:-:S03]  /*1a520*/  IMAD.WIDE R30, R222, 0x4, R2 ;  /* 0x00000004de1e7825 */ /* 0x002fc600078e0202 */
[----:B------:R-:W-:Y:S04]  /*1a530*/  STL [R1+0x75a4], R209 ;  /* 0x0075a4d101007387 */ /* 0x000fe80000100800 */
[----:B------:R2:W-:Y:S04]  /*1a540*/  LDGSTS.E [R20+0x37200], [R28.64], !P4 ;  /* 0x372000001c147fae */ /* 0x0005e8000e121844 */
[----:B------:R1:W-:Y:S04]  /*1a550*/  LDGSTS.E [R20+0x37300], [R210.64], !P4 ;  /* 0x37300000d2147fae */ /* 0x0003e8000e121844 */
[----:B------:R-:W-:Y:S01]  /*1a560*/  STL [R1+0x75b0], R210 ;  /* 0x0075b0d201007387 */ /* 0x000fe20000100800 */
[----:B------:R-:W-:-:S03]  /*1a570*/  ISETP.GE.U32.AND P5, PT, R14, 0x7fffff06, PT ;  /* 0x7fffff060e00780c */ /* 0x000fc60003fa6070 */
[----:B------:R-:W-:Y:S01]  /*1a580*/  STL [R1+0x75ac], R211 ;  /* 0x0075acd301007387 */ /* 0x000fe20000100800 */
[----:B--2---:R-:W-:-:S03]  /*1a590*/  IMAD.WIDE R28, R222, 0x4, R6 ;  /* 0x00000004de1c7825 */ /* 0x004fc600078e0206 */
[----:B------:R2:W-:Y:S01]  /*1a5a0*/  LDGSTS.E [R20+0x37400], [R26.64], !P4 ;  /* 0x374000001a147fae */ /* 0x0005e2000e121844 */
[----:B------:R-:W-:-:S03]  /*1a5b0*/  IADD3 R14, R15, -0x7f, RZ ;  /* 0xffffff810f0e7810 */ /* 0x000fc60007ffe0ff */
[----:B------:R1:W-:Y:S01]  /*1a5c0*/  LDGSTS.E [R20+0x37500], [R212.64], !P4 ;  /* 0x37500000d4147fae */ /* 0x0003e2000e121844 */
[----:B------:R-:W-:-:S03]  /*1a5d0*/  IMAD.WIDE R216, R222, 0x4, R4 ;  /* 0x00000004ded87825 */ /* 0x000fc600078e0204 */
        /* <DEDUP_REMOVED lines=8> */
[----:B------:R2:W-:Y:S01]  /*1a660*/  STL.64 [R1+0x9c8], R30 ;  /* 0x0009c81e01007387 */ /* 0x0005e20000100a00 */
[----:B------:R-:W-:-:S03]  /*1a670*/  ISETP.GE.U32.AND P6, PT, R14, 0x7fffff02, PT ;  /* 0x7fffff020e00780c */ /* 0x000fc60003fc6070 */
[----:B------:R1:W-:Y:S01]  /*1a680*/  STL.64 [R1+0x9d8], R28 ;  /* 0x0009d81c01007387 */ /* 0x0003e20000100a00 */
[----:B------:R-:W-:Y:S01]  /*1a690*/  IMAD R230, R0, 0x76, RZ ;  /* 0x0000007600e67824 */ /* 0x000fe200078e02ff */
[----:B------:R-:W-:Y:S01]  /*1a6a0*/  IADD3 R14, R15, -0x4, RZ ;  /* 0xfffffffc0f0e7810 */ /* 0x000fe20007ffe0ff */
        /* <DEDUP_REMOVED lines=9> */
[----:B------:R-:W-:Y:S01]  /*1a740*/  STL [R1+0x75c4], R217 ;  /* 0x0075c4d901007387 */ /* 0x000fe20000100800 */
[----:B------:R-:W-:-:S03]  /*1a750*/  ISETP.GE.U32.AND P0, PT, R14, 0x7fffff7d, PT ;  /* 0x7fffff7d0e00780c */ /* 0x000fc60003f06070 */
[----:B------:R1:W-:Y:S01]  /*1a760*/  LDGSTS.E [R20+0x39200], [R28.64], !P1 ;  /* 0x392000001c147fae */ /* 0x0003e2000c921844 */
[----:B------:R-:W-:-:S03]  /*1a770*/  IADD3 R14, R15, -0x8, RZ ;  /* 0xfffffff80f0e7810 */ /* 0x000fc60007ffe0ff */
[----:B------:R2:W-:Y:S04]  /*1a780*/  LDGSTS.E [R20+0x39300], [R218.64], !P1 ;  /* 0x39300000da147fae */ /* 0x0005e8000c921844 */
[----:B------:R-:W-:Y:S01]  /*1a790*/  STL [R1+0x75d0], R218 ;  /* 0x0075d0da01007387 */ /* 0x000fe20000100800 */
[----:B------:R-:W-:-:S03]  /*1a7a0*/  IMAD.WIDE R224, R230, 0x4, R4 ;  /* 0x00000004e6e07825 */ /* 0x000fc600078e0204 */
[----:B------:R-:W-:Y:S01]  /*1a7b0*/  STL [R1+0x75cc], R219 ;  /* 0x0075ccdb01007387 */ /* 0x000fe20000100800 */
[----:B-1----:R-:W-:-:S03]  /*1a7c0*/  IMAD.WIDE R28, R230, 0x4, R6 ;  /* 0x00000004e61c7825 */ /* 0x002fc600078e0206 */
[----:B------:R1:W-:Y:S04]  /*1a7d0*/  LDGSTS.E [R20+0x39400], [R26.64], !P1 ;  /* 0x394000001a147fae */ /* 0x0003e8000c921844 */
[----:B------:R2:W-:Y:S04]  /*1a7e0*/  LDGSTS.E [R20+0x39500], [R220.64], !P1 ;  /* 0x39500000dc147fae */ /* 0x0005e8000c921844 */
[----:B------:R-:W-:Y:S01]  /*1a7f0*/  STL [R1+0x75d8], R220 ;  /* 0x0075d8dc01007387 */ /* 0x000fe20000100800 */
[----:B------:R-:W-:-:S03]  /*1a800*/  IMAD.WIDE R226, R230, 0x4, R8 ;  /* 0x00000004e6e27825 */ /* 0x000fc600078e0208 */
[----:B------:R-:W-:Y:S01]  /*1a810*/  STL [R1+0x75d4], R221 ;  /* 0x0075d4dd01007387 */ /* 0x000fe20000100800 */
[----:B-1----:R-:W-:-:S03]  /*1a820*/  IMAD.WIDE R26, R230, 0x4, R10 ;  /* 0x00000004e61a7825 */ /* 0x002fc600078e020a */
[----:B------:R1:W-:Y:S01]  /*1a830*/  LDGSTS.E [R20+0x39600], [R24.64], !P1 ;  /* 0x3960000018147fae */ /* 0x0003e2000c921844 */
[----:B------:R-:W-:-:S03]  /*1a840*/  ISETP.GE.U32.AND P2, PT, R14, 0x7fffff79, PT ;  /* 0x7fffff790e00780c */ /* 0x000fc60003f46070 */
[----:B------:R-:W-:Y:S01]  /*1a850*/  STL [R1+0x75e0], R222 ;  /* 0x0075e0de01007387 */ /* 0x000fe20000100800 */
[----:B------:R-:W-:-:S03]  /*1a860*/  IMAD R238, R0, 0x7a, RZ ;  /* 0x0000007a00ee7824 */ /* 0x000fc600078e02ff */
[----:B------:R-:W-:Y:S01]  /*1a870*/  STL [R1+0x75dc], R223 ;  /* 0x0075dcdf01007387 */ /* 0x000fe20000100800 */
[----:B-1----:R-:W-:-:S03]  /*1a880*/  IMAD.WIDE R24, R230, 0x4, R16 ;  /* 0x00000004e6187825 */ /* 0x002fc600078e0210 */
[----:B------:R1:W-:Y:S01]  /*1a890*/  STL.64 [R1+0x9f0], R30 ;  /* 0x0009f01e01007387 */ /* 0x0003e20000100a00 */
[----:B------:R-:W-:Y:S01]  /*1a8a0*/  IADD3 R14, R15, -0xc, RZ ;  /* 0xfffffff40f0e7810 */ /* 0x000fe20007ffe0ff */
[C---:B------:R-:W-:Y:S02]  /*1a8b0*/  IMAD.WIDE R228, R230.reuse, 0x4, R12 ;  /* 0x00000004e6e47825 */ /* 0x040fe400078e020c */
[----:B------:R2:W-:Y:S04]  /*1a8c0*/  LDGSTS.E [R20+0x39700], [R222.64], !P1 ;  /* 0x39700000de147fae */ /* 0x0005e8000c921844 */
[----:B------:R1:W-:Y:S01]  /*1a8d0*/  STL.64 [R1+0xa00], R28 ;  /* 0x000a001c01007387 */ /* 0x0003e20000100a00 */
[----:B------:R-:W-:-:S03]  /*1a8e0*/  IMAD.WIDE R230, R230, 0x4, R18 ;  /* 0x00000004e6e67825 */ /* 0x000fc600078e0212 */
[----:B------:R1:W-:Y:S04]  /*1a8f0*/  STL.64 [R1+0xa08], R26 ;  /* 0x000a081a01007387 */ /* 0x0003e80000100a00 */
[----:B------:R1:W-:Y:S01]  /*1a900*/  LDGSTS.E [R20+0x3b000], [R30.64], !P3 ;  /* 0x3b0000001e147fae */ /* 0x0003e2000d921844 */
[----:B------:R-:W-:-:S03]  /*1a910*/  ISETP.GE.U32.AND P4, PT, R14, 0x7fffff75, PT ;  /* 0x7fffff750e00780c */ /* 0x000fc60003f86070 */
[----:B------:R2:W-:Y:S01]  /*1a920*/  LDGSTS.E [R20+0x3b100], [R224.64], !P3 ;  /* 0x3b100000e0147fae */ /* 0x0005e2000d921844 */
[----:B------:R-:W-:-:S03]  /*1a930*/  IMAD.WIDE R232, R238, 0x4, R4 ;  /* 0x00000004eee87825 */ /* 0x000fc600078e0204 */
[----:B------:R2:W-:Y:S01]  /*1a940*/  STL.64 [R1+0xa10], R24 ;  /* 0x000a101801007387 */ /* 0x0005e20000100a00 */
[----:B------:R-:W-:-:S03]  /*1a950*/  IADD3 R14, R15, -0x10, RZ ;  /* 0xfffffff00f0e7810 */ /* 0x000fc60007ffe0ff */
[----:B------:R-:W-:Y:S01]  /*1a960*/  STL [R1+0x75e8], R224 ;  /* 0x0075e8e001007387 */ /* 0x000fe20000100800 */
[----:B-1----:R-:W-:-:S03]  /*1a970*/  IMAD.WIDE R30, R238, 0x4, R2 ;  /* 0x00000004ee1e7825 */ /* 0x002fc600078e0202 */
[----:B------:R1:W-:Y:S01]  /*1a980*/  LDGSTS.E [R20+0x3b200], [R28.64], !P3 ;  /* 0x3b2000001c147fae */ /* 0x0003e2000d921844 */
[----:B------:R-:W-:-:S03]  /*1a990*/  IMAD.WIDE R234, R238, 0x4, R8 ;  /* 0x00000004eeea7825 */ /* 0x000fc600078e0208 */
[----:B------:R-:W-:Y:S04]  /*1a9a0*/  STL [R1+0x75e4], R225 ;  /* 0x0075e4e101007387 */ /* 0x000fe80000100800 */
[----:B------:R2:W-:Y:S01]  /*1a9b0*/  LDGSTS.E [R20+0x3b300], [R226.64], !P3 ;  /* 0x3b300000e2147fae */ /* 0x0005e2000d921844 */
[----:B------:R-:W-:-:S03]  /*1a9c0*/  IMAD R248, R0, 0x7e, RZ ;  /* 0x0000007e00f87824 */ /* 0x000fc600078e02ff */
[----:B------:R-:W-:Y:S01]  /*1a9d0*/  STL [R1+0x75f0], R226 ;  /* 0x0075f0e201007387 */ /* 0x000fe20000100800 */
[----:B-1----:R-:W-:-:S03]  /*1a9e0*/  IMAD.WIDE R28, R238, 0x4, R6 ;  /* 0x00000004ee1c7825 */ /* 0x002fc600078e0206 */
[----:B------:R1:W-:Y:S01]  /*1a9f0*/  LDGSTS.E [R20+0x3b400], [R26.64], !P3 ;  /* 0x3b4000001a147fae */ /* 0x0003e2000d921844 */
[----:B------:R-:W-:-:S03]  /*1aa00*/  IMAD.WIDE R236, R238, 0x4, R12 ;  /* 0x00000004eeec7825 */ /* 0x000fc600078e020c */
[----:B------:R-:W-:Y:S04]  /*1aa10*/  STL [R1+0x75ec], R227 ;  /* 0x0075ece301007387 */ /* 0x000fe80000100800 */
[----:B------:R2:W-:Y:S01]  /*1aa20*/  LDGSTS.E [R20+0x3b500], [R228.64], !P3 ;  /* 0x3b500000e4147fae */ /* 0x0005e2000d921844 */
[----:B------:R-:W-:-:S03]  /*1aa30*/  ISETP.GE.U32.AND P1, PT, R14, 0x7fffff71, PT ;  /* 0x7fffff710e00780c */ /* 0x000fc60003f26070 */
[----:B------:R-:W-:Y:S01]  /*1aa40*/  STL [R1+0x75f8], R228 ;  /* 0x0075f8e401007387 */ /* 0x000fe20000100800 */
[----:B-1----:R-:W-:-:S03]  /*1aa50*/  IMAD.WIDE R26, R238, 0x4, R10 ;  /* 0x00000004ee1a7825 */ /* 0x002fc600078e020a */
[----:B------:R2:W-:Y:S01]  /*1aa60*/  LDGSTS.E [R20+0x3b600], [R24.64], !P3 ;  /* 0x3b60000018147fae */ /* 0x0005e2000d921844 */
[----:B------:R-:W-:-:S03]  /*1aa70*/  IADD3 R14, R15, -0x14, RZ ;  /* 0xffffffec0f0e7810 */ /* 0x000fc60007ffe0ff */
[----:B------:R-:W-:Y:S04]  /*1aa80*/  STL [R1+0x75f4], R229 ;  /* 0x0075f4e501007387 */ /* 0x000fe80000100800 */
[----:B------:R1:W-:Y:S04]  /*1aa90*/  LDGSTS.E [R20+0x3b700], [R230.64], !P3 ;  /* 0x3b700000e6147fae */ /* 0x0003e8000d921844 */
[----:B------:R-:W-:Y:S01]  /*1aaa0*/  STL [R1+0x7600], R230 ;  /* 0x007600e601007387 */ /* 0x000fe20000100800 */
[----:B--2---:R-:W-:-:S03]  /*1aab0*/  IMAD.WIDE R24, R238, 0x4, R16 ;  /* 0x00000004ee187825 */ /* 0x004fc600078e0210 */
[----:B------:R2:W-:Y:S01]  /*1aac0*/  LDGSTS.E [R20+0x3d000], [R30.64], !P5 ;  /* 0x3d0000001e147fae */ /* 0x0005e2000e921844 */
[----:B------:R-:W-:-:S03]  /*1aad0*/  IMAD.WIDE R238, R238, 0x4, R18 ;  /* 0x00000004eeee7825 */ /* 0x000fc600078e0212 */
[----:B------:R-:W-:Y:S01]  /*1aae0*/  STL [R1+0x75fc], R231 ;  /* 0x0075fce701007387 */ /* 0x000fe20000100800 */
[----:B------:R-:W-:-:S03]  /*1aaf0*/  IMAD.WIDE R240, R248, 0x4, R4 ;  /* 0x00000004f8f07825 */ /* 0x000fc600078e0204 */
[----:B------:R1:W-:Y:S04]  /*1ab00*/  LDGSTS.E [R20+0x3d100], [R232.64], !P5 ;  /* 0x3d100000e8147fae */ /* 0x0003e8000e921844 */
[----:B------:R2:W-:Y:S04]  /*1ab10*/  STL.64 [R1+0xa18], R30 ;  /* 0x000a181e01007387 */ /* 0x0005e80000100a00 */
[----:B------:R1:W-:Y:S01]  /*1ab20*/  LDGSTS.E [R20+0x3d200], [R28.64], !P5 ;  /* 0x3d2000001c147fae */ /* 0x0003e2000e921844 */
[----:B------:R-:W-:-:S03]  /*1ab30*/  ISETP.GE.U32.AND P3, PT, R14, 0x7fffff6d, PT ;  /* 0x7fffff6d0e00780c */ /* 0x000fc60003f66070 */
[----:B------:R1:W-:Y:S01]  /*1ab40*/  LDGSTS.E [R20+0x3d300], [R234.64], !P5 ;  /* 0x3d300000ea147fae */ /* 0x0003e2000e921844 */
[----:B------:R-:W-:-:S03]  /*1ab50*/  IMAD.WIDE R242, R248, 0x4, R8 ;  /* 0x00000004f8f27825 */ /* 0x000fc600078e0208 */
[----:B------:R1:W-:Y:S01]  /*1ab60*/  STL.64 [R1+0xa28], R28 ;  /* 0x000a281c01007387 */ /* 0x0003e20000100a00 */
[----:B--2---:R-:W-:-:S03]  /*1ab70*/  IMAD.WIDE R30, R248, 0x4, R2 ;  /* 0x00000004f81e7825 */ /* 0x004fc600078e0202 */
[----:B------:R2:W-:Y:S01]  /*1ab80*/  LDGSTS.E [R20+0x3d400], [R26.64], !P5 ;  /* 0x3d4000001a147fae */ /* 0x0005e2000e921844 */
[----:B------:R-:W-:-:S03]  /*1ab90*/  IADD3 R14, R15, -0x18, RZ ;  /* 0xffffffe80f0e7810 */ /* 0x000fc60007ffe0ff */
[----:B------:R2:W-:Y:S01]  /*1aba0*/  LDGSTS.E [R20+0x3d500], [R236.64], !P5 ;  /* 0x3d500000ec147fae */ /* 0x0005e2000e921844 */
[----:B------:R-:W-:-:S03]  /*1abb0*/  IMAD.WIDE R244, R248, 0x4, R12 ;  /* 0x00000004f8f47825 */ /* 0x000fc600078e020c */
[----:B------:R2:W-:Y:S01]  /*1abc0*/  STL.64 [R1+0xa30], R26 ;  /* 0x000a301a01007387 */ /* 0x0005e20000100a00 */
[----:B-1----:R-:W-:-:S03]  /*1abd0*/  IMAD.WIDE R28, R248, 0x4, R6 ;  /* 0x00000004f81c7825 */ /* 0x002fc600078e0206 */
[----:B------:R1:W-:Y:S04]  /*1abe0*/  LDGSTS.E [R20+0x3d600], [R24.64], !P5 ;  /* 0x3d60000018147fae */ /* 0x0003e8000e921844 */
[----:B------:R1:W-:Y:S04]  /*1abf0*/  STL.64 [R1+0xa38], R24 ;  /* 0x000a381801007387 */ /* 0x0003e80000100a00 */
[----:B------:R3:W-:Y:S01]  /*1ac00*/  LDGSTS.E [R20+0x3d700], [R238.64], !P5 ;  /* 0x3d700000ee147fae */ /* 0x0007e2000e921844 */
[----:B--2---:R-:W-:-:S03]  /*1ac10*/  IMAD.WIDE R26, R248, 0x4, R10 ;  /* 0x00000004f81a7825 */ /* 0x004fc600078e020a */
[----:B------:R-:W-:Y:S01]  /*1ac20*/  STL [R1+0x7608], R232 ;  /* 0x007608e801007387 */ /* 0x000fe20000100800 */
[----:B------:R-:W-:-:S03]  /*1ac30*/  ISETP.GE.U32.AND P5, PT, R14, 0x7fffff69, PT ;  /* 0x7fffff690e00780c */ /* 0x000fc60003fa6070 */
[----:B------:R2:W-:Y:S01]  /*1ac40*/  LDGSTS.E [R20+0x3f000], [R30.64], !P6 ;  /* 0x3f0000001e147fae */ /* 0x0005e2000f121844 */
[----:B-1----:R-:W-:-:S03]  /*1ac50*/  IMAD.WIDE R24, R248, 0x4, R16 ;  /* 0x00000004f8187825 */ /* 0x002fc600078e0210 */
[----:B------:R-:W-:Y:S01]  /*1ac60*/  STL [R1+0x7604], R233 ;  /* 0x007604e901007387 */ /* 0x000fe20000100800 */
[----:B------:R-:W-:-:S03]  /*1ac70*/  IMAD.WIDE R248, R248, 0x4, R18 ;  /* 0x00000004f8f87825 */ /* 0x000fc600078e0212 */
[----:B------:R1:W-:Y:S01]  /*1ac80*/  LDGSTS.E [R20+0x3f100], [R240.64], !P6 ;  /* 0x3f100000f0147fae */ /* 0x0003e2000f121844 */
[----:B------:R-:W-:-:S03]  /*1ac90*/  IADD3 R14, R15, -0x1c, RZ ;  /* 0xffffffe40f0e7810 */ /* 0x000fc60007ffe0ff */
        /* <DEDUP_REMOVED lines=13> */
[----:B------:R-:W-:-:S02]  /*1ad70*/  IMAD R14, R0, 0x3, RZ ;  /* 0x00000003000e7824 */ /* 0x000fc400078e02ff */
[----:B------:R2:W-:Y:S04]  /*1ad80*/  STL.64 [R1+0xa40], R30 ;  /* 0x000a401e01007387 */ /* 0x0005e80000100a00 */
[----:B------:R1:W-:Y:S01]  /*1ad90*/  STL.64 [R1+0xa50], R28 ;  /* 0x000a501c01007387 */ /* 0x0003e20000100a00 */
[----:B------:R-:W-:-:S03]  /*1ada0*/  LOP3.LUT R35, R34, 0x60, RZ, 0x3c, !PT ;  /* 0x0000006022237812 */ /* 0x000fc600078e3cff */
[----:B------:R1:W-:Y:S01]  /*1adb0*/  STL.64 [R1+0xa58], R26 ;  /* 0x000a581a01007387 */ /* 0x0003e20000100a00 */
[----:B------:R-:W-:-:S03]  /*1adc0*/  IMAD.WIDE R38, R14, 0x4, R2 ;  /* 0x000000040e267825 */ /* 0x000fc600078e0202 */
[----:B------:R1:W-:Y:S01]  /*1add0*/  STL.64 [R1+0xa60], R24 ;  /* 0x000a601801007387 */ /* 0x0003e20000100a00 */
[----:B---3--:R-:W-:-:S03]  /*1ade0*/  IMAD.WIDE R36, R14, 0x4, R4 ;  /* 0x000000040e247825 */ /* 0x008fc600078e0204 */
[----:B------:R-:W-:Y:S01]  /*1adf0*/  STL [R1+0x7628], R240 ;  /* 0x007628f001007387 */ /* 0x000fe20000100800 */
[----:B------:R-:W-:-:S03]  /*1ae00*/  IMAD.WIDE R32, R14, 0x4, R6 ;  /* 0x000000040e207825 */ /* 0x000fc600078e0206 */
[----:B------:R-:W-:Y:S01]  /*1ae10*/  STL [R1+0x7624], R241 ;  /* 0x007624f101007387 */ /* 0x000fe20000100800 */
[----:B--2---:R-:W-:-:S03]  /*1ae20*/  IMAD.WIDE R30, R14, 0x4, R8 ;  /* 0x000000040e1e7825 */ /* 0x004fc600078e0208 */
[----:B------:R-:W-:Y:S01]  /*1ae30*/  STL [R1+0x7630], R242 ;  /* 0x007630f201007387 */ /* 0x000fe20000100800 */
[----:B------:R-:W-:-:S03]  /*1ae40*/  IMAD R246, R0, 0x7, RZ ;  /* 0x0000000700f67824 */ /* 0x000fc600078e02ff */
[----:B------:R-:W-:Y:S01]  /*1ae50*/  STL [R1+0x762c], R243 ;  /* 0x00762cf301007387 */ /* 0x000fe20000100800 */
[----:B-1----:R-:W-:-:S03]  /*1ae60*/  IMAD.WIDE R28, R14, 0x4, R10 ;  /* 0x000000040e1c7825 */ /* 0x002fc600078e020a */
[----:B------:R-:W-:Y:S01]  /*1ae70*/  STL [R1+0x7638], R244 ;  /* 0x007638f401007387 */ /* 0x000fe20000100800 */
[----:B------:R-:W-:-:S03]  /*1ae80*/  IMAD.WIDE R26, R14, 0x4, R12 ;  /* 0x000000040e1a7825 */ /* 0x000fc600078e020c */
[----:B------:R-:W-:Y:S01]  /*1ae90*/  STL [R1+0x7634], R245 ;  /* 0x007634f501007387 */ /* 0x000fe20000100800 */
[----:B------:R-:W-:-:S03]  /*1aea0*/  IMAD.WIDE R24, R14, 0x4, R16 ;  /* 0x000000040e187825 */ /* 0x000fc600078e0210 */
[----:B------:R-:W-:Y:S01]  /*1aeb0*/  STL [R1+0x7640], R248 ;  /* 0x007640f801007387 */ /* 0x000fe20000100800 */
[----:B------:R-:W-:-:S03]  /*1aec0*/  IMAD.WIDE R20, R14, 0x4, R18 ;  /* 0x000000040e147825 */ /* 0x000fc600078e0212 */
        /* <DEDUP_REMOVED lines=18> */
[----:B------:R2:W-:Y:S04]  /*1aff0*/  STL.64 [R1+0x1620], R26 ;  /* 0x0016201a01007387 */ /* 0x0005e80000100a00 */
[----:B------:R3:W-:Y:S01]  /*1b000*/  LDGSTS.E [R35+0x1f00], [R20.64], !P0 ;  /* 0x01f0000014237fae */ /* 0x0007e2000c121844 */
[----:B-1----:R-:W-:-:S03]  /*1b010*/  IMAD.WIDE R28, R246, 0x4, R10 ;  /* 0x00000004f61c7825 */ /* 0x002fc600078e020a */
[----:B------:R3:W-:Y:S01]  /*1b020*/  STL.64 [R1+0x1618], R24 ;  /* 0x0016181801007387 */ /* 0x0007e20000100a00 */
[----:B--2---:R-:W-:-:S03]  /*1b030*/  IMAD.WIDE R26, R246, 0x4, R12 ;  /* 0x00000004f61a7825 */ /* 0x004fc600078e020c */
[----:B------:R1:W-:Y:S04]  /*1b040*/  LDGSTS.E [R35+0x3800], [R38.64], !P2 ;  /* 0x0380000026237fae */ /* 0x0003e8000d121844 */
[----:B------:R2:W-:Y:S01]  /*1b050*/  STL.64 [R1+0x1610], R20 ;  /* 0x0016101401007387 */ /* 0x0005e20000100a00 */
[----:B---3--:R-:W-:-:S03]  /*1b060*/  IMAD.WIDE R24, R246, 0x4, R16 ;  /* 0x00000004f6187825 */ /* 0x008fc600078e0210 */
[----:B------:R3:W-:Y:S04]  /*1b070*/  LDGSTS.E [R35+0x3900], [R36.64], !P2 ;  /* 0x0390000024237fae */ /* 0x0007e8000d121844 */
[----:B------:R1:W-:Y:S01]  /*1b080*/  STL.64 [R1+0x1548], R38 ;  /* 0x0015482601007387 */ /* 0x0003e20000100a00 */
[----:B--2---:R-:W-:-:S03]  /*1b090*/  IMAD.WIDE R20, R246, 0x4, R18 ;  /* 0x00000004f6147825 */ /* 0x004fc600078e0212 */
[----:B------:R2:W-:Y:S04]  /*1b0a0*/  LDGSTS.E [R35+0x3a00], [R32.64], !P2 ;  /* 0x03a0000020237fae */ /* 0x0005e8000d121844 */
[----:B------:R3:W-:Y:S01]  /*1b0b0*/  STL.64 [R1+0x1540], R36 ;  /* 0x0015402401007387 */ /* 0x0007e20000100a00 */
[----:B-1----:R-:W-:-:S03]  /*1b0c0*/  IMAD.WIDE R38, R14, 0x4, R2 ;  /* 0x000000040e267825 */ /* 0x002fc600078e0202 */
[----:B------:R1:W-:Y:S04]  /*1b0d0*/  LDGSTS.E [R35+0x3b00], [R30.64], !P2 ;  /* 0x03b000001e237fae */ /* 0x0003e8000d121844 */
[----:B------:R2:W-:Y:S01]  /*1b0e0*/  STL.64 [R1+0x1538], R32 ;  /* 0x0015382001007387 */ /* 0x0005e20000100a00 */
[----:B------:R-:W-:-:S03]  /*1b0f0*/  IMAD R246, R0, 0xf, RZ ;  /* 0x0000000f00f67824 */ /* 0x000fc600078e02ff */
        /* <DEDUP_REMOVED lines=8> */
[----:B------:R3:W-:Y:S04]  /*1b180*/  STL.64 [R1+0x1520], R26 ;  /* 0x0015201a01007387 */ /* 0x0007e80000100a00 */
[----:B------:R1:W-:Y:S01]  /*1b190*/  LDGSTS.E [R35+0x3f00], [R20.64], !P2 ;  /* 0x03f0000014237fae */ /* 0x0003e2000d121844 */
[----:B--2---:R-:W-:-:S03]  /*1b1a0*/  IMAD.WIDE R28, R14, 0x4, R10 ;  /* 0x000000040e1c7825 */ /* 0x004fc600078e020a */
        /* <DEDUP_REMOVED lines=10> */
[----:B---3--:R-:W-:-:S03]  /*1b250*/  IMAD.WIDE R38, R246, 0x4, R2 ;  /* 0x00000004f6267825 */ /* 0x008fc600078e0202 */
[----:B------:R3:W-:Y:S04]  /*1b260*/  LDGSTS.E [R35+0x5b00], [R30.64], !P4 ;  /* 0x05b000001e237fae */ /* 0x0007e8000e121844 */
[----:B------:R1:W-:Y:S01]  /*1b270*/  STL.64 [R1+0x1438], R32 ;  /* 0x0014382001007387 */ /* 0x0003e20000100a00 */
[----:B------:R-:W-:-:S03]  /*1b280*/  IMAD R14, R0, 0x13, RZ ;  /* 0x00000013000e7824 */ /* 0x000fc600078e02ff */
[----:B------:R3:W-:Y:S01]  /*1b290*/  LDGSTS.E [R35+0x5c00], [R28.64], !P4 ;  /* 0x05c000001c237fae */ /* 0x0007e2000e121844 */
[----:B--2---:R-:W-:-:S03]  /*1b2a0*/  IMAD.WIDE R36, R246, 0x4, R4 ;  /* 0x00000004f6247825 */ /* 0x004fc600078e0204 */
[----:B------:R3:W-:Y:S04]  /*1b2b0*/  STL.64 [R1+0x1430], R30 ;  /* 0x0014301e01007387 */ /* 0x0007e80000100a00 */
[----:B------:R2:W-:Y:S01]  /*1b2c0*/  LDGSTS.E [R35+0x5d00], [R26.64], !P4 ;  /* 0x05d000001a237fae */ /* 0x0005e2000e121844 */
[----:B-1----:R-:W-:-:S03]  /*1b2d0*/  IMAD.WIDE R32, R246, 0x4, R6 ;  /* 0x00000004f6207825 */ /* 0x002fc600078e0206 */
[----:B------:R1:W-:Y:S04]  /*1b2e0*/  STL.64 [R1+0x1428], R28 ;  /* 0x0014281c01007387 */ /* 0x0003e80000100a00 */
[----:B------:R2:W-:Y:S01]  /*1b2f0*/  LDGSTS.E [R35+0x5e00], [R24.64], !P4 ;  /* 0x05e0000018237fae */ /* 0x0005e2000e121844 */
[----:B---3--:R-:W-:-:S03]  /*1b300*/  IMAD.WIDE R30, R246, 0x4, R8 ;  /* 0x00000004f61e7825 */ /* 0x008fc600078e0208 */
[----:B------:R2:W-:Y:S04]  /*1b310*/  STL.64 [R1+0x1420], R26 ;  /* 0x0014201a01007387 */ /* 0x0005e80000100a00 */
[----:B------:R3:W-:Y:S01]  /*1b320*/  LDGSTS.E [R35+0x5f00], [R20.64], !P4 ;  /* 0x05f0000014237fae */ /* 0x0007e2000e121844 */
[----:B-1----:R-:W-:-:S03]  /*1b330*/  IMAD.WIDE R28, R246, 0x4, R10 ;  /* 0x00000004f61c7825 */ /* 0x002fc600078e020a */
        /* <DEDUP_REMOVED lines=13> */
[----:B------:R-:W-:-:S03]  /*1b410*/  IMAD R246, R0, 0x17, RZ ;  /* 0x0000001700f67824 */ /* 0x000fc600078e02ff */
[----:B------:R2:W-:Y:S01]  /*1b420*/  LDGSTS.E [R35+0x7c00], [R28.64], !P1 ;  /* 0x07c000001c237fae */ /* 0x0005e2000c921844 */
[----:B-1----:R-:W-:-:S03]  /*1b430*/  IMAD.WIDE R36, R14, 0x4, R4 ;  /* 0x000000040e247825 */ /* 0x002fc600078e0204 */
[----:B------:R2:W-:Y:S04]  /*1b440*/  STL.64 [R1+0x1330], R30 ;  /* 0x0013301e01007387 */ /* 0x0005e80000100a00 */
[----:B------:R1:W-:Y:S01]  /*1b450*/  LDGSTS.E [R35+0x7d00], [R26.64], !P1 ;  /* 0x07d000001a237fae */ /* 0x0003e2000c921844 */
[----:B---3--:R-:W-:-:S03]  /*1b460*/  IMAD.WIDE R32, R14, 0x4, R6 ;  /* 0x000000040e207825 */ /* 0x008fc600078e0206 */
[----:B------:R3:W-:Y:S01]  /*1b470*/  STL.64 [R1+0x1328], R28 ;  /* 0x0013281c01007387 */ /* 0x0007e20000100a00 */
[----:B------:R-:W-:-:S03]  /*1b480*/  IADD3 R247, R15, -0x20, RZ ;  /* 0xffffffe00ff77810 */ /* 0x000fc60007ffe0ff */
[----:B------:R1:W-:Y:S01]  /*1b490*/  LDGSTS.E [R35+0x7e00], [R24.64], !P1 ;  /* 0x07e0000018237fae */ /* 0x0003e2000c921844 */
[----:B--2---:R-:W-:-:S03]  /*1b4a0*/  IMAD.WIDE R30, R14, 0x4, R8 ;  /* 0x000000040e1e7825 */ /* 0x004fc600078e0208 */
[----:B------:R1:W-:Y:S04]  /*1b4b0*/  STL.64 [R1+0x1320], R26 ;  /* 0x0013201a01007387 */ /* 0x0003e80000100a00 */
[----:B------:R2:W-:Y:S01]  /*1b4c0*/  LDGSTS.E [R35+0x7f00], [R20.64], !P1 ;  /* 0x07f0000014237fae */ /* 0x0005e2000c921844 */
[----:B---3--:R-:W-:-:S03]  /*1b4d0*/  IMAD.WIDE R28, R14, 0x4, R10 ;  /* 0x000000040e1c7825 */ /* 0x008fc600078e020a */
[----:B------:R3:W-:Y:S01]  /*1b4e0*/  STL.64 [R1+0x1318], R24 ;  /* 0x0013181801007387 */ /* 0x0007e20000100a00 */
[----:B-1----:R-:W-:-:S03]  /*1b4f0*/  IMAD.WIDE R26, R14, 0x4, R12 ;  /* 0x000000040e1a7825 */ /* 0x002fc600078e020c */
[----:B------:R1:W-:Y:S04]  /*1b500*/  LDGSTS.E [R35+0x9800], [R38.64], !P3 ;  /* 0x0980000026237fae */ /* 0x0003e8000d921844 */
[----:B------:R2:W-:Y:S01]  /*1b510*/  STL.64 [R1+0x1310], R20 ;  /* 0x0013101401007387 */ /* 0x0005e20000100a00 */
[----:B---3--:R-:W-:-:S03]  /*1b520*/  IMAD.WIDE R24, R14, 0x4, R16 ;  /* 0x000000040e187825 */ /* 0x008fc600078e0210 */
[----:B------:R3:W-:Y:S01]  /*1b530*/  LDGSTS.E [R35+0x9900], [R36.64], !P3 ;  /* 0x0990000024237fae */ /* 0x0007e2000d921844 */
[----:B------:R-:W-:-:S03]  /*1b540*/  ISETP.GE.U32.AND P0, PT, R247, 0x7fffff61, PT ;  /* 0x7fffff61f700780c */ /* 0x000fc60003f06070 */
[----:B------:R1:W-:Y:S01]  /*1b550*/  STL.64 [R1+0x1248], R38 ;  /* 0x0012482601007387 */ /* 0x0003e20000100a00 */
[----:B--2---:R-:W-:-:S03]  /*1b560*/  IMAD.WIDE R20, R14, 0x4, R18 ;  /* 0x000000040e147825 */ /* 0x004fc600078e0212 */
[----:B------:R2:W-:Y:S01]  /*1b570*/  LDGSTS.E [R35+0x9a00], [R32.64], !P3 ;  /* 0x09a0000020237fae */ /* 0x0005e2000d921844 */
[----:B------:R-:W-:-:S03]  /*1b580*/  IADD3 R247, R15, -0x24, RZ ;  /* 0xffffffdc0ff77810 */ /* 0x000fc60007ffe0ff */
[----:B------:R3:W-:Y:S01]  /*1b590*/  STL.64 [R1+0x1240], R36 ;  /* 0x0012402401007387 */ /* 0x0007e20000100a00 */
[----:B-1----:R-:W-:-:S03]  /*1b5a0*/  IMAD.WIDE R38, R246, 0x4, R2 ;  /* 0x00000004f6267825 */ /* 0x002fc600078e0202 */
[----:B------:R1:W-:Y:S04]  /*1b5b0*/  LDGSTS.E [R35+0x9b00], [R30.64], !P3 ;  /* 0x09b000001e237fae */ /* 0x0003e8000d921844 */
        /* <DEDUP_REMOVED lines=14> */
[C---:B------:R-:W-:Y:S01]  /*1b6a0*/  IADD3 R247, R15.reuse, -0x28, RZ ;  /* 0xffffffd80ff77810 */ /* 0x040fe20007ffe0ff */
[----:B---3--:R-:W-:Y:S02]  /*1b6b0*/  IMAD.WIDE R26, R246, 0x4, R12 ;  /* 0x00000004f61a7825 */ /* 0x008fe400078e020c */
[----:B------:R3:W-:Y:S01]  /*1b6c0*/  LDGSTS.E [R35+0xb800], [R38.64], !P5 ;  /* 0x0b80000026237fae */ /* 0x0007e2000e921844 */
[----:B------:R-:W-:-:S03]  /*1b6d0*/  IADD3 R14, R15, -0x34, RZ ;  /* 0xffffffcc0f0e7810 */ /* 0x000fc60007ffe0ff */
[----:B------:R1:W-:Y:S01]  /*1b6e0*/  STL.64 [R1+0x1210], R20 ;  /* 0x0012101401007387 */ /* 0x0003e20000100a00 */
[----:B--2---:R-:W-:-:S03]  /*1b6f0*/  IMAD.WIDE R24, R246, 0x4, R16 ;  /* 0x00000004f6187825 */ /* 0x004fc600078e0210 */
[----:B------:R2:W-:Y:S04]  /*1b700*/  LDGSTS.E [R35+0xb900], [R36.64], !P5 ;  /* 0x0b90000024237fae */ /* 0x0005e8000e921844 */
[----:B------:R2:W-:Y:S01]  /*1b710*/  LDGSTS.E [R35+0xba00], [R32.64], !P5 ;  /* 0x0ba0000020237fae */ /* 0x0005e2000e921844 */
[----:B-1----:R-:W-:-:S03]  /*1b720*/  IMAD.WIDE R20, R246, 0x4, R18 ;  /* 0x00000004f6147825 */ /* 0x002fc600078e0212 */
[----:B------:R1:W-:Y:S01]  /*1b730*/  LDGSTS.E [R35+0xbb00], [R30.64], !P5 ;  /* 0x0bb000001e237fae */ /* 0x0003e2000e921844 */
[----:B------:R-:W-:-:S03]  /*1b740*/  ISETP.GE.U32.AND P4, PT, R247, 0x7fffff59, PT ;  /* 0x7fffff59f700780c */ /* 0x000fc60003f86070 */
[----:B------:R1:W-:Y:S01]  /*1b750*/  LDGSTS.E [R35+0xbc00], [R28.64], !P5 ;  /* 0x0bc000001c237fae */ /* 0x0003e2000e921844 */
[----:B------:R-:W-:-:S03]  /*1b760*/  IADD3 R247, R15, -0x2c, RZ ;  /* 0xffffffd40ff77810 */ /* 0x000fc60007ffe0ff */
[----:B------:R1:W-:Y:S04]  /*1b770*/  LDGSTS.E [R35+0xbd00], [R26.64], !P5 ;  /* 0x0bd000001a237fae */ /* 0x0003e8000e921844 */
[----:B------:R1:W-:Y:S04]  /*1b780*/  LDGSTS.E [R35+0xbe00], [R24.64], !P5 ;  /* 0x0be0000018237fae */ /* 0x0003e8000e921844 */
[----:B------:R1:W-:Y:S01]  /*1b790*/  LDGSTS.E [R35+0xbf00], [R20.64], !P5 ;  /* 0x0bf0000014237fae */ /* 0x0003e2000e921844 */
[----:B------:R-:W-:Y:S01]  /*1b7a0*/  ISETP.GE.U32.AND P5, PT, R14, 0x7fffff4d, PT ;  /* 0x7fffff4d0e00780c */ /* 0x000fe20003fa6070 */
[----:B------:R-:W-:Y:S01]  /*1b7b0*/  IMAD R14, R0, 0x1b, RZ ;  /* 0x0000001b000e7824 */ /* 0x000fe200078e02ff */
[----:B------:R-:W-:Y:S01]  /*1b7c0*/  ISETP.GE.U32.AND P1, PT, R247, 0x7fffff55, PT ;  /* 0x7fffff55f700780c */ /* 0x000fe20003f26070 */
[----:B------:R3:W-:Y:S01]  /*1b7d0*/  STL.64 [R1+0x1148], R38 ;  /* 0x0011482601007387 */ /* 0x0007e20000100a00 */
[----:B------:R-:W-:Y:S01]  /*1b7e0*/  IADD3 R247, R15, -0x30, RZ ;  /* 0xffffffd00ff77810 */ /* 0x000fe20007ffe0ff */
[----:B------:R-:W-:-:S02]  /*1b7f0*/  IMAD.WIDE R40, R14, 0x4, R2 ;  /* 0x000000040e287825 */ /* 0x000fc400078e0202 */
[----:B------:R2:W-:Y:S01]  /*1b800*/  STL.64 [R1+0x1140], R36 ;  /* 0x0011402401007387 */ /* 0x0005e20000100a00 */
[----:B------:R-:W-:-:S03]  /*1b810*/  ISETP.GE.U32.AND P3, PT, R247, 0x7fffff51, PT ;  /* 0x7fffff51f700780c */ /* 0x000fc60003f66070 */
[----:B------:R1:W-:Y:S01]  /*1b820*/  STL.64 [R1+0x1138], R32 ;  /* 0x0011382001007387 */ /* 0x0003e20000100a00 */
[----:B---3--:R-:W-:-:S03]  /*1b830*/  IMAD.WIDE R38, R14, 0x4, R4 ;  /* 0x000000040e267825 */ /* 0x008fc600078e0204 */
[----:B------:R3:W-:Y:S01]  /*1b840*/  STL.64 [R1+0x1130], R30 ;  /* 0x0011301e01007387 */ /* 0x0007e20000100a00 */
[----:B--2---:R-:W-:-:S03]  /*1b850*/  IMAD.WIDE R36, R14, 0x4, R6 ;  /* 0x000000040e247825 */ /* 0x004fc600078e0206 */
[----:B------:R2:W-:Y:S01]  /*1b860*/  STL.64 [R1+0x1128], R28 ;  /* 0x0011281c01007387 */ /* 0x0005e20000100a00 */
[----:B-1----:R-:W-:-:S03]  /*1b870*/  IMAD.WIDE R32, R14, 0x4, R8 ;  /* 0x000000040e207825 */ /* 0x002fc600078e0208 */
[----:B------:R1:W-:Y:S01]  /*1b880*/  STL.64 [R1+0x1120], R26 ;  /* 0x0011201a01007387 */ /* 0x0003e20000100a00 */
[----:B------:R-:W-:-:S03]  /*1b890*/  IMAD R247, R0, 0x1f, RZ ;  /* 0x0000001f00f77824 */ /* 0x000fc600078e02ff */
[----:B------:R4:W-:Y:S01]  /*1b8a0*/  LDGSTS.E [R35+0xd800], [R40.64], !P6 ;  /* 0x0d80000028237fae */ /* 0x0009e2000f121844 */
[----:B---3--:R-:W-:-:S03]  /*1b8b0*/  IMAD.WIDE R30, R14, 0x4, R10 ;  /* 0x000000040e1e7825 */ /* 0x008fc600078e020a */
[----:B------:R3:W-:Y:S01]  /*1b8c0*/  STL.64 [R1+0x1118], R24 ;  /* 0x0011181801007387 */ /* 0x0007e20000100a00 */
[----:B--2---:R-:W-:-:S03]  /*1b8d0*/  IMAD.WIDE R28, R14, 0x4, R12 ;  /* 0x000000040e1c7825 */ /* 0x004fc600078e020c */
[----:B------:R2:W-:Y:S01]  /*1b8e0*/  LDGSTS.E [R35+0xd900], [R38.64], !P6 ;  /* 0x0d90000026237fae */ /* 0x0005e2000f121844 */
[----:B-1----:R-:W-:-:S03]  /*1b8f0*/  IMAD.WIDE R26, R14, 0x4, R16 ;  /* 0x000000040e1a7825 */ /* 0x002fc600078e0210 */
[----:B------:R-:W-:Y:S01]  /*1b900*/  STL.64 [R1+0x1110], R20 ;  /* 0x0011101401007387 */ /* 0x000fe20000100a00 */
[----:B------:R-:W-:Y:S02]  /*1b910*/  IMAD R251, R23, c[0x0][0x18c], RZ ;  /* 0x0000630017fb7a24 */ /* 0x000fe400078e02ff */
[----:B---3--:R-:W-:Y:S01]  /*1b920*/  IMAD.WIDE R24, R14, 0x4, R18 ;  /* 0x000000040e187825 */ /* 0x008fe200078e0212 */
[----:B------:R1:W-:Y:S04]  /*1b930*/  LDGSTS.E [R35+0xda00], [R36.64], !P6 ;  /* 0x0da0000024237fae */ /* 0x0003e8000f121844 */
[----:B------:R4:W-:Y:S04]  /*1b940*/  STL.64 [R1+0x1048], R40 ;  /* 0x0010482801007387 */ /* 0x0009e80000100a00 */
[----:B------:R3:W-:Y:S04]  /*1b950*/  LDGSTS.E [R35+0xdb00], [R32.64], !P6 ;  /* 0x0db0000020237fae */ /* 0x0007e8000f121844 */
[----:B------:R2:W-:Y:S04]  /*1b960*/  STL.64 [R1+0x1040], R38 ;  /* 0x0010402601007387 */ /* 0x0005e80000100a00 */
[----:B------:R1:W-:Y:S01]  /*1b970*/  LDGSTS.E [R35+0xdc00], [R30.64], !P6 ;  /* 0x0dc000001e237fae */ /* 0x0003e2000f121844 */
[----:B----4-:R-:W-:-:S03]  /*1b980*/  IMAD.WIDE R40, R247, 0x4, R2 ;  /* 0x00000004f7287825 */ /* 0x010fc600078e0202 */
[----:B------:R1:W-:Y:S01]  /*1b990*/  STL.64 [R1+0x1038], R36 ;  /* 0x0010382401007387 */ /* 0x0003e20000100a00 */
[----:B------:R-:W-:-:S03]  /*1b9a0*/  IMAD.MOV.U32 R21, RZ, RZ, c[0x0][0x18c] ;  /* 0x00006300ff157624 */ /* 0x000fc600078e00ff */
[----:B------:R4:W-:Y:S01]  /*1b9b0*/  LDGSTS.E [R35+0xdd00], [R28.64], !P6 ;  /* 0x0dd000001c237fae */ /* 0x0009e2000f121844 */
[----:B--2---:R-:W-:-:S03]  /*1b9c0*/  IMAD.WIDE R38, R247, 0x4, R4 ;  /* 0x00000004f7267825 */ /* 0x004fc600078e0204 */
[----:B------:R3:W-:Y:S01]  /*1b9d0*/  STL.64 [R1+0x1030], R32 ;  /* 0x0010302001007387 */ /* 0x0007e20000100a00 */
[----:B------:R-:W-:-:S03]  /*1b9e0*/  IADD3 R252, R15, -0x38, RZ ;  /* 0xffffffc80ffc7810 */ /* 0x000fc60007ffe0ff */
[----:B------:R2:W-:Y:S01]  /*1b9f0*/  LDGSTS.E [R35+0xde00], [R26.64], !P6 ;  /* 0x0de000001a237fae */ /* 0x0005e2000f121844 */
[----:B-1----:R-:W-:-:S03]  /*1ba00*/  IMAD.WIDE R36, R247, 0x4, R6 ;  /* 0x00000004f7247825 */ /* 0x002fc600078e0206 */
[----:B------:R1:W-:Y:S04]  /*1ba10*/  STL.64 [R1+0x1028], R30 ;  /* 0x0010281e01007387 */ /* 0x0003e80000100a00 */
[----:B------:R2:W-:Y:S01]  /*1ba20*/  LDGSTS.E [R35+0xdf00], [R24.64], !P6 ;  /* 0x0df0000018237fae */ /* 0x0005e2000f121844 */
[----:B---3--:R-:W-:Y:S01]  /*1ba30*/  IMAD.WIDE R32, R247, 0x4, R8 ;  /* 0x00000004f7207825 */ /* 0x008fe200078e0208 */
[----:B------:R-:W-:Y:S02]  /*1ba40*/  LEA R246, P6, R251, c[0x0][0x168], 0x2 ;  /* 0x00005a00fbf67a11 */ /* 0x000fe400078c10ff */
[----:B------:R4:W-:Y:S01]  /*1ba50*/  STL.64 [R1+0x1020], R28 ;  /* 0x0010201c01007387 */ /* 0x0009e20000100a00 */
[----:B-1----:R-:W-:-:S03]  /*1ba60*/  IMAD.WIDE R30, R247, 0x4, R10 ;  /* 0x00000004f71e7825 */ /* 0x002fc600078e020a */
[----:B------:R2:W-:Y:S04]  /*1ba70*/  STL.64 [R1+0x1018], R26 ;  /* 0x0010181a01007387 */ /* 0x0005e80000100a00 */
[----:B------:R1:W-:Y:S01]  /*1ba80*/  LDGSTS.E [R35+0xf800], [R40.64], !P0 ;  /* 0x0f80000028237fae */ /* 0x0003e2000c121844 */
[----:B----4-:R-:W-:-:S03]  /*1ba90*/  IMAD.WIDE R28, R247, 0x4, R12 ;  /* 0x00000004f71c7825 */ /* 0x010fc600078e020c */
[----:B------:R3:W-:Y:S01]  /*1baa0*/  STL.64 [R1+0x1010], R24 ;  /* 0x0010101801007387 */ /* 0x0007e20000100a00 */
[----:B--2---:R-:W-:-:S03]  /*1bab0*/  IMAD.WIDE R26, R247, 0x4, R16 ;  /* 0x00000004f71a7825 */ /* 0x004fc600078e0210 */
[----:B------:R2:W-:Y:S01]  /*1bac0*/  LDGSTS.E [R35+0xf900], [R38.64], !P0 ;  /* 0x0f90000026237fae */ /* 0x0005e2000c121844 */
[----:B------:R-:W-:-:S03]  /*1bad0*/  IMAD R14, R21, 0x40, R251 ;  /* 0x00000040150e7824 */ /* 0x000fc600078e02fb */
[----:B------:R4:W-:Y:S01]  /*1bae0*/  LDGSTS.E [R35+0xfa00], [R36.64], !P0 ;  /* 0x0fa0000024237fae */ /* 0x0009e2000c121844 */
[----:B---3--:R-:W-:-:S03]  /*1baf0*/  IMAD.WIDE R24, R247, 0x4, R18 ;  /* 0x00000004f7187825 */ /* 0x008fc600078e0212 */
[----:B------:R3:W-:Y:S01]  /*1bb00*/  LDGSTS.E [R35+0xfb00], [R32.64], !P0 ;  /* 0x0fb0000020237fae */ /* 0x0007e2000c121844 */
[----:B------:R-:W-:Y:S02]  /*1bb10*/  LEA.HI.X.SX32 R247, R251, c[0x0][0x16c], 0x2, P6 ;  /* 0x00005b00fbf77a11 */ /* 0x000fe400030f16ff */
[----:B------:R-:W-:Y:S01]  /*1bb20*/  ISETP.GE.U32.AND P6, PT, R252, 0x7fffff49, PT ;  /* 0x7fffff49fc00780c */ /* 0x000fe20003fc6070 */
[----:B------:R1:W-:Y:S01]  /*1bb30*/  LDGSTS.E [R35+0xfc00], [R30.64], !P0 ;  /* 0x0fc000001e237fae */ /* 0x0003e2000c121844 */
[----:B------:R-:W-:-:S03]  /*1bb40*/  IMAD R252, R0, 0x23, RZ ;  /* 0x0000002300fc7824 */ /* 0x000fc600078e02ff */
[----:B------:R1:W-:Y:S04]  /*1bb50*/  LDGSTS.E [R35+0xfd00], [R28.64], !P0 ;  /* 0x0fd000001c237fae */ /* 0x0003e8000c121844 */
[----:B------:R1:W-:Y:S04]  /*1bb60*/  LDGSTS.E [R35+0xfe00], [R26.64], !P0 ;  /* 0x0fe000001a237fae */ /* 0x0003e8000c121844 */
[----:B------:R1:W-:Y:S04]  /*1bb70*/  STL.64 [R1+0xf48], R40 ;  /* 0x000f482801007387 */ /* 0x0003e80000100a00 */
[----:B------:R2:W-:Y:S01]  /*1bb80*/  LDGSTS.E [R35+0xff00], [R24.64], !P0 ;  /* 0x0ff0000018237fae */ /* 0x0005e2000c121844 */
[----:B------:R-:W-:-:S03]  /*1bb90*/  LEA R250, P0, R14, c[0x0][0x168], 0x2 ;  /* 0x00005a000efa7a11 */ /* 0x000fc600078010ff */
[----:B------:R2:W-:Y:S01]  /*1bba0*/  STL.64 [R1+0xf40], R38 ;  /* 0x000f402601007387 */ /* 0x0005e20000100a00 */
[----:B------:R-:W-:-:S03]  /*1bbb0*/  LEA.HI.X.SX32 R251, R14, c[0x0][0x16c], 0x2, P0 ;  /* 0x00005b000efb7a11 */ /* 0x000fc600000f16ff */
[----:B------:R4:W-:Y:S01]  /*1bbc0*/  STL.64 [R1+0xf38], R36 ;  /* 0x000f382401007387 */ /* 0x0009e20000100a00 */
[----:B-1----:R-:W-:-:S03]  /*1bbd0*/  IMAD.WIDE R40, R252, 0x4, R2 ;  /* 0x00000004fc287825 */ /* 0x002fc600078e0202 */
[----:B------:R3:W-:Y:S01]  /*1bbe0*/  STL.64 [R1+0xf30], R32 ;  /* 0x000f302001007387 */ /* 0x0007e20000100a00 */
[----:B------:R-:W-:Y:S02]  /*1bbf0*/  IMAD R14, R0, 0x27, RZ ;  /* 0x00000027000e7824 */ /* 0x000fe400078e02ff */
[C---:B--2---:R-:W-:Y:S01]  /*1bc00*/  IMAD.WIDE R38, R252.reuse, 0x4, R4 ;  /* 0x00000004fc267825 */ /* 0x044fe200078e0204 */
[----:B------:R1:W-:Y:S03]  /*1bc10*/  STL.64 [R1+0xf28], R30 ;  /* 0x000f281e01007387 */ /* 0x0003e60000100a00 */
[C---:B----4-:R-:W-:Y:S01]  /*1bc20*/  IMAD.WIDE R36, R252.reuse, 0x4, R6 ;  /* 0x00000004fc247825 */ /* 0x050fe200078e0206 */
[----:B------:R2:W-:Y:S03]  /*1bc30*/  STL.64 [R1+0xf20], R28 ;  /* 0x000f201c01007387 */ /* 0x0005e60000100a00 */
[C---:B---3--:R-:W-:Y:S01]  /*1bc40*/  IMAD.WIDE R32, R252.reuse, 0x4, R8 ;  /* 0x00000004fc207825 */ /* 0x048fe200078e0208 */
[----:B------:R3:W-:Y:S03]  /*1bc50*/  STL.64 [R1+0xf18], R26 ;  /* 0x000f181a01007387 */ /* 0x0007e60000100a00 */
[C---:B-1----:R-:W-:Y:S01]  /*1bc60*/  IMAD.WIDE R30, R252.reuse, 0x4, R10 ;  /* 0x00000004fc1e7825 */ /* 0x042fe200078e020a */
[----:B------:R1:W-:Y:S03]  /*1bc70*/  STL.64 [R1+0xf10], R24 ;  /* 0x000f101801007387 */ /* 0x0003e60000100a00 */
[C---:B--2---:R-:W-:Y:S01]  /*1bc80*/  IMAD.WIDE R28, R252.reuse, 0x4, R12 ;  /* 0x00000004fc1c7825 */ /* 0x044fe200078e020c */
[----:B------:R2:W-:Y:S03]  /*1bc90*/  LDGSTS.E [R35+0x11800], [R40.64], !P2 ;  /* 0x1180000028237fae */ /* 0x0005e6000d121844 */
[C---:B---3--:R-:W-:Y:S01]  /*1bca0*/  IMAD.WIDE R26, R252.reuse, 0x4, R16 ;  /* 0x00000004fc1a7825 */ /* 0x048fe200078e0210 */
        /* <DEDUP_REMOVED lines=85> */
[----:B------:R-:W-:-:S03]  /*1c200*/  IADD3 R20, R15, -0x3c, RZ ;  /* 0xffffffc40f147810 */ /* 0x000fc60007ffe0ff */
        /* <DEDUP_REMOVED lines=26> */
[----:B------:R-:W-:-:S03]  /*1c3b0*/  IADD3 R20, R15, -0x40, RZ ;  /* 0xffffffc00f147810 */ /* 0x000fc60007ffe0ff */
        /* <DEDUP_REMOVED lines=26> */
[----:B------:R-:W-:-:S03]  /*1c560*/  IADD3 R20, R15, -0x44, RZ ;  /* 0xffffffbc0f147810 */ /* 0x000fc60007ffe0ff */
        /* <DEDUP_REMOVED lines=278> */
[----:B------:R-:W-:-:S03]  /*1d6d0*/  IMAD R14, R0, 0x67, RZ ;  /* 0x00000067000e7824 */ /* 0x000fc600078e02ff */
[----:B------:R1:W-:Y:S01]  /*1d6e0*/  LDGSTS.E [R35+0x2fd00], [R28.64], !P4 ;  /* 0x2fd000001c237fae */ /* 0x0003e2000e121844 */
[C---:B--2---:R-:W-:Y:S01]  /*1d6f0*/  IMAD.WIDE R32, R252.reuse, 0x4, R8 ;  /* 0x00000004fc207825 */ /* 0x044fe200078e0208 */
[----:B------:R-:W-:Y:S02]  /*1d700*/  IADD3 R20, R15, -0x78, RZ ;  /* 0xffffff880f147810 */ /* 0x000fe40007ffe0ff */
        /* <DEDUP_REMOVED lines=66> */
[----:B------:R-:W-:Y:S01]  /*1db30*/  STL.64 [R1+0x1c28], R40 ;  /* 0x001c282801007387 */ /* 0x000fe20000100a00 */
[----:B------:R-:W-:-:S03]  /*1db40*/  IADD3 R20, R15, -0x89, RZ ;  /* 0xffffff770f147810 */ /* 0x000fc60007ffe0ff */
[----:B------:R3:W-:Y:S01]  /*1db50*/  LDGSTS.E [R35+0x35900], [R38.64], !P5 ;  /* 0x3590000026237fae */ /* 0x0007e2000e921844 */
[----:B-1----:R-:W-:-:S03]  /*1db60*/  IMAD.WIDE R24, R252, 0x4, R18 ;  /* 0x00000004fc187825 */ /* 0x002fc600078e0212 */
[----:B------:R3:W-:Y:S04]  /*1db70*/  STL.64 [R1+0x1c20], R38 ;  /* 0x001c202601007387 */ /* 0x0007e80000100a00 */
[----:B------:R1:W-:Y:S04]  /*1db80*/  LDGSTS.E [R35+0x35a00], [R36.64], !P5 ;  /* 0x35a0000024237fae */ /* 0x0003e8000e921844 */
        /* <DEDUP_REMOVED lines=8> */
[----:B----4-:R-:W-:-:S03]  /*1dc10*/  IMAD.WIDE R32, R14, 0x4, R6 ;  /* 0x000000040e207825 */ /* 0x010fc600078e0206 */
[----:B------:R1:W-:Y:S04]  /*1dc20*/  STL.64 [R1+0x1c00], R28 ;  /* 0x001c001c01007387 */ /* 0x0003e80000100a00 */
[----:B------:R4:W-:Y:S01]  /*1dc30*/  LDGSTS.E [R35+0x35e00], [R26.64], !P5 ;  /* 0x35e000001a237fae */ /* 0x0009e2000e921844 */
[----:B---3--:R-:W-:-:S03]  /*1dc40*/  IMAD.WIDE R30, R14, 0x4, R8 ;  /* 0x000000040e1e7825 */ /* 0x008fc600078e0208 */
[----:B------:R4:W-:Y:S04]  /*1dc50*/  STL.64 [R1+0x1bf8], R26 ;  /* 0x001bf81a01007387 */ /* 0x0009e80000100a00 */
[----:B------:R3:W-:Y:S01]  /*1dc60*/  LDGSTS.E [R35+0x35f00], [R24.64], !P5 ;  /* 0x35f0000018237fae */ /* 0x0007e2000e921844 */
[----:B------:R-:W-:Y:S01]  /*1dc70*/  ISETP.GE.U32.AND P5, PT, R20, 0x7ffffef8, PT ;  /* 0x7ffffef81400780c */ /* 0x000fe20003fa6070 */
[C---:B-1----:R-:W-:Y:S02]  /*1dc80*/  IMAD.WIDE R28, R14.reuse, 0x4, R10 ;  /* 0x000000040e1c7825 */ /* 0x042fe400078e020a */
[----:B------:R3:W-:Y:S02]  /*1dc90*/  STL.64 [R1+0x1bf0], R24 ;  /* 0x001bf01801007387 */ /* 0x0007e40000100a00 */
[----:B------:R-:W-:-:S02]  /*1dca0*/  IMAD.WIDE R20, R14, 0x4, R18 ;  /* 0x000000040e147825 */ /* 0x000fc400078e0212 */
[----:B------:R1:W-:Y:S02]  /*1dcb0*/  LDGSTS.E [R35+0x37800], [R38.64], !P6 ;  /* 0x3780000026237fae */ /* 0x0003e4000f121844 */
[C---:B----4-:R-:W-:Y:S02]  /*1dcc0*/  IMAD.WIDE R26, R14.reuse, 0x4, R12 ;  /* 0x000000040e1a7825 */ /* 0x050fe400078e020c */
[----:B------:R4:W-:Y:S02]  /*1dcd0*/  LDGSTS.E [R35+0x37900], [R36.64], !P6 ;  /* 0x3790000024237fae */ /* 0x0009e4000f121844 */
[----:B---3--:R-:W-:Y:S02]  /*1dce0*/  IMAD.WIDE R24, R14, 0x4, R16 ;  /* 0x000000040e187825 */ /* 0x008fe400078e0210 */
[----:B------:R1:W-:Y:S02]  /*1dcf0*/  STL.64 [R1+0x1be8], R38 ;  /* 0x001be82601007387 */ /* 0x0003e40000100a00 */
[----:B------:R-:W-:-:S02]  /*1dd00*/  IMAD R14, R0, 0x73, RZ ;  /* 0x00000073000e7824 */ /* 0x000fc400078e02ff */
[----:B------:R3:W-:Y:S01]  /*1dd10*/  LDGSTS.E [R35+0x37a00], [R32.64], !P6 ;  /* 0x37a0000020237fae */ /* 0x0007e2000f121844 */
[----:B------:R-:W-:-:S03]  /*1dd20*/  IADD3 R252, R15, -0x8d, RZ ;  /* 0xffffff730ffc7810 */ /* 0x000fc60007ffe0ff */
[----:B------:R4:W-:Y:S01]  /*1dd30*/  STL.64 [R1+0x1be0], R36 ;  /* 0x001be02401007387 */ /* 0x0009e20000100a00 */
[----:B------:R-:W-:-:S03]  /*1dd40*/  IMAD.WIDE R42, R14, 0x4, R2 ;  /* 0x000000040e2a7825 */ /* 0x000fc600078e0202 */
[----:B------:R3:W-:Y:S01]  /*1dd50*/  LDGSTS.E [R35+0x37b00], [R30.64], !P6 ;  /* 0x37b000001e237fae */ /* 0x0007e2000f121844 */
[----:B--2---:R-:W-:-:S03]  /*1dd60*/  IMAD.WIDE R40, R14, 0x4, R4 ;  /* 0x000000040e287825 */ /* 0x004fc600078e0204 */
[----:B------:R3:W-:Y:S01]  /*1dd70*/  STL.64 [R1+0x1bd8], R32 ;  /* 0x001bd82001007387 */ /* 0x0007e20000100a00 */
[----:B-1----:R-:W-:-:S03]  /*1dd80*/  IMAD.WIDE R38, R14, 0x4, R6 ;  /* 0x000000040e267825 */ /* 0x002fc600078e0206 */
[----:B------:R1:W-:Y:S01]  /*1dd90*/  LDGSTS.E [R35+0x37c00], [R28.64], !P6 ;  /* 0x37c000001c237fae */ /* 0x0003e2000f121844 */
[----:B----4-:R-:W-:-:S03]  /*1dda0*/  IMAD.WIDE R36, R14, 0x4, R8 ;  /* 0x000000040e247825 */ /* 0x010fc600078e0208 */
        /* <DEDUP_REMOVED lines=8> */
[----:B------:R-:W-:Y:S01]  /*1de30*/  ISETP.GE.U32.AND P6, PT, R252, 0x7ffffef4, PT ;  /* 0x7ffffef4fc00780c */ /* 0x000fe20003fc6070 */
[----:B------:R-:W-:Y:S02]  /*1de40*/  IMAD R252, R0, 0x77, RZ ;  /* 0x0000007700fc7824 */ /* 0x000fe400078e02ff */
[----:B------:R3:W-:Y:S01]  /*1de50*/  STL.64 [R1+0x1bb8], R24 ;  /* 0x001bb81801007387 */ /* 0x0007e20000100a00 */
[----:B-1----:R-:W-:-:S03]  /*1de60*/  IMAD.WIDE R28, R14, 0x4, R16 ;  /* 0x000000040e1c7825 */ /* 0x002fc600078e0210 */
[----:B------:R-:W-:Y:S01]  /*1de70*/  STL.64 [R1+0x1bb0], R20 ;  /* 0x001bb01401007387 */ /* 0x000fe20000100a00 */
[----:B----4-:R-:W-:-:S03]  /*1de80*/  IMAD.WIDE R26, R14, 0x4, R18 ;  /* 0x000000040e1a7825 */ /* 0x010fc600078e0212 */
[----:B------:R-:W-:Y:S04]  /*1de90*/  STL.64 [R1+0x1ba8], R42 ;  /* 0x001ba82a01007387 */ /* 0x000fe80000100a00 */
[----:B------:R1:W-:Y:S01]  /*1dea0*/  LDGSTS.E [R35+0x39800], [R42.64], !P0 ;  /* 0x398000002a237fae */ /* 0x0003e2000c121844 */
[----:B---3--:R-:W-:-:S03]  /*1deb0*/  IADD3 R24, R15, 0x7f, RZ ;  /* 0x0000007f0f187810 */ /* 0x008fc60007ffe0ff */
[----:B------:R-:W-:Y:S04]  /*1dec0*/  STL.64 [R1+0x1ba0], R40 ;  /* 0x001ba02801007387 */ /* 0x000fe80000100a00 */
[----:B------:R2:W-:Y:S04]  /*1ded0*/  LDGSTS.E [R35+0x39900], [R40.64], !P0 ;  /* 0x3990000028237fae */ /* 0x0005e8000c121844 */
[----:B------:R4:W-:Y:S04]  /*1dee0*/  STL.64 [R1+0x1b98], R38 ;  /* 0x001b982601007387 */ /* 0x0009e80000100a00 */
[----:B------:R4:W-:Y:S04]  /*1def0*/  LDGSTS.E [R35+0x39a00], [R38.64], !P0 ;  /* 0x39a0000026237fae */ /* 0x0009e8000c121844 */
[----:B------:R1:W-:Y:S04]  /*1df00*/  STL.64 [R1+0x1b90], R36 ;  /* 0x001b902401007387 */ /* 0x0003e80000100a00 */
[----:B------:R1:W-:Y:S01]  /*1df10*/  LDGSTS.E [R35+0x39b00], [R36.64], !P0 ;  /* 0x39b0000024237fae */ /* 0x0003e2000c121844 */
[----:B----4-:R-:W-:-:S03]  /*1df20*/  IMAD.WIDE R38, R252, 0x4, R2 ;  /* 0x00000004fc267825 */ /* 0x010fc600078e0202 */
[----:B------:R4:W-:Y:S04]  /*1df30*/  STL.64 [R1+0x1b88], R32 ;  /* 0x001b882001007387 */ /* 0x0009e80000100a00 */
[----:B------:R4:W-:Y:S01]  /*1df40*/  LDGSTS.E [R35+0x39c00], [R32.64], !P0 ;  /* 0x39c0000020237fae */ /* 0x0009e2000c121844 */
[----:B-1----:R-:W-:-:S03]  /*1df50*/  IMAD.WIDE R36, R252, 0x4, R4 ;  /* 0x00000004fc247825 */ /* 0x002fc600078e0204 */
[----:B------:R1:W-:Y:S04]  /*1df60*/  STL.64 [R1+0x1b80], R30 ;  /* 0x001b801e01007387 */ /* 0x0003e80000100a00 */
[----:B------:R1:W-:Y:S01]  /*1df70*/  LDGSTS.E [R35+0x39d00], [R30.64], !P0 ;  /* 0x39d000001e237fae */ /* 0x0003e2000c121844 */
[----:B------:R-:W-:Y:S02]  /*1df80*/  IMAD R22, R0, 0x7b, RZ ;  /* 0x0000007b00167824 */ /* 0x000fe400078e02ff */
[----:B----4-:R-:W-:Y:S01]  /*1df90*/  IMAD.WIDE R32, R252, 0x4, R6 ;  /* 0x00000004fc207825 */ /* 0x010fe200078e0206 */
[----:B------:R4:W-:Y:S01]  /*1dfa0*/  STL.64 [R1+0x1b78], R28 ;  /* 0x001b781c01007387 */ /* 0x0009e20000100a00 */
[----:B--2---:R-:W-:-:S03]  /*1dfb0*/  IADD3 R21, R15, -0x80, RZ ;  /* 0xffffff800f157810 */ /* 0x004fc60007ffe0ff */
[----:B------:R4:W-:Y:S01]  /*1dfc0*/  LDGSTS.E [R35+0x39e00], [R28.64], !P0 ;  /* 0x39e000001c237fae */ /* 0x0009e2000c121844 */
[----:B-1----:R-:W-:-:S03]  /*1dfd0*/  IMAD.WIDE R30, R252, 0x4, R8 ;  /* 0x00000004fc1e7825 */ /* 0x002fc600078e0208 */
[----:B------:R1:W-:Y:S01]  /*1dfe0*/  STL.64 [R1+0x1b70], R26 ;  /* 0x001b701a01007387 */ /* 0x0003e20000100a00 */
[----:B------:R-:W-:-:S03]  /*1dff0*/  IADD3 R20, R15, -0x91, RZ ;  /* 0xffffff6f0f147810 */ /* 0x000fc60007ffe0ff */
[----:B------:R1:W-:Y:S01]  /*1e000*/  LDGSTS.E [R35+0x39f00], [R26.64], !P0 ;  /* 0x39f000001a237fae */ /* 0x0003e2000c121844 */
[----:B------:R-:W-:Y:S01]  /*1e010*/  ISETP.GT.AND P0, PT, R24, 0x7f, PT ;  /* 0x0000007f1800780c */ /* 0x000fe20003f04270 */
[C---:B------:R-:W-:Y:S02]  /*1e020*/  IMAD.WIDE R24, R252.reuse, 0x4, R16 ;  /* 0x00000004fc187825 */ /* 0x040fe400078e0210 */
[----:B------:R2:W-:Y:S02]  /*1e030*/  STL.64 [R1+0x1b68], R38 ;  /* 0x001b682601007387 */ /* 0x0005e40000100a00 */
[C---:B----4-:R-:W-:Y:S02]  /*1e040*/  IMAD.WIDE R28, R252.reuse, 0x4, R10 ;  /* 0x00000004fc1c7825 */ /* 0x050fe400078e020a */
[----:B------:R4:W-:Y:S02]  /*1e050*/  STL.64 [R1+0x1b60], R36 ;  /* 0x001b602401007387 */ /* 0x0009e40000100a00 */
[----:B------:R-:W-:-:S02]  /*1e060*/  IMAD.WIDE R14, R252, 0x4, R18 ;  /* 0x00000004fc0e7825 */ /* 0x000fc400078e0212 */
[----:B------:R2:W-:Y:S02]  /*1e070*/  LDGSTS.E [R35+0x3b800], [R38.64], !P2 ;  /* 0x3b80000026237fae */ /* 0x0005e4000d121844 */
[----:B-1----:R-:W-:Y:S02]  /*1e080*/  IMAD.WIDE R26, R252, 0x4, R12 ;  /* 0x00000004fc1a7825 */ /* 0x002fe400078e020c */
[----:B------:R1:W-:Y:S04]  /*1e090*/  STL.64 [R1+0x1b58], R32 ;  /* 0x001b582001007387 */ /* 0x0003e80000100a00 */
[----:B------:R4:W-:Y:S04]  /*1e0a0*/  LDGSTS.E [R35+0x3b900], [R36.64], !P2 ;  /* 0x3b90000024237fae */ /* 0x0009e8000d121844 */
[----:B------:R1:W-:Y:S01]  /*1e0b0*/  STL.64 [R1+0x1b50], R30 ;  /* 0x001b501e01007387 */ /* 0x0003e20000100a00 */
[----:B--2---:R-:W-:-:S03]  /*1e0c0*/  IMAD.WIDE R38, R22, 0x4, R2 ;  /* 0x0000000416267825 */ /* 0x004fc600078e0202 */
[----:B------:R1:W-:Y:S04]  /*1e0d0*/  LDGSTS.E [R35+0x3ba00], [R32.64], !P2 ;  /* 0x3ba0000020237fae */ /* 0x0003e8000d121844 */
[----:B------:R2:W-:Y:S01]  /*1e0e0*/  STL.64 [R1+0x1b48], R28 ;  /* 0x001b481c01007387 */ /* 0x0005e20000100a00 */
[----:B----4-:R-:W-:-:S03]  /*1e0f0*/  IMAD.WIDE R36, R22, 0x4, R4 ;  /* 0x0000000416247825 */ /* 0x010fc600078e0204 */
[----:B------:R4:W-:Y:S04]  /*1e100*/  LDGSTS.E [R35+0x3bb00], [R30.64], !P2 ;  /* 0x3bb000001e237fae */ /* 0x0009e8000d121844 */
[----:B------:R2:W-:Y:S01]  /*1e110*/  STL.64 [R1+0x1b40], R26 ;  /* 0x001b401a01007387 */ /* 0x0005e20000100a00 */
[----:B-1----:R-:W-:-:S03]  /*1e120*/  IMAD.WIDE R32, R22, 0x4, R6 ;  /* 0x0000000416207825 */ /* 0x002fc600078e0206 */
[----:B------:R2:W-:Y:S04]  /*1e130*/  LDGSTS.E [R35+0x3bc00], [R28.64], !P2 ;  /* 0x3bc000001c237fae */ /* 0x0005e8000d121844 */
[----:B------:R1:W-:Y:S01]  /*1e140*/  STL.64 [R1+0x1b38], R24 ;  /* 0x001b381801007387 */ /* 0x0003e20000100a00 */
[----:B----4-:R-:W-:-:S03]  /*1e150*/  IMAD.WIDE R30, R22, 0x4, R8 ;  /* 0x00000004161e7825 */ /* 0x010fc600078e0208 */
[----:B------:R4:W-:Y:S04]  /*1e160*/  LDGSTS.E [R35+0x3bd00], [R26.64], !P2 ;  /* 0x3bd000001a237fae */ /* 0x0009e8000d121844 */
[----:B------:R1:W-:Y:S01]  /*1e170*/  STL.64 [R1+0x1b30], R14 ;  /* 0x001b300e01007387 */ /* 0x0003e20000100a00 */
[----:B--2---:R-:W-:-:S03]  /*1e180*/  IMAD.WIDE R28, R22, 0x4, R10 ;  /* 0x00000004161c7825 */ /* 0x004fc600078e020a */
[----:B------:R1:W-:Y:S04]  /*1e190*/  LDGSTS.E [R35+0x3be00], [R24.64], !P2 ;  /* 0x3be0000018237fae */ /* 0x0003e8000d121844 */
[----:B------:R2:W-:Y:S01]  /*1e1a0*/  LDGSTS.E [R35+0x3bf00], [R14.64], !P2 ;  /* 0x3bf000000e237fae */ /* 0x0005e2000d121844 */
[C---:B----4-:R-:W-:Y:S01]  /*1e1b0*/  IMAD.WIDE R26, R22.reuse, 0x4, R12 ;  /* 0x00000004161a7825 */ /* 0x050fe200078e020c */
[C---:B------:R-:W-:Y:S02]  /*1e1c0*/  ISETP.GE.AND P2, PT, R23.reuse, c[0x0][0x180], PT ;  /* 0x0000600017007a0c */ /* 0x040fe40003f46270 */
[----:B------:R-:W-:Y:S04]  /*1e1d0*/  STL.64 [R1+0x1b28], R38 ;  /* 0x001b282601007387 */ /* 0x000fe80000100a00 */
[----:B------:R-:W-:Y:S01]  /*1e1e0*/  STL.64 [R1+0x1b20], R36 ;  /* 0x001b202401007387 */ /* 0x000fe20000100a00 */
[----:B-1----:R-:W-:Y:S01]  /*1e1f0*/  IMAD.WIDE R24, R22, 0x4, R16 ;  /* 0x0000000416187825 */ /* 0x002fe200078e0210 */
[----:B--2---:R-:W-:-:S02]  /*1e200*/  LOP3.LUT R15, R23, 0x40, RZ, 0xfc, !PT ;  /* 0x00000040170f7812 */ /* 0x004fc400078efcff */
[----:B------:R1:W-:Y:S01]  /*1e210*/  STL.64 [R1+0x1b18], R32 ;  /* 0x001b182001007387 */ /* 0x0003e20000100a00 */
[----:B------:R-:W-:Y:S01]  /*1e220*/  IMAD.WIDE R22, R22, 0x4, R18 ;  /* 0x0000000416167825 */ /* 0x000fe200078e0212 */
[----:B------:R-:W-:Y:S02]  /*1e230*/  SEL R14, RZ, 0x4, !P0 ;  /* 0x00000004ff0e7807 */ /* 0x000fe40004000000 */
[----:B------:R2:W-:Y:S04]  /*1e240*/  STL.64 [R1+0x1b10], R30 ;  /* 0x001b101e01007387 */ /* 0x0005e80000100a00 */
[----:B------:R4:W-:Y:S01]  /*1e250*/  STL.64 [R1+0x1b08], R28 ;  /* 0x001b081c01007387 */ /* 0x0009e20000100a00 */
[----:B------:R-:W-:-:S03]  /*1e260*/  SEL R252, R14, RZ, !P2 ;  /* 0x000000ff0efc7207 */ /* 0x000fc60005000000 */
[----:B------:R1:W-:Y:S01]  /*1e270*/  LDGSTS.E [R35+0x3d800], [R38.64], !P4 ;  /* 0x3d80000026237fae */ /* 0x0003e2000e121844 */
[----:B------:R-:W-:-:S03]  /*1e280*/  ISETP.GE.U32.AND P2, PT, R20, 0x7ffffef0, PT ;  /* 0x7ffffef01400780c */ /* 0x000fc60003f46070 */
[----:B------:R1:W-:Y:S04]  /*1e290*/  STL.64 [R1+0x1b00], R26 ;  /* 0x001b001a01007387 */ /* 0x0003e80000100a00 */
[----:B------:R1:W-:Y:S04]  /*1e2a0*/  LDGSTS.E [R35+0x3d900], [R36.64], !P4 ;  /* 0x3d90000024237fae */ /* 0x0003e8000e121844 */
[----:B------:R1:W-:Y:S04]  /*1e2b0*/  STL.64 [R1+0x1af8], R24 ;  /* 0x001af81801007387 */ /* 0x0003e80000100a00 */
[----:B------:R1:W-:Y:S04]  /*1e2c0*/  LDGSTS.E [R35+0x3da00], [R32.64], !P4 ;  /* 0x3da0000020237fae */ /* 0x0003e8000e121844 */
[----:B------:R-:W-:Y:S01]  /*1e2d0*/  STL.64 [R1+0x1af0], R22 ;  /* 0x001af01601007387 */ /* 0x000fe20000100a00 */
[----:B------:R-:W-:-:S03]  /*1e2e0*/  IMAD R0, R0, 0x7f, RZ ;  /* 0x0000007f00007824 */ /* 0x000fc600078e02ff */
[----:B------:R2:W-:Y:S04]  /*1e2f0*/  LDGSTS.E [R35+0x3db00], [R30.64], !P4 ;  /* 0x3db000001e237fae */ /* 0x0005e8000e121844 */
[----:B-1----:R-:W3:Y:S04]  /*1e300*/  LDL.LU R33, [R1+0x202c] ;  /* 0x00202c0001217983 */ /* 0x002ee80000300800 */
[----:B------:R-:W3:Y:S04]  /*1e310*/  LDL.LU R20, [R1+0x2024] ;  /* 0x0020240001147983 */ /* 0x000ee80000300800 */
[----:B------:R-:W3:Y:S04]  /*1e320*/  LDL.LU R32, [R1+0x2020] ;  /* 0x0020200001207983 */ /* 0x000ee80000300800 */
[----:B--2---:R-:W2:Y:S04]  /*1e330*/  LDL.LU R31, [R1+0x201c] ;  /* 0x00201c00011f7983 */ /* 0x004ea80000300800 */
[----:B------:R4:W-:Y:S04]  /*1e340*/  LDGSTS.E [R35+0x3dc00], [R28.64], !P4 ;  /* 0x3dc000001c237fae */ /* 0x0009e8000e121844 */
[----:B------:R-:W2:Y:S01]  /*1e350*/  LDL.LU R30, [R1+0x2018] ;  /* 0x00201800011e7983 */ /* 0x000ea20000300800 */
[----:B------:R-:W-:Y:S01]  /*1e360*/  ISETP.GE.U32.AND P0, PT, R21, 0x7fffff01, PT ;  /* 0x7fffff011500780c */ /* 0x000fe20003f06070 */
[----:B------:R-:W-:-:S02]  /*1e370*/  IMAD.WIDE R48, R0, 0x4, R2 ;  /* 0x0000000400307825 */ /* 0x000fc400078e0202 */
[----:B------:R1:W-:Y:S04]  /*1e380*/  LDGSTS.E [R35+0x3dd00], [R26.64], !P4 ;  /* 0x3dd000001a237fae */ /* 0x0003e8000e121844 */
[----:B----4-:R-:W4:Y:S04]  /*1e390*/  LDL.LU R29, [R1+0x2014] ;  /* 0x00201400011d7983 */ /* 0x010f280000300800 */
[----:B------:R-:W4:Y:S04]  /*1e3a0*/  LDL.LU R28, [R1+0x2010] ;  /* 0x00201000011c7983 */ /* 0x000f280000300800 */
[----:B-1----:R-:W4:Y:S01]  /*1e3b0*/  LDL.LU R27, [R1+0x200c] ;  /* 0x00200c00011b7983 */ /* 0x002f220000300800 */
[----:B------:R-:W-:-:S03]  /*1e3c0*/  IMAD.WIDE R46, R0, 0x4, R4 ;  /* 0x00000004002e7825 */ /* 0x000fc600078e0204 */
[----:B------:R-:W4:Y:S04]  /*1e3d0*/  LDL.LU R26, [R1+0x2008] ;  /* 0x00200800011a7983 */ /* 0x000f280000300800 */
[----:B------:R1:W-:Y:S04]  /*1e3e0*/  LDGSTS.E [R35+0x3de00], [R24.64], !P4 ;  /* 0x3de0000018237fae */ /* 0x0003e8000e121844 */
[----:B------:R-:W4:Y:S01]  /*1e3f0*/  LDL.LU R21, [R1+0x2004] ;  /* 0x0020040001157983 */ /* 0x000f220000300800 */
[----:B------:R-:W-:-:S03]  /*1e400*/  IMAD.WIDE R44, R0, 0x4, R6 ;  /* 0x00000004002c7825 */ /* 0x000fc600078e0206 */
[----:B------:R1:W-:Y:S04]  /*1e410*/  LDGSTS.E [R35+0x3df00], [R22.64], !P4 ;  /* 0x3df0000016237fae */ /* 0x0003e8000e121844 */
[----:B-1----:R-:W4:Y:S04]  /*1e420*/  LDL.LU R25, [R1+0x2000] ;  /* 0x0020000001197983 */ /* 0x002f280000300800 */
[----:B------:R-:W-:Y:S04]  /*1e430*/  STL [R1+0x7648], R2 ;  /* 0x0076480201007387 */ /* 0x000fe80000100800 */
[----:B------:R1:W-:Y:S04]  /*1e440*/  STL [R1+0x7644], R3 ;  /* 0x0076440301007387 */ /* 0x0003e80000100800 */
[----:B------:R-:W-:Y:S01]  /*1e450*/  STL.64 [R1+0x1ae8], R48 ;  /* 0x001ae83001007387 */ /* 0x000fe20000100a00 */
[----:B------:R-:W-:-:S03]  /*1e460*/  IMAD.WIDE R42, R0, 0x4, R8 ;  /* 0x00000004002a7825 */ /* 0x000fc600078e0208 */
[----:B------:R-:W-:Y:S04]  /*1e470*/  STL [R1+0x7650], R4 ;  /* 0x0076500401007387 */ /* 0x000fe80000100800 */
[----:B------:R-:W-:Y:S04]  /*1e480*/  STL [R1+0x764c], R5 ;  /* 0x00764c0501007387 */ /* 0x000fe80000100800 */
        /* <DEDUP_REMOVED lines=8> */
[----:B------:R1:W-:Y:S01]  /*1e510*/  STL.64 [R1+0x1ad0], R42 ;  /* 0x001ad02a01007387 */ /* 0x0003e20000100a00 */
[----:B------:R-:W-:-:S03]  /*1e520*/  IMAD.WIDE R36, R0, 0x4, R16 ;  /* 0x0000000400247825 */ /* 0x000fc600078e0210 */
[----:B------:R-:W-:Y:S04]  /*1e530*/  STL [R1+0x7668], R10 ;  /* 0x0076680a01007387 */ /* 0x000fe80000100800 */
[----:B------:R-:W-:Y:S04]  /*1e540*/  STL [R1+0x7664], R11 ;  /* 0x0076640b01007387 */ /* 0x000fe80000100800 */
[----:B------:R1:W-:Y:S04]  /*1e550*/  STL.64 [R1+0x1ac8], R40 ;  /* 0x001ac82801007387 */ /* 0x0003e80000100a00 */
[----:B------:R-:W-:Y:S04]  /*1e560*/  STL [R1+0x7670], R12 ;  /* 0x0076700c01007387 */ /* 0x000fe80000100800 */
[----:B------:R-:W-:Y:S04]  /*1e570*/  STL [R1+0x766c], R13 ;  /* 0x00766c0d01007387 */ /* 0x000fe80000100800 */
[----:B------:R1:W-:Y:S04]  /*1e580*/  STL.64 [R1+0x1ac0], R38 ;  /* 0x001ac02601007387 */ /* 0x0003e80000100a00 */
[----:B------:R-:W-:Y:S04]  /*1e590*/  STL [R1+0x7678], R16 ;  /* 0x0076781001007387 */ /* 0x000fe80000100800 */
[----:B------:R-:W-:Y:S04]  /*1e5a0*/  STL [R1+0x7674], R17 ;  /* 0x0076741101007387 */ /* 0x000fe80000100800 */
[----:B------:R2:W-:Y:S04]  /*1e5b0*/  STL.64 [R1+0x1ab8], R36 ;  /* 0x001ab82401007387 */ /* 0x0005e80000100a00 */
[----:B------:R-:W4:Y:S01]  /*1e5c0*/  LDL.LU R24, [R1+0x1ffc] ;  /* 0x001ffc0001187983 */ /* 0x000f220000300800 */
[----:B-1----:R-:W-:-:S03]  /*1e5d0*/  IMAD.WIDE R2, R0, 0x4, R18 ;  /* 0x0000000400027825 */ /* 0x002fc600078e0212 */
[----:B------:R-:W4:Y:S04]  /*1e5e0*/  LDL.LU R23, [R1+0x1ff8] ;  /* 0x001ff80001177983 */ /* 0x000f280000300800 */
[----:B------:R-:W-:Y:S04]  /*1e5f0*/  STL [R1+0x7680], R18 ;  /* 0x0076801201007387 */ /* 0x000fe80000100800 */
[----:B------:R-:W-:Y:S04]  /*1e600*/  STL.64 [R1+0x1ab0], R2 ;  /* 0x001ab00201007387 */ /* 0x000fe80000100a00 */
[----:B------:R-:W-:Y:S04]  /*1e610*/  STL [R1+0x767c], R19 ;  /* 0x00767c1301007387 */ /* 0x000fe80000100800 */
[----:B------:R-:W4:Y:S01]  /*1e620*/  LDL.LU R22, [R1+0x1ff4] ;  /* 0x001ff40001167983 */ /* 0x000f220000300800 */
[----:B---3--:R-:W-:-:S03]  /*1e630*/  IMAD R240, R20, c[0x0][0x190], RZ ;  /* 0x0000640014f07a24 */ /* 0x008fc600078e02ff */
[----:B------:R1:W-:Y:S04]  /*1e640*/  LDGSTS.E [R35+0x3f800], [R48.64], !P0 ;  /* 0x3f80000030237fae */ /* 0x0003e8000c121844 */
[----:B------:R-:W3:Y:S01]  /*1e650*/  LDL.LU R20, [R1+0x1ff0] ;  /* 0x001ff00001147983 */ /* 0x000ee20000300800 */
[----:B------:R-:W-:Y:S01]  /*1e660*/  IADD3 R0, R34, 0x100000, RZ ;  /* 0x0010000022007810 */ /* 0x000fe20007ffe0ff */
[----:B------:R-:W-:Y:S02]  /*1e670*/  IMAD R208, R32, c[0x0][0x190], RZ ;  /* 0x0000640020d07a24 */ /* 0x000fe400078e02ff */
[----:B--2---:R-:W-:Y:S01]  /*1e680*/  IMAD R176, R31, c[0x0][0x190], RZ ;  /* 0x000064001fb07a24 */ /* 0x004fe200078e02ff */
[----:B------:R1:W-:Y:S04]  /*1e690*/  LDGSTS.E [R35+0x3f900], [R46.64], !P0 ;  /* 0x3f9000002e237fae */ /* 0x0003e8000c121844 */
[----:B------:R1:W-:Y:S01]  /*1e6a0*/  LDGSTS.E [R35+0x3fa00], [R44.64], !P0 ;  /* 0x3fa000002c237fae */ /* 0x0003e2000c121844 */
[----:B------:R-:W-:-:S03]  /*1e6b0*/  IMAD R144, R30, c[0x0][0x190], RZ ;  /* 0x000064001e907a24 */ /* 0x000fc600078e02ff */
[----:B------:R2:W-:Y:S01]  /*1e6c0*/  LDGSTS.E [R35+0x3fb00], [R42.64], !P0 ;  /* 0x3fb000002a237fae */ /* 0x0005e2000c121844 */
[----:B------:R-:W-:-:S03]  /*1e6d0*/  ISETP.GE.AND P4, PT, R15, c[0x0][0x180], PT ;  /* 0x000060000f007a0c */ /* 0x000fc60003f86270 */
[----:B------:R1:W-:Y:S01]  /*1e6e0*/  LDGSTS.E [R35+0x3fc00], [R40.64], !P0 ;  /* 0x3fc0000028237fae */ /* 0x0003e2000c121844 */
[----:B----4-:R-:W-:-:S03]  /*1e6f0*/  IMAD R0, R26, c[0x0][0x190], RZ ;  /* 0x000064001a007a24 */ /* 0x010fc600078e02ff */
[----:B------:R4:W-:Y:S01]  /*1e700*/  LDGSTS.E [R35+0x3fd00], [R38.64], !P0 ;  /* 0x3fd0000026237fae */ /* 0x0009e2000c121844 */
[----:B------:R-:W-:Y:S02]  /*1e710*/  IMAD R241, R21, c[0x0][0x190], RZ ;  /* 0x0000640015f17a24 */ /* 0x000fe400078e02ff */
[----:B------:R-:W-:Y:S01]  /*1e720*/  IMAD R209, R25, c[0x0][0x190], RZ ;  /* 0x0000640019d17a24 */ /* 0x000fe200078e02ff */
[----:B------:R-:W3:Y:S04]  /*1e730*/  LDL.LU R21, [R1+0x1fec] ;  /* 0x001fec0001157983 */ /* 0x000ee80000300800 */
[----:B------:R-:W-:Y:S04]  /*1e740*/  STL [R1+0x2008], R0 ;  /* 0x0020080001007387 */ /* 0x000fe80000100800 */
[----:B------:R-:W-:Y:S04]  /*1e750*/  STL.64 [R1+0x76a8], R240 ;  /* 0x0076a8f001007387 */ /* 0x000fe80000100a00 */
[----:B------:R-:W-:Y:S01]  /*1e760*/  STL.64 [R1+0x76b0], R208 ;  /* 0x0076b0d001007387 */ /* 0x000fe20000100a00 */
[----:B------:R-:W-:Y:S01]  /*1e770*/  SEL R14, R14, RZ, !P4 ;  /* 0x000000ff0e0e7207 */ /* 0x000fe20006000000 */
[----:B------:R-:W-:-:S02]  /*1e780*/  IMAD R112, R29, c[0x0][0x190], RZ ;  /* 0x000064001d707a24 */ /* 0x000fc400078e02ff */
[----:B------:R1:W-:Y:S01]  /*1e790*/  LDGSTS.E [R35+0x3fe00], [R36.64], !P0 ;  /* 0x3fe0000024237fae */ /* 0x0003e2000c121844 */
[----:B------:R-:W-:-:S03]  /*1e7a0*/  ISETP.NE.U32.AND P4, PT, R14, RZ, PT ;  /* 0x000000ff0e00720c */ /* 0x000fc60003f85070 */
[----:B------:R1:W-:Y:S01]  /*1e7b0*/  LDGSTS.E [R35+0x3ff00], [R2.64], !P0 ;  /* 0x3ff0000002237fae */ /* 0x0003e2000c121844 */
[----:B------:R-:W-:Y:S02]  /*1e7c0*/  IMAD R14, R33, c[0x0][0x190], RZ ;  /* 0x00006400210e7a24 */ /* 0x000fe400078e02ff */
[----:B------:R-:W-:Y:S02]  /*1e7d0*/  IMAD R177, R24, c[0x0][0x190], RZ ;  /* 0x0000640018b17a24 */ /* 0x000fe400078e02ff */
[----:B------:R-:W-:-:S03]  /*1e7e0*/  IMAD R145, R23, c[0x0][0x190], RZ ;  /* 0x0000640017917a24 */ /* 0x000fc600078e02ff */
[----:B------:R-:W-:Y:S04]  /*1e7f0*/  STL.64 [R1+0x76b8], R176 ;  /* 0x0076b8b001007387 */ /* 0x000fe80000100a00 */
[----:B------:R-:W3:Y:S04]  /*1e800*/  LDL.LU R23, [R1+0x1fe8] ;  /* 0x001fe80001177983 */ /* 0x000ee80000300800 */
[----:B--2---:R-:W2:Y:S04]  /*1e810*/  LDL.LU R43, [R1+0x1fe4] ;  /* 0x001fe400012b7983 */ /* 0x004ea80000300800 */
[----:B------:R-:W2:Y:S04]  /*1e820*/  LDL.LU R42, [R1+0x1fe0] ;  /* 0x001fe000012a7983 */ /* 0x000ea80000300800 */
[----:B-1----:R-:W2:Y:S01]  /*1e830*/  LDL.LU R41, [R1+0x1fdc] ;  /* 0x001fdc0001297983 */ /* 0x002ea20000300800 */
[----:B------:R-:W-:-:S03]  /*1e840*/  IMAD R113, R22, c[0x0][0x190], RZ ;  /* 0x0000640016717a24 */ /* 0x000fc600078e02ff */
[----:B------:R-:W-:Y:S04]  /*1e850*/  STL.64 [R1+0x76c0], R144 ;  /* 0x0076c09001007387 */ /* 0x000fe80000100a00 */
[----:B------:R-:W2:Y:S04]  /*1e860*/  LDL.LU R40, [R1+0x1fd8] ;  /* 0x001fd80001287983 */ /* 0x000ea80000300800 */
[----:B----4-:R-:W4:Y:S04]  /*1e870*/  LDL.LU R39, [R1+0x1fd4] ;  /* 0x001fd40001277983 */ /* 0x010f280000300800 */
[----:B------:R-:W2:Y:S04]  /*1e880*/  LDL.LU R22, [R1+0x1fd0] ;  /* 0x001fd00001167983 */ /* 0x000ea80000300800 */
[----:B------:R-:W4:Y:S04]  /*1e890*/  LDL.LU R38, [R1+0x1fcc] ;  /* 0x001fcc0001267983 */ /* 0x000f280000300800 */
[----:B------:R-:W4:Y:S04]  /*1e8a0*/  LDL.LU R37, [R1+0x1fc8] ;  /* 0x001fc80001257983 */ /* 0x000f280000300800 */
[----:B------:R-:W4:Y:S04]  /*1e8b0*/  LDL.LU R36, [R1+0x1fc4] ;  /* 0x001fc40001247983 */ /* 0x000f280000300800 */
[----:B------:R-:W4:Y:S04]  /*1e8c0*/  LDL.LU R35, [R1+0x1fc0] ;  /* 0x001fc00001237983 */ /* 0x000f280000300800 */
[----:B------:R-:W4:Y:S04]  /*1e8d0*/  LDL.LU R34, [R1+0x1fbc] ;  /* 0x001fbc0001227983 */ /* 0x000f280000300800 */
[----:B------:R-:W-:Y:S04]  /*1e8e0*/  STL.64 [R1+0x76c8], R112 ;  /* 0x0076c87001007387 */ /* 0x000fe80000100a00 */
[----:B------:R-:W4:Y:S01]  /*1e8f0*/  LDL.LU R33, [R1+0x1fb8] ;  /* 0x001fb80001217983 */ /* 0x000f220000300800 */
[----:B---3--:R-:W-:-:S02]  /*1e900*/  IMAD R81, R20, c[0x0][0x190], RZ ;  /* 0x0000640014517a24 */ /* 0x008fc400078e02ff */
[----:B------:R-:W-:Y:S01]  /*1e910*/  IMAD R80, R28, c[0x0][0x190], RZ ;  /* 0x000064001c507a24 */ /* 0x000fe200078e02ff */
[----:B------:R-:W3:Y:S04]  /*1e920*/  LDL.LU R20, [R1+0x1fb4] ;  /* 0x001fb40001147983 */ /* 0x000ee80000300800 */
[----:B------:R-:W3:Y:S01]  /*1e930*/  LDL.LU R32, [R1+0x1fb0] ;  /* 0x001fb00001207983 */ /* 0x000ee20000300800 */
[----:B------:R-:W-:-:S03]  /*1e940*/  IMAD R48, R27, c[0x0][0x190], RZ ;  /* 0x000064001b307a24 */ /* 0x000fc600078e02ff */
[----:B------:R-:W3:Y:S04]  /*1e950*/  LDL.LU R31, [R1+0x1fac] ;  /* 0x001fac00011f7983 */ /* 0x000ee80000300800 */
[----:B------:R-:W3:Y:S04]  /*1e960*/  LDL.LU R30, [R1+0x1fa8] ;  /* 0x001fa800011e7983 */ /* 0x000ee80000300800 */
[----:B------:R-:W3:Y:S04]  /*1e970*/  LDL.LU R29, [R1+0x1fa4] ;  /* 0x001fa400011d7983 */ /* 0x000ee80000300800 */
[----:B------:R-:W3:Y:S04]  /*1e980*/  LDL.LU R28, [R1+0x1fa0] ;  /* 0x001fa000011c7983 */ /* 0x000ee80000300800 */
[----:B------:R-:W3:Y:S04]  /*1e990*/  LDL.LU R27, [R1+0x1f9c] ;  /* 0x001f9c00011b7983 */ /* 0x000ee80000300800 */
[----:B------:R1:W-:Y:S04]  /*1e9a0*/  STL.64 [R1+0x76d0], R80 ;  /* 0x0076d05001007387 */ /* 0x0003e80000100a00 */
[----:B------:R-:W3:Y:S04]  /*1e9b0*/  LDL.LU R26, [R1+0x1f98] ;  /* 0x001f9800011a7983 */ /* 0x000ee80000300800 */
[----:B------:R-:W3:Y:S04]  /*1e9c0*/  LDL.LU R25, [R1+0x1f94] ;  /* 0x001f940001197983 */ /* 0x000ee80000300800 */
[----:B------:R-:W3:Y:S01]  /*1e9d0*/  LDL.LU R24, [R1+0x1f90] ;  /* 0x001f900001187983 */ /* 0x000ee20000300800 */
[----:B------:R-:W-:Y:S01]  /*1e9e0*/  IMAD R49, R21, c[0x0][0x190], RZ ;  /* 0x0000640015317a24 */ /* 0x000fe200078e02ff */
[----:B------:R-:W-:-:S02]  /*1e9f0*/  ISETP.NE.U32.AND P0, PT, R252, RZ, PT ;  /* 0x000000fffc00720c */ /* 0x000fc40003f05070 */
[----:B------:R-:W3:Y:S04]  /*1ea00*/  LDL.LU R21, [R1+0x1f8c] ;  /* 0x001f8c0001157983 */ /* 0x000ee80000300800 */
[----:B------:R1:W-:Y:S04]  /*1ea10*/  STL.64 [R1+0x76d8], R48 ;  /* 0x0076d83001007387 */ /* 0x0003e80000100a00 */
[----:B------:R-:W0:Y:S01]  /*1ea20*/  LDGDEPBAR ;  /* 0x00000000000079af */ /* 0x000e220000000000 */
[----:B-1----:R-:W-:-:S03]  /*1ea30*/  IMAD R80, R23, c[0x0][0x190], RZ ;  /* 0x0000640017507a24 */ /* 0x002fc600078e02ff */
[----:B------:R-:W3:Y:S04]  /*1ea40*/  LDL.LU R23, [R1+0x1f88] ;  /* 0x001f880001177983 */ /* 0x000ee80000300800 */
[----:B------:R-:W-:Y:S01]  /*1ea50*/  STL [R1+0x1fe8], R80 ;  /* 0x001fe85001007387 */ /* 0x000fe20000100800 */
[----:B--2---:R-:W-:-:S03]  /*1ea60*/  IMAD R78, R22, c[0x0][0x190], RZ ;  /* 0x00006400164e7a24 */ /* 0x004fc600078e02ff */
[----:B------:R-:W2:Y:S01]  /*1ea70*/  LDL.LU R22, [R1+0x1f84] ;  /* 0x001f840001167983 */ /* 0x000ea20000300800 */
[----:B----4-:R-:W-:-:S05]  /*1ea80*/  IMAD R112, R37, c[0x0][0x190], RZ ;  /* 0x0000640025707a24 */ /* 0x010fca00078e02ff */
[----:B------:R-:W-:Y:S01]  /*1ea90*/  STL [R1+0x1fc8], R112 ;  /* 0x001fc87001007387 */ /* 0x000fe20000100800 */
[----:B---3--:R-:W-:-:S03]  /*1eaa0*/  IMAD R111, R20, c[0x0][0x190], RZ ;  /* 0x00006400146f7a24 */ /* 0x008fc600078e02ff */
[----:B------:R-:W3:Y:S01]  /*1eab0*/  LDL.LU R20, [R1+0x1f80] ;  /* 0x001f800001147983 */ /* 0x000ee20000300800 */
[----:B------:R-:W-:Y:S02]  /*1eac0*/  IMAD R238, R43, c[0x0][0x190], RZ ;  /* 0x000064002bee7a24 */ /* 0x000fe400078e02ff */
[----:B------:R-:W-:-:S05]  /*1ead0*/  IMAD R144, R30, c[0x0][0x190], RZ ;  /* 0x000064001e907a24 */ /* 0x000fca00078e02ff */
[----:B------:R-:W-:Y:S04]  /*1eae0*/  STL [R1+0x1fa8], R144 ;  /* 0x001fa89001007387 */ /* 0x000fe80000100800 */
[----:B------:R-:W4:Y:S01]  /*1eaf0*/  LDL.LU R51, [R1+0x1f7c] ;  /* 0x001f7c0001337983 */ /* 0x000f220000300800 */
[----:B------:R-:W-:Y:S02]  /*1eb00*/  IMAD R206, R42, c[0x0][0x190], RZ ;  /* 0x000064002ace7a24 */ /* 0x000fe400078e02ff */
[----:B------:R-:W-:Y:S02]  /*1eb10*/  IMAD R174, R41, c[0x0][0x190], RZ ;  /* 0x0000640029ae7a24 */ /* 0x000fe400078e02ff */
[----:B------:R-:W-:Y:S02]  /*1eb20*/  IMAD R142, R40, c[0x0][0x190], RZ ;  /* 0x00006400288e7a24 */ /* 0x000fe400078e02ff */
[----:B------:R-:W-:-:S02]  /*1eb30*/  IMAD R110, R39, c[0x0][0x190], RZ ;  /* 0x00006400276e7a24 */ /* 0x000fc400078e02ff */
[----:B------:R-:W-:Y:S02]  /*1eb40*/  IMAD R46, R38, c[0x0][0x190], RZ ;  /* 0x00006400262e7a24 */ /* 0x000fe400078e02ff */
[----:B------:R-:W-:Y:S02]  /*1eb50*/  IMAD R239, R36, c[0x0][0x190], RZ ;  /* 0x0000640024ef7a24 */ /* 0x000fe400078e02ff */
[----:B------:R-:W-:Y:S02]  /*1eb60*/  IMAD R207, R35, c[0x0][0x190], RZ ;  /* 0x0000640023cf7a24 */ /* 0x000fe400078e02ff */
[----:B------:R-:W-:Y:S02]  /*1eb70*/  IMAD R44, R21, c[0x0][0x190], RZ ;  /* 0x00006400152c7a24 */ /* 0x000fe400078e02ff */
[----:B------:R-:W4:Y:S04]  /*1eb80*/  LDL.LU R21, [R1+0x1f78] ;  /* 0x001f780001157983 */ /* 0x000f280000300800 */
[----:B------:R-:W4:Y:S04]  /*1eb90*/  LDL.LU R50, [R1+0x1f74] ;  /* 0x001f740001327983 */ /* 0x000f280000300800 */
[----:B------:R-:W4:Y:S04]  /*1eba0*/  LDL.LU R45, [R1+0x1f70] ;  /* 0x001f7000012d7983 */ /* 0x000f280000300800 */
[----:B------:R-:W4:Y:S04]  /*1ebb0*/  LDL.LU R43, [R1+0x1f6c] ;  /* 0x001f6c00012b7983 */ /* 0x000f280000300800 */
[----:B------:R-:W4:Y:S04]  /*1ebc0*/  LDL.LU R42, [R1+0x1f68] ;  /* 0x001f6800012a7983 */ /* 0x000f280000300800 */
[----:B------:R-:W4:Y:S04]  /*1ebd0*/  LDL.LU R41, [R1+0x1f64] ;  /* 0x001f640001297983 */ /* 0x000f280000300800 */
[----:B------:R-:W4:Y:S04]  /*1ebe0*/  LDL.LU R40, [R1+0x1f60] ;  /* 0x001f600001287983 */ /* 0x000f280000300800 */
[----:B------:R-:W4:Y:S01]  /*1ebf0*/  LDL.LU R39, [R1+0x1f5c] ;  /* 0x001f5c0001277983 */ /* 0x000f220000300800 */
[----:B------:R-:W-:-:S03]  /*1ec00*/  IMAD R175, R34, c[0x0][0x190], RZ ;  /* 0x0000640022af7a24 */ /* 0x000fc600078e02ff */
[----:B------:R-:W4:Y:S01]  /*1ec10*/  LDL.LU R38, [R1+0x1f58] ;  /* 0x001f580001267983 */ /* 0x000f220000300800 */
[----:B------:R-:W-:-:S03]  /*1ec20*/  IMAD R143, R33, c[0x0][0x190], RZ ;  /* 0x00006400218f7a24 */ /* 0x000fc600078e02ff */
[----:B------:R-:W4:Y:S01]  /*1ec30*/  LDL.LU R37, [R1+0x1f54] ;  /* 0x001f540001257983 */ /* 0x000f220000300800 */
[----:B------:R-:W-:-:S03]  /*1ec40*/  IMAD R79, R32, c[0x0][0x190], RZ ;  /* 0x00006400204f7a24 */ /* 0x000fc600078e02ff */
[----:B------:R-:W4:Y:S01]  /*1ec50*/  LDL.LU R36, [R1+0x1f50] ;  /* 0x001f500001247983 */ /* 0x000f220000300800 */
[----:B------:R-:W-:-:S03]  /*1ec60*/  IMAD R47, R31, c[0x0][0x190], RZ ;  /* 0x000064001f2f7a24 */ /* 0x000fc600078e02ff */
        /* <DEDUP_REMOVED lines=10> */
[----:B------:R-:W4:Y:S04]  /*1ed10*/  LDL.LU R29, [R1+0x1f34] ;  /* 0x001f3400011d7983 */ /* 0x000f280000300800 */
        /* <DEDUP_REMOVED lines=9> */
[----:B--2---:R-:W-:-:S03]  /*1edb0*/  IMAD R237, R22, c[0x0][0x190], RZ ;  /* 0x0000640016ed7a24 */ /* 0x004fc600078e02ff */
[----:B------:R-:W2:Y:S01]  /*1edc0*/  LDL.LU R22, [R1+0x1f18] ;  /* 0x001f180001167983 */ /* 0x000ea20000300800 */
[----:B---3--:R-:W-:-:S03]  /*1edd0*/  IMAD R205, R20, c[0x0][0x190], RZ ;  /* 0x0000640014cd7a24 */ /* 0x008fc600078e02ff */
[----:B------:R-:W3:Y:S04]  /*1ede0*/  LDL.LU R20, [R1+0x1f14] ;  /* 0x001f140001147983 */ /* 0x000ee80000300800 */
[----:B------:R-:W-:Y:S01]  /*1edf0*/  STL [R1+0x1f88], R176 ;  /* 0x001f88b001007387 */ /* 0x000fe20000100800 */
[----:B----4-:R-:W-:-:S03]  /*1ee00*/  IMAD R141, R21, c[0x0][0x190], RZ ;  /* 0x00006400158d7a24 */ /* 0x010fc600078e02ff */
[----:B------:R-:W4:Y:S01]  /*1ee10*/  LDL.LU R21, [R1+0x1f10] ;  /* 0x001f100001157983 */ /* 0x000f220000300800 */
[----:B------:R-:W-:-:S05]  /*1ee20*/  IMAD R208, R42, c[0x0][0x190], RZ ;  /* 0x000064002ad07a24 */ /* 0x000fca00078e02ff */
[----:B------:R-:W-:Y:S01]  /*1ee30*/  STL [R1+0x1f68], R208 ;  /* 0x001f68d001007387 */ /* 0x000fe20000100800 */
[----:B------:R-:W-:Y:S02]  /*1ee40*/  IMAD R202, R40, c[0x0][0x190], RZ ;  /* 0x0000640028ca7a24 */ /* 0x000fe400078e02ff */
[----:B------:R-:W-:-:S05]  /*1ee50*/  IMAD R240, R34, c[0x0][0x190], RZ ;  /* 0x0000640022f07a24 */ /* 0x000fca00078e02ff */
[----:B------:R-:W-:Y:S01]  /*1ee60*/  STL [R1+0x1f48], R240 ;  /* 0x001f48f001007387 */ /* 0x000fe20000100800 */
[----:B------:R-:W-:-:S05]  /*1ee70*/  IMAD R0, R26, c[0x0][0x190], RZ ;  /* 0x000064001a007a24 */ /* 0x000fca00078e02ff */
[----:B------:R1:W-:Y:S04]  /*1ee80*/  STL [R1+0x1f28], R0 ;  /* 0x001f280001007387 */ /* 0x0003e80000100800 */
[----:B------:R-:W4:Y:S04]  /*1ee90*/  LDL.LU R40, [R1+0x1f0c] ;  /* 0x001f0c0001287983 */ /* 0x000f280000300800 */
[----:B------:R-:W4:Y:S01]  /*1eea0*/  LDL.LU R57, [R1+0x1f08] ;  /* 0x001f080001397983 */ /* 0x000f220000300800 */
[----:B---3--:R-:W-:-:S03]  /*1eeb0*/  IMAD R104, R20, c[0x0][0x190], RZ ;  /* 0x0000640014687a24 */ /* 0x008fc600078e02ff */
[----:B------:R-:W3:Y:S04]  /*1eec0*/  LDL.LU R20, [R1+0x1f04] ;  /* 0x001f040001147983 */ /* 0x000ee80000300800 */
[----:B------:R-:W3:Y:S01]  /*1eed0*/  LDL.LU R56, [R1+0x1f00] ;  /* 0x001f000001387983 */ /* 0x000ee20000300800 */
[----:B------:R-:W-:-:S03]  /*1eee0*/  IMAD R234, R41, c[0x0][0x190], RZ ;  /* 0x0000640029ea7a24 */ /* 0x000fc600078e02ff */
        /* <DEDUP_REMOVED lines=40> */
[----:B--2---:R-:W-:-:S03]  /*1f170*/  IMAD R136, R22, c[0x0][0x190], RZ ;  /* 0x0000640016887a24 */ /* 0x004fc600078e02ff */
[----:B------:R-:W2:Y:S01]  /*1f180*/  LDL.LU R25, [R1+0x1ea8] ;  /* 0x001ea80001197983 */ /* 0x000ea20000300800 */
[----:B----4-:R-:W-:-:S03]  /*1f190*/  IMAD R72, R21, c[0x0][0x190], RZ ;  /* 0x0000640015487a24 */ /* 0x010fc600078e02ff */
[----:B------:R-:W4:Y:S04]  /*1f1a0*/  LDL.LU R24, [R1+0x1ea4] ;  /* 0x001ea40001187983 */ /* 0x000f280000300800 */
[----:B------:R-:W2:Y:S04]  /*1f1b0*/  LDL.LU R23, [R1+0x1ea0] ;  /* 0x001ea00001177983 */ /* 0x000ea80000300800 */
[----:B------:R-:W2:Y:S04]  /*1f1c0*/  LDL.LU R22, [R1+0x1e9c] ;  /* 0x001e9c0001167983 */ /* 0x000ea80000300800 */
[----:B------:R-:W2:Y:S01]  /*1f1d0*/  LDL.LU R21, [R1+0x1e98] ;  /* 0x001e980001157983 */ /* 0x000ea20000300800 */
[----:B---3--:R-:W-:-:S03]  /*1f1e0*/  IMAD R233, R20, c[0x0][0x190], RZ ;  /* 0x0000640014e97a24 */ /* 0x008fc600078e02ff */
[----:B------:R-:W3:Y:S04]  /*1f1f0*/  LDL.LU R20, [R1+0x1e94] ;  /* 0x001e940001147983 */ /* 0x000ee80000300800 */
[----:B------:R-:W3:Y:S01]  /*1f200*/  LDL.LU R61, [R1+0x1e90] ;  /* 0x001e9000013d7983 */ /* 0x000ee20000300800 */
        /* <DEDUP_REMOVED lines=8> */
[----:B------:R-:W-:Y:S02]  /*1f290*/  IMAD R102, R36, c[0x0][0x190], RZ ;  /* 0x0000640024667a24 */ /* 0x000fe400078e02ff */
[----:B------:R-:W3:Y:S01]  /*1f2a0*/  LDL.LU R36, [R1+0x1e8c] ;  /* 0x001e8c0001247983 */ /* 0x000ee20000300800 */
[----:B------:R-:W-:-:S02]  /*1f2b0*/  IMAD R134, R37, c[0x0][0x190], RZ ;  /* 0x0000640025867a24 */ /* 0x000fc400078e02ff */
[----:B------:R-:W-:Y:S02]  /*1f2c0*/  IMAD R166, R38, c[0x0][0x190], RZ ;  /* 0x0000640026a67a24 */ /* 0x000fe400078e02ff */
[----:B------:R-:W-:Y:S02]  /*1f2d0*/  IMAD R70, R35, c[0x0][0x190], RZ ;  /* 0x0000640023467a24 */ /* 0x000fe400078e02ff */
        /* <DEDUP_REMOVED lines=9> */
[----:B--2---:R-:W-:-:S02]  /*1f370*/  IMAD R132, R21, c[0x0][0x190], RZ ;  /* 0x0000640015847a24 */ /* 0x004fc400078e02ff */
[----:B------:R-:W2:Y:S04]  /*1f380*/  LDL.LU R21, [R1+0x1e88] ;  /* 0x001e880001157983 */ /* 0x000ea80000300800 */
        /* <DEDUP_REMOVED lines=16> */
[----:B------:R-:W2:Y:S01]  /*1f490*/  LDL.LU R31, [R1+0x1e44] ;  /* 0x001e4400011f7983 */ /* 0x000ea20000300800 */
[----:B------:R-:W-:-:S03]  /*1f4a0*/  IMAD R39, R26, c[0x0][0x190], RZ ;  /* 0x000064001a277a24 */ /* 0x000fc600078e02ff */
[----:B------:R-:W2:Y:S01]  /*1f4b0*/  LDL.LU R30, [R1+0x1e40] ;  /* 0x001e4000011e7983 */ /* 0x000ea20000300800 */
[----:B------:R-:W-:-:S03]  /*1f4c0*/  IMAD R17, R25, c[0x0][0x190], RZ ;  /* 0x0000640019117a24 */ /* 0x000fc600078e02ff */
[----:B------:R-:W2:Y:S01]  /*1f4d0*/  LDL.LU R29, [R1+0x1e3c] ;  /* 0x001e3c00011d7983 */ /* 0x000ea20000300800 */
[----:B----4-:R-:W-:-:S03]  /*1f4e0*/  IMAD R228, R24, c[0x0][0x190], RZ ;  /* 0x0000640018e47a24 */ /* 0x010fc600078e02ff */
[----:B------:R-:W4:Y:S01]  /*1f4f0*/  LDL.LU R28, [R1+0x1e38] ;  /* 0x001e3800011c7983 */ /* 0x000f220000300800 */
[----:B------:R-:W-:-:S03]  /*1f500*/  IMAD R196, R23, c[0x0][0x190], RZ ;  /* 0x0000640017c47a24 */ /* 0x000fc600078e02ff */
[----:B------:R-:W4:Y:S01]  /*1f510*/  LDL.LU R27, [R1+0x1e34] ;  /* 0x001e3400011b7983 */ /* 0x000f220000300800 */
[----:B------:R-:W-:-:S03]  /*1f520*/  IMAD R164, R22, c[0x0][0x190], RZ ;  /* 0x0000640016a47a24 */ /* 0x000fc600078e02ff */
[----:B------:R-:W4:Y:S04]  /*1f530*/  LDL.LU R26, [R1+0x1e30] ;  /* 0x001e3000011a7983 */ /* 0x000f280000300800 */
[----:B------:R-:W4:Y:S04]  /*1f540*/  LDL.LU R25, [R1+0x1e2c] ;  /* 0x001e2c0001197983 */ /* 0x000f280000300800 */
[----:B------:R-:W4:Y:S04]  /*1f550*/  LDL.LU R24, [R1+0x1e28] ;  /* 0x001e280001187983 */ /* 0x000f280000300800 */
[----:B------:R-:W4:Y:S04]  /*1f560*/  LDL.LU R23, [R1+0x1e24] ;  /* 0x001e240001177983 */ /* 0x000f280000300800 */
[----:B------:R-:W4:Y:S01]  /*1f570*/  LDL.LU R22, [R1+0x1e20] ;  /* 0x001e200001167983 */ /* 0x000f220000300800 */
[----:B---3--:R-:W-:-:S03]  /*1f580*/  IMAD R100, R20, c[0x0][0x190], RZ ;  /* 0x0000640014647a24 */ /* 0x008fc600078e02ff */
[----:B------:R-:W3:Y:S01]  /*1f590*/  LDL.LU R20, [R1+0x1e1c] ;  /* 0x001e1c0001147983 */ /* 0x000ee20000300800 */
[----:B--2---:R-:W-:-:S03]  /*1f5a0*/  IMAD R12, R21, c[0x0][0x190], RZ ;  /* 0x00006400150c7a24 */ /* 0x004fc600078e02ff */
[----:B------:R-:W2:Y:S04]  /*1f5b0*/  LDL.LU R21, [R1+0x1e18] ;  /* 0x001e180001157983 */ /* 0x000ea80000300800 */
[----:B------:R-:W2:Y:S01]  /*1f5c0*/  LDL.LU R64, [R1+0x1e14] ;  /* 0x001e140001407983 */ /* 0x000ea20000300800 */
[----:B------:R-:W-:-:S03]  /*1f5d0*/  IMAD R10, R32, c[0x0][0x190], RZ ;  /* 0x00006400200a7a24 */ /* 0x000fc600078e02ff */
[----:B------:R-:W2:Y:S01]  /*1f5e0*/  LDL.LU R32, [R1+0x1e10] ;  /* 0x001e100001207983 */ /* 0x000ea20000300800 */
[----:B---3--:R-:W-:-:S03]  /*1f5f0*/  IMAD R160, R20, c[0x0][0x190], RZ ;  /* 0x0000640014a07a24 */ /* 0x008fc600078e02ff */
        /* <DEDUP_REMOVED lines=35> */
[----:B----4-:R-:W-:-:S03]  /*1f830*/  IMAD R131, R28, c[0x0][0x190], RZ ;  /* 0x000064001c837a24 */ /* 0x010fc600078e02ff */
[----:B------:R-:W4:Y:S01]  /*1f840*/  LDL.LU R31, [R1+0x1dc4] ;  /* 0x001dc400011f7983 */ /* 0x000f220000300800 */
[----:B------:R-:W-:-:S03]  /*1f850*/  IMAD R99, R27, c[0x0][0x190], RZ ;  /* 0x000064001b637a24 */ /* 0x000fc600078e02ff */
[----:B------:R-:W4:Y:S01]  /*1f860*/  LDL.LU R29, [R1+0x1dc0] ;  /* 0x001dc000011d7983 */ /* 0x000f220000300800 */
[----:B------:R-:W-:Y:S02]  /*1f870*/  IMAD R98, R35, c[0x0][0x190], RZ ;  /* 0x0000640023627a24 */ /* 0x000fe400078e02ff */
[----:B------:R-:W-:Y:S01]  /*1f880*/  IMAD R67, R26, c[0x0][0x190], RZ ;  /* 0x000064001a437a24 */ /* 0x000fe200078e02ff */
        /* <DEDUP_REMOVED lines=11> */
[----:B--2---:R-:W-:-:S03]  /*1f940*/  IMAD R128, R21, c[0x0][0x190], RZ ;  /* 0x0000640015807a24 */ /* 0x004fc600078e02ff */
[----:B------:R-:W2:Y:S01]  /*1f950*/  LDL.LU R21, [R1+0x1da0] ;  /* 0x001da00001157983 */ /* 0x000ea20000300800 */
[----:B------:R-:W-:Y:S02]  /*1f960*/  IMAD R96, R64, c[0x0][0x190], RZ ;  /* 0x0000640040607a24 */ /* 0x000fe400078e02ff */
[----:B------:R-:W-:Y:S02]  /*1f970*/  IMAD R64, R32, c[0x0][0x190], RZ ;  /* 0x0000640020407a24 */ /* 0x000fe400078e02ff */
[----:B---3--:R-:W-:Y:S02]  /*1f980*/  IMAD R32, R20, c[0x0][0x190], RZ ;  /* 0x0000640014207a24 */ /* 0x008fe400078e02ff */
[----:B------:R-:W3:Y:S04]  /*1f990*/  LDL.LU R20, [R1+0x1d9c] ;  /* 0x001d9c0001147983 */ /* 0x000ee80000300800 */
[----:B------:R-:W3:Y:S01]  /*1f9a0*/  LDL.LU R89, [R1+0x1d98] ;  /* 0x001d980001597983 */ /* 0x000ee20000300800 */
[----:B------:R-:W-:-:S02]  /*1f9b0*/  IMAD R8, R65, c[0x0][0x190], RZ ;  /* 0x0000640041087a24 */ /* 0x000fc400078e02ff */
[----:B------:R-:W-:Y:S02]  /*1f9c0*/  IMAD R129, R60, c[0x0][0x190], RZ ;  /* 0x000064003c817a24 */ /* 0x000fe400078e02ff */
[----:B------:R-:W3:Y:S01]  /*1f9d0*/  LDL.LU R60, [R1+0x1d94] ;  /* 0x001d9400013c7983 */ /* 0x000ee20000300800 */
        /* <DEDUP_REMOVED lines=12> */
[----:B----4-:R-:W-:Y:S02]  /*1faa0*/  IMAD R159, R28, c[0x0][0x190], RZ ;  /* 0x000064001c9f7a24 */ /* 0x010fe400078e02ff */
[----:B------:R-:W-:Y:S02]  /*1fab0*/  IMAD R191, R29, c[0x0][0x190], RZ ;  /* 0x000064001dbf7a24 */ /* 0x000fe400078e02ff */
[----:B------:R-:W-:Y:S02]  /*1fac0*/  IMAD R6, R50, c[0x0][0x190], RZ ;  /* 0x0000640032067a24 */ /* 0x000fe400078e02ff */
[----:B------:R-:W-:Y:S02]  /*1fad0*/  IMAD R95, R26, c[0x0][0x190], RZ ;  /* 0x000064001a5f7a24 */ /* 0x000fe400078e02ff */
[----:B--2---:R-:W-:-:S02]  /*1fae0*/  IMAD R188, R21, c[0x0][0x190], RZ ;  /* 0x0000640015bc7a24 */ /* 0x004fc400078e02ff */
[----:B------:R-:W2:Y:S04]  /*1faf0*/  LDL.LU R21, [R1+0x1d90] ;  /* 0x001d900001157983 */ /* 0x000ea80000300800 */
[----:B------:R-:W4:Y:S04]  /*1fb00*/  LDL.LU R28, [R1+0x1d8c] ;  /* 0x001d8c00011c7983 */ /* 0x000f280000300800 */
        /* <DEDUP_REMOVED lines=29> */
[----:B------:R-:W4:Y:S04]  /*1fce0*/  LDL.LU R23, [R1+0x1d2c] ;  /* 0x001d2c0001177983 */ /* 0x000f280000300800 */
[----:B------:R-:W4:Y:S01]  /*1fcf0*/  LDL.LU R22, [R1+0x1d28] ;  /* 0x001d280001167983 */ /* 0x000f220000300800 */
[----:B---3--:R-:W-:-:S03]  /*1fd00*/  IMAD R156, R20, c[0x0][0x190], RZ ;  /* 0x00006400149c7a24 */ /* 0x008fc600078e02ff */
[----:B------:R-:W3:Y:S01]  /*1fd10*/  LDL.LU R20, [R1+0x1d24] ;  /* 0x001d240001147983 */ /* 0x000ee20000300800 */
[----:B------:R-:W-:Y:S02]  /*1fd20*/  IMAD R92, R60, c[0x0][0x190], RZ ;  /* 0x000064003c5c7a24 */ /* 0x000fe400078e02ff */
[----:B--2---:R-:W-:Y:S02]  /*1fd30*/  IMAD R60, R21, c[0x0][0x190], RZ ;  /* 0x00006400153c7a24 */ /* 0x004fe400078e02ff */
[----:B------:R-:W2:Y:S04]  /*1fd40*/  LDL.LU R21, [R1+0x1d20] ;  /* 0x001d200001157983 */ /* 0x000ea80000300800 */
[----:B------:R-:W2:Y:S01]  /*1fd50*/  LDL.LU R120, [R1+0x1d1c] ;  /* 0x001d1c0001787983 */ /* 0x000ea20000300800 */
[----:B----4-:R-:W-:-:S03]  /*1fd60*/  IMAD R4, R88, c[0x0][0x190], RZ ;  /* 0x0000640058047a24 */ /* 0x010fc600078e02ff */
[----:B------:R-:W4:Y:S01]  /*1fd70*/  LDL.LU R88, [R1+0x1d18] ;  /* 0x001d180001587983 */ /* 0x000f220000300800 */
[----:B---3--:R-:W-:-:S03]  /*1fd80*/  IMAD R216, R20, c[0x0][0x190], RZ ;  /* 0x0000640014d87a24 */ /* 0x008fc600078e02ff */
[----:B------:R-:W3:Y:S01]  /*1fd90*/  LDL.LU R20, [R1+0x1d14] ;  /* 0x001d140001147983 */ /* 0x000ee20000300800 */
[----:B------:R-:W-:Y:S02]  /*1fda0*/  IMAD R218, R59, c[0x0][0x190], RZ ;  /* 0x000064003bda7a24 */ /* 0x000fe400078e02ff */
[----:B------:R-:W-:Y:S02]  /*1fdb0*/  IMAD R122, R56, c[0x0][0x190], RZ ;  /* 0x00006400387a7a24 */ /* 0x000fe400078e02ff */
[----:B------:R-:W-:Y:S01]  /*1fdc0*/  IMAD R59, R24, c[0x0][0x190], RZ ;  /* 0x00006400183b7a24 */ /* 0x000fe200078e02ff */
[----:B------:R-:W3:Y:S04]  /*1fdd0*/  LDL.LU R56, [R1+0x1d10] ;  /* 0x001d100001387983 */ /* 0x000ee80000300800 */
[----:B------:R-:W3:Y:S04]  /*1fde0*/  LDL.LU R24, [R1+0x1d0c] ;  /* 0x001d0c0001187983 */ /* 0x000ee80000300800 */
[----:B------:R-:W3:Y:S01]  /*1fdf0*/  LDL.LU R121, [R1+0x1d08] ;  /* 0x001d080001797983 */ /* 0x000ee20000300800 */
[----:B------:R-:W-:-:S03]  /*1fe00*/  IMAD R124, R89, c[0x0][0x190], RZ ;  /* 0x00006400597c7a24 */ /* 0x000fc600078e02ff */
[----:B------:R-:W3:Y:S01]  /*1fe10*/  LDL.LU R119, [R1+0x1d04] ;  /* 0x001d040001777983 */ /* 0x000ee20000300800 */
[----:B------:R-:W-:-:S03]  /*1fe20*/  IMAD R154, R57, c[0x0][0x190], RZ ;  /* 0x00006400399a7a24 */ /* 0x000fc600078e02ff */
[----:B------:R-:W3:Y:S01]  /*1fe30*/  LDL.LU R118, [R1+0x1d00] ;  /* 0x001d000001767983 */ /* 0x000ee20000300800 */
[----:B------:R-:W-:-:S03]  /*1fe40*/  IMAD R91, R25, c[0x0][0x190], RZ ;  /* 0x00006400195b7a24 */ /* 0x000fc600078e02ff */
        /* <DEDUP_REMOVED lines=36> */
[----:B--2---:R-:W-:-:S03]  /*20090*/  IMAD R184, R21, c[0x0][0x190], RZ ;  /* 0x0000640015b87a24 */ /* 0x004fc600078e02ff */
[----:B------:R-:W2:Y:S01]  /*200a0*/  LDL.LU R23, [R1+0x1cac] ;  /* 0x001cac0001177983 */ /* 0x000ea20000300800 */
[----:B------:R-:W-:-:S03]  /*200b0*/  IMAD R152, R120, c[0x0][0x190], RZ ;  /* 0x0000640078987a24 */ /* 0x000fc600078e02ff */
[----:B------:R-:W2:Y:S01]  /*200c0*/  LDL.LU R21, [R1+0x1ca8] ;  /* 0x001ca80001157983 */ /* 0x000ea20000300800 */
[----:B----4-:R-:W-:Y:S02]  /*200d0*/  IMAD R120, R88, c[0x0][0x190], RZ ;  /* 0x0000640058787a24 */ /* 0x010fe400078e02ff */
[----:B---3--:R-:W-:Y:S02]  /*200e0*/  IMAD R88, R20, c[0x0][0x190], RZ ;  /* 0x0000640014587a24 */ /* 0x008fe400078e02ff */
[----:B------:R-:W3:Y:S04]  /*200f0*/  LDL.LU R20, [R1+0x1ca4] ;  /* 0x001ca40001147983 */ /* 0x000ee80000300800 */
[----:B------:R-:W4:Y:S04]  /*20100*/  LDL.LU R180, [R1+0x1ca0] ;  /* 0x001ca00001b47983 */ /* 0x000f280000300800 */
[----:B------:R-:W4:Y:S01]  /*20110*/  LDL.LU R148, [R1+0x1c9c] ;  /* 0x001c9c0001947983 */ /* 0x000f220000300800 */
[----:B------:R-:W-:-:S02]  /*20120*/  IMAD R248, R121, c[0x0][0x190], RZ ;  /* 0x0000640079f87a24 */ /* 0x000fc400078e02ff */
[----:B------:R-:W-:Y:S02]  /*20130*/  IMAD R217, R119, c[0x0][0x190], RZ ;  /* 0x0000640077d97a24 */ /* 0x000fe400078e02ff */
[----:B------:R-:W-:Y:S02]  /*20140*/  IMAD R185, R118, c[0x0][0x190], RZ ;  /* 0x0000640076b97a24 */ /* 0x000fe400078e02ff */
[----:B------:R-:W-:Y:S02]  /*20150*/  IMAD R121, R116, c[0x0][0x190], RZ ;  /* 0x0000640074797a24 */ /* 0x000fe400078e02ff */
[----:B------:R-:W4:Y:S01]  /*20160*/  LDL.LU R116, [R1+0x1c98] ;  /* 0x001c980001747983 */ /* 0x000f220000300800 */
[----:B------:R-:W-:Y:S02]  /*20170*/  IMAD R153, R117, c[0x0][0x190], RZ ;  /* 0x0000640075997a24 */ /* 0x000fe400078e02ff */
[----:B------:R-:W-:Y:S02]  /*20180*/  IMAD R150, R86, c[0x0][0x190], RZ ;  /* 0x0000640056967a24 */ /* 0x000fe400078e02ff */
[----:B------:R-:W-:-:S02]  /*20190*/  IMAD R86, R84, c[0x0][0x190], RZ ;  /* 0x0000640054567a24 */ /* 0x000fc400078e02ff */
[----:B------:R-:W4:Y:S01]  /*201a0*/  LDL.LU R84, [R1+0x1c94] ;  /* 0x001c940001547983 */ /* 0x000f220000300800 */
[----:B------:R-:W-:Y:S02]  /*201b0*/  IMAD R118, R85, c[0x0][0x190], RZ ;  /* 0x0000640055767a24 */ /* 0x000fe400078e02ff */
[----:B------:R-:W-:Y:S02]  /*201c0*/  IMAD R214, R114, c[0x0][0x190], RZ ;  /* 0x0000640072d67a24 */ /* 0x000fe400078e02ff */
[----:B------:R-:W-:Y:S02]  /*201d0*/  IMAD R119, R52, c[0x0][0x190], RZ ;  /* 0x0000640034777a24 */ /* 0x000fe400078e02ff */
[----:B------:R-:W4:Y:S01]  /*201e0*/  LDL.LU R52, [R1+0x1c90] ;  /* 0x001c900001347983 */ /* 0x000f220000300800 */
[----:B------:R-:W-:Y:S02]  /*201f0*/  IMAD R151, R53, c[0x0][0x190], RZ ;  /* 0x0000640035977a24 */ /* 0x000fe400078e02ff */
[----:B------:R-:W-:-:S02]  /*20200*/  IMAD R215, R82, c[0x0][0x190], RZ ;  /* 0x0000640052d77a24 */ /* 0x000fc400078e02ff */
[----:B------:R-:W-:Y:S02]  /*20210*/  IMAD R183, R55, c[0x0][0x190], RZ ;  /* 0x0000640037b77a24 */ /* 0x000fe400078e02ff */
[----:B------:R-:W-:Y:S02]  /*20220*/  IMAD R55, R50, c[0x0][0x190], RZ ;  /* 0x0000640032377a24 */ /* 0x000fe400078e02ff */
[----:B--2---:R-:W-:Y:S02]  /*20230*/  IMAD R245, R21, c[0x0][0x190], RZ ;  /* 0x0000640015f57a24 */ /* 0x004fe400078e02ff */
[----:B------:R-:W-:Y:S02]  /*20240*/  IMAD R249, R115, c[0x0][0x190], RZ ;  /* 0x0000640073f97a24 */ /* 0x000fe400078e02ff */
[----:B------:R-:W-:Y:S02]  /*20250*/  IMAD R182, R87, c[0x0][0x190], RZ ;  /* 0x0000640057b67a24 */ /* 0x000fe400078e02ff */
[----:B------:R-:W-:-:S02]  /*20260*/  IMAD R244, R83, c[0x0][0x190], RZ ;  /* 0x0000640053f47a24 */ /* 0x000fc400078e02ff */
[----:B------:R-:W-:Y:S02]  /*20270*/  IMAD R87, R51, c[0x0][0x190], RZ ;  /* 0x0000640033577a24 */ /* 0x000fe400078e02ff */
[----:B------:R-:W-:-:S04]  /*20280*/  IMAD.WIDE R48, R14, 0x4, R246 ;  /* 0x000000040e307825 */ /* 0x000fc800078e02f6 */
[----:B---3--:R-:W-:Y:S02]  /*20290*/  IMAD R212, R20, c[0x0][0x190], RZ ;  /* 0x0000640014d47a24 */ /* 0x008fe400078e02ff */
[----:B------:R-:W2:Y:S04]  /*202a0*/  LDL.LU R20, [R1+0x1c8c] ;  /* 0x001c8c0001147983 */ /* 0x000ea80000300800 */
[----:B------:R-:W3:Y:S04]  /*202b0*/  LDL.LU R242, [R1+0x1c88] ;  /* 0x001c880001f27983 */ /* 0x000ee80000300800 */
        /* <DEDUP_REMOVED lines=22> */
[----:B-1----:R-:W2:Y:S04]  /*20420*/  LDL.LU R0, [R1+0x2028] ;  /* 0x0020280001007983 */ /* 0x002ea80000300800 */
[----:B------:R-:W2:Y:S04]  /*20430*/  LDL R241, [R1+0x2008] ;  /* 0x0020080001f17983 */ /* 0x000ea80000100800 */
[----:B------:R1:W-:Y:S02]  /*20440*/  STL.64 [R1+0x1ca0], R48 ;  /* 0x001ca03001007387 */ /* 0x0003e40000100a00 */
[----:B-1----:R-:W-:-:S02]  /*20450*/  IMAD.WIDE R48, R14, 0x4, R250 ;  /* 0x000000040e307825 */ /* 0x002fc400078e02fa */
[----:B------:R-:W3:Y:S04]  /*20460*/  LDL.LU R14, [R1+0x1f28] ;  /* 0x001f2800010e7983 */ /* 0x000ee80000300800 */
[----:B------:R2:W-:Y:S01]  /*20470*/  STL.64 [R1+0x1c98], R48 ;  /* 0x001c983001007387 */ /* 0x0005e20000100a00 */
[----:B------:R-:W-:-:S04]  /*20480*/  IMAD.WIDE R80, R80, 0x4, R246 ;  /* 0x0000000450507825 */ /* 0x000fc800078e02f6 */
[----:B------:R-:W-:-:S04]  /*20490*/  IMAD.WIDE R112, R112, 0x4, R246 ;  /* 0x0000000470707825 */ /* 0x000fc800078e02f6 */
[----:B------:R-:W-:-:S04]  /*204a0*/  IMAD.WIDE R144, R144, 0x4, R246 ;  /* 0x0000000490907825 */ /* 0x000fc800078e02f6 */
[----:B------:R-:W-:-:S04]  /*204b0*/  IMAD.WIDE R176, R176, 0x4, R246 ;  /* 0x00000004b0b07825 */ /* 0x000fc800078e02f6 */
[----:B------:R-:W-:-:S04]  /*204c0*/  IMAD.WIDE R208, R208, 0x4, R246 ;  /* 0x00000004d0d07825 */ /* 0x000fc800078e02f6 */
[----:B--2---:R-:W-:-:S05]  /*204d0*/  IMAD.WIDE R48, R241, 0x4, R246 ;  /* 0x00000004f1307825 */ /* 0x004fca00078e02f6 */
[----:B------:R1:W-:Y:S01]  /*204e0*/  STL.64 [R1+0x1c90], R48 ;  /* 0x001c903001007387 */ /* 0x0003e20000100a00 */
[----:B------:R-:W-:-:S03]  /*204f0*/  IMAD.WIDE R240, R240, 0x4, R246 ;  /* 0x00000004f0f07825 */ /* 0x000fc600078e02f6 */
[----:B-1----:R-:W2:Y:S04]  /*20500*/  LDL.LU.64 R48, [R1+0x76d8] ;  /* 0x0076d80001307983 */ /* 0x002ea80000300a00 */
[----:B------:R1:W-:Y:S04]  /*20510*/  STL.64 [R1+0x2c40], R80 ;  /* 0x002c405001007387 */ /* 0x0003e80000100a00 */
        /* <DEDUP_REMOVED lines=9> */
[----:B------:R3:W-:Y:S02]  /*205b0*/  STL.64 [R1+0x2b00], R240 ;  /* 0x002b00f001007387 */ /* 0x0007e40000100a00 */
[----:B---3--:R-:W-:-:S05]  /*205c0*/  IMAD.WIDE R240, R14, 0x4, R246 ;  /* 0x000000040ef07825 */ /* 0x008fca00078e02f6 */
[----:B------:R1:W-:Y:S02]  /*205d0*/  STL.64 [R1+0x2ac0], R240 ;  /* 0x002ac0f001007387 */ /* 0x0003e40000100a00 */
[----:B-1----:R-:W-:-:S05]  /*205e0*/  IMAD.WIDE R240, R18, 0x4, R246 ;  /* 0x0000000412f07825 */ /* 0x002fca00078e02f6 */
[----:B------:R1:W-:Y:S02]  /*205f0*/  STL.64 [R1+0x2a80], R240 ;  /* 0x002a80f001007387 */ /* 0x0003e40000100a00 */
[----:B-1----:R-:W-:-:S05]  /*20600*/  IMAD.WIDE R240, R19, 0x4, R246 ;  /* 0x0000000413f07825 */ /* 0x002fca00078e02f6 */
[----:B------:R1:W-:Y:S04]  /*20610*/  STL.64 [R1+0x2a40], R240 ;  /* 0x002a40f001007387 */ /* 0x0003e80000100a00 */
[----:B-1----:R-:W3:Y:S04]  /*20620*/  LDL.LU.64 R240, [R1+0x76a8] ;  /* 0x0076a80001f07983 */ /* 0x002ee80000300a00 */
[----:B------:R1:W-:Y:S02]  /*20630*/  STL.64 [R1+0x7688], R18 ;  /* 0x0076881201007387 */ /* 0x0003e40000100a00 */
[----:B-1----:R-:W-:-:S05]  /*20640*/  IMAD.WIDE R18, R16, 0x4, R246 ;  /* 0x0000000410127825 */ /* 0x002fca00078e02f6 */
[----:B------:R1:W-:Y:S04]  /*20650*/  STL.64 [R1+0x2a00], R18 ;  /* 0x002a001201007387 */ /* 0x0003e80000100a00 */
[----:B------:R4:W-:Y:S01]  /*20660*/  STL.64 [R1+0x7690], R16 ;  /* 0x0076901001007387 */ /* 0x0009e20000100a00 */
[----:B-1----:R-:W-:-:S04]  /*20670*/  IMAD.WIDE R18, R17, 0x4, R246 ;  /* 0x0000000411127825 */ /* 0x002fc800078e02f6 */
[--C-:B----4-:R-:W-:Y:S01]  /*20680*/  IMAD.WIDE R16, R12, 0x4, R246.reuse ;  /* 0x000000040c107825 */ /* 0x110fe200078e02f6 */
[----:B------:R1:W-:Y:S04]  /*20690*/  STL.64 [R1+0x29c0], R18 ;  /* 0x0029c01201007387 */ /* 0x0003e80000100a00 */
[----:B------:R4:W-:Y:S04]  /*206a0*/  STL.64 [R1+0x7698], R12 ;  /* 0x0076980c01007387 */ /* 0x0009e80000100a00 */
[----:B------:R4:W-:Y:S01]  /*206b0*/  STL.64 [R1+0x2980], R16 ;  /* 0x0029801001007387 */ /* 0x0009e20000100a00 */
[----:B-1----:R-:W-:-:S04]  /*206c0*/  IMAD.WIDE R18, R13, 0x4, R246 ;  /* 0x000000040d127825 */ /* 0x002fc800078e02f6 */
[--C-:B----4-:R-:W-:Y:S01]  /*206d0*/  IMAD.WIDE R12, R11, 0x4, R246.reuse ;  /* 0x000000040b0c7825 */ /* 0x110fe200078e02f6 */
[----:B------:R-:W-:Y:S03]  /*206e0*/  STL.64 [R1+0x2940], R18 ;  /* 0x0029401201007387 */ /* 0x000fe60000100a00 */
[--C-:B------:R-:W-:Y:S01]  /*206f0*/  IMAD.WIDE R16, R10, 0x4, R246.reuse ;  /* 0x000000040a107825 */ /* 0x100fe200078e02f6 */
[----:B------:R1:W-:Y:S04]  /*20700*/  STL.64 [R1+0x76a0], R10 ;  /* 0x0076a00a01007387 */ /* 0x0003e80000100a00 */
[----:B------:R4:W-:Y:S04]  /*20710*/  STL.64 [R1+0x2900], R16 ;  /* 0x0029001001007387 */ /* 0x0009e80000100a00 */
[----:B------:R4:W-:Y:S01]  /*20720*/  STL.64 [R1+0x28c0], R12 ;  /* 0x0028c00c01007387 */ /* 0x0009e20000100a00 */
[----:B-1----:R-:W-:-:S04]  /*20730*/  IMAD.WIDE R10, R9, 0x4, R246 ;  /* 0x00000004090a7825 */ /* 0x002fc800078e02f6 */
[----:B----4-:R-:W-:-:S04]  /*20740*/  IMAD.WIDE R16, R8, 0x4, R246 ;  /* 0x0000000408107825 */ /* 0x010fc800078e02f6 */
[--C-:B------:R-:W-:Y:S01]  /*20750*/  IMAD.WIDE R12, R6, 0x4, R246.reuse ;  /* 0x00000004060c7825 */ /* 0x100fe200078e02f6 */
[----:B------:R1:W-:Y:S04]  /*20760*/  STL.64 [R1+0x2880], R16 ;  /* 0x0028801001007387 */ /* 0x0003e80000100a00 */
[----:B------:R4:W-:Y:S04]  /*20770*/  STL.64 [R1+0x2840], R10 ;  /* 0x0028400a01007387 */ /* 0x0009e80000100a00 */
[----:B------:R4:W-:Y:S01]  /*20780*/  STL.64 [R1+0x2800], R12 ;  /* 0x0028000c01007387 */ /* 0x0009e20000100a00 */
[----:B-1----:R-:W-:-:S04]  /*20790*/  IMAD.WIDE R16, R7, 0x4, R246 ;  /* 0x0000000407107825 */ /* 0x002fc800078e02f6 */
[--C-:B----4-:R-:W-:Y:S01]  /*207a0*/  IMAD.WIDE R10, R4, 0x4, R246.reuse ;  /* 0x00000004040a7825 */ /* 0x110fe200078e02f6 */
[----:B------:R1:W-:Y:S03]  /*207b0*/  STL.64 [R1+0x27c0], R16 ;  /* 0x0027c01001007387 */ /* 0x0003e60000100a00 */
[--C-:B------:R-:W-:Y:S01]  /*207c0*/  IMAD.WIDE R12, R5, 0x4, R246.reuse ;  /* 0x00000004050c7825 */ /* 0x100fe200078e02f6 */
[----:B------:R4:W-:Y:S04]  /*207d0*/  STL.64 [R1+0x2780], R10 ;  /* 0x0027800a01007387 */ /* 0x0009e80000100a00 */
[----:B------:R4:W-:Y:S01]  /*207e0*/  STL.64 [R1+0x2740], R12 ;  /* 0x0027400c01007387 */ /* 0x0009e20000100a00 */
[----:B-1----:R-:W-:-:S04]  /*207f0*/  IMAD.WIDE R16, R2, 0x4, R246 ;  /* 0x0000000402107825 */ /* 0x002fc800078e02f6 */
[--C-:B----4-:R-:W-:Y:S01]  /*20800*/  IMAD.WIDE R10, R3, 0x4, R246.reuse ;  /* 0x00000004030a7825 */ /* 0x110fe200078e02f6 */
[----:B------:R1:W-:Y:S03]  /*20810*/  STL.64 [R1+0x2700], R16 ;  /* 0x0027001001007387 */ /* 0x0003e60000100a00 */
[--C-:B------:R-:W-:Y:S01]  /*20820*/  IMAD.WIDE R12, R248, 0x4, R246.reuse ;  /* 0x00000004f80c7825 */ /* 0x100fe200078e02f6 */
[----:B------:R4:W-:Y:S03]  /*20830*/  STL.64 [R1+0x26c0], R10 ;  /* 0x0026c00a01007387 */ /* 0x0009e60000100a00 */
[----:B------:R-:W-:Y:S01]  /*20840*/  IMAD R242, R242, c[0x0][0x190], RZ ;  /* 0x00006400f2f27a24 */ /* 0x000fe200078e02ff */
[----:B------:R4:W-:Y:S01]  /*20850*/  STL.64 [R1+0x2680], R12 ;  /* 0x0026800c01007387 */ /* 0x0009e20000100a00 */
[----:B-1----:R-:W-:-:S04]  /*20860*/  IMAD.WIDE R16, R249, 0x4, R246 ;  /* 0x00000004f9107825 */ /* 0x002fc800078e02f6 */
[--C-:B----4-:R-:W-:Y:S01]  /*20870*/  IMAD.WIDE R10, R244, 0x4, R246.reuse ;  /* 0x00000004f40a7825 */ /* 0x110fe200078e02f6 */
[----:B------:R1:W-:Y:S03]  /*20880*/  STL.64 [R1+0x2640], R16 ;  /* 0x0026401001007387 */ /* 0x0003e60000100a00 */
[----:B------:R-:W-:Y:S01]  /*20890*/  IMAD.WIDE R12, R245, 0x4, R246 ;  /* 0x00000004f50c7825 */ /* 0x000fe200078e02f6 */
[----:B------:R4:W-:Y:S03]  /*208a0*/  STL.64 [R1+0x25d0], R10 ;  /* 0x0025d00a01007387 */ /* 0x0009e60000100a00 */
[----:B------:R-:W-:Y:S02]  /*208b0*/  IMAD R243, R243, c[0x0][0x190], RZ ;  /* 0x00006400f3f37a24 */ /* 0x000fe400078e02ff */
[----:B------:R-:W-:-:S02]  /*208c0*/  IMAD R252, R252, c[0x0][0x190], RZ ;  /* 0x00006400fcfc7a24 */ /* 0x000fc400078e02ff */
[--C-:B-1----:R-:W-:Y:S01]  /*208d0*/  IMAD.WIDE R16, R242, 0x4, R246.reuse ;  /* 0x00000004f2107825 */ /* 0x102fe200078e02f6 */
[----:B------:R1:W-:Y:S03]  /*208e0*/  STL.64 [R1+0x2590], R12 ;  /* 0x0025900c01007387 */ /* 0x0003e60000100a00 */
[--C-:B----4-:R-:W-:Y:S01]  /*208f0*/  IMAD.WIDE R10, R243, 0x4, R246.reuse ;  /* 0x00000004f30a7825 */ /* 0x110fe200078e02f6 */
[----:B------:R-:W-:Y:S04]  /*20900*/  STL.64 [R1+0x2550], R16 ;  /* 0x0025501001007387 */ /* 0x000fe80000100a00 */
[----:B------:R-:W-:Y:S01]  /*20910*/  STL.64 [R1+0x2510], R10 ;  /* 0x0025100a01007387 */ /* 0x000fe20000100a00 */
[----:B-1----:R-:W-:-:S05]  /*20920*/  IMAD.WIDE R12, R252, 0x4, R246 ;  /* 0x00000004fc0c7825 */ /* 0x002fca00078e02f6 */
[----:B------:R1:W-:Y:S02]  /*20930*/  STL.64 [R1+0x24d8], R12 ;  /* 0x0024d80c01007387 */ /* 0x0003e40000100a00 */
[----:B-1----:R-:W-:-:S04]  /*20940*/  IMAD.WIDE R12, R238, 0x4, R246 ;  /* 0x00000004ee0c7825 */ /* 0x002fc800078e02f6 */
[----:B------:R-:W-:Y:S02]  /*20950*/  IMAD R213, R213, c[0x0][0x190], RZ ;  /* 0x00006400d5d57a24 */ /* 0x000fe400078e02ff */
[----:B------:R-:W-:Y:S02]  /*20960*/  IMAD R210, R210, c[0x0][0x190], RZ ;  /* 0x00006400d2d27a24 */ /* 0x000fe400078e02ff */
[----:B------:R-:W-:Y:S02]  /*20970*/  IMAD R211, R211, c[0x0][0x190], RZ ;  /* 0x00006400d3d37a24 */ /* 0x000fe400078e02ff */
[----:B------:R-:W-:Y:S02]  /*20980*/  IMAD R180, R180, c[0x0][0x190], RZ ;  /* 0x00006400b4b47a24 */ /* 0x000fe400078e02ff */
[----:B---3--:R-:W-:-:S04]  /*20990*/  IMAD.WIDE R16, R240, 0x4, R246 ;  /* 0x00000004f0107825 */ /* 0x008fc800078e02f6 */
[--C-:B------:R-:W-:Y:S01]  /*209a0*/  IMAD.WIDE R10, R241, 0x4, R246.reuse ;  /* 0x00000004f10a7825 */ /* 0x100fe200078e02f6 */
[----:B------:R1:W-:Y:S04]  /*209b0*/  STL.64 [R1+0x2cb0], R16 ;  /* 0x002cb01001007387 */ /* 0x0003e80000100a00 */
[----:B------:R3:W-:Y:S04]  /*209c0*/  STL.64 [R1+0x2c78], R10 ;  /* 0x002c780a01007387 */ /* 0x0007e80000100a00 */
[----:B------:R4:W-:Y:S01]  /*209d0*/  STL.64 [R1+0x2c38], R12 ;  /* 0x002c380c01007387 */ /* 0x0009e20000100a00 */
[----:B-1----:R-:W-:-:S04]  /*209e0*/  IMAD.WIDE R16, R239, 0x4, R246 ;  /* 0x00000004ef107825 */ /* 0x002fc800078e02f6 */
[--C-:B---3--:R-:W-:Y:S01]  /*209f0*/  IMAD.WIDE R10, R236, 0x4, R246.reuse ;  /* 0x00000004ec0a7825 */ /* 0x108fe200078e02f6 */
[----:B------:R1:W-:Y:S03]  /*20a00*/  STL.64 [R1+0x2bf8], R16 ;  /* 0x002bf81001007387 */ /* 0x0003e60000100a00 */
[--C-:B----4-:R-:W-:Y:S01]  /*20a10*/  IMAD.WIDE R12, R237, 0x4, R246.reuse ;  /* 0x00000004ed0c7825 */ /* 0x110fe200078e02f6 */
        /* <DEDUP_REMOVED lines=53> */
[--C-:B--2---:R-:W-:Y:S01]  /*20d70*/  IMAD.WIDE R12, R208, 0x4, R246.reuse ;  /* 0x00000004d00c7825 */ /* 0x104fe200078e02f6 */
[----:B------:R2:W-:Y:S04]  /*20d80*/  STL.64 [R1+0x24d0], R10 ;  /* 0x0024d00a01007387 */ /* 0x0005e80000100a00 */
[----:B------:R3:W-:Y:S01]  /*20d90*/  STL.64 [R1+0x2ca8], R12 ;  /* 0x002ca80c01007387 */ /* 0x0007e20000100a00 */
[----:B-1----:R-:W-:-:S04]  /*20da0*/  IMAD.WIDE R16, R209, 0x4, R246 ;  /* 0x00000004d1107825 */ /* 0x002fc800078e02f6 */
[--C-:B--2---:R-:W-:Y:S01]  /*20db0*/  IMAD.WIDE R10, R206, 0x4, R246.reuse ;  /* 0x00000004ce0a7825 */ /* 0x104fe200078e02f6 */
[----:B------:R1:W-:Y:S03]  /*20dc0*/  STL.64 [R1+0x2c70], R16 ;  /* 0x002c701001007387 */ /* 0x0003e60000100a00 */
[--C-:B---3--:R-:W-:Y:S01]  /*20dd0*/  IMAD.WIDE R12, R207, 0x4, R246.reuse ;  /* 0x00000004cf0c7825 */ /* 0x108fe200078e02f6 */
        /* <DEDUP_REMOVED lines=47> */
[----:B---3--:R-:W-:Y:S01]  /*210d0*/  IMAD.WIDE R12, R183, 0x4, R246 ;  /* 0x00000004b70c7825 */ /* 0x008fe200078e02f6 */
[----:B------:R2:W-:Y:S03]  /*210e0*/  STL.64 [R1+0x2620], R10 ;  /* 0x0026200a01007387 */ /* 0x0005e60000100a00 */
[----:B------:R-:W-:Y:S02]  /*210f0*/  IMAD R181, R181, c[0x0][0x190], RZ ;  /* 0x00006400b5b57a24 */ /* 0x000fe400078e02ff */
[----:B------:R-:W-:-:S02]  /*21100*/  IMAD R178, R178, c[0x0][0x190], RZ ;  /* 0x00006400b2b27a24 */ /* 0x000fc400078e02ff */
[--C-:B-1----:R-:W-:Y:S01]  /*21110*/  IMAD.WIDE R16, R180, 0x4, R246.reuse ;  /* 0x00000004b4107825 */ /* 0x102fe200078e02f6 */
[----:B------:R1:W-:Y:S03]  /*21120*/  STL.64 [R1+0x25c0], R12 ;  /* 0x0025c00c01007387 */ /* 0x0003e60000100a00 */
[----:B------:R-:W-:Y:S02]  /*21130*/  IMAD R179, R179, c[0x0][0x190], RZ ;  /* 0x00006400b3b37a24 */ /* 0x000fe400078e02ff */
[--C-:B--2---:R-:W-:Y:S01]  /*21140*/  IMAD.WIDE R10, R181, 0x4, R246.reuse ;  /* 0x00000004b50a7825 */ /* 0x104fe200078e02f6 */
[----:B------:R2:W-:Y:S03]  /*21150*/  STL.64 [R1+0x2580], R16 ;  /* 0x0025801001007387 */ /* 0x0005e60000100a00 */
[--C-:B-1----:R-:W-:Y:S01]  /*21160*/  IMAD.WIDE R12, R178, 0x4, R246.reuse ;  /* 0x00000004b20c7825 */ /* 0x102fe200078e02f6 */
        /* <DEDUP_REMOVED lines=50> */
[----:B------:R2:W-:Y:S03]  /*21490*/  STL.64 [R1+0x2728], R12 ;  /* 0x0027280c01007387 */ /* 0x0005e60000100a00 */
[----:B------:R-:W-:Y:S01]  /*214a0*/  IMAD R148, R148, c[0x0][0x190], RZ ;  /* 0x0000640094947a24 */ /* 0x000fe200078e02ff */
[----:B------:R3:W-:Y:S01]  /*214b0*/  STL.64 [R1+0x26e8], R16 ;  /* 0x0026e81001007387 */ /* 0x0007e20000100a00 */
[----:B-1----:R-:W-:-:S04]  /*214c0*/  IMAD.WIDE R10, R152, 0x4, R246 ;  /* 0x00000004980a7825 */ /* 0x002fc800078e02f6 */
[--C-:B--2---:R-:W-:Y:S01]  /*214d0*/  IMAD.WIDE R12, R153, 0x4, R246.reuse ;  /* 0x00000004990c7825 */ /* 0x104fe200078e02f6 */
[----:B------:R1:W-:Y:S03]  /*214e0*/  STL.64 [R1+0x26a8], R10 ;  /* 0x0026a80a01007387 */ /* 0x0003e60000100a00 */
[----:B---3--:R-:W-:Y:S01]  /*214f0*/  IMAD.WIDE R16, R150, 0x4, R246 ;  /* 0x0000000496107825 */ /* 0x008fe200078e02f6 */
[----:B------:R2:W-:Y:S03]  /*21500*/  STL.64 [R1+0x2668], R12 ;  /* 0x0026680c01007387 */ /* 0x0005e60000100a00 */
[----:B------:R-:W-:Y:S01]  /*21510*/  IMAD R149, R149, c[0x0][0x190], RZ ;  /* 0x0000640095957a24 */ /* 0x000fe200078e02ff */
[----:B------:R3:W-:Y:S01]  /*21520*/  STL.64 [R1+0x25f8], R16 ;  /* 0x0025f81001007387 */ /* 0x0007e20000100a00 */
[----:B------:R-:W-:-:S02]  /*21530*/  IMAD R146, R146, c[0x0][0x190], RZ ;  /* 0x0000640092927a24 */ /* 0x000fc400078e02ff */
[----:B-1----:R-:W-:-:S04]  /*21540*/  IMAD.WIDE R10, R151, 0x4, R246 ;  /* 0x00000004970a7825 */ /* 0x002fc800078e02f6 */
[--C-:B--2---:R-:W-:Y:S01]  /*21550*/  IMAD.WIDE R12, R148, 0x4, R246.reuse ;  /* 0x00000004940c7825 */ /* 0x104fe200078e02f6 */
[----:B------:R1:W-:Y:S03]  /*21560*/  STL.64 [R1+0x25b8], R10 ;  /* 0x0025b80a01007387 */ /* 0x0003e60000100a00 */
[----:B------:R-:W-:Y:S02]  /*21570*/  IMAD R147, R147, c[0x0][0x190], RZ ;  /* 0x0000640093937a24 */ /* 0x000fe400078e02ff */
        /* <DEDUP_REMOVED lines=135> */
[----:B------:R2:W-:Y:S03]  /*21df0*/  STL.64 [R1+0x25a8], R12 ;  /* 0x0025a80c01007387 */ /* 0x0005e60000100a00 */
[----:B------:R-:W-:Y:S01]  /*21e00*/  IMAD R83, R83, c[0x0][0x190], RZ ;  /* 0x0000640053537a24 */ /* 0x000fe200078e02ff */
        /* <DEDUP_REMOVED lines=92> */
[----:B-1----:R-:W-:Y:S01]  /*223d0*/  IMAD.WIDE R10, R43, 0x4, R246 ;  /* 0x000000042b0a7825 */ /* 0x002fe200078e02f6 */
[----:B--2---:R-:W2:Y:S04]  /*223e0*/  LDL.LU R12, [R1+0x2008] ;  /* 0x00200800010c7983 */ /* 0x004ea80000300800 */
[----:B------:R1:W-:Y:S04]  /*223f0*/  STL.64 [R1+0x2b08], R16 ;  /* 0x002b081001007387 */ /* 0x0003e80000100a00 */
[----:B------:R-:W3:Y:S04]  /*22400*/  LDL.LU R13, [R1+0x1fe8] ;  /* 0x001fe800010d7983 */ /* 0x000ee80000300800 */
[----:B------:R4:W-:Y:S04]  /*22410*/  STL.64 [R1+0x2ac8], R10 ;  /* 0x002ac80a01007387 */ /* 0x0009e80000100a00 */
[----:B-1----:R-:W2:Y:S04]  /*22420*/  LDL.LU R16, [R1+0x1fc8] ;  /* 0x001fc80001107983 */ /* 0x002ea80000300800 */
[----:B------:R-:W2:Y:S04]  /*22430*/  LDL.LU R17, [R1+0x1fa8] ;  /* 0x001fa80001117983 */ /* 0x000ea80000300800 */
[----:B------:R-:W2:Y:S04]  /*22440*/  LDL.LU R18, [R1+0x1f88] ;  /* 0x001f880001127983 */ /* 0x000ea80000300800 */
[----:B------:R-:W2:Y:S01]  /*22450*/  LDL.LU R19, [R1+0x1f68] ;  /* 0x001f680001137983 */ /* 0x000ea20000300800 */
[----:B------:R-:W-:-:S02]  /*22460*/  IMAD R40, R40, c[0x0][0x190], RZ ;  /* 0x0000640028287a24 */ /* 0x000fc400078e02ff */
[----:B------:R-:W-:Y:S02]  /*22470*/  IMAD R41, R41, c[0x0][0x190], RZ ;  /* 0x0000640029297a24 */ /* 0x000fe400078e02ff */
[----:B----4-:R-:W-:-:S05]  /*22480*/  IMAD.WIDE R10, R40, 0x4, R246 ;  /* 0x00000004280a7825 */ /* 0x010fca00078e02f6 */
[----:B------:R1:W-:Y:S02]  /*22490*/  STL.64 [R1+0x2a88], R10 ;  /* 0x002a880a01007387 */ /* 0x0003e40000100a00 */
[----:B-1----:R-:W-:-:S05]  /*224a0*/  IMAD.WIDE R10, R41, 0x4, R246 ;  /* 0x00000004290a7825 */ /* 0x002fca00078e02f6 */
[----:B------:R1:W-:Y:S01]  /*224b0*/  STL.64 [R1+0x2a48], R10 ;  /* 0x002a480a01007387 */ /* 0x0003e20000100a00 */
[----:B------:R-:W-:Y:S02]  /*224c0*/  IMAD R36, R36, c[0x0][0x190], RZ ;  /* 0x0000640024247a24 */ /* 0x000fe400078e02ff */
[----:B-1----:R-:W-:-:S05]  /*224d0*/  IMAD.WIDE R10, R38, 0x4, R246 ;  /* 0x00000004260a7825 */ /* 0x002fca00078e02f6 */
[----:B------:R1:W-:Y:S01]  /*224e0*/  STL.64 [R1+0x2a08], R10 ;  /* 0x002a080a01007387 */ /* 0x0003e20000100a00 */
[----:B------:R-:W-:Y:S02]  /*224f0*/  IMAD R37, R37, c[0x0][0x190], RZ ;  /* 0x0000640025257a24 */ /* 0x000fe400078e02ff */
[----:B-1----:R-:W-:-:S05]  /*22500*/  IMAD.WIDE R10, R39, 0x4, R246 ;  /* 0x00000004270a7825 */ /* 0x002fca00078e02f6 */
[----:B------:R1:W-:Y:S02]  /*22510*/  STL.64 [R1+0x29c8], R10 ;  /* 0x0029c80a01007387 */ /* 0x0003e40000100a00 */
[----:B-1----:R-:W-:-:S05]  /*22520*/  IMAD.WIDE R10, R36, 0x4, R246 ;  /* 0x00000004240a7825 */ /* 0x002fca00078e02f6 */
[----:B------:R1:W-:Y:S02]  /*22530*/  STL.64 [R1+0x2988], R10 ;  /* 0x0029880a01007387 */ /* 0x0003e40000100a00 */
[----:B-1----:R-:W-:-:S05]  /*22540*/  IMAD.WIDE R10, R37, 0x4, R246 ;  /* 0x00000004250a7825 */ /* 0x002fca00078e02f6 */
        /* <DEDUP_REMOVED lines=48> */
[----:B-1----:R-:W-:Y:S02]  /*22850*/  IMAD.WIDE R10, R15, 0x4, R246 ;  /* 0x000000040f0a7825 */ /* 0x002fe400078e02f6 */
[----:B------:R-:W4:Y:S04]  /*22860*/  LDL.LU R247, [R1+0x1f48] ;  /* 0x001f480001f77983 */ /* 0x000f280000300800 */
[----:B------:R2:W-:Y:S02]  /*22870*/  STL.64 [R1+0x1ce8], R10 ;  /* 0x001ce80a01007387 */ /* 0x0005e40000100a00 */
[----:B--2---:R-:W-:-:S04]  /*22880*/  IMAD.WIDE R10, R12, 0x4, R250 ;  /* 0x000000040c0a7825 */ /* 0x004fc800078e02fa */
[--C-:B---3--:R-:W-:Y:S01]  /*22890*/  IMAD.WIDE R12, R13, 0x4, R250.reuse ;  /* 0x000000040d0c7825 */ /* 0x108fe200078e02fa */
[----:B------:R1:W-:Y:S04]  /*228a0*/  STL.64 [R1+0x2460], R10 ;  /* 0x0024600a01007387 */ /* 0x0003e80000100a00 */
[----:B-1----:R-:W2:Y:S04]  /*228b0*/  LDL.LU.64 R10, [R1+0x76a0] ;  /* 0x0076a000010a7983 */ /* 0x002ea80000300a00 */
[----:B------:R1:W-:Y:S02]  /*228c0*/  STL.64 [R1+0x2420], R12 ;  /* 0x0024200c01007387 */ /* 0x0003e40000100a00 */
[----:B-1----:R-:W-:-:S04]  /*228d0*/  IMAD.WIDE R12, R16, 0x4, R250 ;  /* 0x00000004100c7825 */ /* 0x002fc800078e02fa */
[--C-:B------:R-:W-:Y:S01]  /*228e0*/  IMAD.WIDE R16, R17, 0x4, R250.reuse ;  /* 0x0000000411107825 */ /* 0x100fe200078e02fa */
[----:B------:R1:W-:Y:S04]  /*228f0*/  STL.64 [R1+0x23e0], R12 ;  /* 0x0023e00c01007387 */ /* 0x0003e80000100a00 */
[----:B-1----:R-:W3:Y:S04]  /*22900*/  LDL.LU.64 R12, [R1+0x7698] ;  /* 0x00769800010c7983 */ /* 0x002ee80000300a00 */
[----:B------:R1:W-:Y:S02]  /*22910*/  STL.64 [R1+0x23a0], R16 ;  /* 0x0023a01001007387 */ /* 0x0003e40000100a00 */
[----:B-1----:R-:W-:-:S04]  /*22920*/  IMAD.WIDE R16, R18, 0x4, R250 ;  /* 0x0000000412107825 */ /* 0x002fc800078e02fa */
[--C-:B------:R-:W-:Y:S01]  /*22930*/  IMAD.WIDE R18, R19, 0x4, R250.reuse ;  /* 0x0000000413127825 */ /* 0x100fe200078e02fa */
[----:B------:R1:W-:Y:S04]  /*22940*/  STL.64 [R1+0x2360], R16 ;  /* 0x0023601001007387 */ /* 0x0003e80000100a00 */
[----:B-1----:R-:W2:Y:S04]  /*22950*/  LDL.LU.64 R16, [R1+0x7690] ;  /* 0x0076900001107983 */ /* 0x002ea80000300a00 */
[----:B------:R1:W-:Y:S04]  /*22960*/  STL.64 [R1+0x2320], R18 ;  /* 0x0023201201007387 */ /* 0x0003e80000100a00 */
[----:B-1----:R-:W2:Y:S01]  /*22970*/  LDL.LU.64 R18, [R1+0x7688] ;  /* 0x0076880001127983 */ /* 0x002ea20000300a00 */
[----:B----4-:R-:W-:-:S05]  /*22980*/  IMAD.WIDE R246, R247, 0x4, R250 ;  /* 0x00000004f7f67825 */ /* 0x010fca00078e02fa */
[----:B------:R1:W-:Y:S02]  /*22990*/  STL.64 [R1+0x22e0], R246 ;  /* 0x0022e0f601007387 */ /* 0x0003e40000100a00 */
[----:B-1----:R-:W-:-:S05]  /*229a0*/  IMAD.WIDE R246, R14, 0x4, R250 ;  /* 0x000000040ef67825 */ /* 0x002fca00078e02fa */
[----:B------:R2:W-:Y:S02]  /*229b0*/  STL.64 [R1+0x22a0], R246 ;  /* 0x0022a0f601007387 */ /* 0x0005e40000100a00 */
[--C-:B--2---:R-:W-:Y:S02]  /*229c0*/  IMAD.WIDE R246, R18, 0x4, R250.reuse ;  /* 0x0000000412f67825 */ /* 0x104fe400078e02fa */
[----:B------:R-:W2:Y:S04]  /*229d0*/  LDL.LU R18, [R1+0x7680] ;  /* 0x0076800001127983 */ /* 0x000ea80000300800 */
[----:B------:R1:W-:Y:S02]  /*229e0*/  STL.64 [R1+0x2260], R246 ;  /* 0x002260f601007387 */ /* 0x0003e40000100a00 */
[----:B-1----:R-:W-:-:S02]  /*229f0*/  IMAD.WIDE R246, R19, 0x4, R250 ;  /* 0x0000000413f67825 */ /* 0x002fc400078e02fa */
[----:B------:R-:W2:Y:S04]  /*22a00*/  LDL.LU R19, [R1+0x767c] ;  /* 0x00767c0001137983 */ /* 0x000ea80000300800 */
[----:B------:R1:W-:Y:S02]  /*22a10*/  STL.64 [R1+0x2220], R246 ;  /* 0x002220f601007387 */ /* 0x0003e40000100a00 */
[--C-:B-1----:R-:W-:Y:S02]  /*22a20*/  IMAD.WIDE R246, R16, 0x4, R250.reuse ;  /* 0x0000000410f67825 */ /* 0x102fe400078e02fa */
[----:B------:R-:W4:Y:S04]  /*22a30*/  LDL.LU R16, [R1+0x7678] ;  /* 0x0076780001107983 */ /* 0x000f280000300800 */
[----:B------:R1:W-:Y:S02]  /*22a40*/  STL.64 [R1+0x21e0], R246 ;  /* 0x0021e0f601007387 */ /* 0x0003e40000100a00 */
[----:B-1----:R-:W-:-:S02]  /*22a50*/  IMAD.WIDE R246, R17, 0x4, R250 ;  /* 0x0000000411f67825 */ /* 0x002fc400078e02fa */
[----:B------:R-:W4:Y:S04]  /*22a60*/  LDL.LU R17, [R1+0x7674] ;  /* 0x0076740001117983 */ /* 0x000f280000300800 */
[----:B------:R3:W-:Y:S02]  /*22a70*/  STL.64 [R1+0x21a0], R246 ;  /* 0x0021a0f601007387 */ /* 0x0007e40000100a00 */
[--C-:B---3--:R-:W-:Y:S02]  /*22a80*/  IMAD.WIDE R246, R12, 0x4, R250.reuse ;  /* 0x000000040cf67825 */ /* 0x108fe400078e02fa */
[----:B------:R-:W3:Y:S04]  /*22a90*/  LDL.LU R12, [R1+0x7670] ;  /* 0x00767000010c7983 */ /* 0x000ee80000300800 */
[----:B------:R1:W-:Y:S02]  /*22aa0*/  STL.64 [R1+0x2160], R246 ;  /* 0x002160f601007387 */ /* 0x0003e40000100a00 */
[----:B-1----:R-:W-:-:S02]  /*22ab0*/  IMAD.WIDE R246, R13, 0x4, R250 ;  /* 0x000000040df67825 */ /* 0x002fc400078e02fa */
[----:B------:R-:W3:Y:S04]  /*22ac0*/  LDL.LU R13, [R1+0x766c] ;  /* 0x00766c00010d7983 */ /* 0x000ee80000300800 */
[----:B------:R1:W-:Y:S02]  /*22ad0*/  STL.64 [R1+0x2120], R246 ;  /* 0x002120f601007387 */ /* 0x0003e40000100a00 */
[--C-:B-1----:R-:W-:Y:S02]  /*22ae0*/  IMAD.WIDE R246, R10, 0x4, R250.reuse ;  /* 0x000000040af67825 */ /* 0x102fe400078e02fa */
[----:B------:R-:W2:Y:S04]  /*22af0*/  LDL.LU R10, [R1+0x7668] ;  /* 0x00766800010a7983 */ /* 0x000ea80000300800 */
[----:B------:R1:W-:Y:S02]  /*22b00*/  STL.64 [R1+0x20e0], R246 ;  /* 0x0020e0f601007387 */ /* 0x0003e40000100a00 */
[----:B-1----:R-:W-:-:S02]  /*22b10*/  IMAD.WIDE R246, R11, 0x4, R250 ;  /* 0x000000040bf67825 */ /* 0x002fc400078e02fa */
[----:B------:R-:W2:Y:S04]  /*22b20*/  LDL.LU R11, [R1+0x7664] ;  /* 0x00766400010b7983 */ /* 0x000ea80000300800 */
        /* <DEDUP_REMOVED lines=43> */
[----:B-1----:R-:W-:-:S05]  /*22de0*/  IMAD.WIDE R246, R252, 0x4, R250 ;  /* 0x00000004fcf67825 */ /* 0x002fca00078e02fa */
        /* <DEDUP_REMOVED lines=620> */
[----:B------:R-:W3:Y:S04]  /*254b0*/  LDL.LU R34, [R1+0x72f0] ;  /* 0x0072f00001227983 */ /* 0x000ee80000300800 */
[----:B------:R1:W-:Y:S02]  /*254c0*/  STL.64 [R1+0x20e8], R246 ;  /* 0x0020e8f601007387 */ /* 0x0003e40000100a00 */
[----:B-1----:R-:W-:-:S02]  /*254d0*/  IMAD.WIDE R246, R35, 0x4, R250 ;  /* 0x0000000423f67825 */ /* 0x002fc400078e02fa */
[----:B------:R-:W3:Y:S04]  /*254e0*/  LDL.LU R35, [R1+0x72ec] ;  /* 0x0072ec0001237983 */ /* 0x000ee80000300800 */
        /* <DEDUP_REMOVED lines=14> */
[----:B------:R-:W4:Y:S04]  /*255d0*/  LDL.LU R28, [R1+0x72d8] ;  /* 0x0072d800011c7983 */ /* 0x000f280000300800 */
[----:B------:R1:W-:Y:S02]  /*255e0*/  STL.64 [R1+0x1f68], R246 ;  /* 0x001f68f601007387 */ /* 0x0003e40000100a00 */
[----:B-1----:R-:W-:-:S02]  /*255f0*/  IMAD.WIDE R246, R29, 0x4, R250 ;  /* 0x000000041df67825 */ /* 0x002fc400078e02fa */
[----:B------:R-:W4:Y:S04]  /*25600*/  LDL.LU R29, [R1+0x72d4] ;  /* 0x0072d400011d7983 */ /* 0x000f280000300800 */
        /* <DEDUP_REMOVED lines=25> */
[----:B-1----:R-:W-:-:S05]  /*257a0*/  IMAD.WIDE R246, R0, 0x4, R250 ;  /* 0x0000000400f67825 */ /* 0x002fca00078e02fa */
[----:B------:R-:W-:Y:S04]  /*257b0*/  STL.64 [R1+0x1ca8], R246 ;  /* 0x001ca8f601007387 */ /* 0x000fe80000100a00 */
[----:B--2---:R1:W-:Y:S04]  /*257c0*/  STL.64 [R1+0x7328], R48 ;  /* 0x0073283001007387 */ /* 0x0043e80000100a00 */
[----:B-1----:R-:W2:Y:S04]  /*257d0*/  LDL.64 R48, [R1+0x2bc0] ;  /* 0x002bc00001307983 */ /* 0x002ea80000100a00 */
[----:B------:R-:W-:Y:S04]  /*257e0*/  STL.64 [R1+0x7320], R46 ;  /* 0x0073202e01007387 */ /* 0x000fe80000100a00 */
[----:B------:R1:W-:Y:S04]  /*257f0*/  STL.64 [R1+0x7318], R44 ;  /* 0x0073182c01007387 */ /* 0x0003e80000100a00 */
[----:B-1----:R-:W2:Y:S04]  /*25800*/  LDL.64 R44, [R1+0x1c98] ;  /* 0x001c9800012c7983 */ /* 0x002ea80000100a00 */
        /* <DEDUP_REMOVED lines=8> */
[----:B---3--:R1:W-:Y:S04]  /*25890*/  STL.64 [R1+0x72f0], R34 ;  /* 0x0072f02201007387 */ /* 0x0083e80000100a00 */
[----:B-1----:R-:W3:Y:S04]  /*258a0*/  LDL.64 R34, [R1+0x2420] ;  /* 0x0024200001227983 */ /* 0x002ee80000100a00 */
[----:B------:R1:W-:Y:S04]  /*258b0*/  STL.64 [R1+0x72e8], R32 ;  /* 0x0072e82001007387 */ /* 0x0003e80000100a00 */
[----:B-1----:R-:W3:Y:S04]  /*258c0*/  LDL.64 R32, [R1+0x2c40] ;  /* 0x002c400001207983 */ /* 0x002ee80000100a00 */
[----:B------:R1:W-:Y:S04]  /*258d0*/  STL.64 [R1+0x72e0], R30 ;  /* 0x0072e01e01007387 */ /* 0x0003e80000100a00 */
[----:B-1----:R-:W3:Y:S04]  /*258e0*/  LDL.64 R30, [R1+0x2460] ;  /* 0x00246000011e7983 */ /* 0x002ee80000100a00 */
[----:B----4-:R1:W-:Y:S04]  /*258f0*/  STL.64 [R1+0x72d8], R28 ;  /* 0x0072d81c01007387 */ /* 0x0103e80000100a00 */
[----:B-1----:R-:W4:Y:S04]  /*25900*/  LDL.64 R28, [R1+0x1c90] ;  /* 0x001c9000011c7983 */ /* 0x002f280000100a00 */
[----:B------:R-:W-:Y:S04]  /*25910*/  STL.64 [R1+0x72d0], R26 ;  /* 0x0072d01a01007387 */ /* 0x000fe80000100a00 */
[----:B------:R1:W-:Y:S04]  /*25920*/  STL.64 [R1+0x72c8], R24 ;  /* 0x0072c81801007387 */ /* 0x0003e80000100a00 */
[----:B-1----:R-:W3:Y:S01]  /*25930*/  LDL.64 R24, [R1+0x23e0] ;  /* 0x0023e00001187983 */ /* 0x002ee20000100a00 */
[----:B------:R-:W-:-:S04]  /*25940*/  IMAD.WIDE R250, R15, 0x4, R250 ;  /* 0x000000040ffa7825 */ /* 0x000fc800078e02fa */
[----:B------:R-:W-:Y:S01]  /*25950*/  IMAD.MOV.U32 R15, RZ, RZ, c[0x0][0x180] ;  /* 0x00006000ff0f7624 */ /* 0x000fe200078e00ff */
[----:B------:R-:W1:Y:S05]  /*25960*/  S2R R14, SR_TID.X ;  /* 0x00000000000e7919 */ /* 0x000e6a0000002100 */
[----:B------:R-:W1:Y:S01]  /*25970*/  S2R R15, SR_TID.X ;  /* 0x00000000000f7919 */ /* 0x000e620000002100 */
[----:B------:R-:W-:Y:S02]  /*25980*/  MOV R0, c[0x0][0x188] ;  /* 0x0000620000007a02 */ /* 0x000fe40000000f00 */
[----:B-1----:R-:W-:Y:S02]  /*25990*/  LOP3.LUT R14, R14, 0x3f, RZ, 0xc0, !PT ;  /* 0x0000003f0e0e7812 */ /* 0x002fe400078ec0ff */
[----:B------:R-:W-:-:S02]  /*259a0*/  LOP3.LUT R47, R15, 0x3f, RZ, 0xc0, !PT ;  /* 0x0000003f0f2f7812 */ /* 0x000fc400078ec0ff */
[----:B------:R-:W-:-:S03]  /*259b0*/  SHF.L.U32 R14, R14, 0x2, RZ ;  /* 0x000000020e0e7819 */ /* 0x000fc600000006ff */
[----:B------:R-:W-:Y:S01]  /*259c0*/  IMAD.SHL.U32 R0, R47, 0x4, RZ ;  /* 0x000000042f007824 */ /* 0x000fe200078e00ff */
[----:B------:R-:W-:Y:S01]  /*259d0*/  IADD3 R247, R14, 0x100000, RZ ;  /* 0x001000000ef77810 */ /* 0x000fe20007ffe0ff */
[----:B------:R1:W-:Y:S03]  /*259e0*/  STL.64 [R1+0x72c0], R22 ;  /* 0x0072c01601007387 */ /* 0x0003e60000100a00 */
[C---:B------:R-:W-:Y:S02]  /*259f0*/  IADD3 R14, R0.reuse, 0x100000, RZ ;  /* 0x00100000000e7810 */ /* 0x040fe40007ffe0ff */
[C---:B------:R-:W-:Y:S02]  /*25a00*/  IADD3 R252, R0.reuse, 0x100000, RZ ;  /* 0x0010000000fc7810 */ /* 0x040fe40007ffe0ff */
[C---:B------:R-:W-:Y:S01]  /*25a10*/  IADD3 R246, R0.reuse, 0x100000, RZ ;  /* 0x0010000000f67810 */ /* 0x040fe20007ffe0ff */
[----:B------:R2:W-:Y:S04]  /*25a20*/  STL.64 [R1+0x72b8], R20 ;  /* 0x0072b81401007387 */ /* 0x0005e80000100a00 */
[----:B------:R-:W3:Y:S04]  /*25a30*/  LDL.64 R26, [R1+0x2360] ;  /* 0x00236000011a7983 */ /* 0x000ee80000100a00 */
[----:B-1----:R-:W3:Y:S04]  /*25a40*/  LDL.64 R22, [R1+0x1ee0] ;  /* 0x001ee00001167983 */ /* 0x002ee80000100a00 */
[----:B--2---:R1:W-:Y:S04]  /*25a50*/  LDGSTS.E [R247+-0x80000], [R42.64], P0 ;  /* 0x800000002af77fae */ /* 0x0043e80008121844 */
[----:B------:R2:W-:Y:S01]  /*25a60*/  LDGSTS.E [R14+-0x7ff00], [R44.64], P4 ;  /* 0x801000002c0e7fae */ /* 0x0005e2000a121844 */
[----:B-1----:R-:W-:-:S03]  /*25a70*/  IADD3 R247, R0, 0x100000, RZ ;  /* 0x0010000000f77810 */ /* 0x002fc60007ffe0ff */
[----:B------:R-:W3:Y:S04]  /*25a80*/  LDL.64 R42, [R1+0x2b40] ;  /* 0x002b4000012a7983 */ /* 0x000ee80000100a00 */
[----:B--2---:R-:W3:Y:S04]  /*25a90*/  LDL.64 R44, [R1+0x2320] ;  /* 0x00232000012c7983 */ /* 0x004ee80000100a00 */
[----:B----4-:R1:W-:Y:S04]  /*25aa0*/  LDGSTS.E [R252+-0x7f000], [R28.64], P0 ;  /* 0x810000001cfc7fae */ /* 0x0103e80008121844 */
[----:B---3--:R3:W-:Y:S04]  /*25ab0*/  LDGSTS.E [R247+-0x7ef00], [R30.64], P4 ;  /* 0x811000001ef77fae */ /* 0x0087e8000a121844 */
[----:B------:R4:W-:Y:S04]  /*25ac0*/  LDGSTS.E [R246+-0x7e000], [R32.64], P0 ;  /* 0x8200000020f67fae */ /* 0x0009e80008121844 */
[----:B-1----:R-:W2:Y:S04]  /*25ad0*/  LDL.64 R28, [R1+0x2b00] ;  /* 0x002b0000011c7983 */ /* 0x002ea80000100a00 */
[----:B------:R1:W-:Y:S04]  /*25ae0*/  LDGSTS.E [R14+-0x7df00], [R34.64], P4 ;  /* 0x82100000220e7fae */ /* 0x0003e8000a121844 */
[----:B----4-:R-:W4:Y:S04]  /*25af0*/  LDL.64 R32, [R1+0x22e0] ;  /* 0x0022e00001207983 */ /* 0x010f280000100a00 */
[----:B---3--:R-:W3:Y:S04]  /*25b00*/  LDL.64 R30, [R1+0x2ac0] ;  /* 0x002ac000011e7983 */ /* 0x008ee80000100a00 */
[----:B------:R1:W-:Y:S04]  /*25b10*/  LDGSTS.E [R252+-0x7d000], [R38.64], P0 ;  /* 0x8300000026fc7fae */ /* 0x0003e80008121844 */
[----:B-1----:R-:W3:Y:S04]  /*25b20*/  LDL.64 R34, [R1+0x2a80] ;  /* 0x002a800001227983 */ /* 0x002ee80000100a00 */
[----:B------:R-:W3:Y:S04]  /*25b30*/  LDL.64 R38, [R1+0x22a0] ;  /* 0x0022a00001267983 */ /* 0x000ee80000100a00 */
[----:B------:R1:W-:Y:S04]  /*25b40*/  LDGSTS.E [R247+-0x7cf00], [R24.64], P4 ;  /* 0x8310000018f77fae */ /* 0x0003e8000a121844 */
[----:B------:R1:W-:Y:S04]  /*25b50*/  LDGSTS.E [R246+-0x7c000], [R48.64], P0 ;  /* 0x8400000030f67fae */ /* 0x0003e80008121844 */
[----:B------:R1:W-:Y:S04]  /*25b60*/  LDGSTS.E [R14+-0x7bf00], [R36.64], P4 ;  /* 0x84100000240e7fae */ /* 0x0003e8000a121844 */
[----:B------:R1:W-:Y:S04]  /*25b70*/  LDGSTS.E [R252+-0x7b000], [R40.64], P0 ;  /* 0x8500000028fc7fae */ /* 0x0003e80008121844 */
[----:B-1----:R-:W3:Y:S04]  /*25b80*/  LDL.64 R48, [R1+0x2260] ;  /* 0x0022600001307983 */ /* 0x002ee80000100a00 */
[----:B------:R-:W3:Y:S04]  /*25b90*/  LDL.64 R36, [R1+0x2a40] ;  /* 0x002a400001247983 */ /* 0x000ee80000100a00 */
[----:B------:R-:W3:Y:S04]  /*25ba0*/  LDL.64 R40, [R1+0x2220] ;  /* 0x0022200001287983 */ /* 0x000ee80000100a00 */
[----:B------:R-:W3:Y:S04]  /*25bb0*/  LDL.64 R24, [R1+0x2940] ;  /* 0x0029400001187983 */ /* 0x000ee80000100a00 */
[----:B------:R1:W-:Y:S04]  /*25bc0*/  LDGSTS.E [R14+-0x7af00], [R26.64], P4 ;  /* 0x851000001a0e7fae */ /* 0x0003e8000a121844 */
[----:B-1----:R-:W3:Y:S04]  /*25bd0*/  LDL.64 R26, [R1+0x21e0] ;  /* 0x0021e000011a7983 */ /* 0x002ee80000100a00 */
[----:B------:R1:W-:Y:S04]  /*25be0*/  LDGSTS.E [R252+-0x7a000], [R42.64], P0 ;  /* 0x860000002afc7fae */ /* 0x0003e80008121844 */
[----:B------:R1:W-:Y:S04]  /*25bf0*/  LDGSTS.E [R247+-0x79f00], [R44.64], P4 ;  /* 0x861000002cf77fae */ /* 0x0003e8000a121844 */
[----:B-1----:R-:W3:Y:S04]  /*25c00*/  LDL.64 R42, [R1+0x2a00] ;  /* 0x002a0000012a7983 */ /* 0x002ee80000100a00 */
[----:B------:R-:W3:Y:S04]  /*25c10*/  LDL.64 R44, [R1+0x29c0] ;  /* 0x0029c000012c7983 */ /* 0x000ee80000100a00 */
[----:B--2---:R1:W-:Y:S04]  /*25c20*/  LDGSTS.E [R246+-0x79000], [R28.64], P0 ;  /* 0x870000001cf67fae */ /* 0x0043e80008121844 */
[----:B----4-:R2:W-:Y:S04]  /*25c30*/  LDGSTS.E [R14+-0x78f00], [R32.64], P4 ;  /* 0x87100000200e7fae */ /* 0x0105e8000a121844 */
[----:B-1----:R-:W4:Y:S04]  /*25c40*/  LDL.64 R28, [R1+0x21a0] ;  /* 0x0021a000011c7983 */ /* 0x002f280000100a00 */
[----:B---3--:R1:W-:Y:S04]  /*25c50*/  LDGSTS.E [R252+-0x78000], [R30.64], P0 ;  /* 0x880000001efc7fae */ /* 0x0083e80008121844 */
[----:B--2---:R-:W2:Y:S04]  /*25c60*/  LDL.64 R32, [R1+0x2980] ;  /* 0x0029800001207983 */ /* 0x004ea80000100a00 */
[----:B------:R3:W-:Y:S04]  /*25c70*/  LDGSTS.E [R247+-0x77f00], [R38.64], P4 ;  /* 0x8810000026f77fae */ /* 0x0007e8000a121844 */
[----:B------:R3:W-:Y:S04]  /*25c80*/  LDGSTS.E [R246+-0x77000], [R34.64], P0 ;  /* 0x8900000022f67fae */ /* 0x0007e80008121844 */
[----:B-1----:R-:W2:Y:S04]  /*25c90*/  LDL.64 R30, [R1+0x20e0] ;  /* 0x0020e000011e7983 */ /* 0x002ea80000100a00 */
[----:B---3--:R-:W2:Y:S04]  /*25ca0*/  LDL.64 R38, [R1+0x2160] ;  /* 0x0021600001267983 */ /* 0x008ea80000100a00 */
[----:B------:R-:W2:Y:S04]  /*25cb0*/  LDL.64 R34, [R1+0x2120] ;  /* 0x0021200001227983 */ /* 0x000ea80000100a00 */
[----:B------:R1:W-:Y:S04]  /*25cc0*/  LDGSTS.E [R14+-0x76f00], [R48.64], P4 ;  /* 0x89100000300e7fae */ /* 0x0003e8000a121844 */
[----:B------:R1:W-:Y:S04]  /*25cd0*/  LDGSTS.E [R252+-0x76000], [R36.64], P0 ;  /* 0x8a00000024fc7fae */ /* 0x0003e80008121844 */
[----:B------:R1:W-:Y:S04]  /*25ce0*/  LDGSTS.E [R14+-0x75f00], [R40.64], P4 ;  /* 0x8a100000280e7fae */ /* 0x0003e8000a121844 */
[----:B-1----:R-:W2:Y:S04]  /*25cf0*/  LDL.64 R48, [R1+0x2900] ;  /* 0x0029000001307983 */ /* 0x002ea80000100a00 */
[----:B------:R-:W2:Y:S04]  /*25d00*/  LDL.64 R36, [R1+0x28c0] ;  /* 0x0028c00001247983 */ /* 0x000ea80000100a00 */
[----:B------:R-:W2:Y:S04]  /*25d10*/  LDL.64 R40, [R1+0x20a0] ;  /* 0x0020a00001287983 */ /* 0x000ea80000100a00 */
[----:B------:R1:W-:Y:S04]  /*25d20*/  LDGSTS.E [R252+-0x75000], [R42.64], P0 ;  /* 0x8b0000002afc7fae */ /* 0x0003e80008121844 */
[----:B------:R1:W-:Y:S04]  /*25d30*/  LDGSTS.E [R247+-0x74f00], [R26.64], P4 ;  /* 0x8b1000001af77fae */ /* 0x0003e8000a121844 */
[----:B------:R1:W-:Y:S04]  /*25d40*/  LDGSTS.E [R246+-0x74000], [R44.64], P0 ;  /* 0x8c0000002cf67fae */ /* 0x0003e80008121844 */
[----:B-1----:R-:W3:Y:S04]  /*25d50*/  LDL.64 R42, [R1+0x2880] ;  /* 0x00288000012a7983 */ /* 0x002ee80000100a00 */
[----:B------:R-:W3:Y:S04]  /*25d60*/  LDL.64 R26, [R1+0x2840] ;  /* 0x00284000011a7983 */ /* 0x000ee80000100a00 */
[----:B------:R-:W3:Y:S04]  /*25d70*/  LDL.64 R44, [R1+0x2060] ;  /* 0x00206000012c7983 */ /* 0x000ee80000100a00 */
[----:B----4-:R1:W-:Y:S04]  /*25d80*/  LDGSTS.E [R14+-0x73f00], [R28.64], P4 ;  /* 0x8c1000001c0e7fae */ /* 0x0103e8000a121844 */
[----:B--2---:R2:W-:Y:S04]  /*25d90*/  LDGSTS.E [R252+-0x73000], [R32.64], P0 ;  /* 0x8d00000020fc7fae */ /* 0x0045e80008121844 */
[----:B-1----:R-:W4:Y:S04]  /*25da0*/  LDL.64 R28, [R1+0x2020] ;  /* 0x00202000011c7983 */ /* 0x002f280000100a00 */
[----:B--2---:R-:W4:Y:S04]  /*25db0*/  LDL.64 R32, [R1+0x2800] ;  /* 0x0028000001207983 */ /* 0x004f280000100a00 */
[----:B------:R1:W-:Y:S04]  /*25dc0*/  LDGSTS.E [R247+-0x72f00], [R38.64], P4 ;  /* 0x8d10000026f77fae */ /* 0x0003e8000a121844 */
[----:B------:R1:W-:Y:S04]  /*25dd0*/  LDGSTS.E [R246+-0x72000], [R24.64], P0 ;  /* 0x8e00000018f67fae */ /* 0x0003e80008121844 */
[----:B------:R1:W-:Y:S04]  /*25de0*/  LDGSTS.E [R14+-0x71f00], [R34.64], P4 ;  /* 0x8e100000220e7fae */ /* 0x0003e8000a121844 */
[----:B-1----:R-:W4:Y:S04]  /*25df0*/  LDL.64 R38, [R1+0x1fe0] ;  /* 0x001fe00001267983 */ /* 0x002f280000100a00 */
[----:B------:R-:W4:Y:S04]  /*25e00*/  LDL.64 R24, [R1+0x1ea0] ;  /* 0x001ea00001187983 */ /* 0x000f280000100a00 */
[----:B------:R-:W4:Y:S04]  /*25e10*/  LDL.64 R34, [R1+0x27c0] ;  /* 0x0027c00001227983 */ /* 0x000f280000100a00 */
[----:B------:R1:W-:Y:S04]  /*25e20*/  LDGSTS.E [R252+-0x71000], [R48.64], P0 ;  /* 0x8f00000030fc7fae */ /* 0x0003e80008121844 */
[----:B------:R1:W-:Y:S04]  /*25e30*/  LDGSTS.E [R14+-0x70f00], [R30.64], P4 ;  /* 0x8f1000001e0e7fae */ /* 0x0003e8000a121844 */
[----:B------:R1:W-:Y:S04]  /*25e40*/  LDGSTS.E [R252+-0x70000], [R36.64], P0 ;  /* 0x9000000024fc7fae */ /* 0x0003e80008121844 */
[----:B-1----:R-:W4:Y:S04]  /*25e50*/  LDL.64 R48, [R1+0x1fa0] ;  /* 0x001fa00001307983 */ /* 0x002f280000100a00 */
[----:B------:R1:W-:Y:S04]  /*25e60*/  LDGSTS.E [R247+-0x6ff00], [R40.64], P4 ;  /* 0x9010000028f77fae */ /* 0x0003e8000a121844 */
[----:B------:R-:W4:Y:S04]  /*25e70*/  LDL.64 R30, [R1+0x2780] ;  /* 0x00278000011e7983 */ /* 0x000f280000100a00 */
[----:B------:R-:W4:Y:S04]  /*25e80*/  LDL.64 R36, [R1+0x2740] ;  /* 0x0027400001247983 */ /* 0x000f280000100a00 */
[----:B-1----:R-:W4:Y:S04]  /*25e90*/  LDL.64 R40, [R1+0x1f60] ;  /* 0x001f600001287983 */ /* 0x002f280000100a00 */
[----:B---3--:R1:W-:Y:S04]  /*25ea0*/  LDGSTS.E [R246+-0x6f000], [R42.64], P0 ;  /* 0x910000002af67fae */ /* 0x0083e80008121844 */
[----:B------:R3:W-:Y:S04]  /*25eb0*/  LDGSTS.E [R14+-0x6ef00], [R44.64], P4 ;  /* 0x911000002c0e7fae */ /* 0x0007e8000a121844 */
[----:B-1----:R-:W2:Y:S04]  /*25ec0*/  LDL.64 R42, [R1+0x1f20] ;  /* 0x001f2000012a7983 */ /* 0x002ea80000100a00 */
[----:B------:R1:W-:Y:S04]  /*25ed0*/  LDGSTS.E [R252+-0x6e000], [R26.64], P0 ;  /* 0x920000001afc7fae */ /* 0x0003e80008121844 */
[----:B---3--:R-:W3:Y:S04]  /*25ee0*/  LDL.64 R44, [R1+0x2700] ;  /* 0x00270000012c7983 */ /* 0x008ee80000100a00 */
[----:B-1----:R-:W3:Y:S04]  /*25ef0*/  LDL.64 R26, [R1+0x1e60] ;  /* 0x001e6000011a7983 */ /* 0x002ee80000100a00 */
[----:B----4-:R1:W-:Y:S04]  /*25f00*/  LDGSTS.E [R247+-0x6df00], [R28.64], P4 ;  /* 0x921000001cf77fae */ /* 0x0103e8000a121844 */
[----:B------:R4:W-:Y:S04]  /*25f10*/  LDGSTS.E [R246+-0x6d000], [R32.64], P0 ;  /* 0x9300000020f67fae */ /* 0x0009e80008121844 */
[----:B-1----:R-:W3:Y:S04]  /*25f20*/  LDL.64 R28, [R1+0x2640] ;  /* 0x00264000011c7983 */ /* 0x002ee80000100a00 */
[----:B----4-:R-:W4:Y:S04]  /*25f30*/  LDL.64 R32, [R1+0x26c0] ;  /* 0x0026c00001207983 */ /* 0x010f280000100a00 */
[----:B------:R1:W-:Y:S04]  /*25f40*/  LDGSTS.E [R14+-0x6cf00], [R38.64], P4 ;  /* 0x93100000260e7fae */ /* 0x0003e8000a121844 */
[----:B------:R1:W-:Y:S04]  /*25f50*/  LDGSTS.E [R252+-0x6c000], [R34.64], P0 ;  /* 0x9400000022fc7fae */ /* 0x0003e80008121844 */
[----:B-1----:R-:W4:Y:S04]  /*25f60*/  LDL.64 R38, [R1+0x2680] ;  /* 0x0026800001267983 */ /* 0x002f280000100a00 */
[----:B------:R-:W4:Y:S04]  /*25f70*/  LDL.64 R34, [R1+0x25d0] ;  /* 0x0025d00001227983 */ /* 0x000f280000100a00 */
[----:B------:R1:W-:Y:S04]  /*25f80*/  LDGSTS.E [R14+-0x6bf00], [R48.64], P4 ;  /* 0x94100000300e7fae */ /* 0x0003e8000a121844 */
[----:B------:R1:W-:Y:S04]  /*25f90*/  LDGSTS.E [R252+-0x6b000], [R30.64], P0 ;  /* 0x950000001efc7fae */ /* 0x0003e80008121844 */
[----:B-1----:R-:W4:Y:S04]  /*25fa0*/  LDL.64 R48, [R1+0x1e20] ;  /* 0x001e200001307983 */ /* 0x002f280000100a00 */
[----:B------:R1:W-:Y:S04]  /*25fb0*/  LDGSTS.E [R247+-0x6af00], [R40.64], P4 ;  /* 0x9510000028f77fae */ /* 0x0003e8000a121844 */
[----:B------:R1:W-:Y:S04]  /*25fc0*/  LDGSTS.E [R246+-0x6a000], [R36.64], P0 ;  /* 0x9600000024f67fae */ /* 0x0003e80008121844 */
[----:B------:R-:W4:Y:S04]  /*25fd0*/  LDL.64 R30, [R1+0x1da0] ;  /* 0x001da000011e7983 */ /* 0x000f280000100a00 */
[----:B-1----:R-:W4:Y:S04]  /*25fe0*/  LDL.64 R40, [R1+0x1de0] ;  /* 0x001de00001287983 */ /* 0x002f280000100a00 */
[----:B------:R-:W4:Y:S04]  /*25ff0*/  LDL.64 R36, [R1+0x2590] ;  /* 0x0025900001247983 */ /* 0x000f280000100a00 */
[----:B--2---:R1:W-:Y:S04]  /*26000*/  LDGSTS.E [R14+-0x69f00], [R42.64], P4 ;  /* 0x961000002a0e7fae */ /* 0x0043e8000a121844 */
[----:B---3--:R2:W-:Y:S04]  /*26010*/  LDGSTS.E [R252+-0x69000], [R44.64], P0 ;  /* 0x970000002cfc7fae */ /* 0x0085e80008121844 */
[----:B-1----:R-:W3:Y:S04]  /*26020*/  LDL.64 R42, [R1+0x2550] ;  /* 0x00255000012a7983 */ /* 0x002ee80000100a00 */
[----:B------:R1:W-:Y:S04]  /*26030*/  LDGSTS.E [R247+-0x68f00], [R22.64], P4 ;  /* 0x9710000016f77fae */ /* 0x0003e8000a121844 */
[----:B--2---:R-:W3:Y:S01]  /*26040*/  LDL.64 R44, [R1+0x1d60] ;  /* 0x001d6000012c7983 */ /* 0x004ee20000100a00 */
[----:B------:R-:W-:-:S03]  /*26050*/  LOP3.LUT R20, R0, 0x10, RZ, 0x3c, !PT ;  /* 0x0000001000147812 */ /* 0x000fc600078e3cff */
[----:B------:R-:W3:Y:S01]  /*26060*/  S2R R46, SR_TID.X ;  /* 0x00000000002e7919 */ /* 0x000ee20000002100 */
[----:B------:R-:W-:-:S03]  /*26070*/  LOP3.LUT R21, R0, 0x30, RZ, 0x3c, !PT ;  /* 0x0000003000157812 */ /* 0x000fc600078e3cff */
[----:B-1----:R-:W3:Y:S04]  /*26080*/  LDL.64 R22, [R1+0x1e88] ;  /* 0x001e880001167983 */ /* 0x002ee80000100a00 */
[----:B----4-:R1:W-:Y:S04]  /*26090*/  LDGSTS.E [R246+-0x68000], [R32.64], P0 ;  /* 0x9800000020f67fae */ /* 0x0103e80008121844 */
[----:B------:R4:W-:Y:S04]  /*260a0*/  LDGSTS.E [R14+-0x67f00], [R24.64], P4 ;  /* 0x98100000180e7fae */ /* 0x0009e8000a121844 */
[----:B-1----:R-:W2:Y:S04]  /*260b0*/  LDL.64 R32, [R1+0x2510] ;  /* 0x0025100001207983 */ /* 0x002ea80000100a00 */
[----:B----4-:R-:W2:Y:S04]  /*260c0*/  LDL.64 R24, [R1+0x1f18] ;  /* 0x001f180001187983 */ /* 0x010ea80000100a00 */
        /* <DEDUP_REMOVED lines=8> */
[----:B-1----:R-:W2:Y:S04]  /*26150*/  LDL.64 R48, [R1+0x24d8] ;  /* 0x0024d80001307983 */ /* 0x002ea80000100a00 */
[----:B------:R-:W2:Y:S04]  /*26160*/  LDL.64 R34, [R1+0x1ce0] ;  /* 0x001ce00001227983 */ /* 0x000ea80000100a00 */
[----:B------:R1:W-:Y:S04]  /*26170*/  LDGSTS.E [R14+-0x64f00], [R40.64], P4 ;  /* 0x9b100000280e7fae */ /* 0x0003e8000a121844 */
[----:B------:R1:W-:Y:S04]  /*26180*/  LDGSTS.E [R252+-0x64000], [R36.64], P0 ;  /* 0x9c00000024fc7fae */ /* 0x0003e80008121844 */
[----:B------:R1:W-:Y:S04]  /*26190*/  LDGSTS.E [R247+-0x63f00], [R30.64], P4 ;  /* 0x9c1000001ef77fae */ /* 0x0003e8000a121844 */
[----:B-1----:R-:W2:Y:S04]  /*261a0*/  LDL.64 R40, [R1+0x2cb0] ;  /* 0x002cb00001287983 */ /* 0x002ea80000100a00 */
[----:B------:R-:W2:Y:S04]  /*261b0*/  LDL.64 R36, [R1+0x2c78] ;  /* 0x002c780001247983 */ /* 0x000ea80000100a00 */
[----:B------:R-:W2:Y:S04]  /*261c0*/  LDL.64 R30, [R1+0x2bf8] ;  /* 0x002bf800011e7983 */ /* 0x000ea80000100a00 */
[----:B---3--:R1:W-:Y:S04]  /*261d0*/  LDGSTS.E [R246+-0x63000], [R42.64], P0 ;  /* 0x9d0000002af67fae */ /* 0x0083e80008121844 */
[----:B------:R3:W-:Y:S04]  /*261e0*/  LDGSTS.E [R14+-0x62f00], [R44.64], P4 ;  /* 0x9d1000002c0e7fae */ /* 0x0007e8000a121844 */
[----:B-1----:R-:W4:Y:S04]  /*261f0*/  LDL.64 R42, [R1+0x2458] ;  /* 0x00245800012a7983 */ /* 0x002f280000100a00 */
[----:B---3--:R-:W3:Y:S04]  /*26200*/  LDL.64 R44, [R1+0x2c38] ;  /* 0x002c3800012c7983 */ /* 0x008ee80000100a00 */
[----:B--2---:R1:W-:Y:S04]  /*26210*/  LDGSTS.E [R252+-0x62000], [R32.64], P0 ;  /* 0x9e00000020fc7fae */ /* 0x0043e80008121844 */
[----:B-1----:R-:W2:Y:S04]  /*26220*/  LDL.64 R32, [R1+0x23d8] ;  /* 0x0023d80001207983 */ /* 0x002ea80000100a00 */
[----:B------:R1:W-:Y:S04]  /*26230*/  LDGSTS.E [R14+-0x61f00], [R38.64], P4 ;  /* 0x9e100000260e7fae */ /* 0x0003e8000a121844 */
[----:B-1----:R-:W2:Y:S04]  /*26240*/  LDL.64 R38, [R1+0x2bb8] ;  /* 0x002bb80001267983 */ /* 0x002ea80000100a00 */
[----:B------:R1:W-:Y:S01]  /*26250*/  LDGSTS.E [R252+-0x61000], [R48.64], P0 ;  /* 0x9f00000030fc7fae */ /* 0x0003e20008121844 */
[----:B------:R-:W-:-:S02]  /*26260*/  IADD3 R246, R20, 0x100000, RZ ;  /* 0x0010000014f67810 */ /* 0x000fc40007ffe0ff */
[C---:B------:R-:W-:Y:S01]  /*26270*/  IADD3 R14, R20.reuse, 0x100000, RZ ;  /* 0x00100000140e7810 */ /* 0x040fe20007ffe0ff */
[----:B------:R1:W-:Y:S04]  /*26280*/  LDGSTS.E [R247+-0x60f00], [R34.64], P4 ;  /* 0x9f10000022f77fae */ /* 0x0003e8000a121844 */
[----:B-1----:R-:W2:Y:S01]  /*26290*/  LDL.64 R48, [R1+0x2398] ;  /* 0x0023980001307983 */ /* 0x002ea20000100a00 */
[----:B------:R-:W-:-:S03]  /*262a0*/  IADD3 R247, R20, 0x100000, RZ ;  /* 0x0010000014f77810 */ /* 0x000fc60007ffe0ff */
[----:B------:R-:W2:Y:S04]  /*262b0*/  LDL.64 R34, [R1+0x2b78] ;  /* 0x002b780001227983 */ /* 0x000ea80000100a00 */
[----:B------:R1:W-:Y:S04]  /*262c0*/  LDGSTS.E [R246+-0x7fe00], [R40.64], P0 ;  /* 0x8020000028f67fae */ /* 0x0003e80008121844 */
[----:B------:R1:W-:Y:S01]  /*262d0*/  LDGSTS.E [R14+-0x7fd00], [R26.64], P4 ;  /* 0x803000001a0e7fae */ /* 0x0003e2000a121844 */
[----:B------:R-:W-:-:S03]  /*262e0*/  IADD3 R252, R20, 0x100000, RZ ;  /* 0x0010000014fc7810 */ /* 0x000fc60007ffe0ff */
[----:B------:R1:W-:Y:S04]  /*262f0*/  LDGSTS.E [R247+-0x7ee00], [R36.64], P0 ;  /* 0x8120000024f77fae */ /* 0x0003e80008121844 */
[----:B-1----:R-:W2:Y:S04]  /*26300*/  LDL.64 R40, [R1+0x2358] ;  /* 0x0023580001287983 */ /* 0x002ea80000100a00 */
[----:B------:R-:W2:Y:S04]  /*26310*/  LDL.64 R26, [R1+0x2b38] ;  /* 0x002b3800011a7983 */ /* 0x000ea80000100a00 */
[----:B------:R-:W2:Y:S04]  /*26320*/  LDL.64 R36, [R1+0x2318] ;  /* 0x0023180001247983 */ /* 0x000ea80000100a00 */
[----:B----4-:R1:W-:Y:S04]  /*26330*/  LDGSTS.E [R246+-0x7ed00], [R42.64], P4 ;  /* 0x813000002af67fae */ /* 0x0103e8000a121844 */
[----:B---3--:R3:W-:Y:S04]  /*26340*/  LDGSTS.E [R14+-0x7de00], [R44.64], P0 ;  /* 0x822000002c0e7fae */ /* 0x0087e80008121844 */
[----:B-1----:R-:W4:Y:S04]  /*26350*/  LDL.64 R42, [R1+0x2af8] ;  /* 0x002af800012a7983 */ /* 0x002f280000100a00 */
[----:B------:R1:W-:Y:S04]  /*26360*/  LDGSTS.E [R252+-0x7dd00], [R28.64], P4 ;  /* 0x823000001cfc7fae */ /* 0x0003e8000a121844 */
[----:B---3--:R-:W3:Y:S04]  /*26370*/  LDL.64 R44, [R1+0x22d8] ;  /* 0x0022d800012c7983 */ /* 0x008ee80000100a00 */
[----:B------:R1:W-:Y:S04]  /*26380*/  LDGSTS.E [R247+-0x7ce00], [R30.64], P0 ;  /* 0x832000001ef77fae */ /* 0x0003e80008121844 */
[----:B-1----:R-:W3:Y:S04]  /*26390*/  LDL.64 R28, [R1+0x2ab8] ;  /* 0x002ab800011c7983 */ /* 0x002ee80000100a00 */
[----:B------:R-:W3:Y:S04]  /*263a0*/  LDL.64 R30, [R1+0x2298] ;  /* 0x00229800011e7983 */ /* 0x000ee80000100a00 */
[----:B--2---:R1:W-:Y:S04]  /*263b0*/  LDGSTS.E [R14+-0x7cd00], [R32.64], P4 ;  /* 0x83300000200e7fae */ /* 0x0043e8000a121844 */
[----:B-1----:R-:W2:Y:S04]  /*263c0*/  LDL.64 R32, [R1+0x2a78] ;  /* 0x002a780001207983 */ /* 0x002ea80000100a00 */
[----:B------:R1:W-:Y:S04]  /*263d0*/  LDGSTS.E [R252+-0x7be00], [R38.64], P0 ;  /* 0x8420000026fc7fae */ /* 0x0003e80008121844 */
[----:B-1----:R-:W2:Y:S04]  /*263e0*/  LDL.64 R38, [R1+0x2258] ;  /* 0x0022580001267983 */ /* 0x002ea80000100a00 */
        /* <DEDUP_REMOVED lines=73> */
[----:B-1----:R-:W2:Y:S01]  /*26880*/  LDL.64 R40, [R1+0x1dd8] ;  /* 0x001dd80001287983 */ /* 0x002ea20000100a00 */
[----:B------:R-:W-:-:S03]  /*26890*/  LOP3.LUT R46, R46, 0x3f, RZ, 0xc0, !PT ;  /* 0x0000003f2e2e7812 */ /* 0x000fc600078ec0ff */
        /* <DEDUP_REMOVED lines=9> */
[----:B------:R1:W-:Y:S04]  /*26930*/  LDGSTS.E [R14+-0x66d00], [R30.64], P4 ;  /* 0x993000001e0e7fae */ /* 0x0003e8000a121844 */
[----:B------:R-:W3:Y:S01]  /*26940*/  LDL.64 R28, [R1+0x1d18] ;  /* 0x001d1800011c7983 */ /* 0x000ee20000100a00 */
[----:B------:R-:W-:-:S03]  /*26950*/  IMAD.SHL.U32 R46, R46, 0x4, RZ ;  /* 0x000000042e2e7824 */ /* 0x000fc600078e00ff */
[----:B-1----:R-:W3:Y:S04]  /*26960*/  LDL.64 R30, [R1+0x2c70] ;  /* 0x002c7000011e7983 */ /* 0x002ee80000100a00 */
[----:B--2---:R1:W-:Y:S04]  /*26970*/  LDGSTS.E [R247+-0x65e00], [R32.64], P0 ;  /* 0x9a20000020f77fae */ /* 0x0043e80008121844 */
        /* <DEDUP_REMOVED lines=9> */
[----:B------:R-:W2:Y:S01]  /*26a10*/  LDL.64 R34, [R1+0x2450] ;  /* 0x0024500001227983 */ /* 0x000ea20000100a00 */
[----:B------:R-:W-:-:S03]  /*26a20*/  LOP3.LUT R46, R46, 0x20, RZ, 0x3c, !PT ;  /* 0x000000202e2e7812 */ /* 0x000fc600078e3cff */
[----:B------:R-:W2:Y:S04]  /*26a30*/  LDL.64 R36, [R1+0x2410] ;  /* 0x0024100001247983 */ /* 0x000ea80000100a00 */
[----:B----4-:R1:W-:Y:S04]  /*26a40*/  LDGSTS.E [R252+-0x62e00], [R42.64], P0 ;  /* 0x9d2000002afc7fae */ /* 0x0103e80008121844 */
[----:B---3--:R3:W-:Y:S04]  /*26a50*/  LDGSTS.E [R246+-0x62d00], [R44.64], P4 ;  /* 0x9d3000002cf67fae */ /* 0x0087e8000a121844 */
[----:B-1----:R-:W4:Y:S01]  /*26a60*/  LDL.64 R42, [R1+0x2c30] ;  /* 0x002c3000012a7983 */ /* 0x002f220000100a00 */
[----:B------:R-:W-:-:S03]  /*26a70*/  IADD3 R252, R46, 0x100000, RZ ;  /* 0x001000002efc7810 */ /* 0x000fc60007ffe0ff */
        /* <DEDUP_REMOVED lines=8> */
[----:B------:R1:W-:Y:S04]  /*26b00*/  LDGSTS.E [R252+-0x7fc00], [R38.64], P0 ;  /* 0x8040000026fc7fae */ /* 0x0003e80008121844 */
[----:B-1----:R-:W2:Y:S04]  /*26b10*/  LDL.64 R48, [R1+0x2b70] ;  /* 0x002b700001307983 */ /* 0x002ea80000100a00 */
[----:B------:R-:W2:Y:S01]  /*26b20*/  LDL.64 R38, [R1+0x2350] ;  /* 0x0023500001267983 */ /* 0x000ea20000100a00 */
[----:B------:R-:W-:-:S02]  /*26b30*/  IADD3 R247, R46, 0x100000, RZ ;  /* 0x001000002ef77810 */ /* 0x000fc40007ffe0ff */
[C---:B------:R-:W-:Y:S02]  /*26b40*/  IADD3 R246, R46.reuse, 0x100000, RZ ;  /* 0x001000002ef67810 */ /* 0x040fe40007ffe0ff */
[C---:B------:R-:W-:Y:S01]  /*26b50*/  IADD3 R14, R46.reuse, 0x100000, RZ ;  /* 0x001000002e0e7810 */ /* 0x040fe20007ffe0ff */
[----:B------:R1:W-:Y:S04]  /*26b60*/  LDGSTS.E [R247+-0x7fb00], [R40.64], P4 ;  /* 0x8050000028f77fae */ /* 0x0003e8000a121844 */
[----:B------:R1:W-:Y:S04]  /*26b70*/  LDGSTS.E [R246+-0x7ec00], [R30.64], P0 ;  /* 0x814000001ef67fae */ /* 0x0003e80008121844 */
[----:B------:R1:W-:Y:S04]  /*26b80*/  LDGSTS.E [R252+-0x7eb00], [R34.64], P4 ;  /* 0x8150000022fc7fae */ /* 0x0003e8000a121844 */
[----:B-1----:R-:W2:Y:S04]  /*26b90*/  LDL.64 R40, [R1+0x2b30] ;  /* 0x002b300001287983 */ /* 0x002ea80000100a00 */
[----:B------:R-:W2:Y:S04]  /*26ba0*/  LDL.64 R30, [R1+0x2310] ;  /* 0x00231000011e7983 */ /* 0x000ea80000100a00 */
[----:B------:R-:W2:Y:S04]  /*26bb0*/  LDL.64 R34, [R1+0x2af0] ;  /* 0x002af00001227983 */ /* 0x000ea80000100a00 */
[----:B----4-:R1:W-:Y:S04]  /*26bc0*/  LDGSTS.E [R246+-0x7dc00], [R42.64], P0 ;  /* 0x824000002af67fae */ /* 0x0103e80008121844 */
[----:B------:R4:W-:Y:S04]  /*26bd0*/  LDGSTS.E [R14+-0x7db00], [R36.64], P4 ;  /* 0x82500000240e7fae */ /* 0x0009e8000a121844 */
[----:B---3--:R3:W-:Y:S04]  /*26be0*/  LDGSTS.E [R252+-0x7cc00], [R44.64], P0 ;  /* 0x834000002cfc7fae */ /* 0x0087e80008121844 */
[----:B-1----:R-:W2:Y:S04]  /*26bf0*/  LDL.64 R42, [R1+0x22d0] ;  /* 0x0022d000012a7983 */ /* 0x002ea80000100a00 */
[----:B----4-:R-:W4:Y:S04]  /*26c00*/  LDL.64 R36, [R1+0x2ab0] ;  /* 0x002ab00001247983 */ /* 0x010f280000100a00 */
[----:B---3--:R-:W3:Y:S04]  /*26c10*/  LDL.64 R44, [R1+0x2290] ;  /* 0x00229000012c7983 */ /* 0x008ee80000100a00 */
[----:B------:R1:W-:Y:S04]  /*26c20*/  LDGSTS.E [R247+-0x7cb00], [R26.64], P4 ;  /* 0x835000001af77fae */ /* 0x0003e8000a121844 */
        /* <DEDUP_REMOVED lines=16> */
[----:B----4-:R4:W-:Y:S04]  /*26d30*/  LDGSTS.E [R252+-0x77c00], [R36.64], P0 ;  /* 0x8840000024fc7fae */ /* 0x0109e80008121844 */
        /* <DEDUP_REMOVED lines=69> */
[----:B------:R1:W-:Y:S04]  /*27190*/  LDGSTS.E [R246+-0x66b00], [R24.64], P4 ;  /* 0x9950000018f67fae */ /* 0x0003e8000a121844 */
[----:B------:R1:W-:Y:S04]  /*271a0*/  LDGSTS.E [R14+-0x65c00], [R26.64], P0 ;  /* 0x9a4000001a0e7fae */ /* 0x0003e80008121844 */
[----:B---3--:R-:W3:Y:S04]  /*271b0*/  LDL.64 R44, [R1+0x24c8] ;  /* 0x0024c800012c7983 */ /* 0x008ee80000100a00 */
[----:B------:R1:W-:Y:S04]  /*271c0*/  LDGSTS.E [R247+-0x65b00], [R28.64], P4 ;  /* 0x9a5000001cf77fae */ /* 0x0003e8000a121844 */
[----:B-1----:R-:W3:Y:S04]  /*271d0*/  LDL.64 R26, [R1+0x2ca0] ;  /* 0x002ca000011a7983 */ /* 0x002ee80000100a00 */
[----:B------:R-:W3:Y:S04]  /*271e0*/  LDL.64 R24, [R1+0x2408] ;  /* 0x0024080001187983 */ /* 0x000ee80000100a00 */
        /* <DEDUP_REMOVED lines=11> */
[----:B------:R-:W-:-:S03]  /*272a0*/  IADD3 R20, R46, 0x100000, RZ ;  /* 0x001000002e147810 */ /* 0x000fc60007ffe0ff */
[----:B------:R-:W2:Y:S04]  /*272b0*/  LDL.64 R30, [R1+0x2ba8] ;  /* 0x002ba800011e7983 */ /* 0x000ea80000100a00 */
[----:B------:R-:W2:Y:S01]  /*272c0*/  LDL.64 R34, [R1+0x23c8] ;  /* 0x0023c80001227983 */ /* 0x000ea20000100a00 */
[----:B------:R-:W-:-:S03]  /*272d0*/  IADD3 R252, R21, 0x100000, RZ ;  /* 0x0010000015fc7810 */ /* 0x000fc60007ffe0ff */
[----:B------:R1:W-:Y:S04]  /*272e0*/  LDGSTS.E [R247+-0x61c00], [R42.64], P0 ;  /* 0x9e4000002af77fae */ /* 0x0003e80008121844 */
[----:B----4-:R4:W-:Y:S04]  /*272f0*/  LDGSTS.E [R246+-0x61b00], [R36.64], P4 ;  /* 0x9e50000024f67fae */ /* 0x0109e8000a121844 */
[----:B-1----:R-:W2:Y:S01]  /*27300*/  LDL.64 R42, [R1+0x2be8] ;  /* 0x002be800012a7983 */ /* 0x002ea20000100a00 */
[----:B------:R-:W-:-:S03]  /*27310*/  IADD3 R247, R21, 0x100000, RZ ;  /* 0x0010000015f77810 */ /* 0x000fc60007ffe0ff */
[----:B----4-:R-:W4:Y:S01]  /*27320*/  LDL.64 R36, [R1+0x2388] ;  /* 0x0023880001247983 */ /* 0x010f220000100a00 */
[----:B------:R-:W-:-:S03]  /*27330*/  IADD3 R246, R21, 0x100000, RZ ;  /* 0x0010000015f67810 */ /* 0x000fc60007ffe0ff */
[----:B---3--:R1:W-:Y:S04]  /*27340*/  LDGSTS.E [R14+-0x60c00], [R44.64], P0 ;  /* 0x9f4000002c0e7fae */ /* 0x0083e80008121844 */
[----:B-1----:R-:W3:Y:S04]  /*27350*/  LDL.64 R44, [R1+0x2b68] ;  /* 0x002b6800012c7983 */ /* 0x002ee80000100a00 */
[----:B--2---:R1:W-:Y:S04]  /*27360*/  LDGSTS.E [R20+-0x60b00], [R32.64], P4 ;  /* 0x9f50000020147fae */ /* 0x0043e8000a121844 */
[----:B------:R2:W-:Y:S04]  /*27370*/  LDGSTS.E [R252+-0x7fa00], [R26.64], P0 ;  /* 0x806000001afc7fae */ /* 0x0005e80008121844 */
[----:B-1----:R-:W3:Y:S04]  /*27380*/  LDL.64 R32, [R1+0x2348] ;  /* 0x0023480001207983 */ /* 0x002ee80000100a00 */
[----:B--2---:R-:W3:Y:S04]  /*27390*/  LDL.64 R26, [R1+0x2308] ;  /* 0x00230800011a7983 */ /* 0x004ee80000100a00 */
[----:B------:R1:W-:Y:S04]  /*273a0*/  LDGSTS.E [R247+-0x7f900], [R48.64], P4 ;  /* 0x8070000030f77fae */ /* 0x0003e8000a121844 */
[----:B------:R1:W-:Y:S04]  /*273b0*/  LDGSTS.E [R246+-0x7ea00], [R38.64], P0 ;  /* 0x8160000026f67fae */ /* 0x0003e80008121844 */
[----:B-1----:R-:W3:Y:S04]  /*273c0*/  LDL.64 R48, [R1+0x2b28] ;  /* 0x002b280001307983 */ /* 0x002ee80000100a00 */
[----:B------:R-:W3:Y:S01]  /*273d0*/  LDL.64 R38, [R1+0x2ae8] ;  /* 0x002ae80001267983 */ /* 0x000ee20000100a00 */
[----:B------:R-:W-:-:S02]  /*273e0*/  IADD3 R14, R21, 0x100000, RZ ;  /* 0x00100000150e7810 */ /* 0x000fc40007ffe0ff */
[----:B------:R-:W-:-:S03]  /*273f0*/  IADD3 R20, R21, 0x100000, RZ ;  /* 0x0010000015147810 */ /* 0x000fc60007ffe0ff */
[----:B------:R1:W-:Y:S04]  /*27400*/  LDGSTS.E [R14+-0x7e900], [R40.64], P4 ;  /* 0x81700000280e7fae */ /* 0x0003e8000a121844 */
[----:B------:R1:W-:Y:S04]  /*27410*/  LDGSTS.E [R20+-0x7da00], [R28.64], P0 ;  /* 0x826000001c147fae */ /* 0x0003e80008121844 */
[----:B------:R1:W-:Y:S04]  /*27420*/  LDGSTS.E [R252+-0x7d900], [R24.64], P4 ;  /* 0x8270000018fc7fae */ /* 0x0003e8000a121844 */
[----:B-1----:R-:W3:Y:S04]  /*27430*/  LDL.64 R40, [R1+0x22c8] ;  /* 0x0022c80001287983 */ /* 0x002ee80000100a00 */
[----:B------:R-:W3:Y:S04]  /*27440*/  LDL.64 R28, [R1+0x2aa8] ;  /* 0x002aa800011c7983 */ /* 0x000ee80000100a00 */
[----:B------:R-:W3:Y:S04]  /*27450*/  LDL.64 R24, [R1+0x2968] ;  /* 0x0029680001187983 */ /* 0x000ee80000100a00 */
[----:B------:R1:W-:Y:S04]  /*27460*/  LDGSTS.E [R247+-0x7ca00], [R42.64], P0 ;  /* 0x836000002af77fae */ /* 0x0003e80008121844 */
[----:B------:R4:W-:Y:S04]  /*27470*/  LDGSTS.E [R246+-0x7c900], [R34.64], P4 ;  /* 0x8370000022f67fae */ /* 0x0009e8000a121844 */
[----:B------:R3:W-:Y:S04]  /*27480*/  LDGSTS.E [R14+-0x7ba00], [R30.64], P0 ;  /* 0x846000001e0e7fae */ /* 0x0007e80008121844 */
[----:B-1----:R-:W2:Y:S04]  /*27490*/  LDL.64 R42, [R1+0x2288] ;  /* 0x00228800012a7983 */ /* 0x002ea80000100a00 */
[----:B----4-:R-:W4:Y:S04]  /*274a0*/  LDL.64 R34, [R1+0x2a68] ;  /* 0x002a680001227983 */ /* 0x010f280000100a00 */
[----:B------:R1:W-:Y:S04]  /*274b0*/  LDGSTS.E [R20+-0x7b900], [R36.64], P4 ;  /* 0x8470000024147fae */ /* 0x0003e8000a121844 */
[----:B---3--:R3:W-:Y:S04]  /*274c0*/  LDGSTS.E [R252+-0x7aa00], [R44.64], P0 ;  /* 0x856000002cfc7fae */ /* 0x0087e80008121844 */
[----:B------:R-:W4:Y:S04]  /*274d0*/  LDL.64 R30, [R1+0x2208] ;  /* 0x00220800011e7983 */ /* 0x000f280000100a00 */
[----:B-1----:R-:W4:Y:S04]  /*274e0*/  LDL.64 R36, [R1+0x2248] ;  /* 0x0022480001247983 */ /* 0x002f280000100a00 */
[----:B---3--:R-:W3:Y:S04]  /*274f0*/  LDL.64 R44, [R1+0x2a28] ;  /* 0x002a2800012c7983 */ /* 0x008ee80000100a00 */
[----:B------:R1:W-:Y:S04]  /*27500*/  LDGSTS.E [R247+-0x7a900], [R32.64], P4 ;  /* 0x8570000020f77fae */ /* 0x0003e8000a121844 */
[----:B-1----:R-:W3:Y:S04]  /*27510*/  LDL.64 R32, [R1+0x29e8] ;  /* 0x0029e80001207983 */ /* 0x002ee80000100a00 */
        /* <DEDUP_REMOVED lines=8> */
[----:B-1----:R-:W3:Y:S04]  /*275a0*/  LDL.64 R40, [R1+0x2188] ;  /* 0x0021880001287983 */ /* 0x002ee80000100a00 */
[----:B------:R-:W3:Y:S04]  /*275b0*/  LDL.64 R28, [R1+0x2108] ;  /* 0x00210800011c7983 */ /* 0x000ee80000100a00 */
[----:B--2---:R1:W-:Y:S04]  /*275c0*/  LDGSTS.E [R246+-0x77900], [R42.64], P4 ;  /* 0x887000002af67fae */ /* 0x0043e8000a121844 */
[----:B----4-:R2:W-:Y:S04]  /*275d0*/  LDGSTS.E [R14+-0x76a00], [R34.64], P0 ;  /* 0x89600000220e7fae */ /* 0x0105e80008121844 */
[----:B-1----:R-:W4:Y:S04]  /*275e0*/  LDL.64 R42, [R1+0x2928] ;  /* 0x00292800012a7983 */ /* 0x002f280000100a00 */
[----:B--2---:R-:W2:Y:S04]  /*275f0*/  LDL.64 R34, [R1+0x28e8] ;  /* 0x0028e80001227983 */ /* 0x004ea80000100a00 */
[----:B------:R1:W-:Y:S04]  /*27600*/  LDGSTS.E [R20+-0x76900], [R36.64], P4 ;  /* 0x8970000024147fae */ /* 0x0003e8000a121844 */
[----:B---3--:R3:W-:Y:S04]  /*27610*/  LDGSTS.E [R252+-0x75a00], [R44.64], P0 ;  /* 0x8a6000002cfc7fae */ /* 0x0087e80008121844 */
[----:B------:R3:W-:Y:S04]  /*27620*/  LDGSTS.E [R247+-0x75900], [R30.64], P4 ;  /* 0x8a7000001ef77fae */ /* 0x0007e8000a121844 */
[----:B-1----:R-:W2:Y:S04]  /*27630*/  LDL.64 R36, [R1+0x20c8] ;  /* 0x0020c80001247983 */ /* 0x002ea80000100a00 */
[----:B---3--:R-:W3:Y:S04]  /*27640*/  LDL.64 R44, [R1+0x28a8] ;  /* 0x0028a800012c7983 */ /* 0x008ee80000100a00 */
[----:B------:R-:W3:Y:S04]  /*27650*/  LDL.64 R30, [R1+0x2088] ;  /* 0x00208800011e7983 */ /* 0x000ee80000100a00 */
[----:B------:R1:W-:Y:S04]  /*27660*/  LDGSTS.E [R246+-0x74a00], [R32.64], P0 ;  /* 0x8b60000020f67fae */ /* 0x0003e80008121844 */
[----:B-1----:R-:W3:Y:S04]  /*27670*/  LDL.64 R32, [R1+0x2868] ;  /* 0x0028680001207983 */ /* 0x002ee80000100a00 */
[----:B------:R1:W-:Y:S04]  /*27680*/  LDGSTS.E [R14+-0x74900], [R48.64], P4 ;  /* 0x8b700000300e7fae */ /* 0x0003e8000a121844 */
[----:B------:R1:W-:Y:S04]  /*27690*/  LDGSTS.E [R20+-0x73a00], [R38.64], P0 ;  /* 0x8c60000026147fae */ /* 0x0003e80008121844 */
[----:B-1----:R-:W3:Y:S04]  /*276a0*/  LDL.64 R48, [R1+0x2048] ;  /* 0x0020480001307983 */ /* 0x002ee80000100a00 */
[----:B------:R-:W3:Y:S04]  /*276b0*/  LDL.64 R38, [R1+0x2828] ;  /* 0x0028280001267983 */ /* 0x000ee80000100a00 */
[----:B------:R1:W-:Y:S04]  /*276c0*/  LDGSTS.E [R252+-0x73900], [R40.64], P4 ;  /* 0x8c70000028fc7fae */ /* 0x0003e8000a121844 */
[----:B------:R1:W-:Y:S04]  /*276d0*/  LDGSTS.E [R247+-0x72a00], [R24.64], P0 ;  /* 0x8d60000018f77fae */ /* 0x0003e80008121844 */
[----:B------:R1:W-:Y:S04]  /*276e0*/  LDGSTS.E [R246+-0x72900], [R26.64], P4 ;  /* 0x8d7000001af67fae */ /* 0x0003e8000a121844 */
[----:B-1----:R-:W3:Y:S04]  /*276f0*/  LDL.64 R40, [R1+0x2008] ;  /* 0x0020080001287983 */ /* 0x002ee80000100a00 */
[----:B------:R-:W3:Y:S04]  /*27700*/  LDL.64 R24, [R1+0x2668] ;  /* 0x0026680001187983 */ /* 0x000ee80000100a00 */
[----:B------:R-:W3:Y:S04]  /*27710*/  LDL.64 R26, [R1+0x27e8] ;  /* 0x0027e800011a7983 */ /* 0x000ee80000100a00 */
[----:B----4-:R1:W-:Y:S04]  /*27720*/  LDGSTS.E [R14+-0x71a00], [R42.64], P0 ;  /* 0x8e6000002a0e7fae */ /* 0x0103e80008121844 */
[----:B------:R4:W-:Y:S04]  /*27730*/  LDGSTS.E [R20+-0x71900], [R28.64], P4 ;  /* 0x8e7000001c147fae */ /* 0x0009e8000a121844 */
[----:B--2---:R2:W-:Y:S04]  /*27740*/  LDGSTS.E [R252+-0x70a00], [R34.64], P0 ;  /* 0x8f60000022fc7fae */ /* 0x0045e80008121844 */
[----:B-1----:R-:W3:Y:S04]  /*27750*/  LDL.64 R42, [R1+0x1fc8] ;  /* 0x001fc800012a7983 */ /* 0x002ee80000100a00 */
[----:B----4-:R-:W4:Y:S04]  /*27760*/  LDL.64 R28, [R1+0x2768] ;  /* 0x00276800011c7983 */ /* 0x010f280000100a00 */
[----:B--2---:R-:W2:Y:S04]  /*27770*/  LDL.64 R34, [R1+0x27a8] ;  /* 0x0027a80001227983 */ /* 0x004ea80000100a00 */
[----:B------:R1:W-:Y:S04]  /*27780*/  LDGSTS.E [R247+-0x70900], [R36.64], P4 ;  /* 0x8f70000024f77fae */ /* 0x0003e8000a121844 */
[----:B---3--:R3:W-:Y:S04]  /*27790*/  LDGSTS.E [R246+-0x6fa00], [R44.64], P0 ;  /* 0x906000002cf67fae */ /* 0x0087e80008121844 */
[----:B------:R3:W-:Y:S04]  /*277a0*/  LDGSTS.E [R14+-0x6f900], [R30.64], P4 ;  /* 0x907000001e0e7fae */ /* 0x0007e8000a121844 */
[----:B-1----:R-:W4:Y:S04]  /*277b0*/  LDL.64 R36, [R1+0x1f88] ;  /* 0x001f880001247983 */ /* 0x002f280000100a00 */
        /* <DEDUP_REMOVED lines=10> */
[----:B-1----:R-:W3:Y:S04]  /*27860*/  LDL.64 R40, [R1+0x26a8] ;  /* 0x0026a80001287983 */ /* 0x002ee80000100a00 */
[----:B------:R-:W3:Y:S04]  /*27870*/  LDL.64 R26, [R1+0x25b8] ;  /* 0x0025b800011a7983 */ /* 0x000ee80000100a00 */
[----:B------:R1:W-:Y:S04]  /*27880*/  LDGSTS.E [R20+-0x6c900], [R42.64], P4 ;  /* 0x937000002a147fae */ /* 0x0003e8000a121844 */
[----:B--2---:R2:W-:Y:S04]  /*27890*/  LDGSTS.E [R252+-0x6ba00], [R34.64], P0 ;  /* 0x9460000022fc7fae */ /* 0x0045e80008121844 */
[----:B-1----:R-:W3:Y:S04]  /*278a0*/  LDL.64 R42, [R1+0x1e48] ;  /* 0x001e4800012a7983 */ /* 0x002ee80000100a00 */
[----:B--2---:R-:W2:Y:S04]  /*278b0*/  LDL.64 R34, [R1+0x25f8] ;  /* 0x0025f80001227983 */ /* 0x004ea80000100a00 */
[----:B----4-:R1:W-:Y:S04]  /*278c0*/  LDGSTS.E [R247+-0x6b900], [R36.64], P4 ;  /* 0x9470000024f77fae */ /* 0x0103e8000a121844 */
[----:B------:R4:W-:Y:S04]  /*278d0*/  LDGSTS.E [R246+-0x6aa00], [R28.64], P0 ;  /* 0x956000001cf67fae */ /* 0x0009e80008121844 */
[----:B---3--:R3:W-:Y:S04]  /*278e0*/  LDGSTS.E [R14+-0x6a900], [R44.64], P4 ;  /* 0x957000002c0e7fae */ /* 0x0087e8000a121844 */
[----:B-1----:R-:W2:Y:S04]  /*278f0*/  LDL.64 R36, [R1+0x1e08] ;  /* 0x001e080001247983 */ /* 0x002ea80000100a00 */
[----:B----4-:R-:W4:Y:S04]  /*27900*/  LDL.64 R28, [R1+0x1dc8] ;  /* 0x001dc800011c7983 */ /* 0x010f280000100a00 */
[----:B---3--:R-:W4:Y:S04]  /*27910*/  LDL.64 R44, [R1+0x2578] ;  /* 0x00257800012c7983 */ /* 0x008f280000100a00 */
[----:B------:R1:W-:Y:S04]  /*27920*/  LDGSTS.E [R20+-0x69a00], [R48.64], P0 ;  /* 0x9660000030147fae */ /* 0x0003e80008121844 */
[----:B------:R1:W-:Y:S04]  /*27930*/  LDGSTS.E [R252+-0x69900], [R30.64], P4 ;  /* 0x967000001efc7fae */ /* 0x0003e8000a121844 */
[----:B------:R1:W-:Y:S04]  /*27940*/  LDGSTS.E [R247+-0x68a00], [R38.64], P0 ;  /* 0x9760000026f77fae */ /* 0x0003e80008121844 */
[----:B-1----:R-:W3:Y:S04]  /*27950*/  LDL.LU.64 R48, [R1+0x7328] ;  /* 0x0073280001307983 */ /* 0x002ee80000300a00 */
[----:B------:R-:W3:Y:S04]  /*27960*/  LDL.64 R30, [R1+0x1d88] ;  /* 0x001d8800011e7983 */ /* 0x000ee80000100a00 */
[----:B------:R-:W3:Y:S04]  /*27970*/  LDL.64 R38, [R1+0x2538] ;  /* 0x0025380001267983 */ /* 0x000ee80000100a00 */
[----:B------:R1:W-:Y:S04]  /*27980*/  LDGSTS.E [R246+-0x68900], [R32.64], P4 ;  /* 0x9770000020f67fae */ /* 0x0003e8000a121844 */
[----:B------:R1:W-:Y:S04]  /*27990*/  LDGSTS.E [R14+-0x67a00], [R40.64], P0 ;  /* 0x98600000280e7fae */ /* 0x0003e80008121844 */
[----:B------:R1:W-:Y:S04]  /*279a0*/  LDGSTS.E [R20+-0x67900], [R22.64], P4 ;  /* 0x9870000016147fae */ /* 0x0003e8000a121844 */
[----:B-1----:R-:W3:Y:S04]  /*279b0*/  LDL.64 R32, [R1+0x1d48] ;  /* 0x001d480001207983 */ /* 0x002ee80000100a00 */
[----:B------:R-:W3:Y:S04]  /*279c0*/  LDL.64 R40, [R1+0x24f8] ;  /* 0x0024f80001287983 */ /* 0x000ee80000100a00 */
[----:B------:R1:W-:Y:S01]  /*279d0*/  LDGSTS.E [R252+-0x66a00], [R24.64], P0 ;  /* 0x9960000018fc7fae */ /* 0x0003e20008121844 */
[----:B------:R-:W-:-:S03]  /*279e0*/  LOP3.LUT R15, R15, 0x3f, RZ, 0xc0, !PT ;  /* 0x0000003f0f0f7812 */ /* 0x000fc600078ec0ff */
[----:B------:R-:W3:Y:S04]  /*279f0*/  LDL.64 R22, [R1+0x2be0] ;  /* 0x002be00001167983 */ /* 0x000ee80000100a00 */
[----:B-1----:R-:W3:Y:S04]  /*27a00*/  LDL.64 R24, [R1+0x2380] ;  /* 0x0023800001187983 */ /* 0x002ee80000100a00 */
[----:B------:R1:W-:Y:S04]  /*27a10*/  LDGSTS.E [R247+-0x66900], [R42.64], P4 ;  /* 0x997000002af77fae */ /* 0x0003e8000a121844 */
[----:B--2---:R2:W-:Y:S04]  /*27a20*/  LDGSTS.E [R246+-0x65a00], [R34.64], P0 ;  /* 0x9a60000022f67fae */ /* 0x0045e80008121844 */
[----:B-1----:R-:W3:Y:S04]  /*27a30*/  LDL.64 R42, [R1+0x1d08] ;  /* 0x001d0800012a7983 */ /* 0x002ee80000100a00 */
[----:B--2---:R-:W2:Y:S04]  /*27a40*/  LDL.64 R34, [R1+0x24c0] ;  /* 0x0024c00001227983 */ /* 0x004ea80000100a00 */
[----:B------:R1:W-:Y:S04]  /*27a50*/  LDGSTS.E [R14+-0x65900], [R36.64], P4 ;  /* 0x9a700000240e7fae */ /* 0x0003e8000a121844 */
[----:B------:R1:W-:Y:S04]  /*27a60*/  LDGSTS.E [R20+-0x64a00], [R26.64], P0 ;  /* 0x9b6000001a147fae */ /* 0x0003e80008121844 */
[----:B----4-:R4:W-:Y:S04]  /*27a70*/  LDGSTS.E [R252+-0x64900], [R28.64], P4 ;  /* 0x9b7000001cfc7fae */ /* 0x0109e8000a121844 */
[----:B-1----:R-:W2:Y:S04]  /*27a80*/  LDL.64 R36, [R1+0x1cc8] ;  /* 0x001cc80001247983 */ /* 0x002ea80000100a00 */
[----:B------:R-:W2:Y:S04]  /*27a90*/  LDL.64 R26, [R1+0x2c98] ;  /* 0x002c9800011a7983 */ /* 0x000ea80000100a00 */
[----:B------:R1:W-:Y:S04]  /*27aa0*/  LDGSTS.E [R247+-0x63a00], [R44.64], P0 ;  /* 0x9c6000002cf77fae */ /* 0x0003e80008121844 */
[----:B----4-:R-:W2:Y:S04]  /*27ab0*/  LDL.64 R28, [R1+0x2480] ;  /* 0x00248000011c7983 */ /* 0x010ea80000100a00 */
[----:B-1----:R-:W2:Y:S04]  /*27ac0*/  LDL.64 R44, [R1+0x2c60] ;  /* 0x002c6000012c7983 */ /* 0x002ea80000100a00 */
[----:B---3--:R1:W-:Y:S04]  /*27ad0*/  LDGSTS.E [R246+-0x63900], [R30.64], P4 ;  /* 0x9c7000001ef67fae */ /* 0x0083e8000a121844 */
[----:B------:R3:W-:Y:S04]  /*27ae0*/  LDGSTS.E [R14+-0x62a00], [R38.64], P0 ;  /* 0x9d600000260e7fae */ /* 0x0007e80008121844 */
[----:B-1----:R-:W4:Y:S04]  /*27af0*/  LDL.64 R30, [R1+0x2440] ;  /* 0x00244000011e7983 */ /* 0x002f280000100a00 */
[----:B---3--:R-:W4:Y:S01]  /*27b00*/  LDL.64 R38, [R1+0x2c20] ;  /* 0x002c200001267983 */ /* 0x008f220000100a00 */
[----:B------:R-:W-:-:S03]  /*27b10*/  IMAD.SHL.U32 R15, R15, 0x4, RZ ;  /* 0x000000040f0f7824 */ /* 0x000fc600078e00ff */
[----:B------:R1:W-:Y:S02]  /*27b20*/  LDGSTS.E [R20+-0x62900], [R32.64], P4 ;  /* 0x9d70000020147fae */ /* 0x0003e4000a121844 */
[----:B------:R-:W-:Y:S02]  /*27b30*/  LOP3.LUT R46, R15, 0x40, RZ, 0x3c, !PT ;  /* 0x000000400f2e7812 */ /* 0x000fe400078e3cff */
[----:B------:R1:W-:Y:S02]  /*27b40*/  LDGSTS.E [R252+-0x61a00], [R40.64], P0 ;  /* 0x9e60000028fc7fae */ /* 0x0003e40008121844 */
[C---:B------:R-:W-:Y:S02]  /*27b50*/  IADD3 R15, R46.reuse, 0x100000, RZ ;  /* 0x001000002e0f7810 */ /* 0x040fe40007ffe0ff */
[----:B-1----:R-:W4:Y:S04]  /*27b60*/  LDL.64 R20, [R1+0x2400] ;  /* 0x0024000001147983 */ /* 0x002f280000100a00 */
[----:B------:R-:W4:Y:S01]  /*27b70*/  LDL.64 R40, [R1+0x23c0] ;  /* 0x0023c00001287983 */ /* 0x000f220000100a00 */
[----:B------:R-:W-:-:S03]  /*27b80*/  IADD3 R252, R46, 0x100000, RZ ;  /* 0x001000002efc7810 */ /* 0x000fc60007ffe0ff */
[----:B------:R-:W4:Y:S04]  /*27b90*/  LDL.64 R32, [R1+0x2340] ;  /* 0x0023400001207983 */ /* 0x000f280000100a00 */
[----:B------:R1:W-:Y:S04]  /*27ba0*/  LDGSTS.E [R247+-0x61900], [R42.64], P4 ;  /* 0x9e7000002af77fae */ /* 0x0003e8000a121844 */
[----:B--2---:R2:W-:Y:S04]  /*27bb0*/  LDGSTS.E [R246+-0x60a00], [R34.64], P0 ;  /* 0x9f60000022f67fae */ /* 0x0045e80008121844 */
[----:B-1----:R-:W3:Y:S01]  /*27bc0*/  LDL.64 R42, [R1+0x2ba0] ;  /* 0x002ba000012a7983 */ /* 0x002ee20000100a00 */
[----:B------:R-:W-:-:S03]  /*27bd0*/  IADD3 R247, R46, 0x100000, RZ ;  /* 0x001000002ef77810 */ /* 0x000fc60007ffe0ff */
[----:B--2---:R-:W3:Y:S04]  /*27be0*/  LDL.64 R34, [R1+0x2b20] ;  /* 0x002b200001227983 */ /* 0x004ee80000100a00 */
[----:B------:R1:W-:Y:S01]  /*27bf0*/  LDGSTS.E [R14+-0x60900], [R36.64], P4 ;  /* 0x9f700000240e7fae */ /* 0x0003e2000a121844 */
[----:B------:R-:W-:-:S03]  /*27c00*/  IADD3 R246, R46, 0x100000, RZ ;  /* 0x001000002ef67810 */ /* 0x000fc60007ffe0ff */
[----:B------:R1:W-:Y:S04]  /*27c10*/  LDGSTS.E [R15+-0x7f800], [R26.64], P0 ;  /* 0x808000001a0f7fae */ /* 0x0003e80008121844 */
[----:B-1----:R-:W3:Y:S01]  /*27c20*/  LDL.64 R36, [R1+0x2b60] ;  /* 0x002b600001247983 */ /* 0x002ee20000100a00 */
[----:B------:R-:W-:-:S03]  /*27c30*/  IADD3 R14, R46, 0x100000, RZ ;  /* 0x001000002e0e7810 */ /* 0x000fc60007ffe0ff */
[----:B------:R1:W-:Y:S04]  /*27c40*/  LDGSTS.E [R252+-0x7f700], [R28.64], P4 ;  /* 0x809000001cfc7fae */ /* 0x0003e8000a121844 */
[----:B------:R1:W-:Y:S04]  /*27c50*/  LDGSTS.E [R247+-0x7e800], [R44.64], P0 ;  /* 0x818000002cf77fae */ /* 0x0003e80008121844 */
[----:B------:R-:W3:Y:S04]  /*27c60*/  LDL.64 R26, [R1+0x2ae0] ;  /* 0x002ae000011a7983 */ /* 0x000ee80000100a00 */
[----:B-1----:R-:W3:Y:S04]  /*27c70*/  LDL.64 R28, [R1+0x2aa0] ;  /* 0x002aa000011c7983 */ /* 0x002ee80000100a00 */
[----:B------:R-:W3:Y:S04]  /*27c80*/  LDL.64 R44, [R1+0x2300] ;  /* 0x00230000012c7983 */ /* 0x000ee80000100a00 */
[----:B----4-:R1:W-:Y:S04]  /*27c90*/  LDGSTS.E [R246+-0x7e700], [R30.64], P4 ;  /* 0x819000001ef67fae */ /* 0x0103e8000a121844 */
[----:B------:R4:W-:Y:S04]  /*27ca0*/  LDGSTS.E [R14+-0x7d800], [R38.64], P0 ;  /* 0x82800000260e7fae */ /* 0x0009e80008121844 */
[----:B-1----:R-:W4:Y:S04]  /*27cb0*/  LDL.64 R30, [R1+0x2280] ;  /* 0x00228000011e7983 */ /* 0x002f280000100a00 */
[----:B----4-:R-:W4:Y:S04]  /*27cc0*/  LDL.64 R38, [R1+0x22c0] ;  /* 0x0022c00001267983 */ /* 0x010f280000100a00 */
[----:B------:R1:W-:Y:S04]  /*27cd0*/  LDGSTS.E [R15+-0x7d700], [R20.64], P4 ;  /* 0x82900000140f7fae */ /* 0x0003e8000a121844 */
[----:B------:R1:W-:Y:S04]  /*27ce0*/  LDGSTS.E [R252+-0x7c800], [R22.64], P0 ;  /* 0x8380000016fc7fae */ /* 0x0003e80008121844 */
[----:B------:R1:W-:Y:S04]  /*27cf0*/  LDGSTS.E [R247+-0x7c700], [R40.64], P4 ;  /* 0x8390000028f77fae */ /* 0x0003e8000a121844 */
[----:B-1----:R-:W4:Y:S04]  /*27d00*/  LDL.64 R20, [R1+0x2960] ;  /* 0x0029600001147983 */ /* 0x002f280000100a00 */
[----:B------:R-:W4:Y:S04]  /*27d10*/  LDL.64 R22, [R1+0x2140] ;  /* 0x0021400001167983 */ /* 0x000f280000100a00 */
[----:B------:R-:W4:Y:S04]  /*27d20*/  LDL.64 R40, [R1+0x2a60] ;  /* 0x002a600001287983 */ /* 0x000f280000100a00 */
[----:B---3--:R1:W-:Y:S04]  /*27d30*/  LDGSTS.E [R246+-0x7b800], [R42.64], P0 ;  /* 0x848000002af67fae */ /* 0x0083e80008121844 */
[----:B------:R3:W-:Y:S04]  /*27d40*/  LDGSTS.E [R14+-0x7b700], [R24.64], P4 ;  /* 0x84900000180e7fae */ /* 0x0007e8000a121844 */
[----:B-1----:R-:W2:Y:S04]  /*27d50*/  LDL.64 R42, [R1+0x2240] ;  /* 0x00224000012a7983 */ /* 0x002ea80000100a00 */
[----:B---3--:R-:W2:Y:S04]  /*27d60*/  LDL.64 R24, [R1+0x2200] ;  /* 0x0022000001187983 */ /* 0x008ea80000100a00 */
        /* <DEDUP_REMOVED lines=10> */
[----:B----4-:R1:W-:Y:S04]  /*27e10*/  LDGSTS.E [R15+-0x78700], [R38.64], P4 ;  /* 0x87900000260f7fae */ /* 0x0103e8000a121844 */
[----:B------:R4:W-:Y:S04]  /*27e20*/  LDGSTS.E [R252+-0x77800], [R28.64], P0 ;  /* 0x888000001cfc7fae */ /* 0x0009e80008121844 */
[----:B------:R4:W-:Y:S04]  /*27e30*/  LDGSTS.E [R247+-0x77700], [R30.64], P4 ;  /* 0x889000001ef77fae */ /* 0x0009e8000a121844 */
[----:B-1----:R-:W3:Y:S04]  /*27e40*/  LDL.64 R38, [R1+0x2180] ;  /* 0x0021800001267983 */ /* 0x002ee80000100a00 */
[----:B----4-:R-:W4:Y:S04]  /*27e50*/  LDL.64 R28, [R1+0x28e0] ;  /* 0x0028e000011c7983 */ /* 0x010f280000100a00 */
[----:B------:R-:W4:Y:S04]  /*27e60*/  LDL.64 R30, [R1+0x28a0] ;  /* 0x0028a000011e7983 */ /* 0x000f280000100a00 */
[----:B------:R1:W-:Y:S04]  /*27e70*/  LDGSTS.E [R246+-0x76800], [R40.64], P0 ;  /* 0x8980000028f67fae */ /* 0x0003e80008121844 */
[----:B-1----:R-:W4:Y:S04]  /*27e80*/  LDL.64 R40, [R1+0x2100] ;  /* 0x0021000001287983 */ /* 0x002f280000100a00 */
[----:B--2---:R1:W-:Y:S04]  /*27e90*/  LDGSTS.E [R14+-0x76700], [R42.64], P4 ;  /* 0x899000002a0e7fae */ /* 0x0043e8000a121844 */
[----:B-1----:R-:W2:Y:S04]  /*27ea0*/  LDL.64 R42, [R1+0x20c0] ;  /* 0x0020c000012a7983 */ /* 0x002ea80000100a00 */
[----:B------:R1:W-:Y:S04]  /*27eb0*/  LDGSTS.E [R15+-0x75800], [R36.64], P0 ;  /* 0x8a800000240f7fae */ /* 0x0003e80008121844 */
[----:B------:R1:W-:Y:S04]  /*27ec0*/  LDGSTS.E [R252+-0x75700], [R24.64], P4 ;  /* 0x8a90000018fc7fae */ /* 0x0003e8000a121844 */
[----:B------:R1:W-:Y:S04]  /*27ed0*/  LDGSTS.E [R247+-0x74800], [R32.64], P0 ;  /* 0x8b80000020f77fae */ /* 0x0003e80008121844 */
[----:B-1----:R-:W2:Y:S04]  /*27ee0*/  LDL.64 R36, [R1+0x2080] ;  /* 0x0020800001247983 */ /* 0x002ea80000100a00 */
[----:B------:R1:W-:Y:S04]  /*27ef0*/  LDGSTS.E [R246+-0x74700], [R34.64], P4 ;  /* 0x8b90000022f67fae */ /* 0x0003e8000a121844 */
[----:B------:R-:W2:Y:S04]  /*27f00*/  LDL.64 R24, [R1+0x2860] ;  /* 0x0028600001187983 */ /* 0x000ea80000100a00 */
[----:B------:R1:W-:Y:S04]  /*27f10*/  LDGSTS.E [R14+-0x73800], [R44.64], P0 ;  /* 0x8c8000002c0e7fae */ /* 0x0003e80008121844 */
[----:B------:R-:W2:Y:S04]  /*27f20*/  LDL.64 R32, [R1+0x2820] ;  /* 0x0028200001207983 */ /* 0x000ea80000100a00 */
[----:B-1----:R-:W2:Y:S04]  /*27f30*/  LDL.64 R34, [R1+0x2000] ;  /* 0x0020000001227983 */ /* 0x002ea80000100a00 */
[----:B------:R-:W2:Y:S04]  /*27f40*/  LDL.64 R44, [R1+0x2040] ;  /* 0x00204000012c7983 */ /* 0x000ea80000100a00 */
[----:B---3--:R1:W-:Y:S04]  /*27f50*/  LDGSTS.E [R15+-0x73700], [R38.64], P4 ;  /* 0x8c900000260f7fae */ /* 0x0083e8000a121844 */
[----:B------:R3:W-:Y:S04]  /*27f60*/  LDGSTS.E [R252+-0x72800], [R20.64], P0 ;  /* 0x8d80000014fc7fae */ /* 0x0007e80008121844 */
[----:B------:R3:W-:Y:S04]  /*27f70*/  LDGSTS.E [R247+-0x72700], [R22.64], P4 ;  /* 0x8d90000016f77fae */ /* 0x0007e8000a121844 */
[----:B-1----:R-:W2:Y:S04]  /*27f80*/  LDL.64 R38, [R1+0x27e0] ;  /* 0x0027e00001267983 */ /* 0x002ea80000100a00 */
[----:B------:R1:W-:Y:S04]  /*27f90*/  LDGSTS.E [R246+-0x71800], [R26.64], P0 ;  /* 0x8e8000001af67fae */ /* 0x0003e80008121844 */
[----:B---3--:R-:W3:Y:S04]  /*27fa0*/  LDL.64 R20, [R1+0x1ec0] ;  /* 0x001ec00001147983 */ /* 0x008ee80000100a00 */
[----:B----4-:R4:W-:Y:S04]  /*27fb0*/  LDGSTS.E [R14+-0x71700], [R40.64], P4 ;  /* 0x8e900000280e7fae */ /* 0x0109e8000a121844 */
[----:B-1----:R-:W3:Y:S04]  /*27fc0*/  LDL.64 R26, [R1+0x1fc0] ;  /* 0x001fc000011a7983 */ /* 0x002ee80000100a00 */
[----:B------:R1:W-:Y:S04]  /*27fd0*/  LDGSTS.E [R15+-0x70800], [R28.64], P0 ;  /* 0x8f8000001c0f7fae */ /* 0x0003e80008121844 */
[----:B----4-:R-:W3:Y:S04]  /*27fe0*/  LDL.64 R40, [R1+0x27a0] ;  /* 0x0027a00001287983 */ /* 0x010ee80000100a00 */
[----:B------:R-:W3:Y:S04]  /*27ff0*/  LDL.64 R22, [R1+0x2660] ;  /* 0x0026600001167983 */ /* 0x000ee80000100a00 */
[----:B-1----:R-:W3:Y:S04]  /*28000*/  LDL.64 R28, [R1+0x2760] ;  /* 0x00276000011c7983 */ /* 0x002ee80000100a00 */
[----:B--2---:R1:W-:Y:S04]  /*28010*/  LDGSTS.E [R252+-0x70700], [R42.64], P4 ;  /* 0x8f9000002afc7fae */ /* 0x0043e8000a121844 */
[----:B------:R2:W-:Y:S04]  /*28020*/  LDGSTS.E [R247+-0x6f800], [R30.64], P0 ;  /* 0x908000001ef77fae */ /* 0x0005e80008121844 */
[----:B-1----:R-:W4:Y:S04]  /*28030*/  LDL.64 R42, [R1+0x1f80] ;  /* 0x001f8000012a7983 */ /* 0x002f280000100a00 */
[----:B--2---:R-:W4:Y:S04]  /*28040*/  LDL.64 R30, [R1+0x1f40] ;  /* 0x001f4000011e7983 */ /* 0x004f280000100a00 */
[----:B------:R1:W-:Y:S04]  /*28050*/  LDGSTS.E [R246+-0x6f700], [R36.64], P4 ;  /* 0x9090000024f67fae */ /* 0x0003e8000a121844 */
[----:B------:R1:W-:Y:S04]  /*28060*/  LDGSTS.E [R14+-0x6e800], [R24.64], P0 ;  /* 0x91800000180e7fae */ /* 0x0003e80008121844 */
[----:B-1----:R-:W4:Y:S04]  /*28070*/  LDL.64 R36, [R1+0x2720] ;  /* 0x0027200001247983 */ /* 0x002f280000100a00 */
[----:B------:R-:W4:Y:S04]  /*28080*/  LDL.64 R24, [R1+0x1e40] ;  /* 0x001e400001187983 */ /* 0x000f280000100a00 */
[----:B------:R1:W-:Y:S04]  /*28090*/  LDGSTS.E [R15+-0x6e700], [R44.64], P4 ;  /* 0x919000002c0f7fae */ /* 0x0003e8000a121844 */
[----:B------:R1:W-:Y:S04]  /*280a0*/  LDGSTS.E [R252+-0x6d800], [R32.64], P0 ;  /* 0x9280000020fc7fae */ /* 0x0003e80008121844 */
[----:B------:R1:W-:Y:S04]  /*280b0*/  LDGSTS.E [R247+-0x6d700], [R34.64], P4 ;  /* 0x9290000022f77fae */ /* 0x0003e8000a121844 */
[----:B-1----:R-:W4:Y:S04]  /*280c0*/  LDL.64 R44, [R1+0x1f00] ;  /* 0x001f0000012c7983 */ /* 0x002f280000100a00 */
[----:B------:R-:W4:Y:S04]  /*280d0*/  LDL.64 R32, [R1+0x26e0] ;  /* 0x0026e00001207983 */ /* 0x000f280000100a00 */
[----:B------:R-:W4:Y:S04]  /*280e0*/  LDL.64 R34, [R1+0x26a0] ;  /* 0x0026a00001227983 */ /* 0x000f280000100a00 */
[----:B------:R1:W-:Y:S04]  /*280f0*/  LDGSTS.E [R246+-0x6c800], [R38.64], P0 ;  /* 0x9380000026f67fae */ /* 0x0003e80008121844 */
[----:B-1----:R-:W2:Y:S04]  /*28100*/  LDL.64 R38, [R1+0x1e80] ;  /* 0x001e800001267983 */ /* 0x002ea80000100a00 */
[----:B---3--:R1:W-:Y:S04]  /*28110*/  LDGSTS.E [R14+-0x6c700], [R26.64], P4 ;  /* 0x939000001a0e7fae */ /* 0x0083e8000a121844 */
[----:B------:R3:W-:Y:S04]  /*28120*/  LDGSTS.E [R15+-0x6b800], [R40.64], P0 ;  /* 0x94800000280f7fae */ /* 0x0007e80008121844 */
[----:B-1----:R-:W2:Y:S04]  /*28130*/  LDL.64 R26, [R1+0x1e00] ;  /* 0x001e0000011a7983 */ /* 0x002ea80000100a00 */
[----:B---3--:R-:W2:Y:S04]  /*28140*/  LDL.64 R40, [R1+0x25f0] ;  /* 0x0025f00001287983 */ /* 0x008ea80000100a00 */
[----:B----4-:R1:W-:Y:S04]  /*28150*/  LDGSTS.E [R252+-0x6b700], [R42.64], P4 ;  /* 0x949000002afc7fae */ /* 0x0103e8000a121844 */
[----:B------:R4:W-:Y:S04]  /*28160*/  LDGSTS.E [R247+-0x6a800], [R28.64], P0 ;  /* 0x958000001cf77fae */ /* 0x0009e80008121844 */
[----:B------:R4:W-:Y:S04]  /*28170*/  LDGSTS.E [R246+-0x6a700], [R30.64], P4 ;  /* 0x959000001ef67fae */ /* 0x0009e8000a121844 */
[----:B-1----:R-:W3:Y:S04]  /*28180*/  LDL.64 R42, [R1+0x25b0] ;  /* 0x0025b000012a7983 */ /* 0x002ee80000100a00 */
[----:B----4-:R-:W3:Y:S04]  /*28190*/  LDL.64 R28, [R1+0x2530] ;  /* 0x00253000011c7983 */ /* 0x010ee80000100a00 */
[----:B------:R-:W3:Y:S04]  /*281a0*/  LDL.64 R30, [R1+0x1dc0] ;  /* 0x001dc000011e7983 */ /* 0x000ee80000100a00 */
[----:B------:R1:W-:Y:S04]  /*281b0*/  LDGSTS.E [R14+-0x69800], [R36.64], P0 ;  /* 0x96800000240e7fae */ /* 0x0003e80008121844 */
[----:B-1----:R-:W3:Y:S04]  /*281c0*/  LDL.64 R36, [R1+0x2570] ;  /* 0x0025700001247983 */ /* 0x002ee80000100a00 */
[----:B------:R1:W-:Y:S04]  /*281d0*/  LDGSTS.E [R15+-0x69700], [R44.64], P4 ;  /* 0x969000002c0f7fae */ /* 0x0003e8000a121844 */
[----:B------:R1:W-:Y:S04]  /*281e0*/  LDGSTS.E [R252+-0x68800], [R32.64], P0 ;  /* 0x9780000020fc7fae */ /* 0x0003e80008121844 */
[----:B------:R2:W-:Y:S04]  /*281f0*/  LDGSTS.E [R247+-0x68700], [R20.64], P4 ;  /* 0x9790000014f77fae */ /* 0x0005e8000a121844 */
[----:B-1----:R-:W3:Y:S04]  /*28200*/  LDL.64 R44, [R1+0x1d80] ;  /* 0x001d8000012c7983 */ /* 0x002ee80000100a00 */
[----:B------:R1:W-:Y:S04]  /*28210*/  LDGSTS.E [R246+-0x67800], [R34.64], P0 ;  /* 0x9880000022f67fae */ /* 0x0003e80008121844 */
[----:B------:R-:W3:Y:S04]  /*28220*/  LDL.64 R32, [R1+0x1d40] ;  /* 0x001d400001207983 */ /* 0x000ee80000100a00 */
[----:B-1----:R-:W3:Y:S04]  /*28230*/  LDL.64 R34, [R1+0x1d00] ;  /* 0x001d000001227983 */ /* 0x002ee80000100a00 */
[----:B--2---:R1:W-:Y:S04]  /*28240*/  LDGSTS.E [R14+-0x67700], [R38.64], P4 ;  /* 0x98900000260e7fae */ /* 0x0043e8000a121844 */
[----:B------:R2:W-:Y:S04]  /*28250*/  LDGSTS.E [R15+-0x66800], [R22.64], P0 ;  /* 0x99800000160f7fae */ /* 0x0005e80008121844 */
[----:B------:R2:W-:Y:S04]  /*28260*/  LDGSTS.E [R252+-0x66700], [R24.64], P4 ;  /* 0x9990000018fc7fae */ /* 0x0005e8000a121844 */
[----:B-1----:R-:W4:Y:S04]  /*28270*/  LDL.64 R38, [R1+0x24f0] ;  /* 0x0024f00001267983 */ /* 0x002f280000100a00 */
[----:B--2---:R-:W4:Y:S04]  /*28280*/  LDL.64 R22, [R1+0x2958] ;  /* 0x0029580001167983 */ /* 0x004f280000100a00 */
[----:B------:R-:W4:Y:S04]  /*28290*/  LDL.64 R24, [R1+0x1cc0] ;  /* 0x001cc00001187983 */ /* 0x000f280000100a00 */
[----:B------:R1:W-:Y:S04]  /*282a0*/  LDGSTS.E [R247+-0x65800], [R40.64], P0 ;  /* 0x9a80000028f77fae */ /* 0x0003e80008121844 */
[----:B------:R1:W-:Y:S04]  /*282b0*/  LDGSTS.E [R246+-0x65700], [R26.64], P4 ;  /* 0x9a9000001af67fae */ /* 0x0003e8000a121844 */
[----:B-1----:R-:W4:Y:S04]  /*282c0*/  LDL.64 R40, [R1+0x24b8] ;  /* 0x0024b80001287983 */ /* 0x002f280000100a00 */
[----:B------:R-:W4:Y:S04]  /*282d0*/  LDL.64 R26, [R1+0x2c18] ;  /* 0x002c1800011a7983 */ /* 0x000f280000100a00 */
[----:B---3--:R1:W-:Y:S04]  /*282e0*/  LDGSTS.E [R14+-0x64800], [R42.64], P0 ;  /* 0x9b8000002a0e7fae */ /* 0x0083e80008121844 */
[----:B------:R3:W-:Y:S04]  /*282f0*/  LDGSTS.E [R15+-0x64700], [R30.64], P4 ;  /* 0x9b9000001e0f7fae */ /* 0x0007e8000a121844 */
[----:B-1----:R-:W2:Y:S04]  /*28300*/  LDL.64 R42, [R1+0x2c90] ;  /* 0x002c9000012a7983 */ /* 0x002ea80000100a00 */
[----:B---3--:R-:W2:Y:S04]  /*28310*/  LDL.64 R30, [R1+0x2478] ;  /* 0x00247800011e7983 */ /* 0x008ea80000100a00 */
[----:B------:R1:W-:Y:S04]  /*28320*/  LDGSTS.E [R252+-0x63800], [R36.64], P0 ;  /* 0x9c80000024fc7fae */ /* 0x0003e80008121844 */
[----:B-1----:R-:W2:Y:S04]  /*28330*/  LDL.64 R36, [R1+0x2c58] ;  /* 0x002c580001247983 */ /* 0x002ea80000100a00 */
        /* <DEDUP_REMOVED lines=8> */
[----:B-1----:R-:W3:Y:S04]  /*283c0*/  LDL.64 R38, [R1+0x2bd8] ;  /* 0x002bd80001267983 */ /* 0x002ee80000100a00 */
[----:B----4-:R-:W3:Y:S01]  /*283d0*/  LDL.64 R34, [R1+0x2b98] ;  /* 0x002b980001227983 */ /* 0x010ee20000100a00 */
[----:B------:R-:W-:-:S04]  /*283e0*/  LOP3.LUT R15, R0, 0x50, RZ, 0x3c, !PT ;  /* 0x00000050000f7812 */ /* 0x000fc800078e3cff */
[C---:B------:R-:W-:Y:S01]  /*283f0*/  IADD3 R247, R15.reuse, 0x100000, RZ ;  /* 0x001000000ff77810 */ /* 0x040fe20007ffe0ff */
[----:B------:R1:W-:Y:S01]  /*28400*/  LDGSTS.E [R14+-0x60800], [R40.64], P0 ;  /* 0x9f800000280e7fae */ /* 0x0003e20008121844 */
[----:B------:R-:W-:-:S03]  /*28410*/  IADD3 R246, R15, 0x100000, RZ ;  /* 0x001000000ff67810 */ /* 0x000fc60007ffe0ff */
[----:B------:R1:W-:Y:S02]  /*28420*/  LDGSTS.E [R252+-0x60700], [R24.64], P4 ;  /* 0x9f90000018fc7fae */ /* 0x0003e4000a121844 */
[C---:B-1----:R-:W-:Y:S02]  /*28430*/  IADD3 R14, R15.reuse, 0x100000, RZ ;  /* 0x001000000f0e7810 */ /* 0x042fe40007ffe0ff */
[----:B------:R-:W3:Y:S01]  /*28440*/  LDL.64 R40, [R1+0x2378] ;  /* 0x0023780001287983 */ /* 0x000ee20000100a00 */
[----:B------:R-:W-:-:S03]  /*28450*/  IADD3 R252, R15, 0x100000, RZ ;  /* 0x001000000ffc7810 */ /* 0x000fc60007ffe0ff */
[----:B------:R-:W3:Y:S04]  /*28460*/  LDL.64 R24, [R1+0x2b58] ;  /* 0x002b580001187983 */ /* 0x000ee80000100a00 */
[----:B--2---:R1:W-:Y:S04]  /*28470*/  LDGSTS.E [R14+-0x7f600], [R42.64], P0 ;  /* 0x80a000002a0e7fae */ /* 0x0043e80008121844 */
[----:B------:R2:W-:Y:S04]  /*28480*/  LDGSTS.E [R252+-0x7f500], [R30.64], P4 ;  /* 0x80b000001efc7fae */ /* 0x0005e8000a121844 */
[----:B-1----:R-:W4:Y:S04]  /*28490*/  LDL.64 R42, [R1+0x2338] ;  /* 0x00233800012a7983 */ /* 0x002f280000100a00 */
[----:B--2---:R-:W4:Y:S04]  /*284a0*/  LDL.64 R30, [R1+0x2b18] ;  /* 0x002b1800011e7983 */ /* 0x004f280000100a00 */
[----:B------:R1:W-:Y:S04]  /*284b0*/  LDGSTS.E [R247+-0x7e600], [R36.64], P0 ;  /* 0x81a0000024f77fae */ /* 0x0003e80008121844 */
[----:B-1----:R-:W4:Y:S04]  /*284c0*/  LDL.64 R36, [R1+0x22f8] ;  /* 0x0022f80001247983 */ /* 0x002f280000100a00 */
        /* <DEDUP_REMOVED lines=8> */
[----:B------:R3:W-:Y:S04]  /*28550*/  LDGSTS.E [R14+-0x7b600], [R34.64], P0 ;  /* 0x84a00000220e7fae */ /* 0x0007e80008121844 */
[----:B-1----:R-:W2:Y:S04]  /*28560*/  LDL.64 R38, [R1+0x2278] ;  /* 0x0022780001267983 */ /* 0x002ea80000100a00 */
[----:B---3--:R-:W2:Y:S04]  /*28570*/  LDL.64 R32, [R1+0x2a58] ;  /* 0x002a580001207983 */ /* 0x008ea80000100a00 */
[----:B------:R-:W2:Y:S04]  /*28580*/  LDL.64 R34, [R1+0x2238] ;  /* 0x0022380001227983 */ /* 0x000ea80000100a00 */
[----:B------:R1:W-:Y:S04]  /*28590*/  LDGSTS.E [R252+-0x7b500], [R40.64], P4 ;  /* 0x84b0000028fc7fae */ /* 0x0003e8000a121844 */
[----:B------:R1:W-:Y:S04]  /*285a0*/  LDGSTS.E [R14+-0x7a600], [R24.64], P0 ;  /* 0x85a00000180e7fae */ /* 0x0003e80008121844 */
[----:B-1----:R-:W2:Y:S04]  /*285b0*/  LDL.64 R40, [R1+0x2a18] ;  /* 0x002a180001287983 */ /* 0x002ea80000100a00 */
[----:B------:R-:W2:Y:S04]  /*285c0*/  LDL.64 R24, [R1+0x21f8] ;  /* 0x0021f80001187983 */ /* 0x000ea80000100a00 */
[----:B----4-:R1:W-:Y:S04]  /*285d0*/  LDGSTS.E [R252+-0x7a500], [R42.64], P4 ;  /* 0x85b000002afc7fae */ /* 0x0103e8000a121844 */
[----:B------:R4:W-:Y:S04]  /*285e0*/  LDGSTS.E [R247+-0x79600], [R30.64], P0 ;  /* 0x86a000001ef77fae */ /* 0x0009e80008121844 */
[----:B-1----:R-:W3:Y:S04]  /*285f0*/  LDL.64 R42, [R1+0x29d8] ;  /* 0x0029d800012a7983 */ /* 0x002ee80000100a00 */
[----:B----4-:R-:W3:Y:S04]  /*28600*/  LDL.64 R30, [R1+0x21b8] ;  /* 0x0021b800011e7983 */ /* 0x010ee80000100a00 */
        /* <DEDUP_REMOVED lines=32> */
[----:B------:R4:W-:Y:S04]  /*28810*/  LDGSTS.E [R14+-0x70600], [R28.64], P0 ;  /* 0x8fa000001c0e7fae */ /* 0x0009e80008121844 */
[----:B-1----:R-:W3:Y:S04]  /*28820*/  LDL.64 R38, [R1+0x1fb8] ;  /* 0x001fb80001267983 */ /* 0x002ee80000100a00 */
[----:B----4-:R-:W3:Y:S04]  /*28830*/  LDL.64 R32, [R1+0x2798] ;  /* 0x0027980001207983 */ /* 0x010ee80000100a00 */
[----:B------:R1:W-:Y:S04]  /*28840*/  LDGSTS.E [R252+-0x70500], [R34.64], P4 ;  /* 0x8fb0000022fc7fae */ /* 0x0003e8000a121844 */
[----:B------:R-:W3:Y:S04]  /*28850*/  LDL.64 R28, [R1+0x2758] ;  /* 0x00275800011c7983 */ /* 0x000ee80000100a00 */
[----:B------:R1:W-:Y:S04]  /*28860*/  LDGSTS.E [R247+-0x6f600], [R40.64], P0 ;  /* 0x90a0000028f77fae */ /* 0x0003e80008121844 */
[----:B-1----:R-:W3:Y:S04]  /*28870*/  LDL.64 R34, [R1+0x1f78] ;  /* 0x001f780001227983 */ /* 0x002ee80000100a00 */
[----:B------:R-:W3:Y:S04]  /*28880*/  LDL.64 R40, [R1+0x1f38] ;  /* 0x001f380001287983 */ /* 0x000ee80000100a00 */
[----:B--2---:R1:W-:Y:S04]  /*28890*/  LDGSTS.E [R246+-0x6f500], [R42.64], P4 ;  /* 0x90b000002af67fae */ /* 0x0043e8000a121844 */
[----:B------:R2:W-:Y:S04]  /*288a0*/  LDGSTS.E [R14+-0x6e600], [R30.64], P0 ;  /* 0x91a000001e0e7fae */ /* 0x0005e80008121844 */
[----:B-1----:R-:W4:Y:S04]  /*288b0*/  LDL.64 R42, [R1+0x2718] ;  /* 0x00271800012a7983 */ /* 0x002f280000100a00 */
[----:B------:R1:W-:Y:S04]  /*288c0*/  LDGSTS.E [R252+-0x6e500], [R24.64], P4 ;  /* 0x91b0000018fc7fae */ /* 0x0003e8000a121844 */
[----:B--2---:R-:W4:Y:S04]  /*288d0*/  LDL.64 R30, [R1+0x1ef8] ;  /* 0x001ef800011e7983 */ /* 0x004f280000100a00 */
        /* <DEDUP_REMOVED lines=20> */
[----:B----4-:R-:W3:Y:S04]  /*28a20*/  LDL.64 R30, [R1+0x1d78] ;  /* 0x001d7800011e7983 */ /* 0x010ee80000100a00 */
[----:B------:R1:W-:Y:S04]  /*28a30*/  LDGSTS.E [R247+-0x68600], [R44.64], P0 ;  /* 0x97a000002cf77fae */ /* 0x0003e80008121844 */
[----:B------:R1:W-:Y:S04]  /*28a40*/  LDGSTS.E [R246+-0x68500], [R22.64], P4 ;  /* 0x97b0000016f67fae */ /* 0x0003e8000a121844 */
[----:B------:R1:W-:Y:S04]  /*28a50*/  LDGSTS.E [R14+-0x67600], [R36.64], P0 ;  /* 0x98a00000240e7fae */ /* 0x0003e80008121844 */
[----:B-1----:R-:W3:Y:S04]  /*28a60*/  LDL.64 R44, [R1+0x2528] ;  /* 0x00252800012c7983 */ /* 0x002ee80000100a00 */
[----:B------:R1:W-:Y:S04]  /*28a70*/  LDGSTS.E [R252+-0x67500], [R24.64], P4 ;  /* 0x98b0000018fc7fae */ /* 0x0003e8000a121844 */
[----:B------:R-:W3:Y:S01]  /*28a80*/  LDL.64 R36, [R1+0x1d38] ;  /* 0x001d380001247983 */ /* 0x000ee20000100a00 */
[----:B------:R-:W-:-:S02]  /*28a90*/  IADD3 R20, R15, 0x100000, RZ ;  /* 0x001000000f147810 */ /* 0x000fc40007ffe0ff */
[----:B------:R-:W-:Y:S01]  /*28aa0*/  SHF.L.U32 R47, R47, 0x2, RZ ;  /* 0x000000022f2f7819 */ /* 0x000fe200000006ff */
[----:B------:R-:W3:Y:S04]  /*28ab0*/  LDL.64 R22, [R1+0x23b0] ;  /* 0x0023b00001167983 */ /* 0x000ee80000100a00 */
[----:B-1----:R-:W3:Y:S04]  /*28ac0*/  LDL.64 R24, [R1+0x24e8] ;  /* 0x0024e80001187983 */ /* 0x002ee80000100a00 */
[----:B--2---:R1:W-:Y:S04]  /*28ad0*/  LDGSTS.E [R14+-0x66600], [R38.64], P0 ;  /* 0x99a00000260e7fae */ /* 0x0043e80008121844 */
[----:B------:R2:W-:Y:S04]  /*28ae0*/  LDGSTS.E [R252+-0x66500], [R26.64], P4 ;  /* 0x99b000001afc7fae */ /* 0x0005e8000a121844 */
[----:B------:R1:W-:Y:S04]  /*28af0*/  LDGSTS.E [R247+-0x65600], [R32.64], P0 ;  /* 0x9aa0000020f77fae */ /* 0x0003e80008121844 */
[----:B-1----:R-:W4:Y:S04]  /*28b00*/  LDL.64 R38, [R1+0x1cf8] ;  /* 0x001cf80001267983 */ /* 0x002f280000100a00 */
[----:B------:R-:W4:Y:S04]  /*28b10*/  LDL.64 R32, [R1+0x24b0] ;  /* 0x0024b00001207983 */ /* 0x000f280000100a00 */
[----:B------:R1:W-:Y:S04]  /*28b20*/  LDGSTS.E [R246+-0x65500], [R34.64], P4 ;  /* 0x9ab0000022f67fae */ /* 0x0003e8000a121844 */
[----:B------:R2:W-:Y:S04]  /*28b30*/  LDGSTS.E [R14+-0x64600], [R40.64], P0 ;  /* 0x9ba00000280e7fae */ /* 0x0005e80008121844 */
[----:B-1----:R-:W4:Y:S04]  /*28b40*/  LDL.64 R34, [R1+0x1cb8] ;  /* 0x001cb80001227983 */ /* 0x002f280000100a00 */
[----:B--2---:R-:W4:Y:S01]  /*28b50*/  LDL.64 R40, [R1+0x2c88] ;  /* 0x002c880001287983 */ /* 0x004f220000100a00 */
[----:B------:R-:W-:-:S03]  /*28b60*/  LOP3.LUT R27, R47, 0x60, RZ, 0x3c, !PT ;  /* 0x000000602f1b7812 */ /* 0x000fc600078e3cff */
        /* <DEDUP_REMOVED lines=10> */
[----:B------:R1:W-:Y:S04]  /*28c10*/  LDGSTS.E [R252+-0x61600], [R24.64], P0 ;  /* 0x9ea0000018fc7fae */ /* 0x0003e80008121844 */
[----:B------:R-:W2:Y:S04]  /*28c20*/  LDL.64 R36, [R1+0x23f0] ;  /* 0x0023f00001247983 */ /* 0x000ea80000100a00 */
[----:B------:R-:W2:Y:S01]  /*28c30*/  LDL.64 R20, [R1+0x1eb0] ;  /* 0x001eb00001147983 */ /* 0x000ea20000100a00 */
[----:B-1----:R-:W-:-:S03]  /*28c40*/  IADD3 R252, R27, 0x100000, RZ ;  /* 0x001000001bfc7810 */ /* 0x002fc60007ffe0ff */
[----:B------:R-:W2:Y:S04]  /*28c50*/  LDL.64 R24, [R1+0x2330] ;  /* 0x0023300001187983 */ /* 0x000ea80000100a00 */
[----:B----4-:R1:W-:Y:S04]  /*28c60*/  LDGSTS.E [R247+-0x61500], [R38.64], P4 ;  /* 0x9eb0000026f77fae */ /* 0x0103e8000a121844 */
[----:B------:R4:W-:Y:S04]  /*28c70*/  LDGSTS.E [R246+-0x60600], [R32.64], P0 ;  /* 0x9fa0000020f67fae */ /* 0x0009e80008121844 */
[----:B-1----:R-:W3:Y:S04]  /*28c80*/  LDL.64 R38, [R1+0x2b90] ;  /* 0x002b900001267983 */ /* 0x002ee80000100a00 */
[----:B----4-:R-:W3:Y:S04]  /*28c90*/  LDL.64 R32, [R1+0x2370] ;  /* 0x0023700001207983 */ /* 0x010ee80000100a00 */
[----:B------:R1:W-:Y:S01]  /*28ca0*/  LDGSTS.E [R14+-0x60500], [R34.64], P4 ;  /* 0x9fb00000220e7fae */ /* 0x0003e2000a121844 */
[----:B------:R-:W-:-:S02]  /*28cb0*/  IADD3 R247, R27, 0x100000, RZ ;  /* 0x001000001bf77810 */ /* 0x000fc40007ffe0ff */
[C---:B------:R-:W-:Y:S01]  /*28cc0*/  IADD3 R246, R27.reuse, 0x100000, RZ ;  /* 0x001000001bf67810 */ /* 0x040fe20007ffe0ff */
[----:B------:R1:W-:Y:S04]  /*28cd0*/  LDGSTS.E [R252+-0x7f400], [R40.64], P0 ;  /* 0x80c0000028fc7fae */ /* 0x0003e80008121844 */
[----:B-1----:R-:W3:Y:S01]  /*28ce0*/  LDL.64 R34, [R1+0x2b50] ;  /* 0x002b500001227983 */ /* 0x002ee20000100a00 */
[----:B------:R-:W-:-:S03]  /*28cf0*/  IADD3 R14, R27, 0x100000, RZ ;  /* 0x001000001b0e7810 */ /* 0x000fc60007ffe0ff */
[----:B------:R-:W3:Y:S01]  /*28d00*/  LDL.64 R40, [R1+0x2b10] ;  /* 0x002b100001287983 */ /* 0x000ee20000100a00 */
[----:B------:R-:W-:-:S03]  /*28d10*/  LOP3.LUT R15, R0, 0x70, RZ, 0x3c, !PT ;  /* 0x00000070000f7812 */ /* 0x000fc600078e3cff */
        /* <DEDUP_REMOVED lines=31> */
[----:B-1----:R-:W3:Y:S04]  /*28f10*/  LDL.64 R44, [R1+0x2950] ;  /* 0x00295000012c7983 */ /* 0x002ee80000100a00 */
[----:B------:R1:W-:Y:S04]  /*28f20*/  LDGSTS.E [R247+-0x77300], [R46.64], P4 ;  /* 0x88d000002ef77fae */ /* 0x0003e8000a121844 */
[----:B------:R1:W-:Y:S04]  /*28f30*/  LDGSTS.E [R246+-0x76400], [R36.64], P0 ;  /* 0x89c0000024f67fae */ /* 0x0003e80008121844 */
[----:B------:R-:W3:Y:S04]  /*28f40*/  LDL.64 R30, [R1+0x20b0] ;  /* 0x0020b000011e7983 */ /* 0x000ee80000100a00 */
[----:B-1----:R-:W3:Y:S04]  /*28f50*/  LDL.64 R46, [R1+0x2130] ;  /* 0x00213000012e7983 */ /* 0x002ee80000100a00 */
[----:B------:R-:W3:Y:S04]  /*28f60*/  LDL.64 R36, [R1+0x20f0] ;  /* 0x0020f00001247983 */ /* 0x000ee80000100a00 */
[----:B--2---:R1:W-:Y:S04]  /*28f70*/  LDGSTS.E [R14+-0x76300], [R38.64], P4 ;  /* 0x89d00000260e7fae */ /* 0x0043e8000a121844 */
[----:B------:R2:W-:Y:S04]  /*28f80*/  LDGSTS.E [R252+-0x75400], [R32.64], P0 ;  /* 0x8ac0000020fc7fae */ /* 0x0005e80008121844 */
[----:B-1----:R-:W4:Y:S04]  /*28f90*/  LDL.64 R38, [R1+0x28d0] ;  /* 0x0028d00001267983 */ /* 0x002f280000100a00 */
[----:B--2---:R-:W2:Y:S04]  /*28fa0*/  LDL.64 R32, [R1+0x2890] ;  /* 0x0028900001207983 */ /* 0x004ea80000100a00 */
[----:B------:R1:W-:Y:S04]  /*28fb0*/  LDGSTS.E [R14+-0x75300], [R34.64], P4 ;  /* 0x8ad00000220e7fae */ /* 0x0003e8000a121844 */
[----:B------:R1:W-:Y:S04]  /*28fc0*/  LDGSTS.E [R252+-0x74400], [R40.64], P0 ;  /* 0x8bc0000028fc7fae */ /* 0x0003e80008121844 */
[----:B-1----:R-:W2:Y:S04]  /*28fd0*/  LDL.64 R34, [R1+0x2070] ;  /* 0x0020700001227983 */ /* 0x002ea80000100a00 */
[----:B------:R1:W-:Y:S04]  /*28fe0*/  LDGSTS.E [R247+-0x74300], [R24.64], P4 ;  /* 0x8bd0000018f77fae */ /* 0x0003e8000a121844 */
[----:B------:R-:W2:Y:S04]  /*28ff0*/  LDL.64 R40, [R1+0x2850] ;  /* 0x0028500001287983 */ /* 0x000ea80000100a00 */
[----:B-1----:R-:W2:Y:S04]  /*29000*/  LDL.64 R24, [R1+0x2810] ;  /* 0x0028100001187983 */ /* 0x002ea80000100a00 */
        /* <DEDUP_REMOVED lines=14> */
[----:B--2---:R2:W-:Y:S04]  /*290f0*/  LDGSTS.E [R252+-0x6f400], [R32.64], P0 ;  /* 0x90c0000020fc7fae */ /* 0x0045e80008121844 */
[----:B-1----:R-:W3:Y:S04]  /*29100*/  LDL.64 R38, [R1+0x1f70] ;  /* 0x001f700001267983 */ /* 0x002ee80000100a00 */
[----:B----4-:R-:W4:Y:S04]  /*29110*/  LDL.64 R30, [R1+0x2750] ;  /* 0x00275000011e7983 */ /* 0x010f280000100a00 */
        /* <DEDUP_REMOVED lines=8> */
[----:B-1----:R-:W2:Y:S04]  /*291a0*/  LDL.64 R42, [R1+0x26d0] ;  /* 0x0026d000012a7983 */ /* 0x002ea80000100a00 */
[----:B------:R-:W2:Y:S04]  /*291b0*/  LDL.64 R24, [R1+0x1e30] ;  /* 0x001e300001187983 */ /* 0x000ea80000100a00 */
[----:B------:R-:W2:Y:S04]  /*291c0*/  LDL.64 R28, [R1+0x1df0] ;  /* 0x001df000011c7983 */ /* 0x000ea80000100a00 */
[----:B------:R1:W-:Y:S04]  /*291d0*/  LDGSTS.E [R246+-0x6c400], [R44.64], P0 ;  /* 0x93c000002cf67fae */ /* 0x0003e80008121844 */
[----:B-1----:R-:W2:Y:S04]  /*291e0*/  LDL.64 R44, [R1+0x2690] ;  /* 0x00269000012c7983 */ /* 0x002ea80000100a00 */
[----:B------:R1:W-:Y:S04]  /*291f0*/  LDGSTS.E [R14+-0x6c300], [R46.64], P4 ;  /* 0x93d000002e0e7fae */ /* 0x0003e8000a121844 */
[----:B------:R1:W-:Y:S04]  /*29200*/  LDGSTS.E [R252+-0x6b400], [R36.64], P0 ;  /* 0x94c0000024fc7fae */ /* 0x0003e80008121844 */
[----:B-1----:R-:W2:Y:S04]  /*29210*/  LDL.64 R46, [R1+0x2650] ;  /* 0x00265000012e7983 */ /* 0x002ea80000100a00 */
[----:B------:R-:W2:Y:S04]  /*29220*/  LDL.64 R36, [R1+0x25a0] ;  /* 0x0025a00001247983 */ /* 0x000ea80000100a00 */
[----:B---3--:R1:W-:Y:S04]  /*29230*/  LDGSTS.E [R14+-0x6b300], [R38.64], P4 ;  /* 0x94d00000260e7fae */ /* 0x0083e8000a121844 */
[----:B----4-:R3:W-:Y:S04]  /*29240*/  LDGSTS.E [R252+-0x6a400], [R30.64], P0 ;  /* 0x95c000001efc7fae */ /* 0x0107e80008121844 */
[----:B-1----:R-:W4:Y:S04]  /*29250*/  LDL.64 R38, [R1+0x25e0] ;  /* 0x0025e00001267983 */ /* 0x002f280000100a00 */
[----:B---3--:R-:W4:Y:S04]  /*29260*/  LDL.64 R30, [R1+0x2560] ;  /* 0x00256000011e7983 */ /* 0x008f280000100a00 */
[----:B------:R1:W-:Y:S04]  /*29270*/  LDGSTS.E [R247+-0x6a300], [R34.64], P4 ;  /* 0x95d0000022f77fae */ /* 0x0003e8000a121844 */
[----:B------:R1:W-:Y:S04]  /*29280*/  LDGSTS.E [R246+-0x69400], [R32.64], P0 ;  /* 0x96c0000020f67fae */ /* 0x0003e80008121844 */
[----:B------:R1:W-:Y:S04]  /*29290*/  LDGSTS.E [R14+-0x69300], [R40.64], P4 ;  /* 0x96d00000280e7fae */ /* 0x0003e8000a121844 */
[----:B-1----:R-:W4:Y:S04]  /*292a0*/  LDL.64 R34, [R1+0x1db0] ;  /* 0x001db00001227983 */ /* 0x002f280000100a00 */
[----:B------:R-:W4:Y:S04]  /*292b0*/  LDL.64 R32, [R1+0x1d70] ;  /* 0x001d700001207983 */ /* 0x000f280000100a00 */
[----:B------:R-:W4:Y:S04]  /*292c0*/  LDL.64 R40, [R1+0x2520] ;  /* 0x0025200001287983 */ /* 0x000f280000100a00 */
[----:B--2---:R1:W-:Y:S04]  /*292d0*/  LDGSTS.E [R252+-0x68400], [R42.64], P0 ;  /* 0x97c000002afc7fae */ /* 0x0043e80008121844 */
[----:B------:R2:W-:Y:S04]  /*292e0*/  LDGSTS.E [R247+-0x68300], [R20.64], P4 ;  /* 0x97d0000014f77fae */ /* 0x0005e8000a121844 */
[----:B-1----:R-:W3:Y:S04]  /*292f0*/  LDL.64 R42, [R1+0x1d30] ;  /* 0x001d3000012a7983 */ /* 0x002ee80000100a00 */
[----:B--2---:R-:W3:Y:S04]  /*29300*/  LDL.64 R20, [R1+0x2688] ;  /* 0x0026880001147983 */ /* 0x004ee80000100a00 */
        /* <DEDUP_REMOVED lines=8> */
[----:B----4-:R1:W-:Y:S04]  /*29390*/  LDGSTS.E [R252+-0x65400], [R38.64], P0 ;  /* 0x9ac0000026fc7fae */ /* 0x0103e80008121844 */
[----:B------:R4:W-:Y:S04]  /*293a0*/  LDGSTS.E [R247+-0x65300], [R28.64], P4 ;  /* 0x9ad000001cf77fae */ /* 0x0009e8000a121844 */
[----:B------:R4:W-:Y:S04]  /*293b0*/  LDGSTS.E [R246+-0x64400], [R36.64], P0 ;  /* 0x9bc0000024f67fae */ /* 0x0009e80008121844 */
[----:B-1----:R-:W2:Y:S04]  /*293c0*/  LDL.64 R38, [R1+0x24a8] ;  /* 0x0024a80001267983 */ /* 0x002ea80000100a00 */
[----:B----4-:R-:W4:Y:S04]  /*293d0*/  LDL.64 R28, [R1+0x2468] ;  /* 0x00246800011c7983 */ /* 0x010f280000100a00 */
[----:B------:R-:W4:Y:S04]  /*293e0*/  LDL.64 R36, [R1+0x1cb0] ;  /* 0x001cb00001247983 */ /* 0x000f280000100a00 */
[----:B------:R1:W-:Y:S04]  /*293f0*/  LDGSTS.E [R14+-0x64300], [R34.64], P4 ;  /* 0x9bd00000220e7fae */ /* 0x0003e8000a121844 */
[----:B------:R1:W-:Y:S04]  /*29400*/  LDGSTS.E [R252+-0x63400], [R30.64], P0 ;  /* 0x9cc000001efc7fae */ /* 0x0003e80008121844 */
[----:B------:R1:W-:Y:S04]  /*29410*/  LDGSTS.E [R247+-0x63300], [R32.64], P4 ;  /* 0x9cd0000020f77fae */ /* 0x0003e8000a121844 */
[----:B-1----:R-:W4:Y:S04]  /*29420*/  LDL.64 R34, [R1+0x2c80] ;  /* 0x002c800001227983 */ /* 0x002f280000100a00 */
[----:B------:R-:W4:Y:S04]  /*29430*/  LDL.64 R30, [R1+0x2c48] ;  /* 0x002c4800011e7983 */ /* 0x000f280000100a00 */
[----:B------:R1:W-:Y:S04]  /*29440*/  LDGSTS.E [R246+-0x62400], [R40.64], P0 ;  /* 0x9dc0000028f67fae */ /* 0x0003e80008121844 */
[----:B------:R-:W4:Y:S04]  /*29450*/  LDL.64 R32, [R1+0x2428] ;  /* 0x0024280001207983 */ /* 0x000f280000100a00 */
[----:B-1----:R-:W4:Y:S01]  /*29460*/  LDL.64 R40, [R1+0x2c08] ;  /* 0x002c080001287983 */ /* 0x002f220000100a00 */
[----:B------:R-:W-:-:S03]  /*29470*/  IADD3 R246, R15, 0x100000, RZ ;  /* 0x001000000ff67810 */ /* 0x000fc60007ffe0ff */
[----:B---3--:R1:W-:Y:S04]  /*29480*/  LDGSTS.E [R14+-0x62300], [R42.64], P4 ;  /* 0x9dd000002a0e7fae */ /* 0x0083e8000a121844 */
[----:B-1----:R-:W3:Y:S04]  /*29490*/  LDL.64 R42, [R1+0x23e8] ;  /* 0x0023e800012a7983 */ /* 0x002ee80000100a00 */
[----:B------:R1:W-:Y:S04]  /*294a0*/  LDGSTS.E [R252+-0x61400], [R44.64], P0 ;  /* 0x9ec000002cfc7fae */ /* 0x0003e80008121844 */
[----:B-1----:R-:W3:Y:S04]  /*294b0*/  LDL.64 R44, [R1+0x2bc8] ;  /* 0x002bc800012c7983 */ /* 0x002ee80000100a00 */
[----:B------:R1:W-:Y:S04]  /*294c0*/  LDGSTS.E [R14+-0x61300], [R46.64], P4 ;  /* 0x9ed000002e0e7fae */ /* 0x0003e8000a121844 */
[----:B-1----:R-:W3:Y:S01]  /*294d0*/  LDL.64 R46, [R1+0x23a8] ;  /* 0x0023a800012e7983 */ /* 0x002ee20000100a00 */
[----:B------:R-:W-:-:S03]  /*294e0*/  IADD3 R14, R15, 0x100000, RZ ;  /* 0x001000000f0e7810 */ /* 0x000fc60007ffe0ff */
[----:B--2---:R1:W-:Y:S04]  /*294f0*/  LDGSTS.E [R252+-0x60400], [R38.64], P0 ;  /* 0x9fc0000026fc7fae */ /* 0x0043e80008121844 */
[----:B----4-:R2:W-:Y:S04]  /*29500*/  LDGSTS.E [R247+-0x60300], [R36.64], P4 ;  /* 0x9fd0000024f77fae */ /* 0x0105e8000a121844 */
[----:B-1----:R-:W4:Y:S04]  /*29510*/  LDL.64 R38, [R1+0x2368] ;  /* 0x0023680001267983 */ /* 0x002f280000100a00 */
[----:B--2---:R-:W2:Y:S04]  /*29520*/  LDL.64 R36, [R1+0x2b48] ;  /* 0x002b480001247983 */ /* 0x004ea80000100a00 */
[----:B------:R1:W-:Y:S04]  /*29530*/  LDGSTS.E [R246+-0x7f200], [R34.64], P0 ;  /* 0x80e0000022f67fae */ /* 0x0003e80008121844 */
[----:B------:R1:W-:Y:S04]  /*29540*/  LDGSTS.E [R14+-0x7f100], [R28.64], P4 ;  /* 0x80f000001c0e7fae */ /* 0x0003e8000a121844 */
[----:B-1----:R-:W2:Y:S04]  /*29550*/  LDL.64 R34, [R1+0x2328] ;  /* 0x0023280001227983 */ /* 0x002ea80000100a00 */
[----:B------:R-:W2:Y:S01]  /*29560*/  LDL.64 R28, [R1+0x2b08] ;  /* 0x002b0800011c7983 */ /* 0x000ea20000100a00 */
[----:B------:R-:W-:-:S02]  /*29570*/  IADD3 R247, R15, 0x100000, RZ ;  /* 0x001000000ff77810 */ /* 0x000fc40007ffe0ff */
[----:B------:R-:W-:-:S03]  /*29580*/  IADD3 R252, R15, 0x100000, RZ ;  /* 0x001000000ffc7810 */ /* 0x000fc60007ffe0ff */
[----:B------:R1:W-:Y:S04]  /*29590*/  LDGSTS.E [R247+-0x7e200], [R30.64], P0 ;  /* 0x81e000001ef77fae */ /* 0x0003e80008121844 */
[----:B------:R1:W-:Y:S04]  /*295a0*/  LDGSTS.E [R246+-0x7e100], [R32.64], P4 ;  /* 0x81f0000020f67fae */ /* 0x0003e8000a121844 */
[----:B------:R1:W-:Y:S04]  /*295b0*/  LDGSTS.E [R14+-0x7d200], [R40.64], P0 ;  /* 0x82e00000280e7fae */ /* 0x0003e80008121844 */
[----:B-1----:R-:W2:Y:S04]  /*295c0*/  LDL.64 R30, [R1+0x22e8] ;  /* 0x0022e800011e7983 */ /* 0x002ea80000100a00 */
[----:B------:R-:W2:Y:S04]  /*295d0*/  LDL.64 R32, [R1+0x2ac8] ;  /* 0x002ac80001207983 */ /* 0x000ea80000100a00 */
[----:B------:R-:W2:Y:S04]  /*295e0*/  LDL.64 R40, [R1+0x22a8] ;  /* 0x0022a80001287983 */ /* 0x000ea80000100a00 */
[----:B---3--:R1:W-:Y:S04]  /*295f0*/  LDGSTS.E [R252+-0x7d100], [R42.64], P4 ;  /* 0x82f000002afc7fae */ /* 0x0083e8000a121844 */
[----:B-1----:R-:W3:Y:S04]  /*29600*/  LDL.64 R42, [R1+0x2a88] ;  /* 0x002a8800012a7983 */ /* 0x002ee80000100a00 */
[----:B------:R1:W-:Y:S04]  /*29610*/  LDGSTS.E [R247+-0x7c200], [R44.64], P0 ;  /* 0x83e000002cf77fae */ /* 0x0003e80008121844 */
[----:B-1----:R-:W3:Y:S04]  /*29620*/  LDL.64 R44, [R1+0x2228] ;  /* 0x00222800012c7983 */ /* 0x002ee80000100a00 */
[----:B------:R1:W-:Y:S04]  /*29630*/  LDGSTS.E [R14+-0x7c100], [R46.64], P4 ;  /* 0x83f000002e0e7fae */ /* 0x0003e8000a121844 */
[----:B------:R1:W-:Y:S04]  /*29640*/  LDGSTS.E [R252+-0x7b200], [R24.64], P0 ;  /* 0x84e0000018fc7fae */ /* 0x0003e80008121844 */
[----:B-1----:R-:W3:Y:S04]  /*29650*/  LDL.64 R46, [R1+0x2a48] ;  /* 0x002a4800012e7983 */ /* 0x002ee80000100a00 */
[----:B------:R-:W3:Y:S04]  /*29660*/  LDL.64 R24, [R1+0x28c8] ;  /* 0x0028c80001187983 */ /* 0x000ee80000100a00 */
[----:B----4-:R1:W-:Y:S04]  /*29670*/  LDGSTS.E [R247+-0x7b100], [R38.64], P4 ;  /* 0x84f0000026f77fae */ /* 0x0103e8000a121844 */
[----:B--2---:R2:W-:Y:S04]  /*29680*/  LDGSTS.E [R246+-0x7a200], [R36.64], P0 ;  /* 0x85e0000024f67fae */ /* 0x0045e80008121844 */
[----:B-1----:R-:W4:Y:S04]  /*29690*/  LDL.64 R38, [R1+0x2a08] ;  /* 0x002a080001267983 */ /* 0x002f280000100a00 */
[----:B--2---:R-:W2:Y:S04]  /*296a0*/  LDL.64 R36, [R1+0x21e8] ;  /* 0x0021e80001247983 */ /* 0x004ea80000100a00 */
        /* <DEDUP_REMOVED lines=12> */
[----:B-1----:R-:W2:Y:S04]  /*29770*/  LDL.64 R42, [R1+0x2128] ;  /* 0x00212800012a7983 */ /* 0x002ea80000100a00 */
[----:B---3--:R-:W3:Y:S04]  /*29780*/  LDL.64 R26, [R1+0x2848] ;  /* 0x00284800011a7983 */ /* 0x008ee80000100a00 */
        /* <DEDUP_REMOVED lines=20> */
[----:B---3--:R1:W-:Y:S04]  /*298d0*/  LDGSTS.E [R252+-0x71200], [R46.64], P0 ;  /* 0x8ee000002efc7fae */ /* 0x0083e80008121844 */
[----:B------:R3:W-:Y:S04]  /*298e0*/  LDGSTS.E [R247+-0x71100], [R44.64], P4 ;  /* 0x8ef000002cf77fae */ /* 0x0007e8000a121844 */
[----:B------:R3:W-:Y:S04]  /*298f0*/  LDGSTS.E [R246+-0x70200], [R24.64], P0 ;  /* 0x8fe0000018f67fae */ /* 0x0007e80008121844 */
[----:B-1----:R-:W2:Y:S04]  /*29900*/  LDL.64 R46, [R1+0x2788] ;  /* 0x00278800012e7983 */ /* 0x002ea80000100a00 */
[----:B---3--:R-:W3:Y:S04]  /*29910*/  LDL.64 R44, [R1+0x1f68] ;  /* 0x001f6800012c7983 */ /* 0x008ee80000100a00 */
[----:B------:R-:W3:Y:S04]  /*29920*/  LDL.64 R24, [R1+0x1ce8] ;  /* 0x001ce80001187983 */ /* 0x000ee80000100a00 */
[----:B----4-:R1:W-:Y:S04]  /*29930*/  LDGSTS.E [R14+-0x70100], [R38.64], P4 ;  /* 0x8ff00000260e7fae */ /* 0x0103e8000a121844 */
[----:B--2---:R2:W-:Y:S04]  /*29940*/  LDGSTS.E [R247+-0x6f200], [R36.64], P0 ;  /* 0x90e0000024f77fae */ /* 0x0045e80008121844 */
[----:B-1----:R-:W4:Y:S04]  /*29950*/  LDL.64 R38, [R1+0x2748] ;  /* 0x0027480001267983 */ /* 0x002f280000100a00 */
[----:B--2---:R-:W2:Y:S04]  /*29960*/  LDL.64 R36, [R1+0x1f28] ;  /* 0x001f280001247983 */ /* 0x004ea80000100a00 */
        /* <DEDUP_REMOVED lines=15> */
[----:B---3--:R3:W-:Y:S04]  /*29a60*/  LDGSTS.E [R14+-0x6b100], [R44.64], P4 ;  /* 0x94f000002c0e7fae */ /* 0x0087e8000a121844 */
[----:B-1----:R-:W2:Y:S04]  /*29a70*/  LDL.64 R46, [R1+0x1e68] ;  /* 0x001e6800012e7983 */ /* 0x002ea80000100a00 */
[----:B---3--:R-:W3:Y:S04]  /*29a80*/  LDL.64 R44, [R1+0x2648] ;  /* 0x00264800012c7983 */ /* 0x008ee80000100a00 */
        /* <DEDUP_REMOVED lines=12> */
[----:B-1----:R-:W4:Y:S04]  /*29b50*/  LDL.64 R22, [R1+0x24a0] ;  /* 0x0024a00001167983 */ /* 0x002f280000100a00 */
[----:B------:R-:W4:Y:S04]  /*29b60*/  LDL.64 R20, [R1+0x1ca8] ;  /* 0x001ca80001147983 */ /* 0x000f280000100a00 */
[----:B------:R1:W-:Y:S04]  /*29b70*/  LDGSTS.E [R247+-0x67100], [R46.64], P4 ;  /* 0x98f000002ef77fae */ /* 0x0003e8000a121844 */
[----:B---3--:R3:W-:Y:S04]  /*29b80*/  LDGSTS.E [R246+-0x66200], [R44.64], P0 ;  /* 0x99e000002cf67fae */ /* 0x0087e80008121844 */
[----:B------:R3:W-:Y:S04]  /*29b90*/  LDGSTS.E [R14+-0x66100], [R42.64], P4 ;  /* 0x99f000002a0e7fae */ /* 0x0007e8000a121844 */
[----:B------:R3:W-:Y:S04]  /*29ba0*/  LDGSTS.E [R247+-0x65200], [R40.64], P0 ;  /* 0x9ae0000028f77fae */ /* 0x0007e80008121844 */
[----:B-1----:R-:W2:Y:S04]  /*29bb0*/  LDL.LU.64 R46, [R1+0x7320] ;  /* 0x00732000012e7983 */ /* 0x002ea80000300a00 */
[----:B---3--:R-:W3:Y:S01]  /*29bc0*/  LDL.LU.64 R44, [R1+0x7318] ;  /* 0x00731800012c7983 */ /* 0x008ee20000300a00 */
[----:B------:R-:W-:-:S03]  /*29bd0*/  LOP3.LUT R247, R0, 0x70, RZ, 0x3c, !PT ;  /* 0x0000007000f77812 */ /* 0x000fc600078e3cff */
[----:B------:R-:W2:Y:S04]  /*29be0*/  LDL.LU.64 R42, [R1+0x7310] ;  /* 0x00731000012a7983 */ /* 0x000ea80000300a00 */
[----:B------:R-:W1:Y:S01]  /*29bf0*/  S2R R0, SR_TID.X ;  /* 0x0000000000007919 */ /* 0x000e620000002100 */
[C---:B------:R-:W-:Y:S02]  /*29c00*/  IADD3 R252, R247.reuse, 0x100000, RZ ;  /* 0x00100000f7fc7810 */ /* 0x040fe40007ffe0ff */
[----:B------:R-:W-:Y:S01]  /*29c10*/  IADD3 R247, R247, 0x100000, RZ ;  /* 0x00100000f7f77810 */ /* 0x000fe20007ffe0ff */
[----:B------:R-:W2:Y:S04]  /*29c20*/  LDL.LU.64 R40, [R1+0x7308] ;  /* 0x0073080001287983 */ /* 0x000ea80000300a00 */
[----:B----4-:R1:W-:Y:S04]  /*29c30*/  LDGSTS.E [R246+-0x65100], [R38.64], P4 ;  /* 0x9af0000026f67fae */ /* 0x0103e8000a121844 */
[----:B------:R4:W-:Y:S01]  /*29c40*/  LDGSTS.E [R14+-0x64200], [R36.64], P0 ;  /* 0x9be00000240e7fae */ /* 0x0009e20008121844 */
[----:B-1----:R-:W-:-:S03]  /*29c50*/  LOP3.LUT R246, R0, 0x3f, RZ, 0xc0, !PT ;  /* 0x0000003f00f67812 */ /* 0x002fc600078ec0ff */
[----:B------:R-:W2:Y:S04]  /*29c60*/  LDL.LU.64 R38, [R1+0x7300] ;  /* 0x0073000001267983 */ /* 0x000ea80000300a00 */
[----:B----4-:R-:W1:Y:S01]  /*29c70*/  S2R R14, SR_TID.X ;  /* 0x00000000000e7919 */ /* 0x010e620000002100 */
[----:B------:R-:W-:Y:S02]  /*29c80*/  SHF.L.U32 R246, R246, 0x2, RZ ;  /* 0x00000002f6f67819 */ /* 0x000fe400000006ff */
[----:B------:R-:W-:Y:S01]  /*29c90*/  LOP3.LUT R0, R0, 0x3f, RZ, 0xc0, !PT ;  /* 0x0000003f00007812 */ /* 0x000fe200078ec0ff */
[----:B------:R4:W-:Y:S04]  /*29ca0*/  LDGSTS.E [R252+-0x64100], [R34.64], P4 ;  /* 0x9bf0000022fc7fae */ /* 0x0009e8000a121844 */
[----:B------:R1:W-:Y:S04]  /*29cb0*/  LDGSTS.E [R247+-0x63200], [R32.64], P0 ;  /* 0x9ce0000020f77fae */ /* 0x0003e80008121844 */
[----:B------:R-:W2:Y:S01]  /*29cc0*/  LDL.LU.64 R36, [R1+0x72f8] ;  /* 0x0072f80001247983 */ /* 0x000ea20000300a00 */
[----:B-1----:R-:W-:-:S03]  /*29cd0*/  LOP3.LUT R14, R14, 0x3f, RZ, 0xc0, !PT ;  /* 0x0000003f0e0e7812 */ /* 0x002fc600078ec0ff */
[----:B----4-:R-:W4:Y:S02]  /*29ce0*/  LDL.LU.64 R34, [R1+0x72f0] ;  /* 0x0072f00001227983 */ /* 0x010f240000300a00 */
[----:B------:R-:W-:Y:S01]  /*29cf0*/  IMAD.SHL.U32 R14, R14, 0x4, RZ ;  /* 0x000000040e0e7824 */ /* 0x000fe200078e00ff */
[----:B------:R-:W-:Y:S01]  /*29d00*/  LOP3.LUT R252, R246, 0x70, RZ, 0x3c, !PT ;  /* 0x00000070f6fc7812 */ /* 0x000fe200078e3cff */
[----:B------:R-:W2:Y:S03]  /*29d10*/  LDL.LU.64 R32, [R1+0x72e8] ;  /* 0x0072e80001207983 */ /* 0x000ea60000300a00 */
[----:B------:R-:W-:Y:S01]  /*29d20*/  LOP3.LUT R14, R14, 0x70, RZ, 0x3c, !PT ;  /* 0x000000700e0e7812 */ /* 0x000fe200078e3cff */
[----:B------:R-:W-:Y:S01]  /*29d30*/  IMAD.SHL.U32 R246, R0, 0x4, RZ ;  /* 0x0000000400f67824 */ /* 0x000fe200078e00ff */
[----:B------:R-:W-:Y:S02]  /*29d40*/  IADD3 R0, R252, 0x100000, RZ ;  /* 0x00100000fc007810 */ /* 0x000fe40007ffe0ff */
[----:B------:R-:W-:-:S02]  /*29d50*/  IADD3 R14, R14, 0x100000, RZ ;  /* 0x001000000e0e7810 */ /* 0x000fc40007ffe0ff */
[----:B------:R-:W-:-:S03]  /*29d60*/  IADD3 R252, R252, 0x100000, RZ ;  /* 0x00100000fcfc7810 */ /* 0x000fc60007ffe0ff */
[----:B------:R1:W-:Y:S04]  /*29d70*/  LDGSTS.E [R14+-0x63100], [R30.64], P4 ;  /* 0x9cf000001e0e7fae */ /* 0x0003e8000a121844 */
[----:B------:R1:W-:Y:S04]  /*29d80*/  LDGSTS.E [R0+-0x62200], [R28.64], P0 ;  /* 0x9de000001c007fae */ /* 0x0003e80008121844 */
[----:B------:R1:W-:Y:S02]  /*29d90*/  LDGSTS.E [R252+-0x62100], [R26.64], P4 ;  /* 0x9df000001afc7fae */ /* 0x0003e4000a121844 */
[----:B-1----:R-:W-:-:S02]  /*29da0*/  LOP3.LUT R14, R246, 0x70, RZ, 0x3c, !PT ;  /* 0x00000070f60e7812 */ /* 0x002fc400078e3cff */
[----:B------:R-:W2:Y:S04]  /*29db0*/  LDL.LU.64 R30, [R1+0x72e0] ;  /* 0x0072e000011e7983 */ /* 0x000ea80000300a00 */
[----:B------:R-:W1:Y:S01]  /*29dc0*/  S2R R252, SR_TID.X ;  /* 0x0000000000fc7919 */ /* 0x000e620000002100 */
[C---:B------:R-:W-:Y:S02]  /*29dd0*/  IADD3 R247, R14.reuse, 0x100000, RZ ;  /* 0x001000000ef77810 */ /* 0x040fe40007ffe0ff */
[C---:B------:R-:W-:Y:S01]  /*29de0*/  IADD3 R246, R14.reuse, 0x100000, RZ ;  /* 0x001000000ef67810 */ /* 0x040fe20007ffe0ff */
[----:B------:R-:W-:Y:S01]  /*29df0*/  IMAD.MOV.U32 R0, RZ, RZ, c[0x0][0x188] ;  /* 0x00006200ff007624 */ /* 0x000fe200078e00ff */
[----:B------:R-:W2:Y:S04]  /*29e00*/  LDL.LU.64 R28, [R1+0x72d8] ;  /* 0x0072d800011c7983 */ /* 0x000ea80000300a00 */
[----:B------:R1:W-:Y:S01]  /*29e10*/  LDGSTS.E [R247+-0x61200], [R24.64], P0 ;  /* 0x9ee0000018f77fae */ /* 0x0003e20008121844 */
[----:B------:R-:W-:-:S03]  /*29e20*/  IADD3 R14, R14, 0x100000, RZ ;  /* 0x001000000e0e7810 */ /* 0x000fc60007ffe0ff */
[----:B------:R1:W-:Y:S04]  /*29e30*/  LDGSTS.E [R246+-0x61100], [R250.64], P4 ;  /* 0x9ef00000faf67fae */ /* 0x0003e8000a121844 */
[----:B------:R-:W2:Y:S04]  /*29e40*/  LDL.LU.64 R26, [R1+0x72d0] ;  /* 0x0072d000011a7983 */ /* 0x000ea80000300a00 */
[----:B-1----:R-:W2:Y:S01]  /*29e50*/  LDL.LU.64 R24, [R1+0x72c8] ;  /* 0x0072c80001187983 */ /* 0x002ea20000300a00 */
[----:B------:R-:W-:Y:S01]  /*29e60*/  LOP3.LUT R252, R252, 0x3f, RZ, 0xc0, !PT ;  /* 0x0000003ffcfc7812 */ /* 0x000fe200078ec0ff */
[----:B------:R-:W-:-:S02]  /*29e70*/  IMAD.SHL.U32 R246, R0, 0x80, RZ ;  /* 0x0000008000f67824 */ /* 0x000fc400078e00ff */
[----:B------:R1:W-:Y:S01]  /*29e80*/  LDGSTS.E [R14+-0x60200], [R22.64], P0 ;  /* 0x9fe00000160e7fae */ /* 0x0003e20008121844 */
[----:B------:R-:W-:-:S04]  /*29e90*/  SHF.L.U32 R252, R252, 0x2, RZ ;  /* 0x00000002fcfc7819 */ /* 0x000fc800000006ff */
[----:B------:R-:W-:Y:S01]  /*29ea0*/  LOP3.LUT R247, R252, 0x70, RZ, 0x3c, !PT ;  /* 0x00000070fcf77812 */ /* 0x000fe200078e3cff */
[----:B------:R-:W-:-:S03]  /*29eb0*/  IMAD.WIDE R2, R246, 0x4, R2 ;  /* 0x00000004f6027825 */ /* 0x000fc600078e0202 */
[----:B------:R-:W-:Y:S01]  /*29ec0*/  IADD3 R247, R247, 0x100000, RZ ;  /* 0x00100000f7f77810 */ /* 0x000fe20007ffe0ff */
[----:B------:R-:W-:Y:S01]  /*29ed0*/  IMAD.WIDE R4, R246, 0x4, R4 ;  /* 0x00000004f6047825 */ /* 0x000fe200078e0204 */
[----:B-1----:R-:W2:Y:S04]  /*29ee0*/  LDL.LU.64 R22, [R1+0x72c0] ;  /* 0x0072c00001167983 */ /* 0x002ea80000300a00 */
[----:B------:R1:W-:Y:S01]  /*29ef0*/  LDGSTS.E [R247+-0x60100], [R20.64], P4 ;  /* 0x9ff0000014f77fae */ /* 0x0003e2000a121844 */
[----:B------:R-:W-:-:S03]  /*29f00*/  IMAD.MOV.U32 R15, RZ, RZ, c[0x0][0x180] ;  /* 0x00006000ff0f7624 */ /* 0x000fc600078e00ff */
[----:B------:R-:W0:Y:S04]  /*29f10*/  LDGDEPBAR ;  /* 0x00000000000079af */ /* 0x000e280000000000 */
[----:B-1----:R-:W2:Y:S04]  /*29f20*/  LDL.LU.64 R20, [R1+0x72b8] ;  /* 0x0072b80001147983 */ /* 0x002ea80000300a00 */
[----:B------:R1:W-:Y:S04]  /*29f30*/  STL.64 [R1+0x3750], R2 ;  /* 0x0037500201007387 */ /* 0x0003e80000100a00 */
[----:B------:R1:W-:Y:S02]  /*29f40*/  STL.64 [R1+0x3758], R4 ;  /* 0x0037580401007387 */ /* 0x0003e40000100a00 */
[----:B-1----:R-:W-:-:S04]  /*29f50*/  IMAD.WIDE R2, R246, 0x4, R6 ;  /* 0x00000004f6027825 */ /* 0x002fc800078e0206 */
[C---:B------:R-:W-:Y:S01]  /*29f60*/  IMAD.WIDE R6, R246.reuse, 0x4, R8 ;  /* 0x00000004f6067825 */ /* 0x040fe200078e0208 */
[----:B------:R1:W-:Y:S03]  /*29f70*/  STL.64 [R1+0x3770], R2 ;  /* 0x0037700201007387 */ /* 0x0003e60000100a00 */
[C---:B------:R-:W-:Y:S01]  /*29f80*/  IMAD.WIDE R4, R246.reuse, 0x4, R10 ;  /* 0x00000004f6047825 */ /* 0x040fe200078e020a */
[----:B------:R-:W-:Y:S04]  /*29f90*/  STL.64 [R1+0x3778], R6 ;  /* 0x0037780601007387 */ /* 0x000fe80000100a00 */
[----:B------:R1:W-:Y:S01]  /*29fa0*/  STL.64 [R1+0x3780], R4 ;  /* 0x0037800401007387 */ /* 0x0003e20000100a00 */
[----:B------:R-:W-:-:S04]  /*29fb0*/  IMAD.WIDE R10, R246, 0x4, R16 ;  /* 0x00000004f60a7825 */ /* 0x000fc800078e0210 */
[----:B-1----:R-:W-:-:S04]  /*29fc0*/  IMAD.WIDE R2, R246, 0x4, R12 ;  /* 0x00000004f6027825 */ /* 0x002fc800078e020c */
[----:B------:R-:W-:Y:S01]  /*29fd0*/  IMAD.WIDE R4, R246, 0x4, R18 ;  /* 0x00000004f6047825 */ /* 0x000fe200078e0212 */
[----:B------:R-:W-:Y:S04]  /*29fe0*/  STL.64 [R1+0x3788], R2 ;  /* 0x0037880201007387 */ /* 0x000fe80000100a00 */
[----:B------:R-:W-:Y:S04]  /*29ff0*/  STL.64 [R1+0x37c8], R4 ;  /* 0x0037c80401007387 */ /* 0x000fe80000100a00 */
[----:B------:R-:W-:Y:S04]  /*2a000*/  STL.64 [R1+0x37b0], R10 ;  /* 0x0037b00a01007387 */ /* 0x000fe80000100a00 */
[----:B------:R-:W2:Y:S04]  /*2a010*/  LDL.LU.64 R18, [R1+0x1608] ;  /* 0x0016080001127983 */ /* 0x000ea80000300a00 */
[----:B------:R-:W3:Y:S04]  /*2a020*/  LDL.LU.64 R16, [R1+0x1600] ;  /* 0x0016000001107983 */ /* 0x000ee80000300a00 */
[----:B------:R-:W3:Y:S04]  /*2a030*/  LDL.LU.64 R12, [R1+0x15f8] ;  /* 0x0015f800010c7983 */ /* 0x000ee80000300a00 */
[----:B------:R-:W3:Y:S04]  /*2a040*/  LDL.LU.64 R8, [R1+0x15f0] ;  /* 0x0015f00001087983 */ /* 0x000ee80000300a00 */
[----:B------:R-:W-:Y:S04]  /*2a050*/  STL.64 [R1+0x73c0], R230 ;  /* 0x0073c0e601007387 */ /* 0x000fe80000100a00 */
[----:B------:R1:W-:Y:S04]  /*2a060*/  STL.64 [R1+0x73b8], R232 ;  /* 0x0073b8e801007387 */ /* 0x0003e80000100a00 */
[----:B-1----:R-:W3:Y:S04]  /*2a070*/  LDL.LU.64 R232, [R1+0x15e8] ;  /* 0x0015e80001e87983 */ /* 0x002ee80000300a00 */
[----:B------:R1:W-:Y:S04]  /*2a080*/  STL.64 [R1+0x73b0], R234 ;  /* 0x0073b0ea01007387 */ /* 0x0003e80000100a00 */
[----:B-1----:R-:W3:Y:S04]  /*2a090*/  LDL.64 R234, [R1+0x3788] ;  /* 0x0037880001ea7983 */ /* 0x002ee80000100a00 */
        /* <DEDUP_REMOVED lines=11> */
[----:B------:R-:W4:Y:S04]  /*2a150*/  LDL.LU.64 R230, [R1+0x15e0] ;  /* 0x0015e00001e67983 */ /* 0x000f280000300a00 */
[----:B------:R-:W4:Y:S01]  /*2a160*/  LDL.LU.64 R2, [R1+0x15d8] ;  /* 0x0015d80001027983 */ /* 0x000f220000300a00 */
[----:B------:R-:W-:-:S03]  /*2a170*/  IADD3 R252, R15, -0x95, RZ ;  /* 0xffffff6b0ffc7810 */ /* 0x000fc60007ffe0ff */
[----:B------:R-:W4:Y:S04]  /*2a180*/  LDL.LU.64 R6, [R1+0x15d0] ;  /* 0x0015d00001067983 */ /* 0x000f280000300a00 */
[----:B------:R-:W-:Y:S01]  /*2a190*/  BAR.SYNC.DEFER_BLOCKING 0x0 ;  /* 0x0000000000007b1d */ /* 0x000fe20000010000 */
[----:B------:R-:W-:-:S05]  /*2a1a0*/  ISETP.GE.U32.AND P0, PT, R252, 0x7ffffeec, PT ;  /* 0x7ffffeecfc00780c */ /* 0x000fca0003f06070 */
[----:B------:R-:W1:Y:S04]  /*2a1b0*/  S2R R252, SR_TID.X ;  /* 0x0000000000fc7919 */ /* 0x000e680000002100 */
[----:B------:R-:W-:Y:S01]  /*2a1c0*/  STL.64 [R1+0x72b8], R250 ;  /* 0x0072b8fa01007387 */ /* 0x000fe20000100a00 */
[----:B-1----:R-:W-:-:S05]  /*2a1d0*/  LOP3.LUT R252, R252, 0x3f, RZ, 0xc0, !PT ;  /* 0x0000003ffcfc7812 */ /* 0x002fca00078ec0ff */
[----:B------:R-:W-:Y:S02]  /*2a1e0*/  IMAD.SHL.U32 R252, R252, 0x4, RZ ;  /* 0x00000004fcfc7824 */ /* 0x000fe400078e00ff */
[----:B--2---:R-:W-:-:S03]  /*2a1f0*/  IMAD.WIDE R244, R246, 0x4, R18 ;  /* 0x00000004f6f47825 */ /* 0x004fc600078e0212 */
[----:B------:R-:W-:Y:S01]  /*2a200*/  @!PT LDS RZ, [RZ] ;  /* 0x00000000fffff984 */ /* 0x000fe20000000800 */
[----:B------:R-:W-:Y:S01]  /*2a210*/  @!PT LDS RZ, [RZ] ;  /* 0x00000000fffff984 */ /* 0x000fe20000000800 */
[----:B------:R-:W-:Y:S01]  /*2a220*/  @!PT LDS RZ, [RZ] ;  /* 0x00000000fffff984 */ /* 0x000fe20000000800 */
[----:B---3--:R1:W-:Y:S04]  /*2a230*/  LDGSTS.E [R252+0x40000], [R242.64], !P1 ;  /* 0x40000000f2fc7fae */ /* 0x0083e8000c921844 */
[----:B------:R2:W-:Y:S04]  /*2a240*/  LDGSTS.E [R252+0x40100], [R248.64], !P1 ;  /* 0x40100000f8fc7fae */ /* 0x0005e8000c921844 */
[----:B------:R3:W-:Y:S04]  /*2a250*/  LDGSTS.E [R252+0x40200], [R240.64], !P1 ;  /* 0x40200000f0fc7fae */ /* 0x0007e8000c921844 */
[----:B------:R1:W-:Y:S04]  /*2a260*/  LDGSTS.E [R252+0x40300], [R238.64], !P1 ;  /* 0x40300000eefc7fae */ /* 0x0003e8000c921844 */
[----:B------:R1:W-:Y:S04]  /*2a270*/  LDGSTS.E [R252+0x40400], [R236.64], !P1 ;  /* 0x40400000ecfc7fae */ /* 0x0003e8000c921844 */
[----:B------:R2:W-:Y:S04]  /*2a280*/  LDGSTS.E [R252+0x40500], [R234.64], !P1 ;  /* 0x40500000eafc7fae */ /* 0x0005e8000c921844 */
[----:B------:R2:W-:Y:S04]  /*2a290*/  LDGSTS.E [R252+0x40600], [R10.64], !P1 ;  /* 0x406000000afc7fae */ /* 0x0005e8000c921844 */
[----:B------:R3:W-:Y:S01]  /*2a2a0*/  LDGSTS.E [R252+0x40700], [R4.64], !P1 ;  /* 0x4070000004fc7fae */ /* 0x0007e2000c921844 */
[----:B-1----:R-:W-:-:S03]  /*2a2b0*/  IMAD.WIDE R242, R246, 0x4, R16 ;  /* 0x00000004f6f27825 */ /* 0x002fc600078e0210 */
[----:B------:R3:W-:Y:S04]  /*2a2c0*/  LDGSTS.E [R252+0x42000], [R244.64], !P3 ;  /* 0x42000000f4fc7fae */ /* 0x0007e8000d921844 */
[----:B--2---:R-:W3:Y:S04]  /*2a2d0*/  LDL.LU.64 R10, [R1+0x1508] ;  /* 0x00150800010a7983 */ /* 0x004ee80000300a00 */
[----:B------:R-:W2:Y:S04]  /*2a2e0*/  LDL.LU.64 R236, [R1+0x1500] ;  /* 0x0015000001ec7983 */ /* 0x000ea80000300a00 */
[----:B---3--:R-:W3:Y:S01]  /*2a2f0*/  LDL.LU.64 R4, [R1+0x14f8] ;  /* 0x0014f80001047983 */ /* 0x008ee20000300a00 */
[----:B------:R-:W-:-:S03]  /*2a300*/  IMAD.WIDE R240, R246, 0x4, R12 ;  /* 0x00000004f6f07825 */ /* 0x000fc600078e020c */
[----:B------:R-:W2:Y:S04]  /*2a310*/  LDL.LU.64 R18, [R1+0x14f0] ;  /* 0x0014f00001127983 */ /* 0x000ea80000300a00 */
[----:B------:R-:W-:Y:S01]  /*2a320*/  STL.64 [R1+0x3508], R244 ;  /* 0x003508f401007387 */ /* 0x000fe20000100a00 */
[----:B------:R-:W-:-:S03]  /*2a330*/  IMAD.WIDE R238, R246, 0x4, R8 ;  /* 0x00000004f6ee7825 */ /* 0x000fc600078e0208 */
[----:B------:R-:W2:Y:S04]  /*2a340*/  LDL.LU.64 R16, [R1+0x14e8] ;  /* 0x0014e80001107983 */ /* 0x000ea80000300a00 */
[----:B------:R-:W-:Y:S04]  /*2a350*/  STL.64 [R1+0x3500], R242 ;  /* 0x003500f201007387 */ /* 0x000fe80000100a00 */
[----:B------:R-:W2:Y:S04]  /*2a360*/  LDL.LU.64 R12, [R1+0x14e0] ;  /* 0x0014e000010c7983 */ /* 0x000ea80000300a00 */
[----:B------:R-:W-:Y:S01]  /*2a370*/  STL.64 [R1+0x34f8], R240 ;  /* 0x0034f8f001007387 */ /* 0x000fe20000100a00 */
[----:B------:R-:W-:-:S03]  /*2a380*/  IMAD.WIDE R234, R246, 0x4, R232 ;  /* 0x00000004f6ea7825 */ /* 0x000fc600078e02e8 */
[----:B------:R-:W2:Y:S01]  /*2a390*/  LDL.LU.64 R8, [R1+0x14d8] ;  /* 0x0014d80001087983 */ /* 0x000ea20000300a00 */
[----:B----4-:R-:W-:-:S03]  /*2a3a0*/  IMAD.WIDE R232, R246, 0x4, R230 ;  /* 0x00000004f6e87825 */ /* 0x010fc600078e02e6 */
[----:B------:R-:W-:Y:S01]  /*2a3b0*/  STL.64 [R1+0x34f0], R238 ;  /* 0x0034f0ee01007387 */ /* 0x000fe20000100a00 */
[----:B------:R-:W-:-:S03]  /*2a3c0*/  IMAD.WIDE R230, R246, 0x4, R2 ;  /* 0x00000004f6e67825 */ /* 0x000fc600078e0202 */
[----:B------:R-:W4:Y:S01]  /*2a3d0*/  LDL.LU.64 R2, [R1+0x14d0] ;  /* 0x0014d00001027983 */ /* 0x000f220000300a00 */
[----:B------:R-:W-:-:S03]  /*2a3e0*/  IMAD.WIDE R6, R246, 0x4, R6 ;  /* 0x00000004f6067825 */ /* 0x000fc600078e0206 */
[----:B------:R2:W-:Y:S04]  /*2a3f0*/  LDGSTS.E [R252+0x42100], [R242.64], !P3 ;  /* 0x42100000f2fc7fae */ /* 0x0005e8000d921844 */
[----:B------:R3:W-:Y:S04]  /*2a400*/  LDGSTS.E [R252+0x42200], [R240.64], !P3 ;  /* 0x42200000f0fc7fae */ /* 0x0007e8000d921844 */
[----:B------:R1:W-:Y:S04]  /*2a410*/  STL.64 [R1+0x34e8], R234 ;  /* 0x0034e8ea01007387 */ /* 0x0003e80000100a00 */
[----:B------:R1:W-:Y:S04]  /*2a420*/  LDGSTS.E [R252+0x42300], [R238.64], !P3 ;  /* 0x42300000eefc7fae */ /* 0x0003e8000d921844 */
[----:B------:R-:W-:Y:S04]  /*2a430*/  STL.64 [R1+0x34e0], R232 ;  /* 0x0034e0e801007387 */ /* 0x000fe80000100a00 */
[----:B------:R1:W-:Y:S04]  /*2a440*/  LDGSTS.E [R252+0x42400], [R234.64], !P3 ;  /* 0x42400000eafc7fae */ /* 0x0003e8000d921844 */
[----:B------:R-:W-:Y:S04]  /*2a450*/  STL.64 [R1+0x34d8], R230 ;  /* 0x0034d8e601007387 */ /* 0x000fe80000100a00 */
[----:B------:R1:W-:Y:S04]  /*2a460*/  LDGSTS.E [R252+0x42500], [R232.64], !P3 ;  /* 0x42500000e8fc7fae */ /* 0x0003e8000d921844 */
[----:B------:R1:W-:Y:S04]  /*2a470*/  STL.64 [R1+0x34d0], R6 ;  /* 0x0034d00601007387 */ /* 0x0003e80000100a00 */
[----:B------:R1:W-:Y:S04]  /*2a480*/  LDGSTS.E [R252+0x42600], [R230.64], !P3 ;  /* 0x42600000e6fc7fae */ /* 0x0003e8000d921844 */
[----:B------:R1:W-:Y:S04]  /*2a490*/  LDGSTS.E [R252+0x42700], [R6.64], !P3 ;  /* 0x4270000006fc7fae */ /* 0x0003e8000d921844 */
[----:B-1----:R-:W4:Y:S04]  /*2a4a0*/  LDL.LU.64 R234, [R1+0x1408] ;  /* 0x0014080001ea7983 */ /* 0x002f280000300a00 */
[----:B------:R-:W4:Y:S04]  /*2a4b0*/  LDL.LU.64 R6, [R1+0x1400] ;  /* 0x0014000001067983 */ /* 0x000f280000300a00 */
[----:B------:R-:W4:Y:S04]  /*2a4c0*/  LDL.LU.64 R232, [R1+0x13f8] ;  /* 0x0013f80001e87983 */ /* 0x000f280000300a00 */
[----:B------:R-:W4:Y:S01]  /*2a4d0*/  LDL.LU.64 R230, [R1+0x13f0] ;  /* 0x0013f00001e67983 */ /* 0x000f220000300a00 */
[----:B---3--:R-:W-:-:S03]  /*2a4e0*/  IMAD.WIDE R244, R246, 0x4, R10 ;  /* 0x00000004f6f47825 */ /* 0x008fc600078e020a */
[----:B------:R-:W3:Y:S04]  /*2a4f0*/  LDL.LU.64 R10, [R1+0x13e8] ;  /* 0x0013e800010a7983 */ /* 0x000ee80000300a00 */
[----:B------:R-:W-:Y:S01]  /*2a500*/  STL.64 [R1+0x34c8], R244 ;  /* 0x0034c8f401007387 */ /* 0x000fe20000100a00 */
[----:B------:R-:W-:-:S03]  /*2a510*/  IMAD.WIDE R240, R246, 0x4, R4 ;  /* 0x00000004f6f07825 */ /* 0x000fc600078e0204 */
[----:B------:R-:W3:Y:S01]  /*2a520*/  LDL.LU.64 R4, [R1+0x13e0] ;  /* 0x0013e00001047983 */ /* 0x000ee20000300a00 */
[----:B--2---:R-:W-:-:S03]  /*2a530*/  IMAD.WIDE R242, R246, 0x4, R236 ;  /* 0x00000004f6f27825 */ /* 0x004fc600078e02ec */
[----:B------:R1:W-:Y:S01]  /*2a540*/  LDGSTS.E [R252+0x44000], [R244.64], !P5 ;  /* 0x44000000f4fc7fae */ /* 0x0003e2000e921844 */
[----:B------:R-:W-:-:S03]  /*2a550*/  IMAD.WIDE R238, R246, 0x4, R18 ;  /* 0x00000004f6ee7825 */ /* 0x000fc600078e0212 */
[----:B------:R-:W-:Y:S01]  /*2a560*/  STL.64 [R1+0x34c0], R242 ;  /* 0x0034c0f201007387 */ /* 0x000fe20000100a00 */
[----:B------:R-:W-:-:S03]  /*2a570*/  IMAD.WIDE R236, R246, 0x4, R16 ;  /* 0x00000004f6ec7825 */ /* 0x000fc600078e0210 */
[----:B------:R-:W-:Y:S04]  /*2a580*/  STL.64 [R1+0x34b8], R240 ;  /* 0x0034b8f001007387 */ /* 0x000fe80000100a00 */
[----:B------:R-:W-:Y:S01]  /*2a590*/  STL.64 [R1+0x34b0], R238 ;  /* 0x0034b0ee01007387 */ /* 0x000fe20000100a00 */
[----:B------:R-:W-:-:S03]  /*2a5a0*/  IMAD.WIDE R18, R246, 0x4, R12 ;  /* 0x00000004f6127825 */ /* 0x000fc600078e020c */
[----:B------:R2:W-:Y:S04]  /*2a5b0*/  LDGSTS.E [R252+0x44100], [R242.64], !P5 ;  /* 0x44100000f2fc7fae */ /* 0x0005e8000e921844 */
[----:B------:R1:W-:Y:S01]  /*2a5c0*/  LDGSTS.E [R252+0x44200], [R240.64], !P5 ;  /* 0x44200000f0fc7fae */ /* 0x0003e2000e921844 */
[----:B------:R-:W-:-:S03]  /*2a5d0*/  IMAD.WIDE R16, R246, 0x4, R8 ;  /* 0x00000004f6107825 */ /* 0x000fc600078e0208 */
[----:B------:R-:W3:Y:S04]  /*2a5e0*/  LDL.LU.64 R8, [R1+0x13d8] ;  /* 0x0013d80001087983 */ /* 0x000ee80000300a00 */
[----:B------:R-:W-:Y:S01]  /*2a5f0*/  STL.64 [R1+0x34a8], R236 ;  /* 0x0034a8ec01007387 */ /* 0x000fe20000100a00 */
[----:B----4-:R-:W-:-:S03]  /*2a600*/  IMAD.WIDE R12, R246, 0x4, R2 ;  /* 0x00000004f60c7825 */ /* 0x010fc600078e0202 */
[----:B------:R4:W-:Y:S04]  /*2a610*/  STL.64 [R1+0x34a0], R18 ;  /* 0x0034a01201007387 */ /* 0x0009e80000100a00 */
[----:B------:R-:W3:Y:S04]  /*2a620*/  LDL.LU.64 R2, [R1+0x13d0] ;  /* 0x0013d00001027983 */ /* 0x000ee80000300a00 */
[----:B------:R1:W-:Y:S04]  /*2a630*/  LDGSTS.E [R252+0x44300], [R238.64], !P5 ;  /* 0x44300000eefc7fae */ /* 0x0003e8000e921844 */
[----:B------:R1:W-:Y:S04]  /*2a640*/  STL.64 [R1+0x3498], R16 ;  /* 0x0034981001007387 */ /* 0x0003e80000100a00 */
[----:B------:R3:W-:Y:S04]  /*2a650*/  LDGSTS.E [R252+0x44400], [R236.64], !P5 ;  /* 0x44400000ecfc7fae */ /* 0x0007e8000e921844 */
[----:B------:R1:W-:Y:S04]  /*2a660*/  STL.64 [R1+0x3490], R12 ;  /* 0x0034900c01007387 */ /* 0x0003e80000100a00 */
[----:B------:R4:W-:Y:S04]  /*2a670*/  LDGSTS.E [R252+0x44500], [R18.64], !P5 ;  /* 0x4450000012fc7fae */ /* 0x0009e8000e921844 */
[----:B------:R1:W-:Y:S04]  /*2a680*/  LDGSTS.E [R252+0x44600], [R16.64], !P5 ;  /* 0x4460000010fc7fae */ /* 0x0003e8000e921844 */
[----:B------:R2:W-:Y:S04]  /*2a690*/  LDGSTS.E [R252+0x44700], [R12.64], !P5 ;  /* 0x447000000cfc7fae */ /* 0x0005e8000e921844 */
[----:B----4-:R-:W4:Y:S04]  /*2a6a0*/  LDL.LU.64 R18, [R1+0x1308] ;  /* 0x0013080001127983 */ /* 0x010f280000300a00 */
[----:B-1----:R-:W4:Y:S04]  /*2a6b0*/  LDL.LU.64 R16, [R1+0x1300] ;  /* 0x0013000001107983 */ /* 0x002f280000300a00 */
[----:B--2---:R-:W4:Y:S01]  /*2a6c0*/  LDL.LU.64 R12, [R1+0x12f8] ;  /* 0x0012f800010c7983 */ /* 0x004f220000300a00 */
[----:B------:R-:W-:-:S05]  /*2a6d0*/  IMAD.WIDE R244, R246, 0x4, R234 ;  /* 0x00000004f6f47825 */ /* 0x000fca00078e02ea */
[----:B------:R4:W-:Y:S01]  /*2a6e0*/  LDGSTS.E [R252+0x46000], [R244.64], !P6 ;  /* 0x46000000f4fc7fae */ /* 0x0009e2000f121844 */
[----:B------:R-:W-:-:S03]  /*2a6f0*/  IMAD.WIDE R242, R246, 0x4, R6 ;  /* 0x00000004f6f27825 */ /* 0x000fc600078e0206 */
[----:B------:R-:W4:Y:S01]  /*2a700*/  LDL.LU.64 R6, [R1+0x12f0] ;  /* 0x0012f00001067983 */ /* 0x000f220000300a00 */
[----:B------:R-:W-:-:S03]  /*2a710*/  IMAD.WIDE R240, R246, 0x4, R232 ;  /* 0x00000004f6f07825 */ /* 0x000fc600078e02e8 */
[----:B------:R-:W-:Y:S01]  /*2a720*/  STL.64 [R1+0x3488], R244 ;  /* 0x003488f401007387 */ /* 0x000fe20000100a00 */
[----:B------:R-:W-:-:S03]  /*2a730*/  IMAD.WIDE R238, R246, 0x4, R230 ;  /* 0x00000004f6ee7825 */ /* 0x000fc600078e02e6 */
[----:B------:R-:W-:Y:S04]  /*2a740*/  STL.64 [R1+0x3480], R242 ;  /* 0x003480f201007387 */ /* 0x000fe80000100a00 */
[----:B------:R-:W4:Y:S04]  /*2a750*/  LDL.LU.64 R232, [R1+0x12e8] ;  /* 0x0012e80001e87983 */ /* 0x000f280000300a00 */
[----:B------:R-:W-:Y:S04]  /*2a760*/  STL.64 [R1+0x3478], R240 ;  /* 0x003478f001007387 */ /* 0x000fe80000100a00 */
[----:B------:R-:W-:Y:S04]  /*2a770*/  STL.64 [R1+0x3470], R238 ;  /* 0x003470ee01007387 */ /* 0x000fe80000100a00 */
[----:B------:R-:W4:Y:S04]  /*2a780*/  LDL.LU.64 R230, [R1+0x12e0] ;  /* 0x0012e00001e67983 */ /* 0x000f280000300a00 */
[----:B------:R1:W-:Y:S04]  /*2a790*/  LDGSTS.E [R252+0x46100], [R242.64], !P6 ;  /* 0x46100000f2fc7fae */ /* 0x0003e8000f121844 */
[----:B------:R4:W-:Y:S04]  /*2a7a0*/  LDGSTS.E [R252+0x46200], [R240.64], !P6 ;  /* 0x46200000f0fc7fae */ /* 0x0009e8000f121844 */
[----:B------:R1:W-:Y:S01]  /*2a7b0*/  LDGSTS.E [R252+0x46300], [R238.64], !P6 ;  /* 0x46300000eefc7fae */ /* 0x0003e2000f121844 */
[----:B---3--:R-:W-:-:S05]  /*2a7c0*/  IMAD.WIDE R236, R246, 0x4, R10 ;  /* 0x00000004f6ec7825 */ /* 0x008fca00078e020a */
[----:B------:R-:W-:Y:S01]  /*2a7d0*/  STL.64 [R1+0x3468], R236 ;  /* 0x003468ec01007387 */ /* 0x000fe20000100a00 */
[----:B------:R-:W-:-:S03]  /*2a7e0*/  IMAD.WIDE R234, R246, 0x4, R4 ;  /* 0x00000004f6ea7825 */ /* 0x000fc600078e0204 */
[----:B------:R3:W-:Y:S04]  /*2a7f0*/  LDGSTS.E [R252+0x46400], [R236.64], !P6 ;  /* 0x46400000ecfc7fae */ /* 0x0007e8000f121844 */
[----:B------:R-:W2:Y:S04]  /*2a800*/  LDL.LU.64 R4, [R1+0x12d8] ;  /* 0x0012d80001047983 */ /* 0x000ea80000300a00 */
[----:B------:R-:W-:Y:S04]  /*2a810*/  STL.64 [R1+0x3460], R234 ;  /* 0x003460ea01007387 */ /* 0x000fe80000100a00 */
[----:B------:R1:W-:Y:S01]  /*2a820*/  LDGSTS.E [R252+0x46500], [R234.64], !P6 ;  /* 0x46500000eafc7fae */ /* 0x0003e2000f121844 */
[----:B------:R-:W-:-:S03]  /*2a830*/  IMAD.WIDE R10, R246, 0x4, R8 ;  /* 0x00000004f60a7825 */ /* 0x000fc600078e0208 */
[----:B------:R-:W2:Y:S04]  /*2a840*/  LDL.LU.64 R8, [R1+0x12d0] ;  /* 0x0012d00001087983 */ /* 0x000ea80000300a00 */
[----:B------:R1:W-:Y:S04]  /*2a850*/  STL.64 [R1+0x3458], R10 ;  /* 0x0034580a01007387 */ /* 0x0003e80000100a00 */
[----:B------:R1:W-:Y:S01]  /*2a860*/  LDGSTS.E [R252+0x46600], [R10.64], !P6 ;  /* 0x466000000afc7fae */ /* 0x0003e2000f121844 */
[----:B------:R-:W-:-:S05]  /*2a870*/  IMAD.WIDE R2, R246, 0x4, R2 ;  /* 0x00000004f6027825 */ /* 0x000fca00078e0202 */
[----:B------:R3:W-:Y:S04]  /*2a880*/  STL.64 [R1+0x3450], R2 ;  /* 0x0034500201007387 */ /* 0x0007e80000100a00 */
[----:B------:R3:W-:Y:S04]  /*2a890*/  LDGSTS.E [R252+0x46700], [R2.64], !P6 ;  /* 0x4670000002fc7fae */ /* 0x0007e8000f121844 */
[----:B-1----:R-:W2:Y:S04]  /*2a8a0*/  LDL.LU.64 R10, [R1+0x1208] ;  /* 0x00120800010a7983 */ /* 0x002ea80000300a00 */
[----:B---3--:R-:W3:Y:S04]  /*2a8b0*/  LDL.LU.64 R236, [R1+0x1200] ;  /* 0x0012000001ec7983 */ /* 0x008ee80000300a00 */
[----:B------:R-:W3:Y:S01]  /*2a8c0*/  LDL.LU.64 R2, [R1+0x11f8] ;  /* 0x0011f80001027983 */ /* 0x000ee20000300a00 */
[----:B----4-:R-:W-:-:S03]  /*2a8d0*/  IMAD.WIDE R244, R246, 0x4, R18 ;  /* 0x00000004f6f47825 */ /* 0x010fc600078e0212 */
[----:B------:R-:W4:Y:S01]  /*2a8e0*/  LDL.LU.64 R18, [R1+0x11f0] ;  /* 0x0011f00001127983 */ /* 0x000f220000300a00 */
[----:B------:R-:W-:-:S03]  /*2a8f0*/  IMAD.WIDE R242, R246, 0x4, R16 ;  /* 0x00000004f6f27825 */ /* 0x000fc600078e0210 */
[----:B------:R-:W-:Y:S01]  /*2a900*/  STL.64 [R1+0x3448], R244 ;  /* 0x003448f401007387 */ /* 0x000fe20000100a00 */
[----:B------:R-:W-:-:S03]  /*2a910*/  IMAD.WIDE R240, R246, 0x4, R12 ;  /* 0x00000004f6f07825 */ /* 0x000fc600078e020c */
[----:B------:R-:W4:Y:S04]  /*2a920*/  LDL.LU.64 R16, [R1+0x11e8] ;  /* 0x0011e80001107983 */ /* 0x000f280000300a00 */
[----:B------:R-:W-:Y:S04]  /*2a930*/  STL.64 [R1+0x3440], R242 ;  /* 0x003440f201007387 */ /* 0x000fe80000100a00 */
[----:B------:R-:W4:Y:S01]  /*2a940*/  LDL.LU.64 R12, [R1+0x11e0] ;  /* 0x0011e000010c7983 */ /* 0x000f220000300a00 */
[----:B------:R-:W-:-:S03]  /*2a950*/  IMAD.WIDE R238, R246, 0x4, R6 ;  /* 0x00000004f6ee7825 */ /* 0x000fc600078e0206 */
[----:B------:R-:W-:Y:S04]  /*2a960*/  STL.64 [R1+0x3438], R240 ;  /* 0x003438f001007387 */ /* 0x000fe80000100a00 */
[----:B------:R-:W4:Y:S04]  /*2a970*/  LDL.LU.64 R6, [R1+0x11d8] ;  /* 0x0011d80001067983 */ /* 0x000f280000300a00 */
[----:B------:R-:W-:Y:S01]  /*2a980*/  STL.64 [R1+0x3430], R238 ;  /* 0x003430ee01007387 */ /* 0x000fe20000100a00 */
[----:B------:R-:W-:-:S03]  /*2a990*/  IMAD.WIDE R234, R246, 0x4, R232 ;  /* 0x00000004f6ea7825 */ /* 0x000fc600078e02e8 */
[----:B------:R1:W-:Y:S04]  /*2a9a0*/  LDGSTS.E [R252+0x48000], [R244.64], !P2 ;  /* 0x48000000f4fc7fae */ /* 0x0003e8000d121844 */
[----:B------:R1:W-:Y:S04]  /*2a9b0*/  LDGSTS.E [R252+0x48100], [R242.64], !P2 ;  /* 0x48100000f2fc7fae */ /* 0x0003e8000d121844 */
[----:B------:R3:W-:Y:S01]  /*2a9c0*/  LDGSTS.E [R252+0x48200], [R240.64], !P2 ;  /* 0x48200000f0fc7fae */ /* 0x0007e2000d121844 */
[----:B------:R-:W-:-:S03]  /*2a9d0*/  IMAD.WIDE R232, R246, 0x4, R230 ;  /* 0x00000004f6e87825 */ /* 0x000fc600078e02e6 */
[----:B------:R4:W-:Y:S04]  /*2a9e0*/  LDGSTS.E [R252+0x48300], [R238.64], !P2 ;  /* 0x48300000eefc7fae */ /* 0x0009e8000d121844 */
[----:B------:R1:W-:Y:S04]  /*2a9f0*/  LDGSTS.E [R252+0x48400], [R234.64], !P2 ;  /* 0x48400000eafc7fae */ /* 0x0003e8000d121844 */
[----:B------:R1:W-:Y:S01]  /*2aa00*/  LDGSTS.E [R252+0x48500], [R232.64], !P2 ;  /* 0x48500000e8fc7fae */ /* 0x0003e2000d121844 */
[----:B--2---:R-:W-:-:S03]  /*2aa10*/  IMAD.WIDE R230, R246, 0x4, R4 ;  /* 0x00000004f6e67825 */ /* 0x004fc600078e0204 */
[----:B------:R-:W2:Y:S04]  /*2aa20*/  LDL.LU.64 R4, [R1+0x11d0] ;  /* 0x0011d00001047983 */ /* 0x000ea80000300a00 */
[----:B------:R1:W-:Y:S04]  /*2aa30*/  STL.64 [R1+0x3428], R234 ;  /* 0x003428ea01007387 */ /* 0x0003e80000100a00 */
[----:B------:R-:W-:Y:S04]  /*2aa40*/  STL.64 [R1+0x3420], R232 ;  /* 0x003420e801007387 */ /* 0x000fe80000100a00 */
[----:B------:R-:W-:Y:S04]  /*2aa50*/  STL.64 [R1+0x3418], R230 ;  /* 0x003418e601007387 */ /* 0x000fe80000100a00 */
[----:B------:R1:W-:Y:S01]  /*2aa60*/  LDGSTS.E [R252+0x48600], [R230.64], !P2 ;  /* 0x48600000e6fc7fae */ /* 0x0003e2000d121844 */
[----:B------:R-:W-:-:S05]  /*2aa70*/  IMAD.WIDE R8, R246, 0x4, R8 ;  /* 0x00000004f6087825 */ /* 0x000fca00078e0208 */
[----:B------:R1:W-:Y:S04]  /*2aa80*/  STL.64 [R1+0x3410], R8 ;  /* 0x0034100801007387 */ /* 0x0003e80000100a00 */
[----:B------:R1:W-:Y:S04]  /*2aa90*/  LDGSTS.E [R252+0x48700], [R8.64], !P2 ;  /* 0x4870000008fc7fae */ /* 0x0003e8000d121844 */
[----:B-1----:R-:W2:Y:S04]  /*2aaa0*/  LDL.LU.64 R234, [R1+0x1108] ;  /* 0x0011080001ea7983 */ /* 0x002ea80000300a00 */
[----:B------:R-:W2:Y:S01]  /*2aab0*/  LDL.LU.64 R8, [R1+0x1100] ;  /* 0x0011000001087983 */ /* 0x000ea20000300a00 */
[----:B------:R-:W-:-:S03]  /*2aac0*/  IMAD.WIDE R244, R246, 0x4, R10 ;  /* 0x00000004f6f47825 */ /* 0x000fc600078e020a */
[----:B------:R-:W2:Y:S04]  /*2aad0*/  LDL.LU.64 R232, [R1+0x10f8] ;  /* 0x0010f80001e87983 */ /* 0x000ea80000300a00 */
[----:B------:R-:W2:Y:S04]  /*2aae0*/  LDL.LU.64 R230, [R1+0x10f0] ;  /* 0x0010f00001e67983 */ /* 0x000ea80000300a00 */
[----:B------:R-:W2:Y:S01]  /*2aaf0*/  LDL.LU.64 R10, [R1+0x10e8] ;  /* 0x0010e800010a7983 */ /* 0x000ea20000300a00 */
[----:B---3--:R-:W-:-:S03]  /*2ab00*/  IMAD.WIDE R240, R246, 0x4, R2 ;  /* 0x00000004f6f07825 */ /* 0x008fc600078e0202 */
[----:B------:R-:W-:Y:S04]  /*2ab10*/  STL.64 [R1+0x3408], R244 ;  /* 0x003408f401007387 */ /* 0x000fe80000100a00 */
[----:B------:R-:W3:Y:S01]  /*2ab20*/  LDL.LU.64 R2, [R1+0x10e0] ;  /* 0x0010e00001027983 */ /* 0x000ee20000300a00 */
[----:B------:R-:W-:-:S03]  /*2ab30*/  IMAD.WIDE R242, R246, 0x4, R236 ;  /* 0x00000004f6f27825 */ /* 0x000fc600078e02ec */
[----:B------:R1:W-:Y:S01]  /*2ab40*/  LDGSTS.E [R252+0x4a000], [R244.64], !P0 ;  /* 0x4a000000f4fc7fae */ /* 0x0003e2000c121844 */
[----:B----4-:R-:W-:-:S03]  /*2ab50*/  IMAD.WIDE R238, R246, 0x4, R18 ;  /* 0x00000004f6ee7825 */ /* 0x010fc600078e0212 */
        /* <DEDUP_REMOVED lines=8> */
[----:B------:R1:W-:Y:S04]  /*2abe0*/  LDGSTS.E [R252+0x4a300], [R238.64], !P0 ;  /* 0x4a300000eefc7fae */ /* 0x0003e8000c121844 */
[----:B------:R-:W3:Y:S04]  /*2abf0*/  LDL.LU.64 R6, [R1+0x10d8] ;  /* 0x0010d80001067983 */ /* 0x000ee80000300a00 */
[----:B------:R-:W-:Y:S04]  /*2ac00*/  STL.64 [R1+0x33e8], R236 ;  /* 0x0033e8ec01007387 */ /* 0x000fe80000100a00 */
[----:B------:R1:W-:Y:S04]  /*2ac10*/  STL.64 [R1+0x33e0], R18 ;  /* 0x0033e01201007387 */ /* 0x0003e80000100a00 */
[----:B------:R1:W-:Y:S04]  /*2ac20*/  LDGSTS.E [R252+0x4a400], [R236.64], !P0 ;  /* 0x4a400000ecfc7fae */ /* 0x0003e8000c121844 */
[----:B------:R1:W-:Y:S04]  /*2ac30*/  LDGSTS.E [R252+0x4a500], [R18.64], !P0 ;  /* 0x4a50000012fc7fae */ /* 0x0003e8000c121844 */
[----:B------:R1:W-:Y:S01]  /*2ac40*/  LDGSTS.E [R252+0x4a600], [R16.64], !P0 ;  /* 0x4a60000010fc7fae */ /* 0x0003e2000c121844 */
[----:B--2---:R-:W-:-:S03]  /*2ac50*/  IMAD.WIDE R12, R246, 0x4, R4 ;  /* 0x00000004f60c7825 */ /* 0x004fc600078e0204 */
[----:B------:R-:W2:Y:S04]  /*2ac60*/  LDL.LU.64 R4, [R1+0x10d0] ;  /* 0x0010d00001047983 */ /* 0x000ea80000300a00 */
[----:B------:R4:W-:Y:S04]  /*2ac70*/  STL.64 [R1+0x33d8], R16 ;  /* 0x0033d81001007387 */ /* 0x0009e80000100a00 */
[----:B------:R4:W-:Y:S04]  /*2ac80*/  STL.64 [R1+0x33d0], R12 ;  /* 0x0033d00c01007387 */ /* 0x0009e80000100a00 */
[----:B-1----:R-:W2:Y:S04]  /*2ac90*/  LDL.LU.64 R18, [R1+0x1008] ;  /* 0x0010080001127983 */ /* 0x002ea80000300a00 */
[----:B------:R1:W-:Y:S04]  /*2aca0*/  LDGSTS.E [R252+0x4a700], [R12.64], !P0 ;  /* 0x4a7000000cfc7fae */ /* 0x0003e8000c121844 */
[----:B----4-:R-:W4:Y:S04]  /*2acb0*/  LDL.LU.64 R16, [R1+0x1000] ;  /* 0x0010000001107983 */ /* 0x010f280000300a00 */
[----:B-1----:R-:W4:Y:S01]  /*2acc0*/  LDL.LU.64 R12, [R1+0xff8] ;  /* 0x000ff800010c7983 */ /* 0x002f220000300a00 */
[----:B------:R-:W-:-:S04]  /*2acd0*/  IMAD.WIDE R244, R246, 0x4, R234 ;  /* 0x00000004f6f47825 */ /* 0x000fc800078e02ea */
[C---:B------:R-:W-:Y:S02]  /*2ace0*/  IMAD.WIDE R242, R246.reuse, 0x4, R8 ;  /* 0x00000004f6f27825 */ /* 0x040fe400078e0208 */
[----:B------:R-:W4:Y:S02]  /*2acf0*/  LDL.LU.64 R8, [R1+0xff0] ;  /* 0x000ff00001087983 */ /* 0x000f240000300a00 */
[C---:B------:R-:W-:Y:S02]  /*2ad00*/  IMAD.WIDE R240, R246.reuse, 0x4, R232 ;  /* 0x00000004f6f07825 */ /* 0x040fe400078e02e8 */
[----:B------:R-:W-:Y:S02]  /*2ad10*/  STL.64 [R1+0x33c8], R244 ;  /* 0x0033c8f401007387 */ /* 0x000fe40000100a00 */
[C---:B------:R-:W-:Y:S02]  /*2ad20*/  IMAD.WIDE R238, R246.reuse, 0x4, R230 ;  /* 0x00000004f6ee7825 */ /* 0x040fe400078e02e6 */
[----:B------:R-:W-:Y:S02]  /*2ad30*/  STL.64 [R1+0x33c0], R242 ;  /* 0x0033c0f201007387 */ /* 0x000fe40000100a00 */
[----:B------:R-:W-:-:S02]  /*2ad40*/  IMAD.WIDE R236, R246, 0x4, R10 ;  /* 0x00000004f6ec7825 */ /* 0x000fc400078e020a */
[----:B------:R-:W4:Y:S04]  /*2ad50*/  LDL.LU.64 R232, [R1+0xfe8] ;  /* 0x000fe80001e87983 */ /* 0x000f280000300a00 */
[----:B------:R-:W-:Y:S01]  /*2ad60*/  STL.64 [R1+0x33b8], R240 ;  /* 0x0033b8f001007387 */ /* 0x000fe20000100a00 */
[----:B---3--:R-:W-:-:S03]  /*2ad70*/  IMAD.WIDE R234, R246, 0x4, R2 ;  /* 0x00000004f6ea7825 */ /* 0x008fc600078e0202 */
[----:B------:R-:W-:Y:S04]  /*2ad80*/  STL.64 [R1+0x33b0], R238 ;  /* 0x0033b0ee01007387 */ /* 0x000fe80000100a00 */
[----:B------:R-:W4:Y:S04]  /*2ad90*/  LDL.LU.64 R230, [R1+0xfe0] ;  /* 0x000fe00001e67983 */ /* 0x000f280000300a00 */
[----:B------:R-:W-:Y:S04]  /*2ada0*/  STL.64 [R1+0x33a8], R236 ;  /* 0x0033a8ec01007387 */ /* 0x000fe80000100a00 */
[----:B------:R-:W4:Y:S01]  /*2adb0*/  LDL.LU.64 R2, [R1+0xfd8] ;  /* 0x000fd80001027983 */ /* 0x000f220000300a00 */
[----:B------:R-:W-:-:S04]  /*2adc0*/  IADD3 R14, R15, -0x99, RZ ;  /* 0xffffff670f0e7810 */ /* 0x000fc80007ffe0ff */
[----:B------:R-:W-:Y:S01]  /*2add0*/  ISETP.GE.U32.AND P4, PT, R14, 0x7ffffee8, PT ;  /* 0x7ffffee80e00780c */ /* 0x000fe20003f86070 */
[----:B------:R-:W-:Y:S01]  /*2ade0*/  STL.64 [R1+0x33a0], R234 ;  /* 0x0033a0ea01007387 */ /* 0x000fe20000100a00 */
[----:B------:R-:W-:-:S11]  /*2adf0*/  IMAD.WIDE R10, R246, 0x4, R6 ;  /* 0x00000004f60a7825 */ /* 0x000fd600078e0206 */
[----:B------:R1:W-:Y:S04]  /*2ae00*/  LDGSTS.E [R252+0x4c000], [R244.64], !P4 ;  /* 0x4c000000f4fc7fae */ /* 0x0003e8000e121844 */
[----:B------:R-:W4:Y:S04]  /*2ae10*/  LDL.LU.64 R6, [R1+0xfd0] ;  /* 0x000fd00001067983 */ /* 0x000f280000300a00 */
[----:B------:R4:W-:Y:S04]  /*2ae20*/  LDGSTS.E [R252+0x4c100], [R242.64], !P4 ;  /* 0x4c100000f2fc7fae */ /* 0x0009e8000e121844 */
[----:B------:R1:W-:Y:S04]  /*2ae30*/  LDGSTS.E [R252+0x4c200], [R240.64], !P4 ;  /* 0x4c200000f0fc7fae */ /* 0x0003e8000e121844 */
[----:B------:R1:W-:Y:S04]  /*2ae40*/  LDGSTS.E [R252+0x4c300], [R238.64], !P4 ;  /* 0x4c300000eefc7fae */ /* 0x0003e8000e121844 */
[----:B------:R1:W-:Y:S04]  /*2ae50*/  LDGSTS.E [R252+0x4c400], [R236.64], !P4 ;  /* 0x4c400000ecfc7fae */ /* 0x0003e8000e121844 */
[----:B------:R1:W-:Y:S04]  /*2ae60*/  STL.64 [R1+0x3398], R10 ;  /* 0x0033980a01007387 */ /* 0x0003e80000100a00 */
[----:B------:R1:W-:Y:S04]  /*2ae70*/  LDGSTS.E [R252+0x4c500], [R234.64], !P4 ;  /* 0x4c500000eafc7fae */ /* 0x0003e8000e121844 */
[----:B------:R1:W-:Y:S01]  /*2ae80*/  LDGSTS.E [R252+0x4c600], [R10.64], !P4 ;  /* 0x4c6000000afc7fae */ /* 0x0003e2000e121844 */
[----:B--2---:R-:W-:-:S05]  /*2ae90*/  IMAD.WIDE R4, R246, 0x4, R4 ;  /* 0x00000004f6047825 */ /* 0x004fca00078e0204 */
[----:B------:R2:W-:Y:S04]  /*2aea0*/  STL.64 [R1+0x3390], R4 ;  /* 0x0033900401007387 */ /* 0x0005e80000100a00 */
[----:B-1----:R-:W3:Y:S04]  /*2aeb0*/  LDL.LU.64 R10, [R1+0xf08] ;  /* 0x000f0800010a7983 */ /* 0x002ee80000300a00 */
[----:B------:R2:W-:Y:S04]  /*2aec0*/  LDGSTS.E [R252+0x4c700], [R4.64], !P4 ;  /* 0x4c70000004fc7fae */ /* 0x0005e8000e121844 */
[----:B------:R-:W3:Y:S01]  /*2aed0*/  LDL.LU.64 R236, [R1+0xf00] ;  /* 0x000f000001ec7983 */ /* 0x000ee20000300a00 */
[----:B------:R-:W-:-:S03]  /*2aee0*/  IMAD.WIDE R244, R246, 0x4, R18 ;  /* 0x00000004f6f47825 */ /* 0x000fc600078e0212 */
[----:B--2---:R-:W2:Y:S01]  /*2aef0*/  LDL.LU.64 R4, [R1+0xef8] ;  /* 0x000ef80001047983 */ /* 0x004ea20000300a00 */
[----:B----4-:R-:W-:-:S03]  /*2af00*/  IMAD.WIDE R242, R246, 0x4, R16 ;  /* 0x00000004f6f27825 */ /* 0x010fc600078e0210 */
[----:B------:R-:W4:Y:S01]  /*2af10*/  LDL.LU.64 R18, [R1+0xef0] ;  /* 0x000ef00001127983 */ /* 0x000f220000300a00 */
[----:B------:R-:W-:-:S03]  /*2af20*/  IMAD.WIDE R240, R246, 0x4, R12 ;  /* 0x00000004f6f07825 */ /* 0x000fc600078e020c */
[----:B------:R-:W-:Y:S04]  /*2af30*/  STL.64 [R1+0x3388], R244 ;  /* 0x003388f401007387 */ /* 0x000fe80000100a00 */
[----:B------:R-:W4:Y:S04]  /*2af40*/  LDL.LU.64 R16, [R1+0xee8] ;  /* 0x000ee80001107983 */ /* 0x000f280000300a00 */
[----:B------:R-:W-:Y:S01]  /*2af50*/  STL.64 [R1+0x3380], R242 ;  /* 0x003380f201007387 */ /* 0x000fe20000100a00 */
[----:B------:R-:W-:-:S03]  /*2af60*/  IMAD.WIDE R238, R246, 0x4, R8 ;  /* 0x00000004f6ee7825 */ /* 0x000fc600078e0208 */
[----:B------:R-:W4:Y:S04]  /*2af70*/  LDL.LU.64 R12, [R1+0xee0] ;  /* 0x000ee000010c7983 */ /* 0x000f280000300a00 */
[----:B------:R-:W-:Y:S04]  /*2af80*/  STL.64 [R1+0x3378], R240 ;  /* 0x003378f001007387 */ /* 0x000fe80000100a00 */
[----:B------:R-:W4:Y:S01]  /*2af90*/  LDL.LU.64 R8, [R1+0xed8] ;  /* 0x000ed80001087983 */ /* 0x000f220000300a00 */
[----:B------:R-:W-:-:S03]  /*2afa0*/  IMAD.WIDE R234, R246, 0x4, R232 ;  /* 0x00000004f6ea7825 */ /* 0x000fc600078e02e8 */
[----:B------:R-:W-:Y:S01]  /*2afb0*/  STL.64 [R1+0x3370], R238 ;  /* 0x003370ee01007387 */ /* 0x000fe20000100a00 */
[----:B------:R-:W-:-:S04]  /*2afc0*/  IMAD.WIDE R232, R246, 0x4, R230 ;  /* 0x00000004f6e87825 */ /* 0x000fc800078e02e6 */
[----:B------:R-:W-:Y:S02]  /*2afd0*/  IMAD.WIDE R230, R246, 0x4, R2 ;  /* 0x00000004f6e67825 */ /* 0x000fe400078e0202 */
[----:B------:R-:W4:Y:S01]  /*2afe0*/  LDL.LU.64 R2, [R1+0xed0] ;  /* 0x000ed00001027983 */ /* 0x000f220000300a00 */
[----:B------:R-:W-:-:S04]  /*2aff0*/  IADD3 R0, R15, -0x9d, RZ ;  /* 0xffffff630f007810 */ /* 0x000fc80007ffe0ff */
[----:B------:R-:W-:Y:S01]  /*2b000*/  ISETP.GE.U32.AND P1, PT, R0, 0x7ffffee4, PT ;  /* 0x7ffffee40000780c */ /* 0x000fe20003f26070 */
[----:B------:R1:W-:Y:S04]  /*2b010*/  STL.64 [R1+0x3368], R234 ;  /* 0x003368ea01007387 */ /* 0x0003e80000100a00 */
[----:B------:R-:W-:Y:S08]  /*2b020*/  STL.64 [R1+0x3360], R232 ;  /* 0x003360e801007387 */ /* 0x000ff00000100a00 */
[----:B------:R3:W-:Y:S01]  /*2b030*/  LDGSTS.E [R252+0x4e000], [R244.64], !P1 ;  /* 0x4e000000f4fc7fae */ /* 0x0007e2000c921844 */
[----:B------:R-:W-:-:S03]  /*2b040*/  IMAD.WIDE R6, R246, 0x4, R6 ;  /* 0x00000004f6067825 */ /* 0x000fc600078e0206 */
[----:B------:R1:W-:Y:S04]  /*2b050*/  LDGSTS.E [R252+0x4e100], [R242.64], !P1 ;  /* 0x4e100000f2fc7fae */ /* 0x0003e8000c921844 */
[----:B------:R2:W-:Y:S04]  /*2b060*/  LDGSTS.E [R252+0x4e200], [R240.64], !P1 ;  /* 0x4e200000f0fc7fae */ /* 0x0005e8000c921844 */
[----:B------:R4:W-:Y:S04]  /*2b070*/  LDGSTS.E [R252+0x4e300], [R238.64], !P1 ;  /* 0x4e300000eefc7fae */ /* 0x0009e8000c921844 */
        /* <DEDUP_REMOVED lines=13> */
[----:B--2---:R-:W-:-:S03]  /*2b150*/  IMAD.WIDE R240, R246, 0x4, R4 ;  /* 0x00000004f6f07825 */ /* 0x004fc600078e0204 */
[----:B------:R-:W2:Y:S01]  /*2b160*/  LDL.LU.64 R4, [R1+0xde0] ;  /* 0x000de00001047983 */ /* 0x000ea20000300a00 */
[----:B------:R-:W-:-:S04]  /*2b170*/  IMAD.WIDE R242, R246, 0x4, R236 ;  /* 0x00000004f6f27825 */ /* 0x000fc800078e02ec */
[C---:B----4-:R-:W-:Y:S01]  /*2b180*/  IMAD.WIDE R238, R246.reuse, 0x4, R18 ;  /* 0x00000004f6ee7825 */ /* 0x050fe200078e0212 */
[----:B------:R-:W-:Y:S03]  /*2b190*/  STL.64 [R1+0x3340], R242 ;  /* 0x003340f201007387 */ /* 0x000fe60000100a00 */
[C---:B------:R-:W-:Y:S01]  /*2b1a0*/  IMAD.WIDE R236, R246.reuse, 0x4, R16 ;  /* 0x00000004f6ec7825 */ /* 0x040fe200078e0210 */
[----:B------:R-:W-:Y:S04]  /*2b1b0*/  STL.64 [R1+0x3338], R240 ;  /* 0x003338f001007387 */ /* 0x000fe80000100a00 */
[----:B------:R-:W-:Y:S01]  /*2b1c0*/  STL.64 [R1+0x3330], R238 ;  /* 0x003330ee01007387 */ /* 0x000fe20000100a00 */
[----:B------:R-:W-:-:S04]  /*2b1d0*/  IMAD.WIDE R18, R246, 0x4, R12 ;  /* 0x00000004f6127825 */ /* 0x000fc800078e020c */
[C---:B------:R-:W-:Y:S02]  /*2b1e0*/  IMAD.WIDE R16, R246.reuse, 0x4, R8 ;  /* 0x00000004f6107825 */ /* 0x040fe400078e0208 */
[----:B------:R-:W4:Y:S04]  /*2b1f0*/  LDL.LU.64 R8, [R1+0xdd8] ;  /* 0x000dd80001087983 */ /* 0x000f280000300a00 */
[----:B------:R-:W-:Y:S04]  /*2b200*/  STL.64 [R1+0x3328], R236 ;  /* 0x003328ec01007387 */ /* 0x000fe80000100a00 */
[----:B------:R1:W-:Y:S01]  /*2b210*/  STL.64 [R1+0x3320], R18 ;  /* 0x0033201201007387 */ /* 0x0003e20000100a00 */
[----:B------:R-:W-:-:S03]  /*2b220*/  IMAD.WIDE R12, R246, 0x4, R2 ;  /* 0x00000004f60c7825 */ /* 0x000fc600078e0202 */
[----:B------:R-:W4:Y:S01]  /*2b230*/  LDL.LU.64 R2, [R1+0xdd0] ;  /* 0x000dd00001027983 */ /* 0x000f220000300a00 */
[----:B------:R-:W-:-:S04]  /*2b240*/  IADD3 R0, R15, -0xa1, RZ ;  /* 0xffffff5f0f007810 */ /* 0x000fc80007ffe0ff */
[----:B------:R-:W-:Y:S01]  /*2b250*/  ISETP.GE.U32.AND P3, PT, R0, 0x7ffffee0, PT ;  /* 0x7ffffee00000780c */ /* 0x000fe20003f66070 */
[----:B------:R1:W-:Y:S04]  /*2b260*/  STL.64 [R1+0x3318], R16 ;  /* 0x0033181001007387 */ /* 0x0003e80000100a00 */
[----:B------:R1:W-:Y:S08]  /*2b270*/  STL.64 [R1+0x3310], R12 ;  /* 0x0033100c01007387 */ /* 0x0003f00000100a00 */
[----:B------:R1:W-:Y:S04]  /*2b280*/  LDGSTS.E [R252+0x50000], [R244.64], !P3 ;  /* 0x50000000f4fc7fae */ /* 0x0003e8000d921844 */
[----:B------:R1:W-:Y:S04]  /*2b290*/  LDGSTS.E [R252+0x50100], [R242.64], !P3 ;  /* 0x50100000f2fc7fae */ /* 0x0003e8000d921844 */
[----:B------:R1:W-:Y:S04]  /*2b2a0*/  LDGSTS.E [R252+0x50200], [R240.64], !P3 ;  /* 0x50200000f0fc7fae */ /* 0x0003e8000d921844 */
[----:B------:R1:W-:Y:S04]  /*2b2b0*/  LDGSTS.E [R252+0x50300], [R238.64], !P3 ;  /* 0x50300000eefc7fae */ /* 0x0003e8000d921844 */
[----:B------:R3:W-:Y:S04]  /*2b2c0*/  LDGSTS.E [R252+0x50400], [R236.64], !P3 ;  /* 0x50400000ecfc7fae */ /* 0x0007e8000d921844 */
[----:B------:R1:W-:Y:S04]  /*2b2d0*/  LDGSTS.E [R252+0x50500], [R18.64], !P3 ;  /* 0x5050000012fc7fae */ /* 0x0003e8000d921844 */
[----:B------:R1:W-:Y:S04]  /*2b2e0*/  LDGSTS.E [R252+0x50600], [R16.64], !P3 ;  /* 0x5060000010fc7fae */ /* 0x0003e8000d921844 */
[----:B------:R1:W-:Y:S04]  /*2b2f0*/  LDGSTS.E [R252+0x50700], [R12.64], !P3 ;  /* 0x507000000cfc7fae */ /* 0x0003e8000d921844 */
[----:B-1----:R-:W4:Y:S04]  /*2b300*/  LDL.LU.64 R18, [R1+0xd08] ;  /* 0x000d080001127983 */ /* 0x002f280000300a00 */
[----:B------:R-:W4:Y:S01]  /*2b310*/  LDL.LU.64 R16, [R1+0xd00] ;  /* 0x000d000001107983 */ /* 0x000f220000300a00 */
[----:B------:R-:W-:-:S03]  /*2b320*/  IMAD.WIDE R244, R246, 0x4, R234 ;  /* 0x00000004f6f47825 */ /* 0x000fc600078e02ea */
[----:B------:R-:W4:Y:S01]  /*2b330*/  LDL.LU.64 R12, [R1+0xcf8] ;  /* 0x000cf800010c7983 */ /* 0x000f220000300a00 */
        /* <DEDUP_REMOVED lines=8> */
[----:B------:R-:W-:Y:S01]  /*2b3c0*/  STL.64 [R1+0x32f0], R238 ;  /* 0x0032f0ee01007387 */ /* 0x000fe20000100a00 */
[----:B------:R-:W-:-:S03]  /*2b3d0*/  IADD3 R0, R15, -0xa5, RZ ;  /* 0xffffff5b0f007810 */ /* 0x000fc60007ffe0ff */
[----:B------:R-:W4:Y:S01]  /*2b3e0*/  LDL.LU.64 R230, [R1+0xce0] ;  /* 0x000ce00001e67983 */ /* 0x000f220000300a00 */
[----:B------:R-:W-:-:S13]  /*2b3f0*/  ISETP.GE.U32.AND P5, PT, R0, 0x7ffffedc, PT ;  /* 0x7ffffedc0000780c */ /* 0x000fda0003fa6070 */
[----:B------:R1:W-:Y:S04]  /*2b400*/  LDGSTS.E [R252+0x52000], [R244.64], !P5 ;  /* 0x52000000f4fc7fae */ /* 0x0003e8000e921844 */
[----:B------:R1:W-:Y:S04]  /*2b410*/  LDGSTS.E [R252+0x52100], [R242.64], !P5 ;  /* 0x52100000f2fc7fae */ /* 0x0003e8000e921844 */
[----:B------:R1:W-:Y:S04]  /*2b420*/  LDGSTS.E [R252+0x52200], [R240.64], !P5 ;  /* 0x52200000f0fc7fae */ /* 0x0003e8000e921844 */
[----:B------:R1:W-:Y:S01]  /*2b430*/  LDGSTS.E [R252+0x52300], [R238.64], !P5 ;  /* 0x52300000eefc7fae */ /* 0x0003e2000e921844 */
[----:B---3--:R-:W-:-:S05]  /*2b440*/  IMAD.WIDE R236, R246, 0x4, R10 ;  /* 0x00000004f6ec7825 */ /* 0x008fca00078e020a */
[----:B------:R-:W-:Y:S04]  /*2b450*/  STL.64 [R1+0x32e8], R236 ;  /* 0x0032e8ec01007387 */ /* 0x000fe80000100a00 */
[----:B------:R3:W-:Y:S01]  /*2b460*/  LDGSTS.E [R252+0x52400], [R236.64], !P5 ;  /* 0x52400000ecfc7fae */ /* 0x0007e2000e921844 */
[----:B--2---:R-:W-:-:S03]  /*2b470*/  IMAD.WIDE R234, R246, 0x4, R4 ;  /* 0x00000004f6ea7825 */ /* 0x004fc600078e0204 */
[----:B------:R-:W2:Y:S04]  /*2b480*/  LDL.LU.64 R4, [R1+0xcd8] ;  /* 0x000cd80001047983 */ /* 0x000ea80000300a00 */
[----:B------:R-:W-:Y:S04]  /*2b490*/  STL.64 [R1+0x32e0], R234 ;  /* 0x0032e0ea01007387 */ /* 0x000fe80000100a00 */
[----:B------:R-:W2:Y:S04]  /*2b4a0*/  LDL.LU.64 R10, [R1+0xcd0] ;  /* 0x000cd000010a7983 */ /* 0x000ea80000300a00 */
[----:B------:R1:W-:Y:S01]  /*2b4b0*/  LDGSTS.E [R252+0x52500], [R234.64], !P5 ;  /* 0x52500000eafc7fae */ /* 0x0003e2000e921844 */
[----:B----4-:R-:W-:-:S05]  /*2b4c0*/  IMAD.WIDE R8, R246, 0x4, R8 ;  /* 0x00000004f6087825 */ /* 0x010fca00078e0208 */
[----:B------:R4:W-:Y:S04]  /*2b4d0*/  STL.64 [R1+0x32d8], R8 ;  /* 0x0032d80801007387 */ /* 0x0009e80000100a00 */
[----:B------:R4:W-:Y:S01]  /*2b4e0*/  LDGSTS.E [R252+0x52600], [R8.64], !P5 ;  /* 0x5260000008fc7fae */ /* 0x0009e2000e921844 */
[----:B------:R-:W-:-:S05]  /*2b4f0*/  IMAD.WIDE R2, R246, 0x4, R2 ;  /* 0x00000004f6027825 */ /* 0x000fca00078e0202 */
[----:B------:R1:W-:Y:S04]  /*2b500*/  STL.64 [R1+0x32d0], R2 ;  /* 0x0032d00201007387 */ /* 0x0003e80000100a00 */
[----:B----4-:R-:W4:Y:S04]  /*2b510*/  LDL.LU.64 R8, [R1+0xc28] ;  /* 0x000c280001087983 */ /* 0x010f280000300a00 */
[----:B------:R1:W-:Y:S04]  /*2b520*/  LDGSTS.E [R252+0x52700], [R2.64], !P5 ;  /* 0x5270000002fc7fae */ /* 0x0003e8000e921844 */
[----:B---3--:R-:W3:Y:S04]  /*2b530*/  LDL.LU.64 R236, [R1+0xc20] ;  /* 0x000c200001ec7983 */ /* 0x008ee80000300a00 */
[----:B-1----:R-:W3:Y:S01]  /*2b540*/  LDL.LU.64 R2, [R1+0xc18] ;  /* 0x000c180001027983 */ /* 0x002ee20000300a00 */
[----:B------:R-:W-:-:S04]  /*2b550*/  IADD3 R0, R15, -0xa9, RZ ;  /* 0xffffff570f007810 */ /* 0x000fc80007ffe0ff */
[----:B------:R-:W-:Y:S01]  /*2b560*/  ISETP.GE.U32.AND P6, PT, R0, 0x7ffffed8, PT ;  /* 0x7ffffed80000780c */ /* 0x000fe20003fc6070 */
[C---:B------:R-:W-:Y:S02]  /*2b570*/  IMAD.WIDE R244, R246.reuse, 0x4, R18 ;  /* 0x00000004f6f47825 */ /* 0x040fe400078e0212 */
[----:B------:R-:W3:Y:S02]  /*2b580*/  LDL.LU.64 R18, [R1+0xc10] ;  /* 0x000c100001127983 */ /* 0x000ee40000300a00 */
[C---:B------:R-:W-:Y:S02]  /*2b590*/  IMAD.WIDE R242, R246.reuse, 0x4, R16 ;  /* 0x00000004f6f27825 */ /* 0x040fe400078e0210 */
[----:B------:R-:W-:Y:S02]  /*2b5a0*/  STL.64 [R1+0x32c8], R244 ;  /* 0x0032c8f401007387 */ /* 0x000fe40000100a00 */
[C---:B------:R-:W-:Y:S02]  /*2b5b0*/  IMAD.WIDE R240, R246.reuse, 0x4, R12 ;  /* 0x00000004f6f07825 */ /* 0x040fe400078e020c */
[----:B------:R-:W3:Y:S04]  /*2b5c0*/  LDL.LU.64 R16, [R1+0xc08] ;  /* 0x000c080001107983 */ /* 0x000ee80000300a00 */
[----:B------:R-:W-:Y:S01]  /*2b5d0*/  STL.64 [R1+0x32c0], R242 ;  /* 0x0032c0f201007387 */ /* 0x000fe20000100a00 */
[----:B------:R-:W-:-:S03]  /*2b5e0*/  IMAD.WIDE R238, R246, 0x4, R6 ;  /* 0x00000004f6ee7825 */ /* 0x000fc600078e0206 */
[----:B------:R-:W3:Y:S04]  /*2b5f0*/  LDL.LU.64 R12, [R1+0xc00] ;  /* 0x000c0000010c7983 */ /* 0x000ee80000300a00 */
[----:B------:R-:W-:Y:S04]  /*2b600*/  STL.64 [R1+0x32b8], R240 ;  /* 0x0032b8f001007387 */ /* 0x000fe80000100a00 */
[----:B------:R-:W3:Y:S01]  /*2b610*/  LDL.LU.64 R6, [R1+0xbf8] ;  /* 0x000bf80001067983 */ /* 0x000ee20000300a00 */
[----:B------:R-:W-:-:S03]  /*2b620*/  IMAD.WIDE R234, R246, 0x4, R232 ;  /* 0x00000004f6ea7825 */ /* 0x000fc600078e02e8 */
[----:B------:R-:W-:Y:S04]  /*2b630*/  STL.64 [R1+0x32b0], R238 ;  /* 0x0032b0ee01007387 */ /* 0x000fe80000100a00 */
[----:B------:R4:W-:Y:S04]  /*2b640*/  LDGSTS.E [R252+0x54000], [R244.64], !P6 ;  /* 0x54000000f4fc7fae */ /* 0x0009e8000f121844 */
[----:B------:R1:W-:Y:S01]  /*2b650*/  LDGSTS.E [R252+0x54100], [R242.64], !P6 ;  /* 0x54100000f2fc7fae */ /* 0x0003e2000f121844 */
[----:B------:R-:W-:-:S03]  /*2b660*/  IMAD.WIDE R232, R246, 0x4, R230 ;  /* 0x00000004f6e87825 */ /* 0x000fc600078e02e6 */
[----:B------:R3:W-:Y:S04]  /*2b670*/  LDGSTS.E [R252+0x54200], [R240.64], !P6 ;  /* 0x54200000f0fc7fae */ /* 0x0007e8000f121844 */
[----:B------:R1:W-:Y:S04]  /*2b680*/  LDGSTS.E [R252+0x54300], [R238.64], !P6 ;  /* 0x54300000eefc7fae */ /* 0x0003e8000f121844 */
[----:B------:R1:W-:Y:S04]  /*2b690*/  LDGSTS.E [R252+0x54400], [R234.64], !P6 ;  /* 0x54400000eafc7fae */ /* 0x0003e8000f121844 */
[----:B------:R1:W-:Y:S01]  /*2b6a0*/  LDGSTS.E [R252+0x54500], [R232.64], !P6 ;  /* 0x54500000e8fc7fae */ /* 0x0003e2000f121844 */
[----:B--2---:R-:W-:-:S03]  /*2b6b0*/  IMAD.WIDE R230, R246, 0x4, R4 ;  /* 0x00000004f6e67825 */ /* 0x004fc600078e0204 */
[----:B------:R-:W2:Y:S04]  /*2b6c0*/  LDL.LU.64 R4, [R1+0xbf0] ;  /* 0x000bf00001047983 */ /* 0x000ea80000300a00 */
[----:B------:R1:W-:Y:S01]  /*2b6d0*/  STL.64 [R1+0x32a8], R234 ;  /* 0x0032a8ea01007387 */ /* 0x0003e20000100a00 */
[----:B------:R-:W-:-:S03]  /*2b6e0*/  IMAD.WIDE R10, R246, 0x4, R10 ;  /* 0x00000004f60a7825 */ /* 0x000fc600078e020a */
[----:B------:R-:W-:Y:S04]  /*2b6f0*/  STL.64 [R1+0x32a0], R232 ;  /* 0x0032a0e801007387 */ /* 0x000fe80000100a00 */
[----:B------:R-:W-:Y:S04]  /*2b700*/  STL.64 [R1+0x3298], R230 ;  /* 0x003298e601007387 */ /* 0x000fe80000100a00 */
[----:B------:R1:W-:Y:S04]  /*2b710*/  STL.64 [R1+0x3290], R10 ;  /* 0x0032900a01007387 */ /* 0x0003e80000100a00 */
[----:B------:R1:W-:Y:S04]  /*2b720*/  LDGSTS.E [R252+0x54600], [R230.64], !P6 ;  /* 0x54600000e6fc7fae */ /* 0x0003e8000f121844 */
[----:B------:R1:W-:Y:S04]  /*2b730*/  LDGSTS.E [R252+0x54700], [R10.64], !P6 ;  /* 0x547000000afc7fae */ /* 0x0003e8000f121844 */
[----:B-1----:R-:W2:Y:S04]  /*2b740*/  LDL.LU.64 R234, [R1+0xb68] ;  /* 0x000b680001ea7983 */ /* 0x002ea80000300a00 */
[----:B------:R-:W2:Y:S04]  /*2b750*/  LDL.LU.64 R10, [R1+0xb60] ;  /* 0x000b6000010a7983 */ /* 0x000ea80000300a00 */
[----:B------:R-:W2:Y:S04]  /*2b760*/  LDL.LU.64 R232, [R1+0xb58] ;  /* 0x000b580001e87983 */ /* 0x000ea80000300a00 */
[----:B------:R-:W2:Y:S01]  /*2b770*/  LDL.LU.64 R230, [R1+0xb50] ;  /* 0x000b500001e67983 */ /* 0x000ea20000300a00 */
[----:B----4-:R-:W-:-:S03]  /*2b780*/  IMAD.WIDE R244, R246, 0x4, R8 ;  /* 0x00000004f6f47825 */ /* 0x010fc600078e0208 */
[----:B------:R-:W4:Y:S04]  /*2b790*/  LDL.LU.64 R8, [R1+0xb48] ;  /* 0x000b480001087983 */ /* 0x000f280000300a00 */
[----:B------:R-:W-:Y:S01]  /*2b7a0*/  STL.64 [R1+0x3288], R244 ;  /* 0x003288f401007387 */ /* 0x000fe20000100a00 */
[----:B---3--:R-:W-:-:S03]  /*2b7b0*/  IMAD.WIDE R240, R246, 0x4, R2 ;  /* 0x00000004f6f07825 */ /* 0x008fc600078e0202 */
[----:B------:R-:W3:Y:S01]  /*2b7c0*/  LDL.LU.64 R2, [R1+0xb40] ;  /* 0x000b400001027983 */ /* 0x000ee20000300a00 */
[----:B------:R-:W-:-:S04]  /*2b7d0*/  IADD3 R0, R15, -0xad, RZ ;  /* 0xffffff530f007810 */ /* 0x000fc80007ffe0ff */
[----:B------:R-:W-:Y:S01]  /*2b7e0*/  ISETP.GE.U32.AND P2, PT, R0, 0x7ffffed4, PT ;  /* 0x7ffffed40000780c */ /* 0x000fe20003f46070 */
[----:B------:R-:W-:-:S05]  /*2b7f0*/  IMAD.WIDE R242, R246, 0x4, R236 ;  /* 0x00000004f6f27825 */ /* 0x000fca00078e02ec */
[----:B------:R-:W-:Y:S04]  /*2b800*/  STL.64 [R1+0x3280], R242 ;  /* 0x003280f201007387 */ /* 0x000fe80000100a00 */
[----:B------:R-:W-:Y:S04]  /*2b810*/  STL.64 [R1+0x3278], R240 ;  /* 0x003278f001007387 */ /* 0x000fe80000100a00 */
[----:B------:R1:W-:Y:S04]  /*2b820*/  LDGSTS.E [R252+0x56000], [R244.64], !P2 ;  /* 0x56000000f4fc7fae */ /* 0x0003e8000d121844 */
[----:B------:R1:W-:Y:S01]  /*2b830*/  LDGSTS.E [R252+0x56100], [R242.64], !P2 ;  /* 0x56100000f2fc7fae */ /* 0x0003e2000d121844 */
[----:B------:R-:W-:-:S03]  /*2b840*/  IMAD.WIDE R238, R246, 0x4, R18 ;  /* 0x00000004f6ee7825 */ /* 0x000fc600078e0212 */
[----:B------:R1:W-:Y:S01]  /*2b850*/  LDGSTS.E [R252+0x56200], [R240.64], !P2 ;  /* 0x56200000f0fc7fae */ /* 0x0003e2000d121844 */
[----:B------:R-:W-:-:S03]  /*2b860*/  IMAD.WIDE R236, R246, 0x4, R16 ;  /* 0x00000004f6ec7825 */ /* 0x000fc600078e0210 */
[----:B------:R-:W-:Y:S04]  /*2b870*/  STL.64 [R1+0x3270], R238 ;  /* 0x003270ee01007387 */ /* 0x000fe80000100a00 */
[----:B------:R1:W-:Y:S01]  /*2b880*/  LDGSTS.E [R252+0x56300], [R238.64], !P2 ;  /* 0x56300000eefc7fae */ /* 0x0003e2000d121844 */
[----:B------:R-:W-:-:S03]  /*2b890*/  IMAD.WIDE R18, R246, 0x4, R12 ;  /* 0x00000004f6127825 */ /* 0x000fc600078e020c */
[----:B------:R4:W-:Y:S04]  /*2b8a0*/  LDGSTS.E [R252+0x56400], [R236.64], !P2 ;  /* 0x56400000ecfc7fae */ /* 0x0009e8000d121844 */
[----:B------:R1:W-:Y:S01]  /*2b8b0*/  LDGSTS.E [R252+0x56500], [R18.64], !P2 ;  /* 0x5650000012fc7fae */ /* 0x0003e2000d121844 */
[----:B------:R-:W-:-:S03]  /*2b8c0*/  IMAD.WIDE R16, R246, 0x4, R6 ;  /* 0x00000004f6107825 */ /* 0x000fc600078e0206 */
[----:B------:R-:W3:Y:S04]  /*2b8d0*/  LDL.LU.64 R6, [R1+0xb38] ;  /* 0x000b380001067983 */ /* 0x000ee80000300a00 */
[----:B------:R-:W-:Y:S04]  /*2b8e0*/  STL.64 [R1+0x3268], R236 ;  /* 0x003268ec01007387 */ /* 0x000fe80000100a00 */
[----:B------:R-:W-:Y:S04]  /*2b8f0*/  STL.64 [R1+0x3260], R18 ;  /* 0x0032601201007387 */ /* 0x000fe80000100a00 */
[----:B------:R1:W-:Y:S01]  /*2b900*/  LDGSTS.E [R252+0x56600], [R16.64], !P2 ;  /* 0x5660000010fc7fae */ /* 0x0003e2000d121844 */
[----:B--2---:R-:W-:-:S03]  /*2b910*/  IMAD.WIDE R12, R246, 0x4, R4 ;  /* 0x00000004f60c7825 */ /* 0x004fc600078e0204 */
[----:B------:R-:W2:Y:S04]  /*2b920*/  LDL.LU.64 R4, [R1+0xb30] ;  /* 0x000b300001047983 */ /* 0x000ea80000300a00 */
[----:B------:R1:W-:Y:S04]  /*2b930*/  STL.64 [R1+0x3258], R16 ;  /* 0x0032581001007387 */ /* 0x0003e80000100a00 */
[----:B------:R1:W-:Y:S04]  /*2b940*/  STL.64 [R1+0x3250], R12 ;  /* 0x0032500c01007387 */ /* 0x0003e80000100a00 */
[----:B------:R1:W-:Y:S04]  /*2b950*/  LDGSTS.E [R252+0x56700], [R12.64], !P2 ;  /* 0x567000000cfc7fae */ /* 0x0003e8000d121844 */
[----:B-1----:R-:W2:Y:S04]  /*2b960*/  LDL.LU.64 R16, [R1+0xaa8] ;  /* 0x000aa80001107983 */ /* 0x002ea80000300a00 */
[----:B------:R-:W2:Y:S04]  /*2b970*/  LDL.LU.64 R18, [R1+0xaa0] ;  /* 0x000aa00001127983 */ /* 0x000ea80000300a00 */
[----:B------:R-:W2:Y:S01]  /*2b980*/  LDL.LU.64 R12, [R1+0xa98] ;  /* 0x000a9800010c7983 */ /* 0x000ea20000300a00 */
[----:B------:R-:W-:-:S04]  /*2b990*/  IMAD.WIDE R244, R246, 0x4, R234 ;  /* 0x00000004f6f47825 */ /* 0x000fc800078e02ea */
[C---:B------:R-:W-:Y:S02]  /*2b9a0*/  IMAD.WIDE R242, R246.reuse, 0x4, R10 ;  /* 0x00000004f6f27825 */ /* 0x040fe400078e020a */
[----:B------:R-:W2:Y:S02]  /*2b9b0*/  LDL.LU.64 R10, [R1+0xa90] ;  /* 0x000a9000010a7983 */ /* 0x000ea40000300a00 */
[C---:B------:R-:W-:Y:S02]  /*2b9c0*/  IMAD.WIDE R240, R246.reuse, 0x4, R232 ;  /* 0x00000004f6f07825 */ /* 0x040fe400078e02e8 */
[----:B------:R1:W-:Y:S02]  /*2b9d0*/  STL.64 [R1+0x3248], R244 ;  /* 0x003248f401007387 */ /* 0x0003e40000100a00 */
[C---:B------:R-:W-:Y:S02]  /*2b9e0*/  IMAD.WIDE R238, R246.reuse, 0x4, R230 ;  /* 0x00000004f6ee7825 */ /* 0x040fe400078e02e6 */
[----:B------:R-:W-:Y:S04]  /*2b9f0*/  STL.64 [R1+0x3240], R242 ;  /* 0x003240f201007387 */ /* 0x000fe80000100a00 */
[----:B------:R-:W2:Y:S04]  /*2ba00*/  LDL.LU.64 R232, [R1+0xa88] ;  /* 0x000a880001e87983 */ /* 0x000ea80000300a00 */
[----:B------:R-:W-:Y:S01]  /*2ba10*/  STL.64 [R1+0x3238], R240 ;  /* 0x003238f001007387 */ /* 0x000fe20000100a00 */
[----:B----4-:R-:W-:-:S03]  /*2ba20*/  IMAD.WIDE R236, R246, 0x4, R8 ;  /* 0x00000004f6ec7825 */ /* 0x010fc600078e0208 */
[----:B------:R-:W-:Y:S04]  /*2ba30*/  STL.64 [R1+0x3230], R238 ;  /* 0x003230ee01007387 */ /* 0x000fe80000100a00 */
[----:B------:R-:W4:Y:S04]  /*2ba40*/  LDL.LU.64 R8, [R1+0xa80] ;  /* 0x000a800001087983 */ /* 0x000f280000300a00 */
[----:B------:R-:W-:Y:S01]  /*2ba50*/  STL.64 [R1+0x3228], R236 ;  /* 0x003228ec01007387 */ /* 0x000fe20000100a00 */
[----:B---3--:R-:W-:-:S03]  /*2ba60*/  IMAD.WIDE R234, R246, 0x4, R2 ;  /* 0x00000004f6ea7825 */ /* 0x008fc600078e0202 */
[----:B------:R-:W3:Y:S01]  /*2ba70*/  LDL.LU.64 R2, [R1+0xa78] ;  /* 0x000a780001027983 */ /* 0x000ee20000300a00 */
[----:B------:R-:W-:-:S04]  /*2ba80*/  IADD3 R0, R15, -0xb1, RZ ;  /* 0xffffff4f0f007810 */ /* 0x000fc80007ffe0ff */
[----:B------:R-:W-:Y:S01]  /*2ba90*/  ISETP.GE.U32.AND P0, PT, R0, 0x7ffffed0, PT ;  /* 0x7ffffed00000780c */ /* 0x000fe20003f06070 */
[----:B------:R-:W-:-:S12]  /*2baa0*/  STL.64 [R1+0x3220], R234 ;  /* 0x003220ea01007387 */ /* 0x000fd80000100a00 */
[----:B------:R1:W-:Y:S04]  /*2bab0*/  LDGSTS.E [R252+0x58000], [R244.64], !P0 ;  /* 0x58000000f4fc7fae */ /* 0x0003e8000c121844 */
[----:B------:R1:W-:Y:S04]  /*2bac0*/  LDGSTS.E [R252+0x58100], [R242.64], !P0 ;  /* 0x58100000f2fc7fae */ /* 0x0003e8000c121844 */
[----:B------:R1:W-:Y:S04]  /*2bad0*/  LDGSTS.E [R252+0x58200], [R240.64], !P0 ;  /* 0x58200000f0fc7fae */ /* 0x0003e8000c121844 */
[----:B------:R1:W-:Y:S04]  /*2bae0*/  LDGSTS.E [R252+0x58300], [R238.64], !P0 ;  /* 0x58300000eefc7fae */ /* 0x0003e8000c121844 */
[----:B------:R1:W-:Y:S04]  /*2baf0*/  LDGSTS.E [R252+0x58400], [R236.64], !P0 ;  /* 0x58400000ecfc7fae */ /* 0x0003e8000c121844 */
[----:B------:R1:W-:Y:S01]  /*2bb00*/  LDGSTS.E [R252+0x58500], [R234.64], !P0 ;  /* 0x58500000eafc7fae */ /* 0x0003e2000c121844 */
[----:B------:R-:W-:-:S03]  /*2bb10*/  IMAD.WIDE R230, R246, 0x4, R6 ;  /* 0x00000004f6e67825 */ /* 0x000fc600078e0206 */
[----:B------:R-:W3:Y:S04]  /*2bb20*/  LDL.LU.64 R6, [R1+0xa70] ;  /* 0x000a700001067983 */ /* 0x000ee80000300a00 */
[----:B------:R-:W-:Y:S04]  /*2bb30*/  STL.64 [R1+0x3218], R230 ;  /* 0x003218e601007387 */ /* 0x000fe80000100a00 */
[----:B------:R1:W-:Y:S01]  /*2bb40*/  LDGSTS.E [R252+0x58600], [R230.64], !P0 ;  /* 0x58600000e6fc7fae */ /* 0x0003e2000c121844 */
[----:B--2---:R-:W-:-:S05]  /*2bb50*/  IMAD.WIDE R4, R246, 0x4, R4 ;  /* 0x00000004f6047825 */ /* 0x004fca00078e0204 */
[----:B------:R2:W-:Y:S04]  /*2bb60*/  STL.64 [R1+0x3210], R4 ;  /* 0x0032100401007387 */ /* 0x0005e80000100a00 */
[----:B------:R2:W-:Y:S01]  /*2bb70*/  LDGSTS.E [R252+0x58700], [R4.64], !P0 ;  /* 0x5870000004fc7fae */ /* 0x0005e2000c121844 */
[----:B-1----:R-:W-:-:S03]  /*2bb80*/  IMAD.WIDE R244, R246, 0x4, R16 ;  /* 0x00000004f6f47825 */ /* 0x002fc600078e0210 */
[----:B--2---:R-:W2:Y:S01]  /*2bb90*/  LDL.LU.64 R4, [R1+0x7a8] ;  /* 0x0007a80001047983 */ /* 0x004ea20000300a00 */
[----:B------:R-:W-:-:S03]  /*2bba0*/  IMAD.WIDE R242, R246, 0x4, R18 ;  /* 0x00000004f6f27825 */ /* 0x000fc600078e0212 */
[----:B------:R-:W2:Y:S01]  /*2bbb0*/  LDL.LU.64 R230, [R1+0x7a0] ;  /* 0x0007a00001e67983 */ /* 0x000ea20000300a00 */
[----:B------:R-:W-:-:S03]  /*2bbc0*/  IMAD.WIDE R240, R246, 0x4, R12 ;  /* 0x00000004f6f07825 */ /* 0x000fc600078e020c */
[----:B------:R-:W2:Y:S04]  /*2bbd0*/  LDL.LU.64 R16, [R1+0x798] ;  /* 0x0007980001107983 */ /* 0x000ea80000300a00 */
[----:B------:R-:W-:Y:S04]  /*2bbe0*/  STL.64 [R1+0x3208], R244 ;  /* 0x003208f401007387 */ /* 0x000fe80000100a00 */
[----:B------:R-:W2:Y:S04]  /*2bbf0*/  LDL.LU.64 R236, [R1+0x790] ;  /* 0x0007900001ec7983 */ /* 0x000ea80000300a00 */
[----:B------:R-:W2:Y:S04]  /*2bc00*/  LDL.LU.64 R18, [R1+0x788] ;  /* 0x0007880001127983 */ /* 0x000ea80000300a00 */
[----:B------:R-:W-:Y:S04]  /*2bc10*/  STL.64 [R1+0x3200], R242 ;  /* 0x003200f201007387 */ /* 0x000fe80000100a00 */
[----:B------:R-:W-:Y:S01]  /*2bc20*/  STL.64 [R1+0x31f8], R240 ;  /* 0x0031f8f001007387 */ /* 0x000fe20000100a00 */
[----:B------:R-:W-:-:S03]  /*2bc30*/  IMAD.WIDE R238, R246, 0x4, R10 ;  /* 0x00000004f6ee7825 */ /* 0x000fc600078e020a */
[----:B------:R-:W2:Y:S04]  /*2bc40*/  LDL.LU.64 R12, [R1+0x780] ;  /* 0x00078000010c7983 */ /* 0x000ea80000300a00 */
[----:B------:R-:W2:Y:S01]  /*2bc50*/  LDL.LU.64 R10, [R1+0x778] ;  /* 0x00077800010a7983 */ /* 0x000ea20000300a00 */
[----:B------:R-:W-:-:S03]  /*2bc60*/  IMAD.WIDE R234, R246, 0x4, R232 ;  /* 0x00000004f6ea7825 */ /* 0x000fc600078e02e8 */
[----:B------:R-:W-:Y:S01]  /*2bc70*/  STL.64 [R1+0x31f0], R238 ;  /* 0x0031f0ee01007387 */ /* 0x000fe20000100a00 */
[----:B----4-:R-:W-:-:S04]  /*2bc80*/  IMAD.WIDE R232, R246, 0x4, R8 ;  /* 0x00000004f6e87825 */ /* 0x010fc800078e0208 */
[----:B---3--:R-:W-:Y:S02]  /*2bc90*/  IMAD.WIDE R8, R246, 0x4, R2 ;  /* 0x00000004f6087825 */ /* 0x008fe400078e0202 */
[----:B------:R-:W3:Y:S01]  /*2bca0*/  LDL.LU.64 R2, [R1+0x770] ;  /* 0x0007700001027983 */ /* 0x000ee20000300a00 */
[----:B------:R-:W-:-:S04]  /*2bcb0*/  IADD3 R0, R15, -0xb5, RZ ;  /* 0xffffff4b0f007810 */ /* 0x000fc80007ffe0ff */
[----:B------:R-:W-:Y:S01]  /*2bcc0*/  ISETP.GE.U32.AND P4, PT, R0, 0x7ffffecc, PT ;  /* 0x7ffffecc0000780c */ /* 0x000fe20003f86070 */
[----:B------:R-:W-:Y:S04]  /*2bcd0*/  STL.64 [R1+0x31e8], R234 ;  /* 0x0031e8ea01007387 */ /* 0x000fe80000100a00 */
[----:B------:R-:W-:Y:S08]  /*2bce0*/  STL.64 [R1+0x31e0], R232 ;  /* 0x0031e0e801007387 */ /* 0x000ff00000100a00 */
[----:B------:R1:W-:Y:S04]  /*2bcf0*/  LDGSTS.E [R252+0x5a000], [R244.64], !P4 ;  /* 0x5a000000f4fc7fae */ /* 0x0003e8000e121844 */
[----:B------:R4:W-:Y:S04]  /*2bd00*/  LDGSTS.E [R252+0x5a100], [R242.64], !P4 ;  /* 0x5a100000f2fc7fae */ /* 0x0009e8000e121844 */
[----:B------:R1:W-:Y:S04]  /*2bd10*/  LDGSTS.E [R252+0x5a200], [R240.64], !P4 ;  /* 0x5a200000f0fc7fae */ /* 0x0003e8000e121844 */
[----:B------:R1:W-:Y:S04]  /*2bd20*/  LDGSTS.E [R252+0x5a300], [R238.64], !P4 ;  /* 0x5a300000eefc7fae */ /* 0x0003e8000e121844 */
[----:B------:R1:W-:Y:S04]  /*2bd30*/  LDGSTS.E [R252+0x5a400], [R234.64], !P4 ;  /* 0x5a400000eafc7fae */ /* 0x0003e8000e121844 */
[----:B------:R1:W-:Y:S04]  /*2bd40*/  STL.64 [R1+0x31d8], R8 ;  /* 0x0031d80801007387 */ /* 0x0003e80000100a00 */
[----:B------:R1:W-:Y:S04]  /*2bd50*/  LDGSTS.E [R252+0x5a500], [R232.64], !P4 ;  /* 0x5a500000e8fc7fae */ /* 0x0003e8000e121844 */
[----:B------:R1:W-:Y:S01]  /*2bd60*/  LDGSTS.E [R252+0x5a600], [R8.64], !P4 ;  /* 0x5a60000008fc7fae */ /* 0x0003e2000e121844 */
[----:B------:R-:W-:-:S05]  /*2bd70*/  IMAD.WIDE R6, R246, 0x4, R6 ;  /* 0x00000004f6067825 */ /* 0x000fca00078e0206 */
[----:B------:R4:W-:Y:S04]  /*2bd80*/  STL.64 [R1+0x31d0], R6 ;  /* 0x0031d00601007387 */ /* 0x0009e80000100a00 */
[----:B-1----:R-:W3:Y:S01]  /*2bd90*/  LDL.LU.64 R8, [R1+0x708] ;  /* 0x0007080001087983 */ /* 0x002ee20000300a00 */
[----:B------:R-:W-:-:S03]  /*2bda0*/  IADD3 R0, R15, -0xb9, RZ ;  /* 0xffffff470f007810 */ /* 0x000fc60007ffe0ff */
[----:B------:R4:W-:Y:S04]  /*2bdb0*/  LDGSTS.E [R252+0x5a700], [R6.64], !P4 ;  /* 0x5a70000006fc7fae */ /* 0x0009e8000e121844 */
[----:B------:R-:W3:Y:S01]  /*2bdc0*/  LDL.LU.64 R234, [R1+0x700] ;  /* 0x0007000001ea7983 */ /* 0x000ee20000300a00 */
[----:B------:R-:W-:-:S03]  /*2bdd0*/  ISETP.GE.U32.AND P1, PT, R0, 0x7ffffec8, PT ;  /* 0x7ffffec80000780c */ /* 0x000fc60003f26070 */
[----:B----4-:R-:W4:Y:S04]  /*2bde0*/  LDL.LU.64 R6, [R1+0x6f8] ;  /* 0x0006f80001067983 */ /* 0x010f280000300a00 */
[----:B------:R-:W4:Y:S01]  /*2bdf0*/  LDL.LU.64 R232, [R1+0x6f0] ;  /* 0x0006f00001e87983 */ /* 0x000f220000300a00 */
[----:B--2---:R-:W-:-:S04]  /*2be00*/  IMAD.WIDE R4, R246, 0x4, R4 ;  /* 0x00000004f6047825 */ /* 0x004fc800078e0204 */
[C---:B------:R-:W-:Y:S01]  /*2be10*/  IMAD.WIDE R242, R246.reuse, 0x4, R230 ;  /* 0x00000004f6f27825 */ /* 0x040fe200078e02e6 */
[----:B------:R1:W-:Y:S03]  /*2be20*/  LDGSTS.E [R252+0x5c000], [R4.64], !P1 ;  /* 0x5c00000004fc7fae */ /* 0x0003e6000c921844 */
[C---:B------:R-:W-:Y:S01]  /*2be30*/  IMAD.WIDE R240, R246.reuse, 0x4, R16 ;  /* 0x00000004f6f07825 */ /* 0x040fe200078e0210 */
[----:B------:R-:W2:Y:S04]  /*2be40*/  LDL.LU.64 R230, [R1+0x6e8] ;  /* 0x0006e80001e67983 */ /* 0x000ea80000300a00 */
[----:B------:R1:W-:Y:S01]  /*2be50*/  STL.64 [R1+0x3550], R4 ;  /* 0x0035500401007387 */ /* 0x0003e20000100a00 */
[----:B------:R-:W-:-:S03]  /*2be60*/  IMAD.WIDE R238, R246, 0x4, R236 ;  /* 0x00000004f6ee7825 */ /* 0x000fc600078e02ec */
[----:B------:R-:W2:Y:S01]  /*2be70*/  LDL.LU.64 R16, [R1+0x6e0] ;  /* 0x0006e00001107983 */ /* 0x000ea20000300a00 */
[----:B------:R-:W-:-:S03]  /*2be80*/  IMAD.WIDE R236, R246, 0x4, R18 ;  /* 0x00000004f6ec7825 */ /* 0x000fc600078e0212 */
[----:B------:R-:W-:Y:S04]  /*2be90*/  STL.64 [R1+0x3558], R242 ;  /* 0x003558f201007387 */ /* 0x000fe80000100a00 */
[----:B------:R-:W-:Y:S04]  /*2bea0*/  STL.64 [R1+0x3560], R240 ;  /* 0x003560f001007387 */ /* 0x000fe80000100a00 */
[----:B------:R-:W-:Y:S01]  /*2beb0*/  STL.64 [R1+0x3568], R238 ;  /* 0x003568ee01007387 */ /* 0x000fe20000100a00 */
[----:B------:R-:W-:-:S03]  /*2bec0*/  IMAD.WIDE R18, R246, 0x4, R12 ;  /* 0x00000004f6127825 */ /* 0x000fc600078e020c */
[----:B------:R1:W-:Y:S04]  /*2bed0*/  LDGSTS.E [R252+0x5c100], [R242.64], !P1 ;  /* 0x5c100000f2fc7fae */ /* 0x0003e8000c921844 */
[----:B------:R-:W2:Y:S01]  /*2bee0*/  LDL.LU.64 R12, [R1+0x6d8] ;  /* 0x0006d800010c7983 */ /* 0x000ea20000300a00 */
[----:B------:R-:W-:-:S03]  /*2bef0*/  IMAD.WIDE R10, R246, 0x4, R10 ;  /* 0x00000004f60a7825 */ /* 0x000fc600078e020a */
[----:B------:R-:W-:Y:S04]  /*2bf00*/  STL.64 [R1+0x3570], R236 ;  /* 0x003570ec01007387 */ /* 0x000fe80000100a00 */
[----:B------:R3:W-:Y:S04]  /*2bf10*/  STL.64 [R1+0x3578], R18 ;  /* 0x0035781201007387 */ /* 0x0007e80000100a00 */
[----:B------:R-:W-:Y:S04]  /*2bf20*/  STL.64 [R1+0x3580], R10 ;  /* 0x0035800a01007387 */ /* 0x000fe80000100a00 */
[----:B-1----:R-:W2:Y:S01]  /*2bf30*/  LDL.LU.64 R4, [R1+0x6d0] ;  /* 0x0006d00001047983 */ /* 0x002ea20000300a00 */
[----:B---3--:R-:W-:-:S03]  /*2bf40*/  IMAD.WIDE R2, R246, 0x4, R2 ;  /* 0x00000004f6027825 */ /* 0x008fc600078e0202 */
[----:B------:R4:W-:Y:S04]  /*2bf50*/  LDGSTS.E [R252+0x5c200], [R240.64], !P1 ;  /* 0x5c200000f0fc7fae */ /* 0x0009e8000c921844 */
[----:B------:R1:W-:Y:S04]  /*2bf60*/  LDGSTS.E [R252+0x5c300], [R238.64], !P1 ;  /* 0x5c300000eefc7fae */ /* 0x0003e8000c921844 */
[----:B------:R3:W-:Y:S04]  /*2bf70*/  LDGSTS.E [R252+0x5c400], [R236.64], !P1 ;  /* 0x5c400000ecfc7fae */ /* 0x0007e8000c921844 */
[----:B------:R1:W-:Y:S04]  /*2bf80*/  LDGSTS.E [R252+0x5c500], [R18.64], !P1 ;  /* 0x5c50000012fc7fae */ /* 0x0003e8000c921844 */
[----:B------:R1:W-:Y:S04]  /*2bf90*/  STL.64 [R1+0x3588], R2 ;  /* 0x0035880201007387 */ /* 0x0003e80000100a00 */
[----:B------:R1:W-:Y:S04]  /*2bfa0*/  LDGSTS.E [R252+0x5c600], [R10.64], !P1 ;  /* 0x5c6000000afc7fae */ /* 0x0003e8000c921844 */
[----:B------:R1:W-:Y:S04]  /*2bfb0*/  LDGSTS.E [R252+0x5c700], [R2.64], !P1 ;  /* 0x5c70000002fc7fae */ /* 0x0003e8000c921844 */
[----:B-1----:R-:W2:Y:S04]  /*2bfc0*/  LDL.LU.64 R18, [R1+0x668] ;  /* 0x0006680001127983 */ /* 0x002ea80000300a00 */
[----:B------:R-:W2:Y:S01]  /*2bfd0*/  LDL.LU.64 R2, [R1+0x660] ;  /* 0x0006600001027983 */ /* 0x000ea20000300a00 */
[----:B------:R-:W-:-:S03]  /*2bfe0*/  IADD3 R0, R15, -0xbd, RZ ;  /* 0xffffff430f007810 */ /* 0x000fc60007ffe0ff */
[----:B------:R-:W2:Y:S01]  /*2bff0*/  LDL.LU.64 R10, [R1+0x658] ;  /* 0x00065800010a7983 */ /* 0x000ea20000300a00 */
[----:B------:R-:W-:Y:S01]  /*2c000*/  ISETP.GE.U32.AND P3, PT, R0, 0x7ffffec4, PT ;  /* 0x7ffffec40000780c */ /* 0x000fe20003f66070 */
[C---:B------:R-:W-:Y:S02]  /*2c010*/  IMAD.WIDE R244, R246.reuse, 0x4, R8 ;  /* 0x00000004f6f47825 */ /* 0x040fe400078e0208 */
[----:B------:R-:W2:Y:S02]  /*2c020*/  LDL.LU.64 R8, [R1+0x630] ;  /* 0x0006300001087983 */ /* 0x000ea40000300a00 */
[C---:B------:R-:W-:Y:S02]  /*2c030*/  IMAD.WIDE R242, R246.reuse, 0x4, R234 ;  /* 0x00000004f6f27825 */ /* 0x040fe400078e02ea */
[----:B------:R-:W-:Y:S06]  /*2c040*/  STL.64 [R1+0x3610], R244 ;  /* 0x003610f401007387 */ /* 0x000fec0000100a00 */
[----:B------:R1:W-:Y:S01]  /*2c050*/  LDGSTS.E [R252+0x5e000], [R244.64], !P3 ;  /* 0x5e000000f4fc7fae */ /* 0x0003e2000d921844 */
[----:B----4-:R-:W-:-:S03]  /*2c060*/  IMAD.WIDE R240, R246, 0x4, R6 ;  /* 0x00000004f6f07825 */ /* 0x010fc600078e0206 */
[----:B------:R4:W-:Y:S01]  /*2c070*/  LDGSTS.E [R252+0x5e100], [R242.64], !P3 ;  /* 0x5e100000f2fc7fae */ /* 0x0009e2000d921844 */
[----:B---3--:R-:W-:-:S03]  /*2c080*/  IMAD.WIDE R236, R246, 0x4, R232 ;  /* 0x00000004f6ec7825 */ /* 0x008fc600078e02e8 */
[----:B------:R-:W2:Y:S04]  /*2c090*/  LDL.LU.64 R6, [R1+0x608] ;  /* 0x0006080001067983 */ /* 0x000ea80000300a00 */
[----:B------:R-:W-:Y:S04]  /*2c0a0*/  STL.64 [R1+0x3618], R242 ;  /* 0x003618f201007387 */ /* 0x000fe80000100a00 */
[----:B------:R-:W-:Y:S04]  /*2c0b0*/  STL.64 [R1+0x3620], R240 ;  /* 0x003620f001007387 */ /* 0x000fe80000100a00 */
[----:B------:R1:W-:Y:S04]  /*2c0c0*/  LDGSTS.E [R252+0x5e200], [R240.64], !P3 ;  /* 0x5e200000f0fc7fae */ /* 0x0003e8000d921844 */
[----:B------:R1:W-:Y:S01]  /*2c0d0*/  LDGSTS.E [R252+0x5e300], [R236.64], !P3 ;  /* 0x5e300000ecfc7fae */ /* 0x0003e2000d921844 */
[----:B--2---:R-:W-:-:S05]  /*2c0e0*/  IMAD.WIDE R234, R246, 0x4, R230 ;  /* 0x00000004f6ea7825 */ /* 0x004fca00078e02e6 */
[----:B------:R2:W-:Y:S01]  /*2c0f0*/  LDGSTS.E [R252+0x5e400], [R234.64], !P3 ;  /* 0x5e400000eafc7fae */ /* 0x0005e2000d921844 */
[----:B------:R-:W-:-:S03]  /*2c100*/  IMAD.WIDE R232, R246, 0x4, R16 ;  /* 0x00000004f6e87825 */ /* 0x000fc600078e0210 */
[----:B------:R-:W3:Y:S04]  /*2c110*/  LDL.LU.64 R16, [R1+0x5e0] ;  /* 0x0005e00001107983 */ /* 0x000ee80000300a00 */
[----:B------:R1:W-:Y:S04]  /*2c120*/  STL.64 [R1+0x3628], R236 ;  /* 0x003628ec01007387 */ /* 0x0003e80000100a00 */
[----:B------:R-:W3:Y:S04]  /*2c130*/  LDL.LU.64 R238, [R1+0x5b8] ;  /* 0x0005b80001ee7983 */ /* 0x000ee80000300a00 */
[----:B------:R2:W-:Y:S04]  /*2c140*/  STL.64 [R1+0x3630], R234 ;  /* 0x003630ea01007387 */ /* 0x0005e80000100a00 */
[----:B------:R-:W-:Y:S01]  /*2c150*/  STL.64 [R1+0x3638], R232 ;  /* 0x003638e801007387 */ /* 0x000fe20000100a00 */
[----:B------:R-:W-:-:S03]  /*2c160*/  IMAD.WIDE R230, R246, 0x4, R12 ;  /* 0x00000004f6e67825 */ /* 0x000fc600078e020c */
[----:B------:R-:W3:Y:S04]  /*2c170*/  LDL.LU.64 R12, [R1+0x598] ;  /* 0x00059800010c7983 */ /* 0x000ee80000300a00 */
[----:B------:R-:W-:Y:S04]  /*2c180*/  STL.64 [R1+0x3640], R230 ;  /* 0x003640e601007387 */ /* 0x000fe80000100a00 */
[----:B------:R1:W-:Y:S04]  /*2c190*/  LDGSTS.E [R252+0x5e500], [R232.64], !P3 ;  /* 0x5e500000e8fc7fae */ /* 0x0003e8000d921844 */
[----:B------:R2:W-:Y:S01]  /*2c1a0*/  LDGSTS.E [R252+0x5e600], [R230.64], !P3 ;  /* 0x5e600000e6fc7fae */ /* 0x0005e2000d921844 */
[----:B------:R-:W-:-:S05]  /*2c1b0*/  IMAD.WIDE R4, R246, 0x4, R4 ;  /* 0x00000004f6047825 */ /* 0x000fca00078e0204 */
[----:B------:R2:W-:Y:S04]  /*2c1c0*/  STL.64 [R1+0x3648], R4 ;  /* 0x0036480401007387 */ /* 0x0005e80000100a00 */
[----:B-1----:R-:W3:Y:S04]  /*2c1d0*/  LDL.LU.64 R236, [R1+0x3e8] ;  /* 0x0003e80001ec7983 */ /* 0x002ee80000300a00 */
[----:B------:R1:W-:Y:S04]  /*2c1e0*/  LDGSTS.E [R252+0x5e700], [R4.64], !P3 ;  /* 0x5e70000004fc7fae */ /* 0x0003e8000d921844 */
[----:B--2---:R-:W2:Y:S04]  /*2c1f0*/  LDL.LU.64 R234, [R1+0x3e0] ;  /* 0x0003e00001ea7983 */ /* 0x004ea80000300a00 */
[----:B-1----:R-:W2:Y:S04]  /*2c200*/  LDL.LU.64 R4, [R1+0x3d8] ;  /* 0x0003d80001047983 */ /* 0x002ea80000300a00 */
[----:B------:R-:W2:Y:S01]  /*2c210*/  LDL.LU.64 R232, [R1+0x3d0] ;  /* 0x0003d00001e87983 */ /* 0x000ea20000300a00 */
[----:B----4-:R-:W-:-:S03]  /*2c220*/  IMAD.WIDE R242, R246, 0x4, R2 ;  /* 0x00000004f6f27825 */ /* 0x010fc600078e0202 */
[----:B------:R-:W2:Y:S01]  /*2c230*/  LDL.LU.64 R2, [R1+0x3c8] ;  /* 0x0003c80001027983 */ /* 0x000ea20000300a00 */
[----:B------:R-:W-:Y:S01]  /*2c240*/  IADD3 R0, R15, -0xc1, RZ ;  /* 0xffffff3f0f007810 */ /* 0x000fe20007ffe0ff */
[----:B------:R-:W-:-:S03]  /*2c250*/  IMAD.WIDE R230, R246, 0x4, R18 ;  /* 0x00000004f6e67825 */ /* 0x000fc600078e0212 */
[----:B------:R-:W-:Y:S01]  /*2c260*/  ISETP.GE.U32.AND P5, PT, R0, 0x7ffffec0, PT ;  /* 0x7ffffec00000780c */ /* 0x000fe20003fa6070 */
[C---:B------:R-:W-:Y:S01]  /*2c270*/  IMAD.WIDE R240, R246.reuse, 0x4, R10 ;  /* 0x00000004f6f07825 */ /* 0x040fe200078e020a */
[----:B------:R1:W-:Y:S04]  /*2c280*/  STL.64 [R1+0x36d0], R230 ;  /* 0x0036d0e601007387 */ /* 0x0003e80000100a00 */
[----:B------:R-:W-:Y:S04]  /*2c290*/  STL.64 [R1+0x36d8], R242 ;  /* 0x0036d8f201007387 */ /* 0x000fe80000100a00 */
[----:B------:R-:W2:Y:S01]  /*2c2a0*/  LDL.LU.64 R10, [R1+0x3c0] ;  /* 0x0003c000010a7983 */ /* 0x000ea20000300a00 */
[----:B------:R-:W-:-:S03]  /*2c2b0*/  IMAD.WIDE R18, R246, 0x4, R8 ;  /* 0x00000004f6127825 */ /* 0x000fc600078e0208 */
[----:B------:R-:W-:Y:S04]  /*2c2c0*/  STL.64 [R1+0x36e0], R240 ;  /* 0x0036e0f001007387 */ /* 0x000fe80000100a00 */
[----:B------:R-:W2:Y:S04]  /*2c2d0*/  LDL.LU.64 R8, [R1+0x3b8] ;  /* 0x0003b80001087983 */ /* 0x000ea80000300a00 */
[----:B------:R1:W-:Y:S04]  /*2c2e0*/  STL.64 [R1+0x36e8], R18 ;  /* 0x0036e81201007387 */ /* 0x0003e80000100a00 */
[----:B------:R1:W-:Y:S04]  /*2c2f0*/  LDGSTS.E [R252+0x60000], [R230.64], !P5 ;  /* 0x60000000e6fc7fae */ /* 0x0003e8000e921844 */
[----:B------:R2:W-:Y:S01]  /*2c300*/  LDGSTS.E [R252+0x60100], [R242.64], !P5 ;  /* 0x60100000f2fc7fae */ /* 0x0005e2000e921844 */
[----:B------:R-:W-:-:S03]  /*2c310*/  IMAD.WIDE R6, R246, 0x4, R6 ;  /* 0x00000004f6067825 */ /* 0x000fc600078e0206 */
[----:B------:R1:W-:Y:S04]  /*2c320*/  LDGSTS.E [R252+0x60200], [R240.64], !P5 ;  /* 0x60200000f0fc7fae */ /* 0x0003e8000e921844 */
[----:B------:R1:W-:Y:S04]  /*2c330*/  STL.64 [R1+0x36f0], R6 ;  /* 0x0036f00601007387 */ /* 0x0003e80000100a00 */
[----:B------:R1:W-:Y:S04]  /*2c340*/  LDGSTS.E [R252+0x60300], [R18.64], !P5 ;  /* 0x6030000012fc7fae */ /* 0x0003e8000e921844 */
[----:B------:R1:W-:Y:S01]  /*2c350*/  LDGSTS.E [R252+0x60400], [R6.64], !P5 ;  /* 0x6040000006fc7fae */ /* 0x0003e2000e921844 */
[----:B---3--:R-:W-:-:S05]  /*2c360*/  IMAD.WIDE R16, R246, 0x4, R16 ;  /* 0x00000004f6107825 */ /* 0x008fca00078e0210 */
[----:B------:R3:W-:Y:S01]  /*2c370*/  STL.64 [R1+0x36f8], R16 ;  /* 0x0036f81001007387 */ /* 0x0007e20000100a00 */
[----:B------:R-:W-:-:S03]  /*2c380*/  IMAD.WIDE R238, R246, 0x4, R238 ;  /* 0x00000004f6ee7825 */ /* 0x000fc600078e02ee */
[----:B-1----:R-:W4:Y:S04]  /*2c390*/  LDL.LU.64 R230, [R1+0x3b0] ;  /* 0x0003b00001e67983 */ /* 0x002f280000300a00 */
[----:B------:R-:W-:Y:S04]  /*2c3a0*/  STL.64 [R1+0x3700], R238 ;  /* 0x003700ee01007387 */ /* 0x000fe80000100a00 */
[----:B------:R3:W-:Y:S01]  /*2c3b0*/  LDGSTS.E [R252+0x60500], [R16.64], !P5 ;  /* 0x6050000010fc7fae */ /* 0x0007e2000e921844 */
[----:B------:R-:W-:-:S03]  /*2c3c0*/  IMAD.WIDE R12, R246, 0x4, R12 ;  /* 0x00000004f60c7825 */ /* 0x000fc600078e020c */
[----:B------:R1:W-:Y:S04]  /*2c3d0*/  LDGSTS.E [R252+0x60600], [R238.64], !P5 ;  /* 0x60600000eefc7fae */ /* 0x0003e8000e921844 */
[----:B------:R1:W-:Y:S04]  /*2c3e0*/  STL.64 [R1+0x3708], R12 ;  /* 0x0037080c01007387 */ /* 0x0003e80000100a00 */
[----:B------:R-:W4:Y:S04]  /*2c3f0*/  LDL.LU.64 R18, [R1+0x368] ;  /* 0x0003680001127983 */ /* 0x000f280000300a00 */
[----:B------:R-:W4:Y:S04]  /*2c400*/  LDL.LU.64 R6, [R1+0x360] ;  /* 0x0003600001067983 */ /* 0x000f280000300a00 */
[----:B---3--:R-:W3:Y:S04]  /*2c410*/  LDL.LU.64 R16, [R1+0x358] ;  /* 0x0003580001107983 */ /* 0x008ee80000300a00 */
[----:B------:R1:W-:Y:S01]  /*2c420*/  LDGSTS.E [R252+0x60700], [R12.64], !P5 ;  /* 0x607000000cfc7fae */ /* 0x0003e2000e921844 */
[----:B------:R-:W-:-:S04]  /*2c430*/  IMAD.WIDE R244, R246, 0x4, R236 ;  /* 0x00000004f6f47825 */ /* 0x000fc800078e02ec */
[C---:B--2---:R-:W-:Y:S01]  /*2c440*/  IMAD.WIDE R242, R246.reuse, 0x4, R234 ;  /* 0x00000004f6f27825 */ /* 0x044fe200078e02ea */
[----:B-1----:R-:W2:Y:S03]  /*2c450*/  LDL.LU.64 R12, [R1+0x350] ;  /* 0x00035000010c7983 */ /* 0x002ea60000300a00 */
[C---:B------:R-:W-:Y:S02]  /*2c460*/  IMAD.WIDE R240, R246.reuse, 0x4, R4 ;  /* 0x00000004f6f07825 */ /* 0x040fe400078e0204 */
[----:B------:R-:W2:Y:S04]  /*2c470*/  LDL.LU.64 R4, [R1+0x348] ;  /* 0x0003480001047983 */ /* 0x000ea80000300a00 */
[----:B------:R-:W-:Y:S04]  /*2c480*/  STL.64 [R1+0x37e0], R244 ;  /* 0x0037e0f401007387 */ /* 0x000fe80000100a00 */
[----:B------:R1:W-:Y:S04]  /*2c490*/  STL.64 [R1+0x37e8], R242 ;  /* 0x0037e8f201007387 */ /* 0x0003e80000100a00 */
[----:B------:R1:W-:Y:S01]  /*2c4a0*/  STL.64 [R1+0x37f0], R240 ;  /* 0x0037f0f001007387 */ /* 0x0003e20000100a00 */
[----:B------:R-:W-:-:S03]  /*2c4b0*/  IMAD.WIDE R236, R246, 0x4, R2 ;  /* 0x00000004f6ec7825 */ /* 0x000fc600078e0202 */
[----:B------:R-:W2:Y:S01]  /*2c4c0*/  LDL.LU.64 R2, [R1+0x340] ;  /* 0x0003400001027983 */ /* 0x000ea20000300a00 */
[----:B------:R-:W-:-:S04]  /*2c4d0*/  IADD3 R0, R15, -0xc5, RZ ;  /* 0xffffff3b0f007810 */ /* 0x000fc80007ffe0ff */
[----:B------:R-:W-:Y:S01]  /*2c4e0*/  ISETP.GE.U32.AND P6, PT, R0, 0x7ffffebc, PT ;  /* 0x7ffffebc0000780c */ /* 0x000fe20003fc6070 */
[----:B------:R-:W-:-:S05]  /*2c4f0*/  IMAD.WIDE R238, R246, 0x4, R232 ;  /* 0x00000004f6ee7825 */ /* 0x000fca00078e02e8 */
[----:B------:R-:W-:Y:S01]  /*2c500*/  STL.64 [R1+0x37f8], R238 ;  /* 0x0037f8ee01007387 */ /* 0x000fe20000100a00 */
[----:B------:R-:W-:-:S03]  /*2c510*/  IMAD.WIDE R234, R246, 0x4, R10 ;  /* 0x00000004f6ea7825 */ /* 0x000fc600078e020a */
[----:B------:R-:W-:Y:S04]  /*2c520*/  STL.64 [R1+0x3808], R236 ;  /* 0x003808ec01007387 */ /* 0x000fe80000100a00 */
[----:B------:R-:W2:Y:S04]  /*2c530*/  LDL.LU.64 R10, [R1+0x338] ;  /* 0x00033800010a7983 */ /* 0x000ea80000300a00 */
[----:B------:R1:W-:Y:S01]  /*2c540*/  LDGSTS.E [R252+0x62000], [R244.64], !P6 ;  /* 0x62000000f4fc7fae */ /* 0x0003e2000f121844 */
[----:B------:R-:W-:-:S03]  /*2c550*/  IMAD.WIDE R232, R246, 0x4, R8 ;  /* 0x00000004f6e87825 */ /* 0x000fc600078e0208 */
[----:B------:R-:W2:Y:S04]  /*2c560*/  LDL.LU.64 R8, [R1+0x330] ;  /* 0x0003300001087983 */ /* 0x000ea80000300a00 */
[----:B------:R1:W-:Y:S04]  /*2c570*/  LDGSTS.E [R252+0x62100], [R242.64], !P6 ;  /* 0x62100000f2fc7fae */ /* 0x0003e8000f121844 */
[----:B------:R1:W-:Y:S04]  /*2c580*/  LDGSTS.E [R252+0x62200], [R240.64], !P6 ;  /* 0x62200000f0fc7fae */ /* 0x0003e8000f121844 */
[----:B------:R1:W-:Y:S04]  /*2c590*/  LDGSTS.E [R252+0x62300], [R238.64], !P6 ;  /* 0x62300000eefc7fae */ /* 0x0003e8000f121844 */
[----:B------:R1:W-:Y:S04]  /*2c5a0*/  LDGSTS.E [R252+0x62400], [R236.64], !P6 ;  /* 0x62400000ecfc7fae */ /* 0x0003e8000f121844 */
[----:B------:R-:W-:Y:S04]  /*2c5b0*/  STL.64 [R1+0x3818], R234 ;  /* 0x003818ea01007387 */ /* 0x000fe80000100a00 */
[----:B------:R1:W-:Y:S04]  /*2c5c0*/  LDGSTS.E [R252+0x62500], [R234.64], !P6 ;  /* 0x62500000eafc7fae */ /* 0x0003e8000f121844 */
[----:B------:R-:W-:Y:S04]  /*2c5d0*/  STL.64 [R1+0x3828], R232 ;  /* 0x003828e801007387 */ /* 0x000fe80000100a00 */
[----:B------:R1:W-:Y:S01]  /*2c5e0*/  LDGSTS.E [R252+0x62600], [R232.64], !P6 ;  /* 0x62600000e8fc7fae */ /* 0x0003e2000f121844 */
[----:B----4-:R-:W-:-:S05]  /*2c5f0*/  IMAD.WIDE R230, R246, 0x4, R230 ;  /* 0x00000004f6e67825 */ /* 0x010fca00078e02e6 */
[----:B------:R3:W-:Y:S04]  /*2c600*/  STL.64 [R1+0x3838], R230 ;  /* 0x003838e601007387 */ /* 0x0007e80000100a00 */
[----:B------:R3:W-:Y:S01]  /*2c610*/  LDGSTS.E [R252+0x62700], [R230.64], !P6 ;  /* 0x62700000e6fc7fae */ /* 0x0007e2000f121844 */
[----:B-1----:R-:W-:-:S04]  /*2c620*/  IMAD.WIDE R242, R246, 0x4, R18 ;  /* 0x00000004f6f27825 */ /* 0x002fc800078e0212 */
[C---:B------:R-:W-:Y:S02]  /*2c630*/  IMAD.WIDE R240, R246.reuse, 0x4, R6 ;  /* 0x00000004f6f07825 */ /* 0x040fe400078e0206 */
[----:B------:R-:W4:Y:S02]  /*2c640*/  LDL.LU.64 R6, [R1+0x2e8] ;  /* 0x0002e80001067983 */ /* 0x000f240000300a00 */
[C---:B---3--:R-:W-:Y:S02]  /*2c650*/  IMAD.WIDE R230, R246.reuse, 0x4, R16 ;  /* 0x00000004f6e67825 */ /* 0x048fe400078e0210 */
[----:B------:R1:W-:Y:S04]  /*2c660*/  STL.64 [R1+0x3890], R242 ;  /* 0x003890f201007387 */ /* 0x0003e80000100a00 */
[----:B------:R-:W3:Y:S04]  /*2c670*/  LDL.LU.64 R232, [R1+0x2e0] ;  /* 0x0002e00001e87983 */ /* 0x000ee80000300a00 */
[----:B------:R-:W-:Y:S04]  /*2c680*/  STL.64 [R1+0x3898], R240 ;  /* 0x003898f001007387 */ /* 0x000fe80000100a00 */
[----:B------:R-:W3:Y:S01]  /*2c690*/  LDL.LU.64 R234, [R1+0x2d8] ;  /* 0x0002d80001ea7983 */ /* 0x000ee20000300a00 */
[----:B--2---:R-:W-:-:S03]  /*2c6a0*/  IMAD.WIDE R18, R246, 0x4, R12 ;  /* 0x00000004f6127825 */ /* 0x004fc600078e020c */
[----:B------:R-:W-:Y:S04]  /*2c6b0*/  STL.64 [R1+0x38a0], R230 ;  /* 0x0038a0e601007387 */ /* 0x000fe80000100a00 */
[----:B------:R-:W2:Y:S01]  /*2c6c0*/  LDL.LU.64 R236, [R1+0x2d0] ;  /* 0x0002d00001ec7983 */ /* 0x000ea20000300a00 */
[----:B------:R-:W-:-:S03]  /*2c6d0*/  IMAD.WIDE R16, R246, 0x4, R4 ;  /* 0x00000004f6107825 */ /* 0x000fc600078e0204 */
[----:B------:R-:W2:Y:S04]  /*2c6e0*/  LDL.LU.64 R238, [R1+0x2c8] ;  /* 0x0002c80001ee7983 */ /* 0x000ea80000300a00 */
[----:B------:R1:W-:Y:S04]  /*2c6f0*/  STL.64 [R1+0x38a8], R18 ;  /* 0x0038a81201007387 */ /* 0x0003e80000100a00 */
[----:B------:R-:W2:Y:S01]  /*2c700*/  LDL.LU.64 R4, [R1+0x2c0] ;  /* 0x0002c00001047983 */ /* 0x000ea20000300a00 */
[----:B------:R-:W-:-:S03]  /*2c710*/  IMAD.WIDE R12, R246, 0x4, R2 ;  /* 0x00000004f60c7825 */ /* 0x000fc600078e0202 */
[----:B------:R-:W2:Y:S01]  /*2c720*/  LDL.LU.64 R2, [R1+0x2b8] ;  /* 0x0002b80001027983 */ /* 0x000ea20000300a00 */
[----:B------:R-:W-:-:S04]  /*2c730*/  IADD3 R0, R15, -0xc9, RZ ;  /* 0xffffff370f007810 */ /* 0x000fc80007ffe0ff */
[----:B------:R-:W-:Y:S01]  /*2c740*/  ISETP.GE.U32.AND P2, PT, R0, 0x7ffffeb8, PT ;  /* 0x7ffffeb80000780c */ /* 0x000fe20003f46070 */
[----:B------:R1:W-:Y:S04]  /*2c750*/  STL.64 [R1+0x38b8], R16 ;  /* 0x0038b81001007387 */ /* 0x0003e80000100a00 */
[----:B------:R1:W-:Y:S01]  /*2c760*/  STL.64 [R1+0x38c8], R12 ;  /* 0x0038c80c01007387 */ /* 0x0003e20000100a00 */
[----:B------:R-:W-:-:S07]  /*2c770*/  IMAD.WIDE R10, R246, 0x4, R10 ;  /* 0x00000004f60a7825 */ /* 0x000fce00078e020a */
[----:B------:R1:W-:Y:S01]  /*2c780*/  LDGSTS.E [R252+0x64000], [R242.64], !P2 ;  /* 0x64000000f2fc7fae */ /* 0x0003e2000d121844 */
[----:B------:R-:W-:-:S03]  /*2c790*/  IMAD.WIDE R8, R246, 0x4, R8 ;  /* 0x00000004f6087825 */ /* 0x000fc600078e0208 */
[----:B------:R1:W-:Y:S04]  /*2c7a0*/  STL.64 [R1+0x38d8], R10 ;  /* 0x0038d80a01007387 */ /* 0x0003e80000100a00 */
[----:B------:R1:W-:Y:S04]  /*2c7b0*/  STL.64 [R1+0x38e8], R8 ;  /* 0x0038e80801007387 */ /* 0x0003e80000100a00 */
[----:B-1----:R-:W2:Y:S04]  /*2c7c0*/  LDL.LU.64 R242, [R1+0x2b0] ;  /* 0x0002b00001f27983 */ /* 0x002ea80000300a00 */
[----:B------:R1:W-:Y:S04]  /*2c7d0*/  LDGSTS.E [R252+0x64100], [R240.64], !P2 ;  /* 0x64100000f0fc7fae */ /* 0x0003e8000d121844 */
[----:B------:R4:W-:Y:S04]  /*2c7e0*/  LDGSTS.E [R252+0x64200], [R230.64], !P2 ;  /* 0x64200000e6fc7fae */ /* 0x0009e8000d121844 */
[----:B------:R-:W2:Y:S04]  /*2c7f0*/  LDL.LU.64 R244, [R1+0x268] ;  /* 0x0002680001f47983 */ /* 0x000ea80000300a00 */
[----:B------:R1:W-:Y:S04]  /*2c800*/  LDGSTS.E [R252+0x64300], [R18.64], !P2 ;  /* 0x6430000012fc7fae */ /* 0x0003e8000d121844 */
[----:B------:R-:W2:Y:S04]  /*2c810*/  LDL.LU.64 R250, [R1+0x260] ;  /* 0x0002600001fa7983 */ /* 0x000ea80000300a00 */
[----:B------:R1:W-:Y:S04]  /*2c820*/  LDGSTS.E [R252+0x64400], [R16.64], !P2 ;  /* 0x6440000010fc7fae */ /* 0x0003e8000d121844 */
[----:B-1----:R-:W2:Y:S04]  /*2c830*/  LDL.LU.64 R18, [R1+0x258] ;  /* 0x0002580001127983 */ /* 0x002ea80000300a00 */
[----:B------:R1:W-:Y:S04]  /*2c840*/  LDGSTS.E [R252+0x64500], [R12.64], !P2 ;  /* 0x645000000cfc7fae */ /* 0x0003e8000d121844 */
[----:B------:R-:W2:Y:S04]  /*2c850*/  LDL.LU.64 R16, [R1+0x250] ;  /* 0x0002500001107983 */ /* 0x000ea80000300a00 */
[----:B------:R1:W-:Y:S04]  /*2c860*/  LDGSTS.E [R252+0x64600], [R10.64], !P2 ;  /* 0x646000000afc7fae */ /* 0x0003e8000d121844 */
[----:B-1----:R-:W2:Y:S04]  /*2c870*/  LDL.LU.64 R12, [R1+0x248] ;  /* 0x00024800010c7983 */ /* 0x002ea80000300a00 */
[----:B------:R1:W-:Y:S04]  /*2c880*/  LDGSTS.E [R252+0x64700], [R8.64], !P2 ;  /* 0x6470000008fc7fae */ /* 0x0003e8000d121844 */
[----:B------:R-:W2:Y:S04]  /*2c890*/  LDL.LU.64 R10, [R1+0x240] ;  /* 0x00024000010a7983 */ /* 0x000ea80000300a00 */
[----:B-1----:R-:W2:Y:S01]  /*2c8a0*/  LDL.LU.64 R8, [R1+0x238] ;  /* 0x0002380001087983 */ /* 0x002ea20000300a00 */
[----:B----4-:R-:W-:-:S03]  /*2c8b0*/  IMAD.WIDE R230, R246, 0x4, R6 ;  /* 0x00000004f6e67825 */ /* 0x010fc600078e0206 */
[----:B------:R-:W4:Y:S01]  /*2c8c0*/  LDL.LU.64 R6, [R1+0x230] ;  /* 0x0002300001067983 */ /* 0x000f220000300a00 */
[----:B---3--:R-:W-:-:S03]  /*2c8d0*/  IMAD.WIDE R232, R246, 0x4, R232 ;  /* 0x00000004f6e87825 */ /* 0x008fc600078e02e8 */
[----:B------:R1:W-:Y:S01]  /*2c8e0*/  STL.64 [R1+0x3950], R230 ;  /* 0x003950e601007387 */ /* 0x0003e20000100a00 */
[----:B------:R-:W-:-:S03]  /*2c8f0*/  IMAD.WIDE R234, R246, 0x4, R234 ;  /* 0x00000004f6ea7825 */ /* 0x000fc600078e02ea */
[----:B------:R3:W-:Y:S01]  /*2c900*/  STL.64 [R1+0x3958], R232 ;  /* 0x003958e801007387 */ /* 0x0007e20000100a00 */
[----:B--2---:R-:W-:-:S03]  /*2c910*/  IMAD.WIDE R236, R246, 0x4, R236 ;  /* 0x00000004f6ec7825 */ /* 0x004fc600078e02ec */
[----:B------:R2:W-:Y:S01]  /*2c920*/  STL.64 [R1+0x3960], R234 ;  /* 0x003960ea01007387 */ /* 0x0005e20000100a00 */
[----:B------:R-:W-:-:S03]  /*2c930*/  IMAD.WIDE R238, R246, 0x4, R238 ;  /* 0x00000004f6ee7825 */ /* 0x000fc600078e02ee */
[----:B------:R1:W-:Y:S01]  /*2c940*/  STL.64 [R1+0x3968], R236 ;  /* 0x003968ec01007387 */ /* 0x0003e20000100a00 */
[----:B------:R-:W-:-:S03]  /*2c950*/  IMAD.WIDE R240, R246, 0x4, R4 ;  /* 0x00000004f6f07825 */ /* 0x000fc600078e0204 */
[----:B------:R-:W4:Y:S04]  /*2c960*/  LDL.LU.64 R4, [R1+0x70] ;  /* 0x0000700001047983 */ /* 0x000f280000300a00 */
[----:B------:R1:W-:Y:S01]  /*2c970*/  STL.64 [R1+0x3970], R238 ;  /* 0x003970ee01007387 */ /* 0x0003e20000100a00 */
[----:B------:R-:W-:-:S03]  /*2c980*/  IMAD.WIDE R248, R246, 0x4, R2 ;  /* 0x00000004f6f87825 */ /* 0x000fc600078e0202 */
[----:B------:R-:W4:Y:S01]  /*2c990*/  LDL.LU.64 R2, [R1+0x28] ;  /* 0x0000280001027983 */ /* 0x000f220000300a00 */
[----:B------:R-:W-:-:S04]  /*2c9a0*/  IADD3 R0, R15, -0xcd, RZ ;  /* 0xffffff330f007810 */ /* 0x000fc80007ffe0ff */
[----:B------:R-:W-:Y:S02]  /*2c9b0*/  ISETP.GE.U32.AND P0, PT, R0, 0x7ffffeb4, PT ;  /* 0x7ffffeb40000780c */ /* 0x000fe40003f06070 */
[C---:B------:R-:W-:Y:S01]  /*2c9c0*/  IADD3 R0, R15.reuse, -0xd1, RZ ;  /* 0xffffff2f0f007810 */ /* 0x040fe20007ffe0ff */
[----:B------:R1:W-:Y:S03]  /*2c9d0*/  STL.64 [R1+0x3978], R240 ;  /* 0x003978f001007387 */ /* 0x0003e60000100a00 */
[----:B------:R-:W-:Y:S01]  /*2c9e0*/  ISETP.GE.U32.AND P4, PT, R0, 0x7ffffeb0, PT ;  /* 0x7ffffeb00000780c */ /* 0x000fe20003f86070 */
[----:B------:R1:W-:Y:S01]  /*2c9f0*/  STL.64 [R1+0x3980], R248 ;  /* 0x003980f801007387 */ /* 0x0003e20000100a00 */
[----:B------:R-:W-:-:S05]  /*2ca00*/  IADD3 R0, R15, -0xd5, RZ ;  /* 0xffffff2b0f007810 */ /* 0x000fca0007ffe0ff */
[----:B------:R1:W-:Y:S04]  /*2ca10*/  LDGSTS.E [R252+0x66000], [R230.64], !P0 ;  /* 0x66000000e6fc7fae */ /* 0x0003e8000c121844 */
[----:B------:R3:W-:Y:S04]  /*2ca20*/  LDGSTS.E [R252+0x66100], [R232.64], !P0 ;  /* 0x66100000e8fc7fae */ /* 0x0007e8000c121844 */
[----:B------:R2:W-:Y:S04]  /*2ca30*/  LDGSTS.E [R252+0x66200], [R234.64], !P0 ;  /* 0x66200000eafc7fae */ /* 0x0005e8000c121844 */
[----:B-1----:R-:W4:Y:S01]  /*2ca40*/  LDL.LU.64 R230, [R1+0x73c0] ;  /* 0x0073c00001e67983 */ /* 0x002f220000300a00 */
[----:B------:R-:W-:-:S03]  /*2ca50*/  IMAD.WIDE R242, R246, 0x4, R242 ;  /* 0x00000004f6f27825 */ /* 0x000fc600078e02f2 */
[----:B---3--:R-:W3:Y:S04]  /*2ca60*/  LDL.LU.64 R232, [R1+0x73b8] ;  /* 0x0073b80001e87983 */ /* 0x008ee80000300a00 */
[----:B--2---:R-:W2:Y:S04]  /*2ca70*/  LDL.LU.64 R234, [R1+0x73b0] ;  /* 0x0073b00001ea7983 */ /* 0x004ea80000300a00 */
[----:B------:R1:W-:Y:S01]  /*2ca80*/  STL.64 [R1+0x3988], R242 ;  /* 0x003988f201007387 */ /* 0x0003e20000100a00 */
[----:B------:R-:W-:-:S03]  /*2ca90*/  IMAD.WIDE R244, R246, 0x4, R244 ;  /* 0x00000004f6f47825 */ /* 0x000fc600078e02f4 */
[----:B------:R1:W-:Y:S01]  /*2caa0*/  LDGSTS.E [R252+0x66300], [R236.64], !P0 ;  /* 0x66300000ecfc7fae */ /* 0x0003e2000c121844 */
[----:B------:R-:W-:-:S03]  /*2cab0*/  ISETP.GE.U32.AND P1, PT, R0, 0x7ffffeac, PT ;  /* 0x7ffffeac0000780c */ /* 0x000fc60003f26070 */
[----:B------:R1:W-:Y:S01]  /*2cac0*/  LDGSTS.E [R252+0x66400], [R238.64], !P0 ;  /* 0x66400000eefc7fae */ /* 0x0003e2000c121844 */
[----:B------:R-:W-:-:S03]  /*2cad0*/  IMAD.WIDE R250, R246, 0x4, R250 ;  /* 0x00000004f6fa7825 */ /* 0x000fc600078e02fa */
[----:B------:R1:W-:Y:S04]  /*2cae0*/  LDGSTS.E [R252+0x66500], [R240.64], !P0 ;  /* 0x66500000f0fc7fae */ /* 0x0003e8000c121844 */
[----:B-1----:R-:W2:Y:S01]  /*2caf0*/  LDL.LU.64 R236, [R1+0x73a8] ;  /* 0x0073a80001ec7983 */ /* 0x002ea20000300a00 */
[----:B------:R-:W-:-:S03]  /*2cb00*/  IMAD.WIDE R18, R246, 0x4, R18 ;  /* 0x00000004f6127825 */ /* 0x000fc600078e0212 */
[----:B------:R-:W2:Y:S04]  /*2cb10*/  LDL.LU.64 R238, [R1+0x73a0] ;  /* 0x0073a00001ee7983 */ /* 0x000ea80000300a00 */
[----:B------:R-:W2:Y:S01]  /*2cb20*/  LDL.LU.64 R240, [R1+0x7398] ;  /* 0x0073980001f07983 */ /* 0x000ea20000300a00 */
[----:B------:R-:W-:-:S03]  /*2cb30*/  IMAD.WIDE R16, R246, 0x4, R16 ;  /* 0x00000004f6107825 */ /* 0x000fc600078e0210 */
[----:B------:R1:W-:Y:S04]  /*2cb40*/  LDGSTS.E [R252+0x66600], [R248.64], !P0 ;  /* 0x66600000f8fc7fae */ /* 0x0003e8000c121844 */
[----:B------:R1:W-:Y:S01]  /*2cb50*/  LDGSTS.E [R252+0x66700], [R242.64], !P0 ;  /* 0x66700000f2fc7fae */ /* 0x0003e2000c121844 */
[----:B------:R-:W-:-:S03]  /*2cb60*/  IMAD.WIDE R12, R246, 0x4, R12 ;  /* 0x00000004f60c7825 */ /* 0x000fc600078e020c */
[----:B------:R1:W-:Y:S04]  /*2cb70*/  LDGSTS.E [R252+0x68000], [R244.64], !P4 ;  /* 0x68000000f4fc7fae */ /* 0x0003e8000e121844 */
[----:B-1----:R-:W2:Y:S01]  /*2cb80*/  LDL.LU.64 R248, [R1+0x7390] ;  /* 0x0073900001f87983 */ /* 0x002ea20000300a00 */
[----:B------:R-:W-:-:S03]  /*2cb90*/  IMAD.WIDE R10, R246, 0x4, R10 ;  /* 0x00000004f60a7825 */ /* 0x000fc600078e020a */
[----:B------:R-:W2:Y:S04]  /*2cba0*/  LDL.LU.64 R242, [R1+0x7388] ;  /* 0x0073880001f27983 */ /* 0x000ea80000300a00 */
[----:B------:R1:W-:Y:S01]  /*2cbb0*/  STL.64 [R1+0x39e8], R244 ;  /* 0x0039e8f401007387 */ /* 0x0003e20000100a00 */
[----:B------:R-:W-:-:S03]  /*2cbc0*/  IMAD.WIDE R8, R246, 0x4, R8 ;  /* 0x00000004f6087825 */ /* 0x000fc600078e0208 */
[----:B------:R-:W-:Y:S01]  /*2cbd0*/  STL.64 [R1+0x39f0], R250 ;  /* 0x0039f0fa01007387 */ /* 0x000fe20000100a00 */
[----:B------:R-:W-:-:S03]  /*2cbe0*/  IADD3 R0, R15, -0xd9, RZ ;  /* 0xffffff270f007810 */ /* 0x000fc60007ffe0ff */
[----:B------:R-:W-:Y:S04]  /*2cbf0*/  STL.64 [R1+0x39f8], R18 ;  /* 0x0039f81201007387 */ /* 0x000fe80000100a00 */
[----:B------:R1:W-:Y:S04]  /*2cc00*/  LDGSTS.E [R252+0x68100], [R250.64], !P4 ;  /* 0x68100000fafc7fae */ /* 0x0003e8000e121844 */
[----:B------:R-:W-:Y:S04]  /*2cc10*/  STL.64 [R1+0x3a00], R16 ;  /* 0x003a001001007387 */ /* 0x000fe80000100a00 */
[----:B------:R1:W-:Y:S04]  /*2cc20*/  LDGSTS.E [R252+0x68200], [R18.64], !P4 ;  /* 0x6820000012fc7fae */ /* 0x0003e8000e121844 */
[----:B------:R1:W-:Y:S04]  /*2cc30*/  STL.64 [R1+0x3a08], R12 ;  /* 0x003a080c01007387 */ /* 0x0003e80000100a00 */
[----:B------:R4:W-:Y:S01]  /*2cc40*/  LDGSTS.E [R252+0x68300], [R16.64], !P4 ;  /* 0x6830000010fc7fae */ /* 0x0009e2000e121844 */
[----:B------:R-:W-:-:S03]  /*2cc50*/  ISETP.GE.U32.AND P3, PT, R0, 0x7ffffea8, PT ;  /* 0x7ffffea80000780c */ /* 0x000fc60003f66070 */
[----:B-1----:R-:W2:Y:S04]  /*2cc60*/  LDL.LU.64 R244, [R1+0x7380] ;  /* 0x0073800001f47983 */ /* 0x002ea80000300a00 */
[----:B------:R1:W-:Y:S04]  /*2cc70*/  LDGSTS.E [R252+0x68400], [R12.64], !P4 ;  /* 0x684000000cfc7fae */ /* 0x0003e8000e121844 */
[----:B------:R1:W-:Y:S04]  /*2cc80*/  STL.64 [R1+0x3a10], R10 ;  /* 0x003a100a01007387 */ /* 0x0003e80000100a00 */
[----:B------:R1:W-:Y:S02]  /*2cc90*/  LDGSTS.E [R252+0x68500], [R10.64], !P4 ;  /* 0x685000000afc7fae */ /* 0x0003e4000e121844 */
[----:B-1----:R-:W-:-:S02]  /*2cca0*/  IMAD.WIDE R12, R246, 0x4, R20 ;  /* 0x00000004f60c7825 */ /* 0x002fc400078e0214 */
[----:B------:R1:W-:Y:S04]  /*2ccb0*/  STL.64 [R1+0x3a18], R8 ;  /* 0x003a180801007387 */ /* 0x0003e80000100a00 */
[----:B------:R1:W-:Y:S01]  /*2ccc0*/  LDGSTS.E [R252+0x68600], [R8.64], !P4 ;  /* 0x6860000008fc7fae */ /* 0x0003e2000e121844 */
[----:B------:R-:W-:-:S04]  /*2ccd0*/  IMAD.WIDE R10, R246, 0x4, R22 ;  /* 0x00000004f60a7825 */ /* 0x000fc800078e0216 */
[----:B-1----:R-:W-:Y:S01]  /*2cce0*/  IMAD.WIDE R8, R246, 0x4, R24 ;  /* 0x00000004f6087825 */ /* 0x002fe200078e0218 */
[----:B------:R-:W-:-:S04]  /*2ccf0*/  IADD3 R0, R15, -0xdd, RZ ;  /* 0xffffff230f007810 */ /* 0x000fc80007ffe0ff */
[----:B------:R-:W-:Y:S01]  /*2cd00*/  ISETP.GE.U32.AND P5, PT, R0, 0x7ffffea4, PT ;  /* 0x7ffffea40000780c */ /* 0x000fe20003fa6070 */
[----:B------:R-:W-:-:S04]  /*2cd10*/  IMAD.WIDE R24, R246, 0x4, R50 ;  /* 0x00000004f6187825 */ /* 0x000fc800078e0232 */
[----:B------:R-:W-:-:S04]  /*2cd20*/  IMAD.WIDE R22, R246, 0x4, R52 ;  /* 0x00000004f6167825 */ /* 0x000fc800078e0234 */
[----:B------:R-:W-:-:S04]  /*2cd30*/  IMAD.WIDE R20, R246, 0x4, R54 ;  /* 0x00000004f6147825 */ /* 0x000fc800078e0236 */
[----:B----4-:R-:W-:-:S05]  /*2cd40*/  IMAD.WIDE R6, R246, 0x4, R6 ;  /* 0x00000004f6067825 */ /* 0x010fca00078e0206 */
[----:B------:R1:W-:Y:S04]  /*2cd50*/  STL.64 [R1+0x3a20], R6 ;  /* 0x003a200601007387 */ /* 0x0003e80000100a00 */
[----:B------:R1:W-:Y:S02]  /*2cd60*/  LDGSTS.E [R252+0x68700], [R6.64], !P4 ;  /* 0x6870000006fc7fae */ /* 0x0003e4000e121844 */
[----:B-1----:R-:W-:-:S04]  /*2cd70*/  IMAD.WIDE R6, R246, 0x4, R26 ;  /* 0x00000004f6067825 */ /* 0x002fc800078e021a */
[----:B------:R-:W-:-:S04]  /*2cd80*/  IMAD.WIDE R18, R246, 0x4, R4 ;  /* 0x00000004f6127825 */ /* 0x000fc800078e0204 */
[C---:B------:R-:W-:Y:S01]  /*2cd90*/  IMAD.WIDE R4, R246.reuse, 0x4, R28 ;  /* 0x00000004f6047825 */ /* 0x040fe200078e021c */
[----:B------:R1:W-:Y:S04]  /*2cda0*/  STL.64 [R1+0x3a68], R18 ;  /* 0x003a681201007387 */ /* 0x0003e80000100a00 */
[----:B------:R1:W-:Y:S01]  /*2cdb0*/  LDGSTS.E [R252+0x6a000], [R18.64], !P1 ;  /* 0x6a00000012fc7fae */ /* 0x0003e2000c921844 */
[----:B------:R-:W-:-:S04]  /*2cdc0*/  IMAD.WIDE R16, R246, 0x4, R2 ;  /* 0x00000004f6107825 */ /* 0x000fc800078e0202 */
[C---:B------:R-:W-:Y:S01]  /*2cdd0*/  IMAD.WIDE R2, R246.reuse, 0x4, R30 ;  /* 0x00000004f6027825 */ /* 0x040fe200078e021e */
[----:B------:R4:W-:Y:S04]  /*2cde0*/  STL.64 [R1+0x3a70], R16 ;  /* 0x003a701001007387 */ /* 0x0009e80000100a00 */
[----:B------:R3:W-:Y:S01]  /*2cdf0*/  STL.64 [R1+0x3a78], R12 ;  /* 0x003a780c01007387 */ /* 0x0007e20000100a00 */
[----:B-1----:R-:W-:-:S03]  /*2ce00*/  IMAD.WIDE R18, R246, 0x4, R32 ;  /* 0x00000004f6127825 */ /* 0x002fc600078e0220 */
[----:B------:R1:W-:Y:S04]  /*2ce10*/  STL.64 [R1+0x3a80], R10 ;  /* 0x003a800a01007387 */ /* 0x0003e80000100a00 */
[----:B------:R4:W-:Y:S04]  /*2ce20*/  LDGSTS.E [R252+0x6a100], [R16.64], !P1 ;  /* 0x6a10000010fc7fae */ /* 0x0009e8000c921844 */
        /* <DEDUP_REMOVED lines=12> */
[----:B------:R3:W-:Y:S04]  /*2cef0*/  LDGSTS.E [R252+0x6a600], [R4.64], !P1 ;  /* 0x6a60000004fc7fae */ /* 0x0007e8000c921844 */
[----:B------:R-:W-:Y:S01]  /*2cf00*/  STL.64 [R1+0x3b68], R18 ;  /* 0x003b681201007387 */ /* 0x000fe20000100a00 */
[----:B----4-:R-:W-:-:S03]  /*2cf10*/  IMAD.WIDE R6, R246, 0x4, R42 ;  /* 0x00000004f6067825 */ /* 0x010fc600078e022a */
[----:B------:R1:W-:Y:S01]  /*2cf20*/  LDGSTS.E [R252+0x6a700], [R2.64], !P1 ;  /* 0x6a70000002fc7fae */ /* 0x0003e2000c921844 */
[----:B---3--:R-:W-:-:S03]  /*2cf30*/  IMAD.WIDE R4, R246, 0x4, R44 ;  /* 0x00000004f6047825 */ /* 0x008fc600078e022c */
[----:B------:R-:W-:Y:S04]  /*2cf40*/  STL.64 [R1+0x3b78], R16 ;  /* 0x003b781001007387 */ /* 0x000fe80000100a00 */
[----:B------:R-:W-:Y:S01]  /*2cf50*/  STL.64 [R1+0x3b88], R12 ;  /* 0x003b880c01007387 */ /* 0x000fe20000100a00 */
[----:B-1----:R-:W-:-:S03]  /*2cf60*/  IMAD.WIDE R2, R246, 0x4, R46 ;  /* 0x00000004f6027825 */ /* 0x002fc600078e022e */
[----:B------:R1:W-:Y:S04]  /*2cf70*/  STL.64 [R1+0x3b98], R10 ;  /* 0x003b980a01007387 */ /* 0x0003e80000100a00 */
[----:B------:R3:W-:Y:S04]  /*2cf80*/  STL.64 [R1+0x3ba0], R8 ;  /* 0x003ba00801007387 */ /* 0x0007e80000100a00 */
[----:B------:R2:W-:Y:S04]  /*2cf90*/  LDGSTS.E [R252+0x6c000], [R18.64], !P3 ;  /* 0x6c00000012fc7fae */ /* 0x0005e8000d921844 */
[----:B------:R1:W-:Y:S04]  /*2cfa0*/  STL.64 [R1+0x3ba8], R6 ;  /* 0x003ba80601007387 */ /* 0x0003e80000100a00 */
[----:B------:R1:W-:Y:S04]  /*2cfb0*/  LDGSTS.E [R252+0x6c100], [R16.64], !P3 ;  /* 0x6c10000010fc7fae */ /* 0x0003e8000d921844 */
[----:B------:R1:W-:Y:S04]  /*2cfc0*/  STL.64 [R1+0x3bb0], R4 ;  /* 0x003bb00401007387 */ /* 0x0003e80000100a00 */
[----:B------:R1:W-:Y:S04]  /*2cfd0*/  LDGSTS.E [R252+0x6c200], [R12.64], !P3 ;  /* 0x6c2000000cfc7fae */ /* 0x0003e8000d921844 */
[----:B------:R1:W-:Y:S04]  /*2cfe0*/  STL.64 [R1+0x3bb8], R2 ;  /* 0x003bb80201007387 */ /* 0x0003e80000100a00 */
[----:B------:R1:W-:Y:S04]  /*2cff0*/  LDGSTS.E [R252+0x6c300], [R10.64], !P3 ;  /* 0x6c3000000afc7fae */ /* 0x0003e8000d921844 */
[----:B------:R3:W-:Y:S01]  /*2d000*/  LDGSTS.E [R252+0x6c400], [R8.64], !P3 ;  /* 0x6c40000008fc7fae */ /* 0x0007e2000d921844 */
[----:B------:R-:W-:-:S03]  /*2d010*/  IMAD.WIDE R26, R246, 0x4, R48 ;  /* 0x00000004f61a7825 */ /* 0x000fc600078e0230 */
[----:B------:R2:W-:Y:S04]  /*2d020*/  LDGSTS.E [R252+0x6c500], [R6.64], !P3 ;  /* 0x6c50000006fc7fae */ /* 0x0005e8000d921844 */
[----:B-1----:R-:W4:Y:S04]  /*2d030*/  LDL.LU.64 R10, [R1] ;  /* 0x00000000010a7983 */ /* 0x002f280000300a00 */
[----:B---3--:R-:W3:Y:S04]  /*2d040*/  LDL.LU.64 R8, [R1+0x8] ;  /* 0x0000080001087983 */ /* 0x008ee80000300a00 */
[----:B------:R1:W-:Y:S04]  /*2d050*/  LDGSTS.E [R252+0x6c600], [R4.64], !P3 ;  /* 0x6c60000004fc7fae */ /* 0x0003e8000d921844 */
[----:B--2---:R-:W2:Y:S01]  /*2d060*/  LDL.LU.64 R6, [R1+0x10] ;  /* 0x0000100001067983 */ /* 0x004ea20000300a00 */
[----:B------:R-:W-:-:S03]  /*2d070*/  IMAD.WIDE R18, R246, 0x4, R56 ;  /* 0x00000004f6127825 */ /* 0x000fc600078e0238 */
[----:B------:R1:W-:Y:S04]  /*2d080*/  LDGSTS.E [R252+0x6c700], [R2.64], !P3 ;  /* 0x6c70000002fc7fae */ /* 0x0003e8000d921844 */
[----:B-1----:R-:W2:Y:S01]  /*2d090*/  LDL.LU.64 R4, [R1+0x18] ;  /* 0x0000180001047983 */ /* 0x002ea20000300a00 */
[----:B------:R-:W-:-:S03]  /*2d0a0*/  IMAD.WIDE R16, R246, 0x4, R58 ;  /* 0x00000004f6107825 */ /* 0x000fc600078e023a */
[----:B------:R-:W-:Y:S01]  /*2d0b0*/  STL.64 [R1+0x3bc0], R26 ;  /* 0x003bc01a01007387 */ /* 0x000fe20000100a00 */
[----:B------:R-:W-:-:S03]  /*2d0c0*/  IMAD.WIDE R12, R246, 0x4, R60 ;  /* 0x00000004f60c7825 */ /* 0x000fc600078e023c */
[----:B------:R-:W-:Y:S01]  /*2d0d0*/  STL.64 [R1+0x3bc8], R24 ;  /* 0x003bc81801007387 */ /* 0x000fe20000100a00 */
[----:B------:R-:W-:-:S03]  /*2d0e0*/  IMAD.WIDE R2, R246, 0x4, R62 ;  /* 0x00000004f6027825 */ /* 0x000fc600078e023e */
[----:B------:R1:W-:Y:S04]  /*2d0f0*/  LDGSTS.E [R252+0x6e000], [R26.64], !P5 ;  /* 0x6e0000001afc7fae */ /* 0x0003e8000e921844 */
[----:B------:R1:W-:Y:S04]  /*2d100*/  STL.64 [R1+0x3bd0], R22 ;  /* 0x003bd01601007387 */ /* 0x0003e80000100a00 */
[----:B------:R4:W-:Y:S04]  /*2d110*/  LDGSTS.E [R252+0x6e100], [R24.64], !P5 ;  /* 0x6e10000018fc7fae */ /* 0x0009e8000e921844 */
[----:B------:R-:W-:Y:S04]  /*2d120*/  STL.64 [R1+0x3bd8], R20 ;  /* 0x003bd81401007387 */ /* 0x000fe80000100a00 */
[----:B------:R1:W-:Y:S04]  /*2d130*/  LDGSTS.E [R252+0x6e200], [R22.64], !P5 ;  /* 0x6e20000016fc7fae */ /* 0x0003e8000e921844 */
[----:B------:R-:W-:Y:S04]  /*2d140*/  STL.64 [R1+0x3be0], R18 ;  /* 0x003be01201007387 */ /* 0x000fe80000100a00 */
        /* <DEDUP_REMOVED lines=8> */
[----:B-1----:R-:W2:Y:S04]  /*2d1d0*/  LDL.LU.64 R22, [R1+0x20] ;  /* 0x0000200001167983 */ /* 0x002ea80000300a00 */
[----:B------:R-:W2:Y:S01]  /*2d1e0*/  LDL.LU.64 R2, [R1+0x30] ;  /* 0x0000300001027983 */ /* 0x000ea20000300a00 */
[----:B------:R-:W-:Y:S01]  /*2d1f0*/  IADD3 R0, R15, -0xe1, RZ ;  /* 0xffffff1f0f007810 */ /* 0x000fe20007ffe0ff */
[----:B------:R-:W-:-:S02]  /*2d200*/  IMAD.WIDE R32, R246, 0x4, R64 ;  /* 0x00000004f6207825 */ /* 0x000fc400078e0240 */
[----:B------:R-:W2:Y:S01]  /*2d210*/  LDL.LU.64 R250, [R1+0x38] ;  /* 0x0000380001fa7983 */ /* 0x000ea20000300a00 */
[----:B------:R-:W-:Y:S01]  /*2d220*/  ISETP.GE.U32.AND P6, PT, R0, 0x7ffffea0, PT ;  /* 0x7ffffea00000780c */ /* 0x000fe20003fc6070 */
[C---:B------:R-:W-:Y:S02]  /*2d230*/  IMAD.WIDE R30, R246.reuse, 0x4, R66 ;  /* 0x00000004f61e7825 */ /* 0x040fe400078e0242 */
[----:B------:R-:W2:Y:S02]  /*2d240*/  LDL.LU.64 R18, [R1+0x40] ;  /* 0x0000400001127983 */ /* 0x000ea40000300a00 */
[C---:B------:R-:W-:Y:S02]  /*2d250*/  IMAD.WIDE R28, R246.reuse, 0x4, R68 ;  /* 0x00000004f61c7825 */ /* 0x040fe400078e0244 */
[----:B------:R-:W2:Y:S02]  /*2d260*/  LDL.LU.64 R16, [R1+0x48] ;  /* 0x0000480001107983 */ /* 0x000ea40000300a00 */
[----:B------:R-:W-:-:S02]  /*2d270*/  IMAD.WIDE R26, R246, 0x4, R70 ;  /* 0x00000004f61a7825 */ /* 0x000fc400078e0246 */
[----:B------:R-:W2:Y:S04]  /*2d280*/  LDL.LU.64 R12, [R1+0x50] ;  /* 0x00005000010c7983 */ /* 0x000ea80000300a00 */
[----:B------:R-:W-:Y:S04]  /*2d290*/  STL.64 [R1+0x3c00], R32 ;  /* 0x003c002001007387 */ /* 0x000fe80000100a00 */
[----:B------:R-:W-:Y:S04]  /*2d2a0*/  STL.64 [R1+0x3c08], R30 ;  /* 0x003c081e01007387 */ /* 0x000fe80000100a00 */
[----:B------:R-:W-:Y:S04]  /*2d2b0*/  STL.64 [R1+0x3c10], R28 ;  /* 0x003c101c01007387 */ /* 0x000fe80000100a00 */
[----:B------:R-:W-:Y:S04]  /*2d2c0*/  STL.64 [R1+0x3c18], R26 ;  /* 0x003c181a01007387 */ /* 0x000fe80000100a00 */
[----:B------:R1:W-:Y:S04]  /*2d2d0*/  LDGSTS.E [R252+0x70000], [R32.64], !P6 ;  /* 0x7000000020fc7fae */ /* 0x0003e8000f121844 */
[----:B------:R1:W-:Y:S04]  /*2d2e0*/  LDGSTS.E [R252+0x70100], [R30.64], !P6 ;  /* 0x701000001efc7fae */ /* 0x0003e8000f121844 */
[----:B------:R1:W-:Y:S04]  /*2d2f0*/  LDGSTS.E [R252+0x70200], [R28.64], !P6 ;  /* 0x702000001cfc7fae */ /* 0x0003e8000f121844 */
[----:B------:R1:W-:Y:S01]  /*2d300*/  LDGSTS.E [R252+0x70300], [R26.64], !P6 ;  /* 0x703000001afc7fae */ /* 0x0003e2000f121844 */
[----:B----4-:R-:W-:-:S04]  /*2d310*/  IMAD.WIDE R24, R246, 0x4, R10 ;  /* 0x00000004f6187825 */ /* 0x010fc800078e020a */
[C---:B---3--:R-:W-:Y:S01]  /*2d320*/  IMAD.WIDE R20, R246.reuse, 0x4, R8 ;  /* 0x00000004f6147825 */ /* 0x048fe200078e0208 */
[----:B------:R3:W-:Y:S04]  /*2d330*/  LDGSTS.E [R252+0x70400], [R24.64], !P6 ;  /* 0x7040000018fc7fae */ /* 0x0007e8000f121844 */
[----:B------:R-:W4:Y:S01]  /*2d340*/  LDL.LU.64 R8, [R1+0x58] ;  /* 0x0000580001087983 */ /* 0x000f220000300a00 */
[----:B--2---:R-:W-:-:S03]  /*2d350*/  IMAD.WIDE R10, R246, 0x4, R6 ;  /* 0x00000004f60a7825 */ /* 0x004fc600078e0206 */
[----:B------:R-:W-:Y:S04]  /*2d360*/  STL.64 [R1+0x3c20], R24 ;  /* 0x003c201801007387 */ /* 0x000fe80000100a00 */
[----:B------:R-:W-:Y:S01]  /*2d370*/  STL.64 [R1+0x3c28], R20 ;  /* 0x003c281401007387 */ /* 0x000fe20000100a00 */
[----:B------:R-:W-:-:S03]  /*2d380*/  IMAD.WIDE R4, R246, 0x4, R4 ;  /* 0x00000004f6047825 */ /* 0x000fc600078e0204 */
[----:B------:R-:W2:Y:S04]  /*2d390*/  LDL.LU.64 R6, [R1+0x60] ;  /* 0x0000600001067983 */ /* 0x000ea80000300a00 */
[----:B------:R1:W-:Y:S04]  /*2d3a0*/  STL.64 [R1+0x3c30], R10 ;  /* 0x003c300a01007387 */ /* 0x0003e80000100a00 */
[----:B------:R1:W-:Y:S04]  /*2d3b0*/  LDGSTS.E [R252+0x70500], [R20.64], !P6 ;  /* 0x7050000014fc7fae */ /* 0x0003e8000f121844 */
[----:B------:R1:W-:Y:S04]  /*2d3c0*/  STL.64 [R1+0x3c38], R4 ;  /* 0x003c380401007387 */ /* 0x0003e80000100a00 */
[----:B------:R1:W-:Y:S04]  /*2d3d0*/  LDGSTS.E [R252+0x70600], [R10.64], !P6 ;  /* 0x706000000afc7fae */ /* 0x0003e8000f121844 */
[----:B------:R3:W-:Y:S04]  /*2d3e0*/  LDGSTS.E [R252+0x70700], [R4.64], !P6 ;  /* 0x7070000004fc7fae */ /* 0x0007e8000f121844 */
[----:B-1----:R-:W2:Y:S04]  /*2d3f0*/  LDL.LU.64 R10, [R1+0x68] ;  /* 0x00006800010a7983 */ /* 0x002ea80000300a00 */
[----:B------:R-:W2:Y:S04]  /*2d400*/  LDL.LU.64 R20, [R1+0x78] ;  /* 0x0000780001147983 */ /* 0x000ea80000300a00 */
[----:B---3--:R-:W3:Y:S01]  /*2d410*/  LDL.LU.64 R4, [R1+0x80] ;  /* 0x0000800001047983 */ /* 0x008ee20000300a00 */
[----:B------:R-:W-:-:S03]  /*2d420*/  IMAD.WIDE R30, R246, 0x4, R2 ;  /* 0x00000004f61e7825 */ /* 0x000fc600078e0202 */
[----:B------:R-:W3:Y:S01]  /*2d430*/  LDL.LU.64 R2, [R1+0x88] ;  /* 0x0000880001027983 */ /* 0x000ee20000300a00 */
[----:B------:R-:W-:Y:S01]  /*2d440*/  IADD3 R0, R15, -0xe5, RZ ;  /* 0xffffff1b0f007810 */ /* 0x000fe20007ffe0ff */
[----:B------:R-:W-:-:S03]  /*2d450*/  IMAD.WIDE R32, R246, 0x4, R22 ;  /* 0x00000004f6207825 */ /* 0x000fc600078e0216 */
[----:B------:R-:W-:Y:S01]  /*2d460*/  ISETP.GE.U32.AND P2, PT, R0, 0x7ffffe9c, PT ;  /* 0x7ffffe9c0000780c */ /* 0x000fe20003f46070 */
[C---:B------:R-:W-:Y:S01]  /*2d470*/  IMAD.WIDE R28, R246.reuse, 0x4, R250 ;  /* 0x00000004f61c7825 */ /* 0x040fe200078e02fa */
[----:B------:R-:W-:Y:S03]  /*2d480*/  STL.64 [R1+0x3c40], R32 ;  /* 0x003c402001007387 */ /* 0x000fe60000100a00 */
[C---:B------:R-:W-:Y:S01]  /*2d490*/  IMAD.WIDE R26, R246.reuse, 0x4, R18 ;  /* 0x00000004f61a7825 */ /* 0x040fe200078e0212 */
[----:B------:R-:W-:Y:S03]  /*2d4a0*/  STL.64 [R1+0x3c48], R30 ;  /* 0x003c481e01007387 */ /* 0x000fe60000100a00 */
[C---:B------:R-:W-:Y:S01]  /*2d4b0*/  IMAD.WIDE R24, R246.reuse, 0x4, R16 ;  /* 0x00000004f6187825 */ /* 0x040fe200078e0210 */
[----:B------:R-:W3:Y:S03]  /*2d4c0*/  LDL.LU.64 R250, [R1+0x90] ;  /* 0x0000900001fa7983 */ /* 0x000ee60000300a00 */
[C---:B------:R-:W-:Y:S01]  /*2d4d0*/  IMAD.WIDE R22, R246.reuse, 0x4, R12 ;  /* 0x00000004f6167825 */ /* 0x040fe200078e020c */
[----:B------:R-:W-:Y:S04]  /*2d4e0*/  STL.64 [R1+0x3c50], R28 ;  /* 0x003c501c01007387 */ /* 0x000fe80000100a00 */
[----:B------:R-:W-:Y:S04]  /*2d4f0*/  STL.64 [R1+0x3c58], R26 ;  /* 0x003c581a01007387 */ /* 0x000fe80000100a00 */
[----:B------:R-:W3:Y:S04]  /*2d500*/  LDL.LU.64 R12, [R1+0x98] ;  /* 0x00009800010c7983 */ /* 0x000ee80000300a00 */
[----:B------:R-:W-:Y:S04]  /*2d510*/  STL.64 [R1+0x3c60], R24 ;  /* 0x003c601801007387 */ /* 0x000fe80000100a00 */
[----:B------:R-:W3:Y:S04]  /*2d520*/  LDL.LU.64 R18, [R1+0xa0] ;  /* 0x0000a00001127983 */ /* 0x000ee80000300a00 */
[----:B------:R-:W-:Y:S04]  /*2d530*/  STL.64 [R1+0x3c68], R22 ;  /* 0x003c681601007387 */ /* 0x000fe80000100a00 */
[----:B------:R1:W-:Y:S04]  /*2d540*/  LDGSTS.E [R252+0x72000], [R32.64], !P2 ;  /* 0x7200000020fc7fae */ /* 0x0003e8000d121844 */
[----:B------:R3:W-:Y:S04]  /*2d550*/  LDGSTS.E [R252+0x72100], [R30.64], !P2 ;  /* 0x721000001efc7fae */ /* 0x0007e8000d121844 */
[----:B------:R1:W-:Y:S04]  /*2d560*/  LDGSTS.E [R252+0x72200], [R28.64], !P2 ;  /* 0x722000001cfc7fae */ /* 0x0003e8000d121844 */
[----:B------:R1:W-:Y:S04]  /*2d570*/  LDGSTS.E [R252+0x72300], [R26.64], !P2 ;  /* 0x723000001afc7fae */ /* 0x0003e8000d121844 */
[----:B------:R1:W-:Y:S04]  /*2d580*/  LDGSTS.E [R252+0x72400], [R24.64], !P2 ;  /* 0x7240000018fc7fae */ /* 0x0003e8000d121844 */
[----:B------:R1:W-:Y:S01]  /*2d590*/  LDGSTS.E [R252+0x72500], [R22.64], !P2 ;  /* 0x7250000016fc7fae */ /* 0x0003e2000d121844 */
[----:B----4-:R-:W-:-:S03]  /*2d5a0*/  IMAD.WIDE R16, R246, 0x4, R8 ;  /* 0x00000004f6107825 */ /* 0x010fc600078e0208 */
[----:B------:R-:W4:Y:S04]  /*2d5b0*/  LDL.LU.64 R8, [R1+0xa8] ;  /* 0x0000a80001087983 */ /* 0x000f280000300a00 */
[----:B------:R-:W-:Y:S04]  /*2d5c0*/  STL.64 [R1+0x3c70], R16 ;  /* 0x003c701001007387 */ /* 0x000fe80000100a00 */
[----:B------:R1:W-:Y:S01]  /*2d5d0*/  LDGSTS.E [R252+0x72600], [R16.64], !P2 ;  /* 0x7260000010fc7fae */ /* 0x0003e2000d121844 */
[----:B--2---:R-:W-:-:S05]  /*2d5e0*/  IMAD.WIDE R6, R246, 0x4, R6 ;  /* 0x00000004f6067825 */ /* 0x004fca00078e0206 */
[----:B------:R2:W-:Y:S04]  /*2d5f0*/  STL.64 [R1+0x3c78], R6 ;  /* 0x003c780601007387 */ /* 0x0005e80000100a00 */
[----:B------:R2:W-:Y:S04]  /*2d600*/  LDGSTS.E [R252+0x72700], [R6.64], !P2 ;  /* 0x7270000006fc7fae */ /* 0x0005e8000d121844 */
[----:B--2---:R-:W2:Y:S04]  /*2d610*/  LDL.LU.64 R6, [R1+0xb0] ;  /* 0x0000b00001067983 */ /* 0x004ea80000300a00 */
[----:B-1----:R-:W2:Y:S01]  /*2d620*/  LDL.LU.64 R16, [R1+0xb8] ;  /* 0x0000b80001107983 */ /* 0x002ea20000300a00 */
[----:B------:R-:W-:-:S03]  /*2d630*/  IMAD.WIDE R34, R246, 0x4, R10 ;  /* 0x00000004f6227825 */ /* 0x000fc600078e020a */
[----:B------:R-:W2:Y:S01]  /*2d640*/  LDL.LU.64 R10, [R1+0xc0] ;  /* 0x0000c000010a7983 */ /* 0x000ea20000300a00 */
[----:B------:R-:W-:-:S03]  /*2d650*/  IMAD.WIDE R32, R246, 0x4, R20 ;  /* 0x00000004f6207825 */ /* 0x000fc600078e0214 */
[----:B------:R-:W-:Y:S01]  /*2d660*/  STL.64 [R1+0x3c80], R34 ;  /* 0x003c802201007387 */ /* 0x000fe20000100a00 */
[----:B---3--:R-:W-:-:S03]  /*2d670*/  IMAD.WIDE R30, R246, 0x4, R4 ;  /* 0x00000004f61e7825 */ /* 0x008fc600078e0204 */
[----:B------:R-:W2:Y:S04]  /*2d680*/  LDL.LU.64 R24, [R1+0xc8] ;  /* 0x0000c80001187983 */ /* 0x000ea80000300a00 */
[----:B------:R-:W2:Y:S04]  /*2d690*/  LDL.LU.64 R22, [R1+0xd0] ;  /* 0x0000d00001167983 */ /* 0x000ea80000300a00 */
[----:B------:R-:W-:Y:S04]  /*2d6a0*/  STL.64 [R1+0x3c88], R32 ;  /* 0x003c882001007387 */ /* 0x000fe80000100a00 */
[----:B------:R-:W-:Y:S04]  /*2d6b0*/  STL.64 [R1+0x3c90], R30 ;  /* 0x003c901e01007387 */ /* 0x000fe80000100a00 */
[----:B------:R-:W2:Y:S01]  /*2d6c0*/  LDL.LU.64 R4, [R1+0xd8] ;  /* 0x0000d80001047983 */ /* 0x000ea20000300a00 */
[----:B------:R-:W-:-:S03]  /*2d6d0*/  IMAD.WIDE R28, R246, 0x4, R2 ;  /* 0x00000004f61c7825 */ /* 0x000fc600078e0202 */
[----:B------:R-:W2:Y:S01]  /*2d6e0*/  LDL.LU.64 R2, [R1+0xe0] ;  /* 0x0000e00001027983 */ /* 0x000ea20000300a00 */
[----:B------:R-:W-:-:S04]  /*2d6f0*/  IADD3 R0, R15, -0xe9, RZ ;  /* 0xffffff170f007810 */ /* 0x000fc80007ffe0ff */
[----:B------:R-:W-:Y:S01]  /*2d700*/  ISETP.GE.U32.AND P0, PT, R0, 0x7ffffe98, PT ;  /* 0x7ffffe980000780c */ /* 0x000fe20003f06070 */
[----:B------:R-:W-:Y:S04]  /*2d710*/  STL.64 [R1+0x3c98], R28 ;  /* 0x003c981c01007387 */ /* 0x000fe80000100a00 */
[----:B------:R-:W2:Y:S01]  /*2d720*/  LDL.LU.64 R20, [R1+0xe8] ;  /* 0x0000e80001147983 */ /* 0x000ea20000300a00 */
[----:B------:R-:W-:-:S07]  /*2d730*/  IMAD.WIDE R26, R246, 0x4, R250 ;  /* 0x00000004f61a7825 */ /* 0x000fce00078e02fa */
[----:B------:R1:W-:Y:S04]  /*2d740*/  LDGSTS.E [R252+0x74000], [R34.64], !P0 ;  /* 0x7400000022fc7fae */ /* 0x0003e8000c121844 */
[----:B------:R1:W-:Y:S01]  /*2d750*/  LDGSTS.E [R252+0x74100], [R32.64], !P0 ;  /* 0x7410000020fc7fae */ /* 0x0003e2000c121844 */
[----:B------:R-:W-:-:S03]  /*2d760*/  IMAD.WIDE R12, R246, 0x4, R12 ;  /* 0x00000004f60c7825 */ /* 0x000fc600078e020c */
[----:B------:R-:W-:Y:S04]  /*2d770*/  STL.64 [R1+0x3ca0], R26 ;  /* 0x003ca01a01007387 */ /* 0x000fe80000100a00 */
[----:B------:R1:W-:Y:S01]  /*2d780*/  LDGSTS.E [R252+0x74200], [R30.64], !P0 ;  /* 0x742000001efc7fae */ /* 0x0003e2000c121844 */
[----:B------:R-:W-:-:S03]  /*2d790*/  IMAD.WIDE R18, R246, 0x4, R18 ;  /* 0x00000004f6127825 */ /* 0x000fc600078e0212 */
[----:B------:R1:W-:Y:S01]  /*2d7a0*/  STL.64 [R1+0x3ca8], R12 ;  /* 0x003ca80c01007387 */ /* 0x0003e20000100a00 */
[----:B------:R-:W-:-:S03]  /*2d7b0*/  IADD3 R0, R15, -0xed, RZ ;  /* 0xffffff130f007810 */ /* 0x000fc60007ffe0ff */
[----:B------:R1:W-:Y:S04]  /*2d7c0*/  LDGSTS.E [R252+0x74300], [R28.64], !P0 ;  /* 0x743000001cfc7fae */ /* 0x0003e8000c121844 */
[----:B------:R-:W-:Y:S04]  /*2d7d0*/  STL.64 [R1+0x3cb0], R18 ;  /* 0x003cb01201007387 */ /* 0x000fe80000100a00 */
[----:B------:R2:W-:Y:S04]  /*2d7e0*/  LDGSTS.E [R252+0x74400], [R26.64], !P0 ;  /* 0x744000001afc7fae */ /* 0x0005e8000c121844 */
[----:B------:R1:W-:Y:S01]  /*2d7f0*/  LDGSTS.E [R252+0x74500], [R12.64], !P0 ;  /* 0x745000000cfc7fae */ /* 0x0003e2000c121844 */
[----:B------:R-:W-:-:S03]  /*2d800*/  ISETP.GE.U32.AND P4, PT, R0, 0x7ffffe94, PT ;  /* 0x7ffffe940000780c */ /* 0x000fc60003f86070 */
[----:B------:R1:W-:Y:S01]  /*2d810*/  LDGSTS.E [R252+0x74600], [R18.64], !P0 ;  /* 0x7460000012fc7fae */ /* 0x0003e2000c121844 */
[----:B----4-:R-:W-:-:S05]  /*2d820*/  IMAD.WIDE R8, R246, 0x4, R8 ;  /* 0x00000004f6087825 */ /* 0x010fca00078e0208 */
[----:B------:R4:W-:Y:S04]  /*2d830*/  STL.64 [R1+0x3cb8], R8 ;  /* 0x003cb80801007387 */ /* 0x0009e80000100a00 */
[----:B-1----:R-:W3:Y:S04]  /*2d840*/  LDL.LU.64 R12, [R1+0xf0] ;  /* 0x0000f000010c7983 */ /* 0x002ee80000300a00 */
[----:B------:R4:W-:Y:S04]  /*2d850*/  LDGSTS.E [R252+0x74700], [R8.64], !P0 ;  /* 0x7470000008fc7fae */ /* 0x0009e8000c121844 */
[----:B------:R-:W3:Y:S04]  /*2d860*/  LDL.LU.64 R250, [R1+0xf8] ;  /* 0x0000f80001fa7983 */ /* 0x000ee80000300a00 */
[----:B----4-:R-:W4:Y:S04]  /*2d870*/  LDL.LU.64 R8, [R1+0x100] ;  /* 0x0001000001087983 */ /* 0x010f280000300a00 */
[----:B------:R-:W4:Y:S01]  /*2d880*/  LDL.LU.64 R18, [R1+0x108] ;  /* 0x0001080001127983 */ /* 0x000f220000300a00 */
[----:B--2---:R-:W-:-:S04]  /*2d890*/  IMAD.WIDE R6, R246, 0x4, R6 ;  /* 0x00000004f6067825 */ /* 0x004fc800078e0206 */
[C---:B------:R-:W-:Y:S01]  /*2d8a0*/  IMAD.WIDE R30, R246.reuse, 0x4, R16 ;  /* 0x00000004f61e7825 */ /* 0x040fe200078e0210 */
[----:B------:R1:W-:Y:S04]  /*2d8b0*/  LDGSTS.E [R252+0x76000], [R6.64], !P4 ;  /* 0x7600000006fc7fae */ /* 0x0003e8000e121844 */
[----:B------:R-:W2:Y:S01]  /*2d8c0*/  LDL.LU.64 R16, [R1+0x110] ;  /* 0x0001100001107983 */ /* 0x000ea20000300a00 */
[----:B------:R-:W-:-:S03]  /*2d8d0*/  IMAD.WIDE R28, R246, 0x4, R10 ;  /* 0x00000004f61c7825 */ /* 0x000fc600078e020a */
        /* <DEDUP_REMOVED lines=9> */
[----:B------:R1:W-:Y:S01]  /*2d970*/  LDGSTS.E [R252+0x76200], [R28.64], !P4 ;  /* 0x762000001cfc7fae */ /* 0x0003e2000e121844 */
[----:B------:R-:W-:-:S03]  /*2d980*/  IADD3 R0, R15, -0xf1, RZ ;  /* 0xffffff0f0f007810 */ /* 0x000fc60007ffe0ff */
[----:B------:R1:W-:Y:S04]  /*2d990*/  LDGSTS.E [R252+0x76300], [R26.64], !P4 ;  /* 0x763000001afc7fae */ /* 0x0003e8000e121844 */
[----:B------:R1:W-:Y:S04]  /*2d9a0*/  LDGSTS.E [R252+0x76400], [R24.64], !P4 ;  /* 0x7640000018fc7fae */ /* 0x0003e8000e121844 */
[----:B------:R1:W-:Y:S01]  /*2d9b0*/  LDGSTS.E [R252+0x76500], [R22.64], !P4 ;  /* 0x7650000016fc7fae */ /* 0x0003e2000e121844 */
[----:B------:R-:W-:-:S03]  /*2d9c0*/  IMAD.WIDE R4, R246, 0x4, R2 ;  /* 0x00000004f6047825 */ /* 0x000fc600078e0202 */
[----:B------:R-:W2:Y:S04]  /*2d9d0*/  LDL.LU.64 R2, [R1+0x120] ;  /* 0x0001200001027983 */ /* 0x000ea80000300a00 */
[----:B------:R-:W-:Y:S04]  /*2d9e0*/  STL.64 [R1+0x3ce0], R24 ;  /* 0x003ce01801007387 */ /* 0x000fe80000100a00 */
[----:B------:R-:W-:Y:S04]  /*2d9f0*/  STL.64 [R1+0x3ce8], R22 ;  /* 0x003ce81601007387 */ /* 0x000fe80000100a00 */
[----:B------:R1:W-:Y:S04]  /*2da00*/  STL.64 [R1+0x3cf0], R4 ;  /* 0x003cf00401007387 */ /* 0x0003e80000100a00 */
[----:B-1----:R-:W2:Y:S01]  /*2da10*/  LDL.LU.64 R6, [R1+0x128] ;  /* 0x0001280001067983 */ /* 0x002ea20000300a00 */
[----:B------:R-:W-:-:S03]  /*2da20*/  IMAD.WIDE R20, R246, 0x4, R20 ;  /* 0x00000004f6147825 */ /* 0x000fc600078e0214 */
[----:B------:R1:W-:Y:S04]  /*2da30*/  LDGSTS.E [R252+0x76600], [R4.64], !P4 ;  /* 0x7660000004fc7fae */ /* 0x0003e8000e121844 */
[----:B------:R2:W-:Y:S01]  /*2da40*/  STL.64 [R1+0x3cf8], R20 ;  /* 0x003cf81401007387 */ /* 0x0005e20000100a00 */
[----:B------:R-:W-:-:S03]  /*2da50*/  ISETP.GE.U32.AND P1, PT, R0, 0x7ffffe90, PT ;  /* 0x7ffffe900000780c */ /* 0x000fc60003f26070 */
[----:B------:R2:W-:Y:S04]  /*2da60*/  LDGSTS.E [R252+0x76700], [R20.64], !P4 ;  /* 0x7670000014fc7fae */ /* 0x0005e8000e121844 */
[----:B-1----:R-:W2:Y:S04]  /*2da70*/  LDL.LU.64 R4, [R1+0x130] ;  /* 0x0001300001047983 */ /* 0x002ea80000300a00 */
[----:B------:R-:W2:Y:S04]  /*2da80*/  LDL.LU.64 R26, [R1+0x138] ;  /* 0x00013800011a7983 */ /* 0x000ea80000300a00 */
[----:B------:R-:W2:Y:S01]  /*2da90*/  LDL.LU.64 R24, [R1+0x140] ;  /* 0x0001400001187983 */ /* 0x000ea20000300a00 */
[----:B---3--:R-:W-:-:S03]  /*2daa0*/  IMAD.WIDE R34, R246, 0x4, R12 ;  /* 0x00000004f6227825 */ /* 0x008fc600078e020c */
[----:B------:R-:W3:Y:S01]  /*2dab0*/  LDL.LU.64 R12, [R1+0x148] ;  /* 0x00014800010c7983 */ /* 0x000ee20000300a00 */
[----:B------:R-:W-:-:S03]  /*2dac0*/  IMAD.WIDE R32, R246, 0x4, R250 ;  /* 0x00000004f6207825 */ /* 0x000fc600078e02fa */
[----:B------:R-:W-:Y:S04]  /*2dad0*/  STL.64 [R1+0x3d00], R34 ;  /* 0x003d002201007387 */ /* 0x000fe80000100a00 */
[----:B------:R1:W-:Y:S01]  /*2dae0*/  LDGSTS.E [R252+0x78000], [R34.64], !P1 ;  /* 0x7800000022fc7fae */ /* 0x0003e2000c921844 */
[----:B----4-:R-:W-:-:S03]  /*2daf0*/  IMAD.WIDE R30, R246, 0x4, R8 ;  /* 0x00000004f61e7825 */ /* 0x010fc600078e0208 */
[----:B------:R4:W-:Y:S01]  /*2db00*/  LDGSTS.E [R252+0x78100], [R32.64], !P1 ;  /* 0x7810000020fc7fae */ /* 0x0009e2000c921844 */
[----:B------:R-:W-:-:S03]  /*2db10*/  IMAD.WIDE R28, R246, 0x4, R18 ;  /* 0x00000004f61c7825 */ /* 0x000fc600078e0212 */
[----:B------:R-:W4:Y:S04]  /*2db20*/  LDL.LU.64 R8, [R1+0x150] ;  /* 0x0001500001087983 */ /* 0x000f280000300a00 */
[----:B------:R-:W-:Y:S04]  /*2db30*/  STL.64 [R1+0x3d08], R32 ;  /* 0x003d082001007387 */ /* 0x000fe80000100a00 */
[----:B------:R-:W-:Y:S01]  /*2db40*/  STL.64 [R1+0x3ff8], R30 ;  /* 0x003ff81e01007387 */ /* 0x000fe20000100a00 */
[----:B--2---:R-:W-:-:S03]  /*2db50*/  IMAD.WIDE R20, R246, 0x4, R16 ;  /* 0x00000004f6147825 */ /* 0x004fc600078e0210 */
[----:B------:R-:W2:Y:S04]  /*2db60*/  LDL.LU.64 R22, [R1+0x158] ;  /* 0x0001580001167983 */ /* 0x000ea80000300a00 */
[----:B------:R-:W-:Y:S01]  /*2db70*/  STL.64 [R1+0x3ff0], R28 ;  /* 0x003ff01c01007387 */ /* 0x000fe20000100a00 */
[----:B------:R-:W-:-:S03]  /*2db80*/  IMAD.WIDE R16, R246, 0x4, R10 ;  /* 0x00000004f6107825 */ /* 0x000fc600078e020a */
[----:B------:R-:W2:Y:S04]  /*2db90*/  LDL.LU.64 R18, [R1+0x160] ;  /* 0x0001600001127983 */ /* 0x000ea80000300a00 */
[----:B------:R-:W-:Y:S04]  /*2dba0*/  STL.64 [R1+0x3fe8], R20 ;  /* 0x003fe81401007387 */ /* 0x000fe80000100a00 */
[----:B------:R-:W-:Y:S04]  /*2dbb0*/  STL.64 [R1+0x3fe0], R16 ;  /* 0x003fe01001007387 */ /* 0x000fe80000100a00 */
[----:B------:R1:W-:Y:S04]  /*2dbc0*/  LDGSTS.E [R252+0x78200], [R30.64], !P1 ;  /* 0x782000001efc7fae */ /* 0x0003e8000c921844 */
[----:B------:R1:W-:Y:S04]  /*2dbd0*/  LDGSTS.E [R252+0x78300], [R28.64], !P1 ;  /* 0x783000001cfc7fae */ /* 0x0003e8000c921844 */
[----:B------:R1:W-:Y:S04]  /*2dbe0*/  LDGSTS.E [R252+0x78400], [R20.64], !P1 ;  /* 0x7840000014fc7fae */ /* 0x0003e8000c921844 */
[----:B------:R1:W-:Y:S01]  /*2dbf0*/  LDGSTS.E [R252+0x78500], [R16.64], !P1 ;  /* 0x7850000010fc7fae */ /* 0x0003e2000c921844 */
[----:B------:R-:W-:-:S03]  /*2dc00*/  IMAD.WIDE R10, R246, 0x4, R2 ;  /* 0x00000004f60a7825 */ /* 0x000fc600078e0202 */
[----:B------:R-:W2:Y:S04]  /*2dc10*/  LDL.LU.64 R2, [R1+0x168] ;  /* 0x0001680001027983 */ /* 0x000ea80000300a00 */
[----:B------:R1:W-:Y:S04]  /*2dc20*/  STL.64 [R1+0x3fd8], R10 ;  /* 0x003fd80a01007387 */ /* 0x0003e80000100a00 */
[----:B------:R1:W-:Y:S01]  /*2dc30*/  LDGSTS.E [R252+0x78600], [R10.64], !P1 ;  /* 0x786000000afc7fae */ /* 0x0003e2000c921844 */
[----:B------:R-:W-:-:S05]  /*2dc40*/  IMAD.WIDE R6, R246, 0x4, R6 ;  /* 0x00000004f6067825 */ /* 0x000fca00078e0206 */
[----:B------:R1:W-:Y:S04]  /*2dc50*/  STL.64 [R1+0x3fd0], R6 ;  /* 0x003fd00601007387 */ /* 0x0003e80000100a00 */
[----:B-1----:R-:W2:Y:S04]  /*2dc60*/  LDL.LU.64 R10, [R1+0x170] ;  /* 0x00017000010a7983 */ /* 0x002ea80000300a00 */
[----:B------:R-:W2:Y:S04]  /*2dc70*/  LDL.LU.64 R20, [R1+0x178] ;  /* 0x0001780001147983 */ /* 0x000ea80000300a00 */
[----:B------:R-:W2:Y:S04]  /*2dc80*/  LDL.LU.64 R250, [R1+0x180] ;  /* 0x0001800001fa7983 */ /* 0x000ea80000300a00 */
[----:B------:R1:W-:Y:S04]  /*2dc90*/  LDGSTS.E [R252+0x78700], [R6.64], !P1 ;  /* 0x7870000006fc7fae */ /* 0x0003e8000c921844 */
[----:B------:R-:W2:Y:S04]  /*2dca0*/  LDL.LU.64 R16, [R1+0x188] ;  /* 0x0001880001107983 */ /* 0x000ea80000300a00 */
[----:B-1----:R-:W2:Y:S01]  /*2dcb0*/  LDL.LU.64 R6, [R1+0x190] ;  /* 0x0001900001067983 */ /* 0x002ea20000300a00 */
[----:B------:R-:W-:Y:S01]  /*2dcc0*/  IADD3 R0, R15, -0xf5, RZ ;  /* 0xffffff0b0f007810 */ /* 0x000fe20007ffe0ff */
[----:B------:R-:W-:-:S03]  /*2dcd0*/  IMAD.WIDE R4, R246, 0x4, R4 ;  /* 0x00000004f6047825 */ /* 0x000fc600078e0204 */
[----:B------:R-:W-:Y:S01]  /*2dce0*/  ISETP.GE.U32.AND P3, PT, R0, 0x7ffffe8c, PT ;  /* 0x7ffffe8c0000780c */ /* 0x000fe20003f66070 */
[C---:B------:R-:W-:Y:S01]  /*2dcf0*/  IMAD.WIDE R30, R246.reuse, 0x4, R26 ;  /* 0x00000004f61e7825 */ /* 0x040fe200078e021a */
[----:B------:R1:W-:Y:S03]  /*2dd00*/  STL.64 [R1+0x3fc8], R4 ;  /* 0x003fc80401007387 */ /* 0x0003e60000100a00 */
[----:B------:R-:W-:-:S08]  /*2dd10*/  IMAD.WIDE R28, R246, 0x4, R24 ;  /* 0x00000004f61c7825 */ /* 0x000fd000078e0218 */
[----:B------:R1:W-:Y:S04]  /*2dd20*/  LDGSTS.E [R252+0x7a000], [R4.64], !P3 ;  /* 0x7a00000004fc7fae */ /* 0x0003e8000d921844 */
[----:B------:R1:W-:Y:S04]  /*2dd30*/  LDGSTS.E [R252+0x7a100], [R30.64], !P3 ;  /* 0x7a1000001efc7fae */ /* 0x0003e8000d921844 */
[----:B------:R1:W-:Y:S01]  /*2dd40*/  LDGSTS.E [R252+0x7a200], [R28.64], !P3 ;  /* 0x7a2000001cfc7fae */ /* 0x0003e2000d921844 */
[----:B---3--:R-:W-:-:S03]  /*2dd50*/  IMAD.WIDE R26, R246, 0x4, R12 ;  /* 0x00000004f61a7825 */ /* 0x008fc600078e020c */
[----:B------:R-:W3:Y:S04]  /*2dd60*/  LDL.LU.64 R12, [R1+0x198] ;  /* 0x00019800010c7983 */ /* 0x000ee80000300a00 */
[----:B------:R-:W-:Y:S04]  /*2dd70*/  STL.64 [R1+0x3fc0], R30 ;  /* 0x003fc01e01007387 */ /* 0x000fe80000100a00 */
[----:B------:R-:W-:Y:S04]  /*2dd80*/  STL.64 [R1+0x3fb8], R28 ;  /* 0x003fb81c01007387 */ /* 0x000fe80000100a00 */
[----:B------:R1:W-:Y:S01]  /*2dd90*/  LDGSTS.E [R252+0x7a300], [R26.64], !P3 ;  /* 0x7a3000001afc7fae */ /* 0x0003e2000d921844 */
[----:B----4-:R-:W-:-:S03]  /*2dda0*/  IMAD.WIDE R24, R246, 0x4, R8 ;  /* 0x00000004f6187825 */ /* 0x010fc600078e0208 */
[----:B------:R-:W4:Y:S04]  /*2ddb0*/  LDL.LU.64 R8, [R1+0x1a0] ;  /* 0x0001a00001087983 */ /* 0x000f280000300a00 */
[----:B------:R-:W-:Y:S01]  /*2ddc0*/  STL.64 [R1+0x3fb0], R26 ;  /* 0x003fb01a01007387 */ /* 0x000fe20000100a00 */
[----:B--2---:R-:W-:-:S03]  /*2ddd0*/  IMAD.WIDE R22, R246, 0x4, R22 ;  /* 0x00000004f6167825 */ /* 0x004fc600078e0216 */
[----:B------:R-:W-:Y:S04]  /*2dde0*/  STL.64 [R1+0x3fa8], R24 ;  /* 0x003fa81801007387 */ /* 0x000fe80000100a00 */
[----:B------:R-:W-:Y:S01]  /*2ddf0*/  STL.64 [R1+0x3fa0], R22 ;  /* 0x003fa01601007387 */ /* 0x000fe20000100a00 */
[----:B------:R-:W-:-:S03]  /*2de00*/  IMAD.WIDE R18, R246, 0x4, R18 ;  /* 0x00000004f6127825 */ /* 0x000fc600078e0212 */
[----:B-1----:R-:W2:Y:S04]  /*2de10*/  LDL.LU.64 R4, [R1+0x1a8] ;  /* 0x0001a80001047983 */ /* 0x002ea80000300a00 */
[----:B------:R1:W-:Y:S04]  /*2de20*/  LDGSTS.E [R252+0x7a400], [R24.64], !P3 ;  /* 0x7a40000018fc7fae */ /* 0x0003e8000d921844 */
[----:B------:R1:W-:Y:S04]  /*2de30*/  LDGSTS.E [R252+0x7a500], [R22.64], !P3 ;  /* 0x7a50000016fc7fae */ /* 0x0003e8000d921844 */
[----:B------:R-:W-:Y:S04]  /*2de40*/  STL.64 [R1+0x3f98], R18 ;  /* 0x003f981201007387 */ /* 0x000fe80000100a00 */
[----:B------:R1:W-:Y:S01]  /*2de50*/  LDGSTS.E [R252+0x7a600], [R18.64], !P3 ;  /* 0x7a60000012fc7fae */ /* 0x0003e2000d921844 */
[----:B------:R-:W-:-:S05]  /*2de60*/  IMAD.WIDE R2, R246, 0x4, R2 ;  /* 0x00000004f6027825 */ /* 0x000fca00078e0202 */
[----:B------:R1:W-:Y:S04]  /*2de70*/  STL.64 [R1+0x3f90], R2 ;  /* 0x003f900201007387 */ /* 0x0003e80000100a00 */
[----:B------:R1:W-:Y:S04]  /*2de80*/  LDGSTS.E [R252+0x7a700], [R2.64], !P3 ;  /* 0x7a70000002fc7fae */ /* 0x0003e8000d921844 */
[----:B-1----:R-:W2:Y:S01]  /*2de90*/  LDL.LU.64 R2, [R1+0x1b0] ;  /* 0x0001b00001027983 */ /* 0x002ea20000300a00 */
[----:B------:R-:W-:-:S03]  /*2dea0*/  IMAD.WIDE R32, R246, 0x4, R10 ;  /* 0x00000004f6207825 */ /* 0x000fc600078e020a */
[----:B------:R-:W2:Y:S01]  /*2deb0*/  LDL.LU.64 R26, [R1+0x1b8] ;  /* 0x0001b800011a7983 */ /* 0x000ea20000300a00 */
[----:B------:R-:W-:-:S03]  /*2dec0*/  IMAD.WIDE R30, R246, 0x4, R20 ;  /* 0x00000004f61e7825 */ /* 0x000fc600078e0214 */
[----:B------:R-:W2:Y:S04]  /*2ded0*/  LDL.LU.64 R18, [R1+0x1e8] ;  /* 0x0001e80001127983 */ /* 0x000ea80000300a00 */
[----:B------:R-:W2:Y:S04]  /*2dee0*/  LDL.LU.64 R24, [R1+0x1c0] ;  /* 0x0001c00001187983 */ /* 0x000ea80000300a00 */
[----:B------:R-:W2:Y:S01]  /*2def0*/  LDL.LU.64 R10, [R1+0x1c8] ;  /* 0x0001c800010a7983 */ /* 0x000ea20000300a00 */
[----:B------:R-:W-:-:S03]  /*2df00*/  IMAD.WIDE R22, R246, 0x4, R16 ;  /* 0x00000004f6167825 */ /* 0x000fc600078e0210 */
[----:B------:R-:W-:Y:S04]  /*2df10*/  STL.64 [R1+0x3f88], R32 ;  /* 0x003f882001007387 */ /* 0x000fe80000100a00 */
[----:B------:R-:W-:Y:S01]  /*2df20*/  STL.64 [R1+0x3f80], R30 ;  /* 0x003f801e01007387 */ /* 0x000fe20000100a00 */
[----:B------:R-:W-:-:S03]  /*2df30*/  IMAD.WIDE R16, R246, 0x4, R6 ;  /* 0x00000004f6107825 */ /* 0x000fc600078e0206 */
[----:B------:R-:W2:Y:S01]  /*2df40*/  LDL.LU.64 R6, [R1+0x1d0] ;  /* 0x0001d00001067983 */ /* 0x000ea20000300a00 */
[----:B------:R-:W-:Y:S01]  /*2df50*/  IADD3 R0, R15, -0xf9, RZ ;  /* 0xffffff070f007810 */ /* 0x000fe20007ffe0ff */
[----:B------:R-:W-:-:S03]  /*2df60*/  IMAD.WIDE R28, R246, 0x4, R250 ;  /* 0x00000004f61c7825 */ /* 0x000fc600078e02fa */
[----:B------:R-:W-:Y:S02]  /*2df70*/  ISETP.GE.U32.AND P5, PT, R0, 0x7ffffe88, PT ;  /* 0x7ffffe880000780c */ /* 0x000fe40003fa6070 */
[----:B------:R-:W-:Y:S04]  /*2df80*/  STL.64 [R1+0x3f78], R28 ;  /* 0x003f781c01007387 */ /* 0x000fe80000100a00 */
[----:B------:R1:W-:Y:S04]  /*2df90*/  STL.64 [R1+0x3f70], R22 ;  /* 0x003f701601007387 */ /* 0x0003e80000100a00 */
[----:B------:R1:W-:Y:S04]  /*2dfa0*/  STL.64 [R1+0x3f68], R16 ;  /* 0x003f681001007387 */ /* 0x0003e80000100a00 */
[----:B------:R-:W2:Y:S04]  /*2dfb0*/  LDL.LU.64 R20, [R1+0x1d8] ;  /* 0x0001d80001147983 */ /* 0x000ea80000300a00 */
[----:B------:R-:W2:Y:S04]  /*2dfc0*/  LDL.LU.64 R250, [R1+0x1e0] ;  /* 0x0001e00001fa7983 */ /* 0x000ea80000300a00 */
[----:B------:R1:W-:Y:S04]  /*2dfd0*/  LDGSTS.E [R252+0x7c000], [R32.64], !P5 ;  /* 0x7c00000020fc7fae */ /* 0x0003e8000e921844 */
[----:B------:R1:W-:Y:S04]  /*2dfe0*/  LDGSTS.E [R252+0x7c100], [R30.64], !P5 ;  /* 0x7c1000001efc7fae */ /* 0x0003e8000e921844 */
[----:B------:R1:W-:Y:S04]  /*2dff0*/  LDGSTS.E [R252+0x7c200], [R28.64], !P5 ;  /* 0x7c2000001cfc7fae */ /* 0x0003e8000e921844 */
[----:B------:R1:W-:Y:S04]  /*2e000*/  LDGSTS.E [R252+0x7c300], [R22.64], !P5 ;  /* 0x7c30000016fc7fae */ /* 0x0003e8000e921844 */
[----:B------:R1:W-:Y:S01]  /*2e010*/  LDGSTS.E [R252+0x7c400], [R16.64], !P5 ;  /* 0x7c40000010fc7fae */ /* 0x0003e2000e921844 */
[----:B------:R-:W-:-:S04]  /*2e020*/  IADD3 R0, R15, -0xfd, RZ ;  /* 0xffffff030f007810 */ /* 0x000fc80007ffe0ff */
[----:B------:R-:W-:Y:S01]  /*2e030*/  ISETP.GE.U32.AND P6, PT, R0, 0x7ffffe84, PT ;  /* 0x7ffffe840000780c */ /* 0x000fe20003fc6070 */
[----:B---3--:R-:W-:-:S05]  /*2e040*/  IMAD.WIDE R12, R246, 0x4, R12 ;  /* 0x00000004f60c7825 */ /* 0x008fca00078e020c */
[----:B------:R-:W-:Y:S04]  /*2e050*/  STL.64 [R1+0x3f60], R12 ;  /* 0x003f600c01007387 */ /* 0x000fe80000100a00 */
[----:B------:R3:W-:Y:S01]  /*2e060*/  LDGSTS.E [R252+0x7c500], [R12.64], !P5 ;  /* 0x7c5000000cfc7fae */ /* 0x0007e2000e921844 */
[----:B----4-:R-:W-:-:S05]  /*2e070*/  IMAD.WIDE R8, R246, 0x4, R8 ;  /* 0x00000004f6087825 */ /* 0x010fca00078e0208 */
[----:B------:R4:W-:Y:S04]  /*2e080*/  STL.64 [R1+0x3f58], R8 ;  /* 0x003f580801007387 */ /* 0x0009e80000100a00 */
[----:B------:R4:W-:Y:S01]  /*2e090*/  LDGSTS.E [R252+0x7c600], [R8.64], !P5 ;  /* 0x7c60000008fc7fae */ /* 0x0009e2000e921844 */
[----:B--2---:R-:W-:-:S05]  /*2e0a0*/  IMAD.WIDE R4, R246, 0x4, R4 ;  /* 0x00000004f6047825 */ /* 0x004fca00078e0204 */
[----:B------:R3:W-:Y:S04]  /*2e0b0*/  STL.64 [R1+0x3f50], R4 ;  /* 0x003f500401007387 */ /* 0x0007e80000100a00 */
[----:B------:R3:W-:Y:S04]  /*2e0c0*/  LDGSTS.E [R252+0x7c700], [R4.64], !P5 ;  /* 0x7c70000004fc7fae */ /* 0x0007e8000e921844 */
[----:B-1----:R-:W2:Y:S04]  /*2e0d0*/  LDL.LU.64 R22, [R1+0x16c8] ;  /* 0x0016c80001167983 */ /* 0x002ea80000300a00 */
[----:B------:R-:W2:Y:S04]  /*2e0e0*/  LDL.LU.64 R16, [R1+0x16c0] ;  /* 0x0016c00001107983 */ /* 0x000ea80000300a00 */
[----:B----4-:R-:W4:Y:S04]  /*2e0f0*/  LDL.LU.64 R8, [R1+0x16b8] ;  /* 0x0016b80001087983 */ /* 0x010f280000300a00 */
[----:B---3--:R-:W3:Y:S01]  /*2e100*/  LDL.LU.64 R12, [R1+0x16b0] ;  /* 0x0016b000010c7983 */ /* 0x008ee20000300a00 */
[----:B------:R-:W-:-:S03]  /*2e110*/  IMAD.WIDE R4, R246, 0x4, R2 ;  /* 0x00000004f6047825 */ /* 0x000fc600078e0202 */
[----:B------:R-:W3:Y:S01]  /*2e120*/  LDL.LU.64 R2, [R1+0x16a8] ;  /* 0x0016a80001027983 */ /* 0x000ee20000300a00 */
[----:B------:R-:W-:-:S03]  /*2e130*/  IMAD.WIDE R32, R246, 0x4, R26 ;  /* 0x00000004f6207825 */ /* 0x000fc600078e021a */
[----:B------:R1:W-:Y:S01]  /*2e140*/  STL.64 [R1+0x3f48], R4 ;  /* 0x003f480401007387 */ /* 0x0003e20000100a00 */
[----:B------:R-:W-:-:S03]  /*2e150*/  IMAD.WIDE R18, R246, 0x4, R18 ;  /* 0x00000004f6127825 */ /* 0x000fc600078e0212 */
[----:B------:R-:W-:Y:S01]  /*2e160*/  STL.64 [R1+0x3f40], R32 ;  /* 0x003f402001007387 */ /* 0x000fe20000100a00 */
[----:B------:R-:W-:-:S03]  /*2e170*/  IMAD.WIDE R30, R246, 0x4, R24 ;  /* 0x00000004f61e7825 */ /* 0x000fc600078e0218 */
[----:B------:R1:W-:Y:S01]  /*2e180*/  LDGSTS.E [R252+0x7e000], [R4.64], !P6 ;  /* 0x7e00000004fc7fae */ /* 0x0003e2000f121844 */
[----:B------:R-:W-:-:S03]  /*2e190*/  IMAD.WIDE R28, R246, 0x4, R10 ;  /* 0x00000004f61c7825 */ /* 0x000fc600078e020a */
[----:B------:R-:W3:Y:S04]  /*2e1a0*/  LDL.LU.64 R10, [R1+0x16a0] ;  /* 0x0016a000010a7983 */ /* 0x000ee80000300a00 */
[----:B------:R-:W-:Y:S04]  /*2e1b0*/  STL.64 [R1+0x3f10], R18 ;  /* 0x003f101201007387 */ /* 0x000fe80000100a00 */
[----:B------:R-:W-:Y:S01]  /*2e1c0*/  STL.64 [R1+0x3f38], R30 ;  /* 0x003f381e01007387 */ /* 0x000fe20000100a00 */
[----:B------:R-:W-:-:S03]  /*2e1d0*/  IMAD.WIDE R26, R246, 0x4, R6 ;  /* 0x00000004f61a7825 */ /* 0x000fc600078e0206 */
[----:B------:R-:W-:Y:S04]  /*2e1e0*/  STL.64 [R1+0x3f30], R28 ;  /* 0x003f301c01007387 */ /* 0x000fe80000100a00 */
[----:B------:R-:W3:Y:S04]  /*2e1f0*/  LDL.LU.64 R6, [R1+0x1698] ;  /* 0x0016980001067983 */ /* 0x000ee80000300a00 */
[----:B------:R-:W-:Y:S04]  /*2e200*/  STL.64 [R1+0x3f28], R26 ;  /* 0x003f281a01007387 */ /* 0x000fe80000100a00 */
[----:B-1----:R-:W3:Y:S04]  /*2e210*/  LDL.LU.64 R4, [R1+0x1690] ;  /* 0x0016900001047983 */ /* 0x002ee80000300a00 */
[----:B------:R2:W-:Y:S01]  /*2e220*/  LDGSTS.E [R252+0x7e100], [R32.64], !P6 ;  /* 0x7e10000020fc7fae */ /* 0x0005e2000f121844 */
[----:B------:R-:W-:-:S03]  /*2e230*/  IMAD.WIDE R24, R246, 0x4, R20 ;  /* 0x00000004f6187825 */ /* 0x000fc600078e0214 */
[----:B------:R1:W-:Y:S01]  /*2e240*/  LDGSTS.E [R252+0x7e200], [R30.64], !P6 ;  /* 0x7e2000001efc7fae */ /* 0x0003e2000f121844 */
[----:B------:R-:W-:-:S03]  /*2e250*/  IMAD.WIDE R20, R246, 0x4, R250 ;  /* 0x00000004f6147825 */ /* 0x000fc600078e02fa */
[----:B------:R4:W-:Y:S04]  /*2e260*/  LDGSTS.E [R252+0x7e300], [R28.64], !P6 ;  /* 0x7e3000001cfc7fae */ /* 0x0009e8000f121844 */
[----:B------:R3:W-:Y:S04]  /*2e270*/  LDGSTS.E [R252+0x7e400], [R26.64], !P6 ;  /* 0x7e4000001afc7fae */ /* 0x0007e8000f121844 */
[----:B------:R-:W-:Y:S04]  /*2e280*/  STL.64 [R1+0x3f20], R24 ;  /* 0x003f201801007387 */ /* 0x000fe80000100a00 */
[----:B------:R1:W-:Y:S04]  /*2e290*/  LDGSTS.E [R252+0x7e500], [R24.64], !P6 ;  /* 0x7e50000018fc7fae */ /* 0x0003e8000f121844 */
[----:B------:R1:W-:Y:S04]  /*2e2a0*/  STL.64 [R1+0x3f18], R20 ;  /* 0x003f181401007387 */ /* 0x0003e80000100a00 */
[----:B------:R1:W-:Y:S01]  /*2e2b0*/  LDGSTS.E [R252+0x7e600], [R20.64], !P6 ;  /* 0x7e60000014fc7fae */ /* 0x0003e2000f121844 */
[----:B------:R-:W-:-:S03]  /*2e2c0*/  IADD3 R0, R15, -0x82, RZ ;  /* 0xffffff7e0f007810 */ /* 0x000fc60007ffe0ff */
[----:B------:R1:W-:Y:S04]  /*2e2d0*/  LDGSTS.E [R252+0x7e700], [R18.64], !P6 ;  /* 0x7e70000012fc7fae */ /* 0x0003e8000f121844 */
[----:B-1----:R-:W3:Y:S04]  /*2e2e0*/  LDL.LU.64 R20, [R1+0x15c8] ;  /* 0x0015c80001147983 */ /* 0x002ee80000300a00 */
[----:B------:R-:W3:Y:S04]  /*2e2f0*/  LDL.LU.64 R250, [R1+0x15c0] ;  /* 0x0015c00001fa7983 */ /* 0x000ee80000300a00 */
[----:B------:R-:W3:Y:S01]  /*2e300*/  LDL.LU.64 R18, [R1+0x15b8] ;  /* 0x0015b80001127983 */ /* 0x000ee20000300a00 */
[----:B------:R-:W-:-:S02]  /*2e310*/  ISETP.GE.U32.AND P2, PT, R0, 0x7ffffeff, PT ;  /* 0x7ffffeff0000780c */ /* 0x000fc40003f46070 */
[----:B------:R-:W-:Y:S01]  /*2e320*/  LOP3.LUT R247, R252, 0x20, RZ, 0x3c, !PT ;  /* 0x00000020fcf77812 */ /* 0x000fe200078e3cff */
[----:B--2---:R-:W-:-:S04]  /*2e330*/  IMAD.WIDE R32, R246, 0x4, R22 ;  /* 0x00000004f6207825 */ /* 0x004fc800078e0216 */
[----:B------:R-:W-:-:S06]  /*2e340*/  IMAD.WIDE R30, R246, 0x4, R16 ;  /* 0x00000004f61e7825 */ /* 0x000fcc00078e0210 */
[----:B------:R1:W-:Y:S01]  /*2e350*/  LDGSTS.E [R247+0x40800], [R32.64], !P2 ;  /* 0x4080000020f77fae */ /* 0x0003e2000d121844 */
[----:B----4-:R-:W-:-:S03]  /*2e360*/  IMAD.WIDE R28, R246, 0x4, R8 ;  /* 0x00000004f61c7825 */ /* 0x010fc600078e0208 */
[----:B------:R2:W-:Y:S04]  /*2e370*/  LDGSTS.E [R247+0x40900], [R30.64], !P2 ;  /* 0x409000001ef77fae */ /* 0x0005e8000d121844 */
[----:B------:R-:W4:Y:S01]  /*2e380*/  LDL.LU.64 R8, [R1+0x15b0] ;  /* 0x0015b00001087983 */ /* 0x000f220000300a00 */
[----:B---3--:R-:W-:-:S03]  /*2e390*/  IMAD.WIDE R26, R246, 0x4, R12 ;  /* 0x00000004f61a7825 */ /* 0x008fc600078e020c */
[----:B------:R-:W-:Y:S04]  /*2e3a0*/  STL.64 [R1+0x31c8], R32 ;  /* 0x0031c82001007387 */ /* 0x000fe80000100a00 */
[----:B------:R-:W-:Y:S04]  /*2e3b0*/  STL.64 [R1+0x31c0], R30 ;  /* 0x0031c01e01007387 */ /* 0x000fe80000100a00 */
[----:B------:R-:W-:Y:S04]  /*2e3c0*/  STL.64 [R1+0x31b8], R28 ;  /* 0x0031b81c01007387 */ /* 0x000fe80000100a00 */
[----:B------:R3:W-:Y:S04]  /*2e3d0*/  LDGSTS.E [R247+0x40a00], [R28.64], !P2 ;  /* 0x40a000001cf77fae */ /* 0x0007e8000d121844 */
[----:B------:R4:W-:Y:S01]  /*2e3e0*/  LDGSTS.E [R247+0x40b00], [R26.64], !P2 ;  /* 0x40b000001af77fae */ /* 0x0009e2000d121844 */
[----:B------:R-:W-:-:S03]  /*2e3f0*/  IMAD.WIDE R24, R246, 0x4, R2 ;  /* 0x00000004f6187825 */ /* 0x000fc600078e0202 */
[----:B------:R-:W4:Y:S04]  /*2e400*/  LDL.LU.64 R2, [R1+0x15a8] ;  /* 0x0015a80001027983 */ /* 0x000f280000300a00 */
[----:B------:R-:W-:Y:S04]  /*2e410*/  STL.64 [R1+0x31b0], R26 ;  /* 0x0031b01a01007387 */ /* 0x000fe80000100a00 */
[----:B------:R-:W-:Y:S04]  /*2e420*/  STL.64 [R1+0x31a8], R24 ;  /* 0x0031a81801007387 */ /* 0x000fe80000100a00 */
[----:B------:R-:W4:Y:S01]  /*2e430*/  LDL.LU.64 R16, [R1+0x15a0] ;  /* 0x0015a00001107983 */ /* 0x000f220000300a00 */
[----:B------:R-:W-:-:S03]  /*2e440*/  IMAD.WIDE R22, R246, 0x4, R10 ;  /* 0x00000004f6167825 */ /* 0x000fc600078e020a */
[----:B------:R-:W4:Y:S04]  /*2e450*/  LDL.LU.64 R12, [R1+0x1598] ;  /* 0x00159800010c7983 */ /* 0x000f280000300a00 */
[----:B------:R-:W-:Y:S04]  /*2e460*/  STL.64 [R1+0x31a0], R22 ;  /* 0x0031a01601007387 */ /* 0x000fe80000100a00 */
[----:B------:R1:W-:Y:S04]  /*2e470*/  LDGSTS.E [R247+0x40c00], [R24.64], !P2 ;  /* 0x40c0000018f77fae */ /* 0x0003e8000d121844 */
[----:B------:R1:W-:Y:S01]  /*2e480*/  LDGSTS.E [R247+0x40d00], [R22.64], !P2 ;  /* 0x40d0000016f77fae */ /* 0x0003e2000d121844 */
[----:B------:R-:W-:-:S05]  /*2e490*/  IMAD.WIDE R10, R246, 0x4, R6 ;  /* 0x00000004f60a7825 */ /* 0x000fca00078e0206 */
[----:B------:R1:W-:Y:S01]  /*2e4a0*/  STL.64 [R1+0x3198], R10 ;  /* 0x0031980a01007387 */ /* 0x0003e20000100a00 */
[----:B------:R-:W-:-:S03]  /*2e4b0*/  IMAD.WIDE R4, R246, 0x4, R4 ;  /* 0x00000004f6047825 */ /* 0x000fc600078e0204 */
[----:B------:R-:W4:Y:S04]  /*2e4c0*/  LDL.LU.64 R6, [R1+0x1590] ;  /* 0x0015900001067983 */ /* 0x000f280000300a00 */
[----:B------:R1:W-:Y:S04]  /*2e4d0*/  STL.64 [R1+0x3190], R4 ;  /* 0x0031900401007387 */ /* 0x0003e80000100a00 */
[----:B------:R1:W-:Y:S04]  /*2e4e0*/  LDGSTS.E [R247+0x40e00], [R10.64], !P2 ;  /* 0x40e000000af77fae */ /* 0x0003e8000d121844 */
[----:B------:R2:W-:Y:S04]  /*2e4f0*/  LDGSTS.E [R247+0x40f00], [R4.64], !P2 ;  /* 0x40f0000004f77fae */ /* 0x0005e8000d121844 */
[----:B-1----:R-:W4:Y:S04]  /*2e500*/  LDL.LU.64 R10, [R1+0x14c8] ;  /* 0x0014c800010a7983 */ /* 0x002f280000300a00 */
[----:B------:R-:W4:Y:S04]  /*2e510*/  LDL.LU.64 R24, [R1+0x14c0] ;  /* 0x0014c00001187983 */ /* 0x000f280000300a00 */
[----:B--2---:R-:W2:Y:S01]  /*2e520*/  LDL.LU.64 R4, [R1+0x14b8] ;  /* 0x0014b80001047983 */ /* 0x004ea20000300a00 */
[----:B------:R-:W-:-:S04]  /*2e530*/  IADD3 R0, R15, -0x86, RZ ;  /* 0xffffff7a0f007810 */ /* 0x000fc80007ffe0ff */
[----:B------:R-:W-:Y:S01]  /*2e540*/  ISETP.GE.U32.AND P0, PT, R0, 0x7ffffefb, PT ;  /* 0x7ffffefb0000780c */ /* 0x000fe20003f06070 */
[C---:B------:R-:W-:Y:S02]  /*2e550*/  IMAD.WIDE R32, R246.reuse, 0x4, R20 ;  /* 0x00000004f6207825 */ /* 0x040fe400078e0214 */
[----:B------:R-:W2:Y:S02]  /*2e560*/  LDL.LU.64 R20, [R1+0x14b0] ;  /* 0x0014b00001147983 */ /* 0x000ea40000300a00 */
[C---:B------:R-:W-:Y:S02]  /*2e570*/  IMAD.WIDE R30, R246.reuse, 0x4, R250 ;  /* 0x00000004f61e7825 */ /* 0x040fe400078e02fa */
[----:B------:R-:W-:Y:S02]  /*2e580*/  STL.64 [R1+0x3188], R32 ;  /* 0x0031882001007387 */ /* 0x000fe40000100a00 */
[C---:B---3--:R-:W-:Y:S02]  /*2e590*/  IMAD.WIDE R28, R246.reuse, 0x4, R18 ;  /* 0x00000004f61c7825 */ /* 0x048fe400078e0212 */
[----:B------:R-:W3:Y:S04]  /*2e5a0*/  LDL.LU.64 R250, [R1+0x14a8] ;  /* 0x0014a80001fa7983 */ /* 0x000ee80000300a00 */
[----:B------:R-:W-:Y:S04]  /*2e5b0*/  STL.64 [R1+0x3180], R30 ;  /* 0x0031801e01007387 */ /* 0x000fe80000100a00 */
[----:B------:R-:W3:Y:S04]  /*2e5c0*/  LDL.LU.64 R18, [R1+0x14a0] ;  /* 0x0014a00001127983 */ /* 0x000ee80000300a00 */
[----:B------:R-:W-:Y:S04]  /*2e5d0*/  STL.64 [R1+0x3178], R28 ;  /* 0x0031781c01007387 */ /* 0x000fe80000100a00 */
[----:B------:R1:W-:Y:S04]  /*2e5e0*/  LDGSTS.E [R247+0x42800], [R32.64], !P0 ;  /* 0x4280000020f77fae */ /* 0x0003e8000c121844 */
[----:B------:R2:W-:Y:S04]  /*2e5f0*/  LDGSTS.E [R247+0x42900], [R30.64], !P0 ;  /* 0x429000001ef77fae */ /* 0x0005e8000c121844 */
[----:B------:R1:W-:Y:S01]  /*2e600*/  LDGSTS.E [R247+0x42a00], [R28.64], !P0 ;  /* 0x42a000001cf77fae */ /* 0x0003e2000c121844 */
[----:B----4-:R-:W-:-:S03]  /*2e610*/  IMAD.WIDE R26, R246, 0x4, R8 ;  /* 0x00000004f61a7825 */ /* 0x010fc600078e0208 */
[----:B------:R-:W4:Y:S04]  /*2e620*/  LDL.LU.64 R8, [R1+0x1498] ;  /* 0x0014980001087983 */ /* 0x000f280000300a00 */
[----:B------:R-:W-:Y:S04]  /*2e630*/  STL.64 [R1+0x3170], R26 ;  /* 0x0031701a01007387 */ /* 0x000fe80000100a00 */
[----:B------:R3:W-:Y:S01]  /*2e640*/  LDGSTS.E [R247+0x42b00], [R26.64], !P0 ;  /* 0x42b000001af77fae */ /* 0x0007e2000c121844 */
[----:B------:R-:W-:-:S03]  /*2e650*/  IMAD.WIDE R22, R246, 0x4, R2 ;  /* 0x00000004f6167825 */ /* 0x000fc600078e0202 */
[----:B------:R-:W4:Y:S04]  /*2e660*/  LDL.LU.64 R2, [R1+0x1490] ;  /* 0x0014900001027983 */ /* 0x000f280000300a00 */
[----:B------:R1:W-:Y:S04]  /*2e670*/  STL.64 [R1+0x3168], R22 ;  /* 0x0031681601007387 */ /* 0x0003e80000100a00 */
[----:B------:R1:W-:Y:S01]  /*2e680*/  LDGSTS.E [R247+0x42c00], [R22.64], !P0 ;  /* 0x42c0000016f77fae */ /* 0x0003e2000c121844 */
[----:B------:R-:W-:-:S04]  /*2e690*/  IMAD.WIDE R16, R246, 0x4, R16 ;  /* 0x00000004f6107825 */ /* 0x000fc800078e0210 */
[C---:B------:R-:W-:Y:S01]  /*2e6a0*/  IMAD.WIDE R12, R246.reuse, 0x4, R12 ;  /* 0x00000004f60c7825 */ /* 0x040fe200078e020c */
[----:B------:R-:W-:Y:S04]  /*2e6b0*/  STL.64 [R1+0x3160], R16 ;  /* 0x0031601001007387 */ /* 0x000fe80000100a00 */
[----:B------:R-:W-:Y:S04]  /*2e6c0*/  STL.64 [R1+0x3158], R12 ;  /* 0x0031580c01007387 */ /* 0x000fe80000100a00 */
[----:B------:R1:W-:Y:S04]  /*2e6d0*/  LDGSTS.E [R247+0x42d00], [R16.64], !P0 ;  /* 0x42d0000010f77fae */ /* 0x0003e8000c121844 */
[----:B------:R1:W-:Y:S01]  /*2e6e0*/  LDGSTS.E [R247+0x42e00], [R12.64], !P0 ;  /* 0x42e000000cf77fae */ /* 0x0003e2000c121844 */
[----:B------:R-:W-:-:S05]  /*2e6f0*/  IMAD.WIDE R6, R246, 0x4, R6 ;  /* 0x00000004f6067825 */ /* 0x000fca00078e0206 */
[----:B------:R1:W-:Y:S04]  /*2e700*/  STL.64 [R1+0x3150], R6 ;  /* 0x0031500601007387 */ /* 0x0003e80000100a00 */
[----:B------:R1:W-:Y:S04]  /*2e710*/  LDGSTS.E [R247+0x42f00], [R6.64], !P0 ;  /* 0x42f0000006f77fae */ /* 0x0003e8000c121844 */
[----:B-1----:R-:W4:Y:S01]  /*2e720*/  LDL.LU.64 R22, [R1+0x13c8] ;  /* 0x0013c80001167983 */ /* 0x002f220000300a00 */
[----:B------:R-:W-:-:S03]  /*2e730*/  IMAD.WIDE R34, R246, 0x4, R10 ;  /* 0x00000004f6227825 */ /* 0x000fc600078e020a */
[----:B------:R-:W4:Y:S04]  /*2e740*/  LDL.LU.64 R6, [R1+0x13c0] ;  /* 0x0013c00001067983 */ /* 0x000f280000300a00 */
[----:B------:R-:W4:Y:S04]  /*2e750*/  LDL.LU.64 R16, [R1+0x13b0] ;  /* 0x0013b00001107983 */ /* 0x000f280000300a00 */
[----:B------:R-:W4:Y:S01]  /*2e760*/  LDL.LU.64 R12, [R1+0x13a8] ;  /* 0x0013a800010c7983 */ /* 0x000f220000300a00 */
[----:B--2---:R-:W-:-:S03]  /*2e770*/  IMAD.WIDE R30, R246, 0x4, R4 ;  /* 0x00000004f61e7825 */ /* 0x004fc600078e0204 */
[----:B------:R-:W2:Y:S04]  /*2e780*/  LDL.LU.64 R10, [R1+0x13a0] ;  /* 0x0013a000010a7983 */ /* 0x000ea80000300a00 */
[----:B------:R-:W-:Y:S04]  /*2e790*/  STL.64 [R1+0x3148], R34 ;  /* 0x0031482201007387 */ /* 0x000fe80000100a00 */
[----:B------:R-:W2:Y:S01]  /*2e7a0*/  LDL.LU.64 R4, [R1+0x13b8] ;  /* 0x0013b80001047983 */ /* 0x000ea20000300a00 */
[----:B------:R-:W-:Y:S01]  /*2e7b0*/  IMAD.WIDE R32, R246, 0x4, R24 ;  /* 0x00000004f6207825 */ /* 0x000fe200078e0218 */
[----:B------:R-:W-:-:S03]  /*2e7c0*/  IADD3 R0, R15, -0x8a, RZ ;  /* 0xffffff760f007810 */ /* 0x000fc60007ffe0ff */
[----:B------:R-:W-:Y:S01]  /*2e7d0*/  IMAD.WIDE R28, R246, 0x4, R20 ;  /* 0x00000004f61c7825 */ /* 0x000fe200078e0214 */
[----:B------:R-:W-:Y:S01]  /*2e7e0*/  ISETP.GE.U32.AND P4, PT, R0, 0x7ffffef7, PT ;  /* 0x7ffffef70000780c */ /* 0x000fe20003f86070 */
[----:B------:R-:W-:Y:S02]  /*2e7f0*/  STL.64 [R1+0x3140], R32 ;  /* 0x0031402001007387 */ /* 0x000fe40000100a00 */
[C---:B---3--:R-:W-:Y:S02]  /*2e800*/  IMAD.WIDE R26, R246.reuse, 0x4, R250 ;  /* 0x00000004f61a7825 */ /* 0x048fe400078e02fa */
[----:B------:R-:W-:Y:S04]  /*2e810*/  STL.64 [R1+0x3138], R30 ;  /* 0x0031381e01007387 */ /* 0x000fe80000100a00 */
[----:B------:R-:W-:Y:S01]  /*2e820*/  STL.64 [R1+0x3130], R28 ;  /* 0x0031301c01007387 */ /* 0x000fe20000100a00 */
[----:B------:R-:W-:-:S03]  /*2e830*/  IMAD.WIDE R24, R246, 0x4, R18 ;  /* 0x00000004f6187825 */ /* 0x000fc600078e0212 */
        /* <DEDUP_REMOVED lines=14> */
[----:B------:R3:W-:Y:S04]  /*2e920*/  STL.64 [R1+0x3110], R18 ;  /* 0x0031101201007387 */ /* 0x0007e80000100a00 */
[----:B------:R3:W-:Y:S04]  /*2e930*/  LDGSTS.E [R247+0x44f00], [R18.64], !P4 ;  /* 0x44f0000012f77fae */ /* 0x0007e8000e121844 */
[----:B-1----:R-:W4:Y:S04]  /*2e940*/  LDL.LU.64 R20, [R1+0x12c8] ;  /* 0x0012c80001147983 */ /* 0x002f280000300a00 */
[----:B------:R-:W4:Y:S04]  /*2e950*/  LDL.LU.64 R250, [R1+0x12c0] ;  /* 0x0012c00001fa7983 */ /* 0x000f280000300a00 */
[----:B---3--:R-:W3:Y:S01]  /*2e960*/  LDL.LU.64 R18, [R1+0x12b8] ;  /* 0x0012b80001127983 */ /* 0x008ee20000300a00 */
[----:B------:R-:W-:-:S04]  /*2e970*/  IMAD.WIDE R32, R246, 0x4, R22 ;  /* 0x00000004f6207825 */ /* 0x000fc800078e0216 */
[C---:B------:R-:W-:Y:S02]  /*2e980*/  IMAD.WIDE R30, R246.reuse, 0x4, R6 ;  /* 0x00000004f61e7825 */ /* 0x040fe400078e0206 */
[----:B------:R-:W3:Y:S02]  /*2e990*/  LDL.LU.64 R6, [R1+0x12b0] ;  /* 0x0012b00001067983 */ /* 0x000ee40000300a00 */
[C---:B------:R-:W-:Y:S02]  /*2e9a0*/  IMAD.WIDE R26, R246.reuse, 0x4, R16 ;  /* 0x00000004f61a7825 */ /* 0x040fe400078e0210 */
[----:B------:R-:W-:Y:S02]  /*2e9b0*/  STL.64 [R1+0x3108], R32 ;  /* 0x0031082001007387 */ /* 0x000fe40000100a00 */
[C---:B------:R-:W-:Y:S02]  /*2e9c0*/  IMAD.WIDE R24, R246.reuse, 0x4, R12 ;  /* 0x00000004f6187825 */ /* 0x040fe400078e020c */
[----:B------:R-:W-:Y:S02]  /*2e9d0*/  STL.64 [R1+0x3100], R30 ;  /* 0x0031001e01007387 */ /* 0x000fe40000100a00 */
[----:B--2---:R-:W-:-:S02]  /*2e9e0*/  IMAD.WIDE R22, R246, 0x4, R10 ;  /* 0x00000004f6167825 */ /* 0x004fc400078e020a */
[----:B------:R-:W2:Y:S04]  /*2e9f0*/  LDL.LU.64 R16, [R1+0x12a8] ;  /* 0x0012a80001107983 */ /* 0x000ea80000300a00 */
[----:B------:R-:W-:Y:S01]  /*2ea00*/  STL.64 [R1+0x30f8], R26 ;  /* 0x0030f81a01007387 */ /* 0x000fe20000100a00 */
[----:B------:R-:W-:-:S03]  /*2ea10*/  IMAD.WIDE R28, R246, 0x4, R4 ;  /* 0x00000004f61c7825 */ /* 0x000fc600078e0204 */
[----:B------:R-:W-:Y:S04]  /*2ea20*/  STL.64 [R1+0x30f0], R24 ;  /* 0x0030f01801007387 */ /* 0x000fe80000100a00 */
[----:B------:R-:W2:Y:S04]  /*2ea30*/  LDL.LU.64 R12, [R1+0x12a0] ;  /* 0x0012a000010c7983 */ /* 0x000ea80000300a00 */
[----:B------:R-:W-:Y:S04]  /*2ea40*/  STL.64 [R1+0x30e8], R22 ;  /* 0x0030e81601007387 */ /* 0x000fe80000100a00 */
[----:B------:R-:W-:Y:S04]  /*2ea50*/  STL.64 [R1+0x30e0], R28 ;  /* 0x0030e01c01007387 */ /* 0x000fe80000100a00 */
[----:B------:R-:W2:Y:S01]  /*2ea60*/  LDL.LU.64 R4, [R1+0x1298] ;  /* 0x0012980001047983 */ /* 0x000ea20000300a00 */
[----:B------:R-:W-:-:S04]  /*2ea70*/  IADD3 R0, R15, -0x8e, RZ ;  /* 0xffffff720f007810 */ /* 0x000fc80007ffe0ff */
[----:B------:R-:W-:-:S13]  /*2ea80*/  ISETP.GE.U32.AND P1, PT, R0, 0x7ffffef3, PT ;  /* 0x7ffffef30000780c */ /* 0x000fda0003f26070 */
        /* <DEDUP_REMOVED lines=8> */
[----:B------:R1:W-:Y:S04]  /*2eb10*/  STL.64 [R1+0x30d8], R10 ;  /* 0x0030d80a01007387 */ /* 0x0003e80000100a00 */
[----:B------:R1:W-:Y:S01]  /*2eb20*/  LDGSTS.E [R247+0x46e00], [R10.64], !P1 ;  /* 0x46e000000af77fae */ /* 0x0003e2000c921844 */
[----:B------:R-:W-:-:S05]  /*2eb30*/  IMAD.WIDE R2, R246, 0x4, R2 ;  /* 0x00000004f6027825 */ /* 0x000fca00078e0202 */
[----:B------:R3:W-:Y:S04]  /*2eb40*/  STL.64 [R1+0x30d0], R2 ;  /* 0x0030d00201007387 */ /* 0x0007e80000100a00 */
[----:B-1----:R-:W4:Y:S04]  /*2eb50*/  LDL.LU.64 R10, [R1+0x11c8] ;  /* 0x0011c800010a7983 */ /* 0x002f280000300a00 */
[----:B------:R3:W-:Y:S01]  /*2eb60*/  LDGSTS.E [R247+0x46f00], [R2.64], !P1 ;  /* 0x46f0000002f77fae */ /* 0x0007e2000c921844 */
[----:B------:R-:W-:-:S03]  /*2eb70*/  IMAD.WIDE R32, R246, 0x4, R20 ;  /* 0x00000004f6207825 */ /* 0x000fc600078e0214 */
[----:B------:R-:W4:Y:S01]  /*2eb80*/  LDL.LU.64 R24, [R1+0x11c0] ;  /* 0x0011c00001187983 */ /* 0x000f220000300a00 */
[----:B------:R-:W-:-:S03]  /*2eb90*/  IMAD.WIDE R30, R246, 0x4, R250 ;  /* 0x00000004f61e7825 */ /* 0x000fc600078e02fa */
[----:B---3--:R-:W3:Y:S01]  /*2eba0*/  LDL.LU.64 R2, [R1+0x11b8] ;  /* 0x0011b80001027983 */ /* 0x008ee20000300a00 */
[----:B------:R-:W-:-:S03]  /*2ebb0*/  IMAD.WIDE R28, R246, 0x4, R18 ;  /* 0x00000004f61c7825 */ /* 0x000fc600078e0212 */
[----:B------:R-:W3:Y:S04]  /*2ebc0*/  LDL.LU.64 R20, [R1+0x11b0] ;  /* 0x0011b00001147983 */ /* 0x000ee80000300a00 */
[----:B------:R-:W-:Y:S04]  /*2ebd0*/  STL.64 [R1+0x30c8], R32 ;  /* 0x0030c82001007387 */ /* 0x000fe80000100a00 */
[----:B------:R-:W3:Y:S04]  /*2ebe0*/  LDL.LU.64 R250, [R1+0x11a8] ;  /* 0x0011a80001fa7983 */ /* 0x000ee80000300a00 */
[----:B------:R-:W-:Y:S04]  /*2ebf0*/  STL.64 [R1+0x30c0], R30 ;  /* 0x0030c01e01007387 */ /* 0x000fe80000100a00 */
[----:B------:R-:W3:Y:S04]  /*2ec00*/  LDL.LU.64 R18, [R1+0x11a0] ;  /* 0x0011a00001127983 */ /* 0x000ee80000300a00 */
[----:B------:R-:W-:Y:S01]  /*2ec10*/  STL.64 [R1+0x30b8], R28 ;  /* 0x0030b81c01007387 */ /* 0x000fe20000100a00 */
[----:B------:R-:W-:-:S03]  /*2ec20*/  IMAD.WIDE R26, R246, 0x4, R6 ;  /* 0x00000004f61a7825 */ /* 0x000fc600078e0206 */
[----:B------:R-:W3:Y:S04]  /*2ec30*/  LDL.LU.64 R6, [R1+0x1198] ;  /* 0x0011980001067983 */ /* 0x000ee80000300a00 */
[----:B------:R-:W-:Y:S01]  /*2ec40*/  STL.64 [R1+0x30b0], R26 ;  /* 0x0030b01a01007387 */ /* 0x000fe20000100a00 */
[----:B--2---:R-:W-:-:S04]  /*2ec50*/  IMAD.WIDE R22, R246, 0x4, R16 ;  /* 0x00000004f6167825 */ /* 0x004fc800078e0210 */
[----:B------:R-:W-:-:S04]  /*2ec60*/  IMAD.WIDE R16, R246, 0x4, R12 ;  /* 0x00000004f6107825 */ /* 0x000fc800078e020c */
[----:B------:R-:W-:Y:S02]  /*2ec70*/  IMAD.WIDE R12, R246, 0x4, R4 ;  /* 0x00000004f60c7825 */ /* 0x000fe400078e0204 */
[----:B------:R-:W3:Y:S01]  /*2ec80*/  LDL.LU.64 R4, [R1+0x1190] ;  /* 0x0011900001047983 */ /* 0x000ee20000300a00 */
[----:B------:R-:W-:-:S04]  /*2ec90*/  IADD3 R0, R15, -0x92, RZ ;  /* 0xffffff6e0f007810 */ /* 0x000fc80007ffe0ff */
[----:B------:R-:W-:Y:S01]  /*2eca0*/  ISETP.GE.U32.AND P3, PT, R0, 0x7ffffeef, PT ;  /* 0x7ffffeef0000780c */ /* 0x000fe20003f66070 */
[----:B------:R1:W-:Y:S04]  /*2ecb0*/  STL.64 [R1+0x30a8], R22 ;  /* 0x0030a81601007387 */ /* 0x0003e80000100a00 */
[----:B------:R-:W-:Y:S08]  /*2ecc0*/  STL.64 [R1+0x30a0], R16 ;  /* 0x0030a01001007387 */ /* 0x000ff00000100a00 */
[----:B------:R1:W-:Y:S04]  /*2ecd0*/  LDGSTS.E [R247+0x48800], [R32.64], !P3 ;  /* 0x4880000020f77fae */ /* 0x0003e8000d921844 */
[----:B------:R3:W-:Y:S04]  /*2ece0*/  LDGSTS.E [R247+0x48900], [R30.64], !P3 ;  /* 0x489000001ef77fae */ /* 0x0007e8000d921844 */
[----:B------:R1:W-:Y:S04]  /*2ecf0*/  LDGSTS.E [R247+0x48a00], [R28.64], !P3 ;  /* 0x48a000001cf77fae */ /* 0x0003e8000d921844 */
[----:B------:R1:W-:Y:S04]  /*2ed00*/  LDGSTS.E [R247+0x48b00], [R26.64], !P3 ;  /* 0x48b000001af77fae */ /* 0x0003e8000d921844 */
[----:B------:R1:W-:Y:S04]  /*2ed10*/  LDGSTS.E [R247+0x48c00], [R22.64], !P3 ;  /* 0x48c0000016f77fae */ /* 0x0003e8000d921844 */
[----:B------:R-:W-:Y:S04]  /*2ed20*/  STL.64 [R1+0x3098], R12 ;  /* 0x0030980c01007387 */ /* 0x000fe80000100a00 */
[----:B------:R1:W-:Y:S04]  /*2ed30*/  LDGSTS.E [R247+0x48d00], [R16.64], !P3 ;  /* 0x48d0000010f77fae */ /* 0x0003e8000d921844 */
[----:B------:R1:W-:Y:S01]  /*2ed40*/  LDGSTS.E [R247+0x48e00], [R12.64], !P3 ;  /* 0x48e000000cf77fae */ /* 0x0003e2000d921844 */
[----:B----4-:R-:W-:-:S05]  /*2ed50*/  IMAD.WIDE R8, R246, 0x4, R8 ;  /* 0x00000004f6087825 */ /* 0x010fca00078e0208 */
[----:B------:R4:W-:Y:S04]  /*2ed60*/  STL.64 [R1+0x3090], R8 ;  /* 0x0030900801007387 */ /* 0x0009e80000100a00 */
[----:B------:R4:W-:Y:S04]  /*2ed70*/  LDGSTS.E [R247+0x48f00], [R8.64], !P3 ;  /* 0x48f0000008f77fae */ /* 0x0009e8000d921844 */
[----:B-1----:R-:W2:Y:S04]  /*2ed80*/  LDL.LU.64 R22, [R1+0x10c8] ;  /* 0x0010c80001167983 */ /* 0x002ea80000300a00 */
[----:B----4-:R-:W4:Y:S04]  /*2ed90*/  LDL.LU.64 R8, [R1+0x10c0] ;  /* 0x0010c00001087983 */ /* 0x010f280000300a00 */
[----:B------:R-:W4:Y:S04]  /*2eda0*/  LDL.LU.64 R16, [R1+0x10b8] ;  /* 0x0010b80001107983 */ /* 0x000f280000300a00 */
[----:B------:R-:W4:Y:S01]  /*2edb0*/  LDL.LU.64 R12, [R1+0x10b0] ;  /* 0x0010b000010c7983 */ /* 0x000f220000300a00 */
[----:B------:R-:W-:-:S03]  /*2edc0*/  IMAD.WIDE R34, R246, 0x4, R10 ;  /* 0x00000004f6227825 */ /* 0x000fc600078e020a */
[----:B------:R-:W4:Y:S04]  /*2edd0*/  LDL.LU.64 R10, [R1+0x10a8] ;  /* 0x0010a800010a7983 */ /* 0x000f280000300a00 */
[----:B------:R-:W-:Y:S01]  /*2ede0*/  STL.64 [R1+0x3088], R34 ;  /* 0x0030882201007387 */ /* 0x000fe20000100a00 */
[----:B------:R-:W-:-:S04]  /*2edf0*/  IMAD.WIDE R32, R246, 0x4, R24 ;  /* 0x00000004f6207825 */ /* 0x000fc800078e0218 */
[C---:B---3--:R-:W-:Y:S02]  /*2ee00*/  IMAD.WIDE R30, R246.reuse, 0x4, R2 ;  /* 0x00000004f61e7825 */ /* 0x048fe400078e0202 */
[----:B------:R-:W3:Y:S02]  /*2ee10*/  LDL.LU.64 R2, [R1+0x10a0] ;  /* 0x0010a00001027983 */ /* 0x000ee40000300a00 */
[C---:B------:R-:W-:Y:S02]  /*2ee20*/  IMAD.WIDE R28, R246.reuse, 0x4, R20 ;  /* 0x00000004f61c7825 */ /* 0x040fe400078e0214 */
[----:B------:R-:W-:Y:S04]  /*2ee30*/  STL.64 [R1+0x3080], R32 ;  /* 0x0030802001007387 */ /* 0x000fe80000100a00 */
[----:B------:R-:W-:Y:S01]  /*2ee40*/  STL.64 [R1+0x3078], R30 ;  /* 0x0030781e01007387 */ /* 0x000fe20000100a00 */
[----:B------:R-:W-:-:S03]  /*2ee50*/  IMAD.WIDE R26, R246, 0x4, R250 ;  /* 0x00000004f61a7825 */ /* 0x000fc600078e02fa */
[----:B------:R-:W-:Y:S01]  /*2ee60*/  STL.64 [R1+0x3070], R28 ;  /* 0x0030701c01007387 */ /* 0x000fe20000100a00 */
[----:B------:R-:W-:-:S04]  /*2ee70*/  IMAD.WIDE R24, R246, 0x4, R18 ;  /* 0x00000004f6187825 */ /* 0x000fc800078e0212 */
[C---:B------:R-:W-:Y:S02]  /*2ee80*/  IMAD.WIDE R20, R246.reuse, 0x4, R6 ;  /* 0x00000004f6147825 */ /* 0x040fe400078e0206 */
[----:B------:R-:W3:Y:S04]  /*2ee90*/  LDL.LU.64 R6, [R1+0x1098] ;  /* 0x0010980001067983 */ /* 0x000ee80000300a00 */
[----:B------:R-:W-:Y:S04]  /*2eea0*/  STL.64 [R1+0x3068], R26 ;  /* 0x0030681a01007387 */ /* 0x000fe80000100a00 */
[----:B------:R-:W-:Y:S01]  /*2eeb0*/  STL.64 [R1+0x3060], R24 ;  /* 0x0030601801007387 */ /* 0x000fe20000100a00 */
[----:B------:R-:W-:-:S03]  /*2eec0*/  IMAD.WIDE R18, R246, 0x4, R4 ;  /* 0x00000004f6127825 */ /* 0x000fc600078e0204 */
[----:B------:R-:W3:Y:S01]  /*2eed0*/  LDL.LU.64 R4, [R1+0x1090] ;  /* 0x0010900001047983 */ /* 0x000ee20000300a00 */
        /* <DEDUP_REMOVED lines=12> */
[----:B-1----:R-:W3:Y:S04]  /*2efa0*/  LDL.LU.64 R20, [R1+0xfc8] ;  /* 0x000fc80001147983 */ /* 0x002ee80000300a00 */
[----:B------:R-:W3:Y:S04]  /*2efb0*/  LDL.LU.64 R250, [R1+0xfc0] ;  /* 0x000fc00001fa7983 */ /* 0x000ee80000300a00 */
[----:B------:R-:W3:Y:S01]  /*2efc0*/  LDL.LU.64 R18, [R1+0xfb8] ;  /* 0x000fb80001127983 */ /* 0x000ee20000300a00 */
[----:B------:R-:W-:-:S04]  /*2efd0*/  IADD3 R0, R15, -0x9a, RZ ;  /* 0xffffff660f007810 */ /* 0x000fc80007ffe0ff */
[----:B------:R-:W-:Y:S01]  /*2efe0*/  ISETP.GE.U32.AND P6, PT, R0, 0x7ffffee7, PT ;  /* 0x7ffffee70000780c */ /* 0x000fe20003fc6070 */
[----:B--2---:R-:W-:-:S12]  /*2eff0*/  IMAD.WIDE R32, R246, 0x4, R22 ;  /* 0x00000004f6207825 */ /* 0x004fd800078e0216 */
[----:B------:R1:W-:Y:S01]  /*2f000*/  LDGSTS.E [R247+0x4c800], [R32.64], !P6 ;  /* 0x4c80000020f77fae */ /* 0x0003e2000f121844 */
[----:B----4-:R-:W-:-:S03]  /*2f010*/  IMAD.WIDE R30, R246, 0x4, R8 ;  /* 0x00000004f61e7825 */ /* 0x010fc600078e0208 */
[----:B------:R-:W2:Y:S01]  /*2f020*/  LDL.LU.64 R8, [R1+0xfb0] ;  /* 0x000fb00001087983 */ /* 0x000ea20000300a00 */
[----:B------:R-:W-:-:S03]  /*2f030*/  IMAD.WIDE R28, R246, 0x4, R16 ;  /* 0x00000004f61c7825 */ /* 0x000fc600078e0210 */
[----:B------:R-:W-:Y:S01]  /*2f040*/  STL.64 [R1+0x3048], R32 ;  /* 0x0030482001007387 */ /* 0x000fe20000100a00 */
[----:B------:R-:W-:-:S03]  /*2f050*/  IMAD.WIDE R26, R246, 0x4, R12 ;  /* 0x00000004f61a7825 */ /* 0x000fc600078e020c */
[----:B------:R-:W-:Y:S04]  /*2f060*/  STL.64 [R1+0x3040], R30 ;  /* 0x0030401e01007387 */ /* 0x000fe80000100a00 */
[----:B------:R-:W4:Y:S04]  /*2f070*/  LDL.LU.64 R16, [R1+0xfa8] ;  /* 0x000fa80001107983 */ /* 0x000f280000300a00 */
[----:B------:R-:W-:Y:S04]  /*2f080*/  STL.64 [R1+0x3038], R28 ;  /* 0x0030381c01007387 */ /* 0x000fe80000100a00 */
[----:B------:R-:W-:Y:S04]  /*2f090*/  STL.64 [R1+0x3030], R26 ;  /* 0x0030301a01007387 */ /* 0x000fe80000100a00 */
[----:B------:R-:W4:Y:S01]  /*2f0a0*/  LDL.LU.64 R12, [R1+0xfa0] ;  /* 0x000fa000010c7983 */ /* 0x000f220000300a00 */
[----:B------:R-:W-:-:S03]  /*2f0b0*/  IMAD.WIDE R24, R246, 0x4, R10 ;  /* 0x00000004f6187825 */ /* 0x000fc600078e020a */
[----:B------:R1:W-:Y:S04]  /*2f0c0*/  LDGSTS.E [R247+0x4c900], [R30.64], !P6 ;  /* 0x4c9000001ef77fae */ /* 0x0003e8000f121844 */
[----:B------:R-:W-:Y:S04]  /*2f0d0*/  STL.64 [R1+0x3028], R24 ;  /* 0x0030281801007387 */ /* 0x000fe80000100a00 */
[----:B------:R1:W-:Y:S04]  /*2f0e0*/  LDGSTS.E [R247+0x4ca00], [R28.64], !P6 ;  /* 0x4ca000001cf77fae */ /* 0x0003e8000f121844 */
[----:B------:R2:W-:Y:S01]  /*2f0f0*/  LDGSTS.E [R247+0x4cb00], [R26.64], !P6 ;  /* 0x4cb000001af77fae */ /* 0x0005e2000f121844 */
[----:B---3--:R-:W-:-:S03]  /*2f100*/  IMAD.WIDE R22, R246, 0x4, R2 ;  /* 0x00000004f6167825 */ /* 0x008fc600078e0202 */
[----:B------:R3:W-:Y:S04]  /*2f110*/  LDGSTS.E [R247+0x4cc00], [R24.64], !P6 ;  /* 0x4cc0000018f77fae */ /* 0x0007e8000f121844 */
[----:B------:R-:W4:Y:S04]  /*2f120*/  LDL.LU.64 R2, [R1+0xf98] ;  /* 0x000f980001027983 */ /* 0x000f280000300a00 */
[----:B------:R-:W-:Y:S04]  /*2f130*/  STL.64 [R1+0x3020], R22 ;  /* 0x0030201601007387 */ /* 0x000fe80000100a00 */
[----:B------:R4:W-:Y:S01]  /*2f140*/  LDGSTS.E [R247+0x4cd00], [R22.64], !P6 ;  /* 0x4cd0000016f77fae */ /* 0x0009e2000f121844 */
[----:B------:R-:W-:-:S03]  /*2f150*/  IMAD.WIDE R10, R246, 0x4, R6 ;  /* 0x00000004f60a7825 */ /* 0x000fc600078e0206 */
[----:B------:R-:W4:Y:S04]  /*2f160*/  LDL.LU.64 R6, [R1+0xf90] ;  /* 0x000f900001067983 */ /* 0x000f280000300a00 */
[----:B------:R1:W-:Y:S04]  /*2f170*/  STL.64 [R1+0x3018], R10 ;  /* 0x0030180a01007387 */ /* 0x0003e80000100a00 */
[----:B------:R1:W-:Y:S01]  /*2f180*/  LDGSTS.E [R247+0x4ce00], [R10.64], !P6 ;  /* 0x4ce000000af77fae */ /* 0x0003e2000f121844 */
[----:B------:R-:W-:-:S05]  /*2f190*/  IMAD.WIDE R4, R246, 0x4, R4 ;  /* 0x00000004f6047825 */ /* 0x000fca00078e0204 */
[----:B------:R3:W-:Y:S04]  /*2f1a0*/  STL.64 [R1+0x3010], R4 ;  /* 0x0030100401007387 */ /* 0x0007e80000100a00 */
[----:B-1----:R-:W4:Y:S04]  /*2f1b0*/  LDL.LU.64 R10, [R1+0xec8] ;  /* 0x000ec800010a7983 */ /* 0x002f280000300a00 */
        /* <DEDUP_REMOVED lines=11> */
[----:B------:R-:W-:Y:S04]  /*2f270*/  STL.64 [R1+0x3000], R30 ;  /* 0x0030001e01007387 */ /* 0x000fe80000100a00 */
[----:B------:R-:W3:Y:S04]  /*2f280*/  LDL.LU.64 R18, [R1+0xea0] ;  /* 0x000ea00001127983 */ /* 0x000ee80000300a00 */
[----:B------:R-:W-:Y:S04]  /*2f290*/  STL.64 [R1+0x2ff8], R28 ;  /* 0x002ff81c01007387 */ /* 0x000fe80000100a00 */
[----:B------:R1:W-:Y:S04]  /*2f2a0*/  LDGSTS.E [R247+0x4e800], [R32.64], !P2 ;  /* 0x4e80000020f77fae */ /* 0x0003e8000d121844 */
[----:B------:R3:W-:Y:S04]  /*2f2b0*/  LDGSTS.E [R247+0x4e900], [R30.64], !P2 ;  /* 0x4e9000001ef77fae */ /* 0x0007e8000d121844 */
[----:B------:R1:W-:Y:S01]  /*2f2c0*/  LDGSTS.E [R247+0x4ea00], [R28.64], !P2 ;  /* 0x4ea000001cf77fae */ /* 0x0003e2000d121844 */
[----:B--2---:R-:W-:-:S03]  /*2f2d0*/  IMAD.WIDE R26, R246, 0x4, R8 ;  /* 0x00000004f61a7825 */ /* 0x004fc600078e0208 */
[----:B------:R-:W2:Y:S04]  /*2f2e0*/  LDL.LU.64 R8, [R1+0xe98] ;  /* 0x000e980001087983 */ /* 0x000ea80000300a00 */
[----:B------:R-:W-:Y:S04]  /*2f2f0*/  STL.64 [R1+0x2ff0], R26 ;  /* 0x002ff01a01007387 */ /* 0x000fe80000100a00 */
[----:B------:R1:W-:Y:S01]  /*2f300*/  LDGSTS.E [R247+0x4eb00], [R26.64], !P2 ;  /* 0x4eb000001af77fae */ /* 0x0003e2000d121844 */
[----:B----4-:R-:W-:-:S05]  /*2f310*/  IMAD.WIDE R22, R246, 0x4, R16 ;  /* 0x00000004f6167825 */ /* 0x010fca00078e0210 */
[----:B------:R4:W-:Y:S01]  /*2f320*/  LDGSTS.E [R247+0x4ec00], [R22.64], !P2 ;  /* 0x4ec0000016f77fae */ /* 0x0009e2000d121844 */
[----:B------:R-:W-:-:S05]  /*2f330*/  IMAD.WIDE R16, R246, 0x4, R12 ;  /* 0x00000004f6107825 */ /* 0x000fca00078e020c */
[----:B------:R1:W-:Y:S01]  /*2f340*/  LDGSTS.E [R247+0x4ed00], [R16.64], !P2 ;  /* 0x4ed0000010f77fae */ /* 0x0003e2000d121844 */
[----:B------:R-:W-:-:S03]  /*2f350*/  IMAD.WIDE R12, R246, 0x4, R2 ;  /* 0x00000004f60c7825 */ /* 0x000fc600078e0202 */
        /* <DEDUP_REMOVED lines=8> */
[----:B----4-:R-:W4:Y:S04]  /*2f3e0*/  LDL.LU.64 R22, [R1+0xdc8] ;  /* 0x000dc80001167983 */ /* 0x010f280000300a00 */
[----:B-1----:R-:W4:Y:S04]  /*2f3f0*/  LDL.LU.64 R6, [R1+0xdc0] ;  /* 0x000dc00001067983 */ /* 0x002f280000300a00 */
[----:B------:R-:W4:Y:S04]  /*2f400*/  LDL.LU.64 R16, [R1+0xdb8] ;  /* 0x000db80001107983 */ /* 0x000f280000300a00 */
[----:B------:R-:W4:Y:S01]  /*2f410*/  LDL.LU.64 R12, [R1+0xdb0] ;  /* 0x000db000010c7983 */ /* 0x000f220000300a00 */
[----:B------:R-:W-:-:S03]  /*2f420*/  IMAD.WIDE R34, R246, 0x4, R10 ;  /* 0x00000004f6227825 */ /* 0x000fc600078e020a */
[----:B------:R-:W4:Y:S04]  /*2f430*/  LDL.LU.64 R10, [R1+0xda8] ;  /* 0x000da800010a7983 */ /* 0x000f280000300a00 */
[----:B------:R-:W-:Y:S01]  /*2f440*/  STL.64 [R1+0x2fc8], R34 ;  /* 0x002fc82201007387 */ /* 0x000fe20000100a00 */
[----:B---3--:R-:W-:-:S03]  /*2f450*/  IMAD.WIDE R30, R246, 0x4, R4 ;  /* 0x00000004f61e7825 */ /* 0x008fc600078e0204 */
[----:B------:R-:W3:Y:S01]  /*2f460*/  LDL.LU.64 R4, [R1+0xda0] ;  /* 0x000da00001047983 */ /* 0x000ee20000300a00 */
[----:B------:R-:W-:Y:S01]  /*2f470*/  IADD3 R0, R15, -0xa2, RZ ;  /* 0xffffff5e0f007810 */ /* 0x000fe20007ffe0ff */
[----:B------:R-:W-:-:S03]  /*2f480*/  IMAD.WIDE R32, R246, 0x4, R24 ;  /* 0x00000004f6207825 */ /* 0x000fc600078e0218 */
[----:B------:R-:W-:Y:S02]  /*2f490*/  ISETP.GE.U32.AND P0, PT, R0, 0x7ffffedf, PT ;  /* 0x7ffffedf0000780c */ /* 0x000fe40003f06070 */
[----:B------:R-:W-:Y:S04]  /*2f4a0*/  STL.64 [R1+0x2fc0], R32 ;  /* 0x002fc02001007387 */ /* 0x000fe80000100a00 */
[----:B------:R-:W-:Y:S07]  /*2f4b0*/  STL.64 [R1+0x2fb8], R30 ;  /* 0x002fb81e01007387 */ /* 0x000fee0000100a00 */
[----:B------:R1:W-:Y:S04]  /*2f4c0*/  LDGSTS.E [R247+0x50800], [R34.64], !P0 ;  /* 0x5080000022f77fae */ /* 0x0003e8000c121844 */
[----:B------:R4:W-:Y:S04]  /*2f4d0*/  LDGSTS.E [R247+0x50900], [R32.64], !P0 ;  /* 0x5090000020f77fae */ /* 0x0009e8000c121844 */
[----:B------:R1:W-:Y:S01]  /*2f4e0*/  LDGSTS.E [R247+0x50a00], [R30.64], !P0 ;  /* 0x50a000001ef77fae */ /* 0x0003e2000c121844 */
[----:B------:R-:W-:-:S05]  /*2f4f0*/  IMAD.WIDE R28, R246, 0x4, R20 ;  /* 0x00000004f61c7825 */ /* 0x000fca00078e0214 */
[----:B------:R-:W-:Y:S01]  /*2f500*/  STL.64 [R1+0x2fb0], R28 ;  /* 0x002fb01c01007387 */ /* 0x000fe20000100a00 */
[----:B------:R-:W-:-:S03]  /*2f510*/  IMAD.WIDE R26, R246, 0x4, R250 ;  /* 0x00000004f61a7825 */ /* 0x000fc600078e02fa */
[----:B------:R1:W-:Y:S04]  /*2f520*/  LDGSTS.E [R247+0x50b00], [R28.64], !P0 ;  /* 0x50b000001cf77fae */ /* 0x0003e8000c121844 */
[----:B------:R1:W-:Y:S01]  /*2f530*/  LDGSTS.E [R247+0x50c00], [R26.64], !P0 ;  /* 0x50c000001af77fae */ /* 0x0003e2000c121844 */
[----:B------:R-:W-:-:S05]  /*2f540*/  IMAD.WIDE R24, R246, 0x4, R18 ;  /* 0x00000004f6187825 */ /* 0x000fca00078e0212 */
[----:B------:R1:W-:Y:S01]  /*2f550*/  LDGSTS.E [R247+0x50d00], [R24.64], !P0 ;  /* 0x50d0000018f77fae */ /* 0x0003e2000c121844 */
[----:B--2---:R-:W-:-:S03]  /*2f560*/  IMAD.WIDE R20, R246, 0x4, R8 ;  /* 0x00000004f6147825 */ /* 0x004fc600078e0208 */
[----:B------:R-:W2:Y:S04]  /*2f570*/  LDL.LU.64 R8, [R1+0xd98] ;  /* 0x000d980001087983 */ /* 0x000ea80000300a00 */
[----:B------:R-:W-:Y:S04]  /*2f580*/  STL.64 [R1+0x2fa8], R26 ;  /* 0x002fa81a01007387 */ /* 0x000fe80000100a00 */
[----:B------:R-:W-:Y:S04]  /*2f590*/  STL.64 [R1+0x2fa0], R24 ;  /* 0x002fa01801007387 */ /* 0x000fe80000100a00 */
[----:B------:R1:W-:Y:S01]  /*2f5a0*/  LDGSTS.E [R247+0x50e00], [R20.64], !P0 ;  /* 0x50e0000014f77fae */ /* 0x0003e2000c121844 */
[----:B------:R-:W-:-:S03]  /*2f5b0*/  IMAD.WIDE R18, R246, 0x4, R2 ;  /* 0x00000004f6127825 */ /* 0x000fc600078e0202 */
[----:B------:R-:W2:Y:S04]  /*2f5c0*/  LDL.LU.64 R2, [R1+0xd90] ;  /* 0x000d900001027983 */ /* 0x000ea80000300a00 */
[----:B------:R1:W-:Y:S04]  /*2f5d0*/  STL.64 [R1+0x2f98], R20 ;  /* 0x002f981401007387 */ /* 0x0003e80000100a00 */
[----:B------:R1:W-:Y:S04]  /*2f5e0*/  STL.64 [R1+0x2f90], R18 ;  /* 0x002f901201007387 */ /* 0x0003e80000100a00 */
[----:B------:R1:W-:Y:S04]  /*2f5f0*/  LDGSTS.E [R247+0x50f00], [R18.64], !P0 ;  /* 0x50f0000012f77fae */ /* 0x0003e8000c121844 */
[----:B-1----:R-:W2:Y:S04]  /*2f600*/  LDL.LU.64 R20, [R1+0xcc8] ;  /* 0x000cc80001147983 */ /* 0x002ea80000300a00 */
[----:B------:R-:W2:Y:S04]  /*2f610*/  LDL.LU.64 R250, [R1+0xcc0] ;  /* 0x000cc00001fa7983 */ /* 0x000ea80000300a00 */
[----:B------:R-:W2:Y:S01]  /*2f620*/  LDL.LU.64 R18, [R1+0xcb8] ;  /* 0x000cb80001127983 */ /* 0x000ea20000300a00 */
[----:B----4-:R-:W-:-:S04]  /*2f630*/  IMAD.WIDE R32, R246, 0x4, R22 ;  /* 0x00000004f6207825 */ /* 0x010fc800078e0216 */
[C---:B------:R-:W-:Y:S02]  /*2f640*/  IMAD.WIDE R30, R246.reuse, 0x4, R6 ;  /* 0x00000004f61e7825 */ /* 0x040fe400078e0206 */
[----:B------:R-:W4:Y:S02]  /*2f650*/  LDL.LU.64 R6, [R1+0xcb0] ;  /* 0x000cb00001067983 */ /* 0x000f240000300a00 */
[C---:B------:R-:W-:Y:S02]  /*2f660*/  IMAD.WIDE R28, R246.reuse, 0x4, R16 ;  /* 0x00000004f61c7825 */ /* 0x040fe400078e0210 */
[----:B------:R-:W-:Y:S02]  /*2f670*/  STL.64 [R1+0x2f88], R32 ;  /* 0x002f882001007387 */ /* 0x000fe40000100a00 */
[C---:B------:R-:W-:Y:S02]  /*2f680*/  IMAD.WIDE R26, R246.reuse, 0x4, R12 ;  /* 0x00000004f61a7825 */ /* 0x040fe400078e020c */
[----:B------:R-:W-:Y:S04]  /*2f690*/  STL.64 [R1+0x2f80], R30 ;  /* 0x002f801e01007387 */ /* 0x000fe80000100a00 */
[----:B------:R-:W4:Y:S04]  /*2f6a0*/  LDL.LU.64 R16, [R1+0xca8] ;  /* 0x000ca80001107983 */ /* 0x000f280000300a00 */
[----:B------:R-:W-:Y:S01]  /*2f6b0*/  STL.64 [R1+0x2f78], R28 ;  /* 0x002f781c01007387 */ /* 0x000fe20000100a00 */
[----:B------:R-:W-:-:S03]  /*2f6c0*/  IMAD.WIDE R24, R246, 0x4, R10 ;  /* 0x00000004f6187825 */ /* 0x000fc600078e020a */
[----:B------:R-:W-:Y:S04]  /*2f6d0*/  STL.64 [R1+0x2f70], R26 ;  /* 0x002f701a01007387 */ /* 0x000fe80000100a00 */
[----:B------:R-:W4:Y:S04]  /*2f6e0*/  LDL.LU.64 R12, [R1+0xca0] ;  /* 0x000ca000010c7983 */ /* 0x000f280000300a00 */
[----:B------:R-:W-:Y:S01]  /*2f6f0*/  STL.64 [R1+0x2f68], R24 ;  /* 0x002f681801007387 */ /* 0x000fe20000100a00 */
[----:B---3--:R-:W-:-:S03]  /*2f700*/  IMAD.WIDE R22, R246, 0x4, R4 ;  /* 0x00000004f6167825 */ /* 0x008fc600078e0204 */
[----:B------:R-:W3:Y:S01]  /*2f710*/  LDL.LU.64 R4, [R1+0xc98] ;  /* 0x000c980001047983 */ /* 0x000ee20000300a00 */
[----:B------:R-:W-:-:S04]  /*2f720*/  IADD3 R0, R15, -0xa6, RZ ;  /* 0xffffff5a0f007810 */ /* 0x000fc80007ffe0ff */
[----:B------:R-:W-:Y:S01]  /*2f730*/  ISETP.GE.U32.AND P4, PT, R0, 0x7ffffedb, PT ;  /* 0x7ffffedb0000780c */ /* 0x000fe20003f86070 */
[----:B------:R-:W-:Y:S04]  /*2f740*/  STL.64 [R1+0x2f60], R22 ;  /* 0x002f601601007387 */ /* 0x000fe80000100a00 */
[----:B------:R-:W3:Y:S08]  /*2f750*/  LDL.LU.64 R10, [R1+0xc90] ;  /* 0x000c9000010a7983 */ /* 0x000ef00000300a00 */
[----:B------:R1:W-:Y:S04]  /*2f760*/  LDGSTS.E [R247+0x52800], [R32.64], !P4 ;  /* 0x5280000020f77fae */ /* 0x0003e8000e121844 */
[----:B------:R1:W-:Y:S04]  /*2f770*/  LDGSTS.E [R247+0x52900], [R30.64], !P4 ;  /* 0x529000001ef77fae */ /* 0x0003e8000e121844 */
[----:B------:R1:W-:Y:S04]  /*2f780*/  LDGSTS.E [R247+0x52a00], [R28.64], !P4 ;  /* 0x52a000001cf77fae */ /* 0x0003e8000e121844 */
[----:B------:R4:W-:Y:S04]  /*2f790*/  LDGSTS.E [R247+0x52b00], [R26.64], !P4 ;  /* 0x52b000001af77fae */ /* 0x0009e8000e121844 */
[----:B------:R1:W-:Y:S04]  /*2f7a0*/  LDGSTS.E [R247+0x52c00], [R24.64], !P4 ;  /* 0x52c0000018f77fae */ /* 0x0003e8000e121844 */
[----:B------:R1:W-:Y:S01]  /*2f7b0*/  LDGSTS.E [R247+0x52d00], [R22.64], !P4 ;  /* 0x52d0000016f77fae */ /* 0x0003e2000e121844 */
[----:B--2---:R-:W-:-:S05]  /*2f7c0*/  IMAD.WIDE R8, R246, 0x4, R8 ;  /* 0x00000004f6087825 */ /* 0x004fca00078e0208 */
[----:B------:R2:W-:Y:S04]  /*2f7d0*/  STL.64 [R1+0x2f58], R8 ;  /* 0x002f580801007387 */ /* 0x0005e80000100a00 */
[----:B------:R2:W-:Y:S01]  /*2f7e0*/  LDGSTS.E [R247+0x52e00], [R8.64], !P4 ;  /* 0x52e0000008f77fae */ /* 0x0005e2000e121844 */
[----:B------:R-:W-:-:S05]  /*2f7f0*/  IMAD.WIDE R2, R246, 0x4, R2 ;  /* 0x00000004f6027825 */ /* 0x000fca00078e0202 */
[----:B------:R1:W-:Y:S04]  /*2f800*/  STL.64 [R1+0x2f50], R2 ;  /* 0x002f500201007387 */ /* 0x0003e80000100a00 */
[----:B--2---:R-:W2:Y:S04]  /*2f810*/  LDL.LU.64 R8, [R1+0xbe8] ;  /* 0x000be80001087983 */ /* 0x004ea80000300a00 */
[----:B------:R1:W-:Y:S04]  /*2f820*/  LDGSTS.E [R247+0x52f00], [R2.64], !P4 ;  /* 0x52f0000002f77fae */ /* 0x0003e8000e121844 */
[----:B-1----:R-:W2:Y:S01]  /*2f830*/  LDL.LU.64 R24, [R1+0xbe0] ;  /* 0x000be00001187983 */ /* 0x002ea20000300a00 */
[----:B------:R-:W-:-:S03]  /*2f840*/  IMAD.WIDE R32, R246, 0x4, R20 ;  /* 0x00000004f6207825 */ /* 0x000fc600078e0214 */
[----:B------:R-:W2:Y:S01]  /*2f850*/  LDL.LU.64 R2, [R1+0xbd8] ;  /* 0x000bd80001027983 */ /* 0x000ea20000300a00 */
[----:B------:R-:W-:-:S03]  /*2f860*/  IMAD.WIDE R30, R246, 0x4, R250 ;  /* 0x00000004f61e7825 */ /* 0x000fc600078e02fa */
[----:B------:R-:W2:Y:S01]  /*2f870*/  LDL.LU.64 R20, [R1+0xbd0] ;  /* 0x000bd00001147983 */ /* 0x000ea20000300a00 */
[----:B------:R-:W-:-:S03]  /*2f880*/  IMAD.WIDE R28, R246, 0x4, R18 ;  /* 0x00000004f61c7825 */ /* 0x000fc600078e0212 */
[----:B------:R-:W-:Y:S04]  /*2f890*/  STL.64 [R1+0x2f48], R32 ;  /* 0x002f482001007387 */ /* 0x000fe80000100a00 */
[----:B------:R-:W2:Y:S04]  /*2f8a0*/  LDL.LU.64 R250, [R1+0xbc8] ;  /* 0x000bc80001fa7983 */ /* 0x000ea80000300a00 */
[----:B------:R-:W-:Y:S04]  /*2f8b0*/  STL.64 [R1+0x2f40], R30 ;  /* 0x002f401e01007387 */ /* 0x000fe80000100a00 */
[----:B------:R-:W2:Y:S04]  /*2f8c0*/  LDL.LU.64 R18, [R1+0xbc0] ;  /* 0x000bc00001127983 */ /* 0x000ea80000300a00 */
[----:B------:R-:W-:Y:S01]  /*2f8d0*/  STL.64 [R1+0x2f38], R28 ;  /* 0x002f381c01007387 */ /* 0x000fe20000100a00 */
[----:B----4-:R-:W-:-:S03]  /*2f8e0*/  IMAD.WIDE R26, R246, 0x4, R6 ;  /* 0x00000004f61a7825 */ /* 0x010fc600078e0206 */
[----:B------:R-:W4:Y:S04]  /*2f8f0*/  LDL.LU.64 R6, [R1+0xbb8] ;  /* 0x000bb80001067983 */ /* 0x000f280000300a00 */
[----:B------:R-:W-:Y:S01]  /*2f900*/  STL.64 [R1+0x2f30], R26 ;  /* 0x002f301a01007387 */ /* 0x000fe20000100a00 */
[----:B------:R-:W-:-:S04]  /*2f910*/  IMAD.WIDE R22, R246, 0x4, R16 ;  /* 0x00000004f6167825 */ /* 0x000fc800078e0210 */
[----:B------:R-:W-:-:S04]  /*2f920*/  IMAD.WIDE R16, R246, 0x4, R12 ;  /* 0x00000004f6107825 */ /* 0x000fc800078e020c */
[----:B---3--:R-:W-:Y:S02]  /*2f930*/  IMAD.WIDE R12, R246, 0x4, R4 ;  /* 0x00000004f60c7825 */ /* 0x008fe400078e0204 */
[----:B------:R-:W3:Y:S01]  /*2f940*/  LDL.LU.64 R4, [R1+0xbb0] ;  /* 0x000bb00001047983 */ /* 0x000ee20000300a00 */
[----:B------:R-:W-:-:S04]  /*2f950*/  IADD3 R0, R15, -0xaa, RZ ;  /* 0xffffff560f007810 */ /* 0x000fc80007ffe0ff */
[----:B------:R-:W-:Y:S01]  /*2f960*/  ISETP.GE.U32.AND P1, PT, R0, 0x7ffffed7, PT ;  /* 0x7ffffed70000780c */ /* 0x000fe20003f26070 */
[----:B------:R1:W-:Y:S01]  /*2f970*/  STL.64 [R1+0x2f28], R22 ;  /* 0x002f281601007387 */ /* 0x0003e20000100a00 */
[----:B------:R-:W-:-:S03]  /*2f980*/  IMAD.WIDE R10, R246, 0x4, R10 ;  /* 0x00000004f60a7825 */ /* 0x000fc600078e020a */
        /* <DEDUP_REMOVED lines=11> */
[----:B-1----:R-:W3:Y:S04]  /*2fa40*/  LDL.LU.64 R22, [R1+0xb28] ;  /* 0x000b280001167983 */ /* 0x002ee80000300a00 */
[----:B------:R-:W3:Y:S04]  /*2fa50*/  LDL.LU.64 R10, [R1+0xb20] ;  /* 0x000b2000010a7983 */ /* 0x000ee80000300a00 */
[----:B------:R-:W3:Y:S04]  /*2fa60*/  LDL.LU.64 R16, [R1+0xb18] ;  /* 0x000b180001107983 */ /* 0x000ee80000300a00 */
[----:B------:R-:W3:Y:S01]  /*2fa70*/  LDL.LU.64 R12, [R1+0xb10] ;  /* 0x000b1000010c7983 */ /* 0x000ee20000300a00 */
[----:B--2---:R-:W-:-:S03]  /*2fa80*/  IMAD.WIDE R34, R246, 0x4, R8 ;  /* 0x00000004f6227825 */ /* 0x004fc600078e0208 */
[----:B------:R-:W2:Y:S04]  /*2fa90*/  LDL.LU.64 R8, [R1+0xb08] ;  /* 0x000b080001087983 */ /* 0x000ea80000300a00 */
[----:B------:R-:W-:Y:S01]  /*2faa0*/  STL.64 [R1+0x2f08], R34 ;  /* 0x002f082201007387 */ /* 0x000fe20000100a00 */
[----:B------:R-:W-:-:S04]  /*2fab0*/  IMAD.WIDE R32, R246, 0x4, R24 ;  /* 0x00000004f6207825 */ /* 0x000fc800078e0218 */
[C---:B------:R-:W-:Y:S02]  /*2fac0*/  IMAD.WIDE R30, R246.reuse, 0x4, R2 ;  /* 0x00000004f61e7825 */ /* 0x040fe400078e0202 */
[----:B------:R-:W2:Y:S02]  /*2fad0*/  LDL.LU.64 R2, [R1+0xb00] ;  /* 0x000b000001027983 */ /* 0x000ea40000300a00 */
[C---:B------:R-:W-:Y:S02]  /*2fae0*/  IMAD.WIDE R28, R246.reuse, 0x4, R20 ;  /* 0x00000004f61c7825 */ /* 0x040fe400078e0214 */
[----:B------:R-:W-:Y:S04]  /*2faf0*/  STL.64 [R1+0x2f00], R32 ;  /* 0x002f002001007387 */ /* 0x000fe80000100a00 */
[----:B------:R-:W-:Y:S01]  /*2fb00*/  STL.64 [R1+0x2ef8], R30 ;  /* 0x002ef81e01007387 */ /* 0x000fe20000100a00 */
[----:B------:R-:W-:-:S03]  /*2fb10*/  IMAD.WIDE R26, R246, 0x4, R250 ;  /* 0x00000004f61a7825 */ /* 0x000fc600078e02fa */
[----:B------:R-:W-:Y:S01]  /*2fb20*/  STL.64 [R1+0x2ef0], R28 ;  /* 0x002ef01c01007387 */ /* 0x000fe20000100a00 */
[----:B------:R-:W-:-:S04]  /*2fb30*/  IMAD.WIDE R24, R246, 0x4, R18 ;  /* 0x00000004f6187825 */ /* 0x000fc800078e0212 */
[C---:B----4-:R-:W-:Y:S02]  /*2fb40*/  IMAD.WIDE R20, R246.reuse, 0x4, R6 ;  /* 0x00000004f6147825 */ /* 0x050fe400078e0206 */
[----:B------:R-:W4:Y:S04]  /*2fb50*/  LDL.LU.64 R6, [R1+0xaf8] ;  /* 0x000af80001067983 */ /* 0x000f280000300a00 */
[----:B------:R-:W-:Y:S04]  /*2fb60*/  STL.64 [R1+0x2ee8], R26 ;  /* 0x002ee81a01007387 */ /* 0x000fe80000100a00 */
[----:B------:R-:W-:Y:S01]  /*2fb70*/  STL.64 [R1+0x2ee0], R24 ;  /* 0x002ee01801007387 */ /* 0x000fe20000100a00 */
[----:B---3--:R-:W-:-:S03]  /*2fb80*/  IMAD.WIDE R18, R246, 0x4, R4 ;  /* 0x00000004f6127825 */ /* 0x008fc600078e0204 */
[----:B------:R-:W2:Y:S01]  /*2fb90*/  LDL.LU.64 R4, [R1+0xaf0] ;  /* 0x000af00001047983 */ /* 0x000ea20000300a00 */
        /* <DEDUP_REMOVED lines=12> */
[----:B-1----:R-:W2:Y:S01]  /*2fc60*/  LDL.LU.64 R20, [R1+0xa68] ;  /* 0x000a680001147983 */ /* 0x002ea20000300a00 */
[----:B------:R-:W-:-:S03]  /*2fc70*/  IMAD.WIDE R32, R246, 0x4, R22 ;  /* 0x00000004f6207825 */ /* 0x000fc600078e0216 */
[----:B------:R-:W2:Y:S04]  /*2fc80*/  LDL.LU.64 R250, [R1+0xa48] ;  /* 0x000a480001fa7983 */ /* 0x000ea80000300a00 */
[----:B------:R-:W2:Y:S01]  /*2fc90*/  LDL.LU.64 R18, [R1+0xa20] ;  /* 0x000a200001127983 */ /* 0x000ea20000300a00 */
[----:B------:R-:W-:-:S03]  /*2fca0*/  IMAD.WIDE R30, R246, 0x4, R10 ;  /* 0x00000004f61e7825 */ /* 0x000fc600078e020a */
[----:B------:R-:W2:Y:S01]  /*2fcb0*/  LDL.LU.64 R10, [R1+0x9f8] ;  /* 0x0009f800010a7983 */ /* 0x000ea20000300a00 */
[----:B------:R-:W-:-:S03]  /*2fcc0*/  IMAD.WIDE R28, R246, 0x4, R16 ;  /* 0x00000004f61c7825 */ /* 0x000fc600078e0210 */
[----:B------:R-:W-:Y:S01]  /*2fcd0*/  STL.64 [R1+0x2ec8], R32 ;  /* 0x002ec82001007387 */ /* 0x000fe20000100a00 */
[----:B------:R-:W-:-:S03]  /*2fce0*/  IMAD.WIDE R26, R246, 0x4, R12 ;  /* 0x00000004f61a7825 */ /* 0x000fc600078e020c */
[----:B------:R-:W-:Y:S01]  /*2fcf0*/  STL.64 [R1+0x2ec0], R30 ;  /* 0x002ec01e01007387 */ /* 0x000fe20000100a00 */
[----:B------:R-:W-:-:S03]  /*2fd00*/  IADD3 R0, R15, -0xb2, RZ ;  /* 0xffffff4e0f007810 */ /* 0x000fc60007ffe0ff */
[----:B------:R-:W2:Y:S04]  /*2fd10*/  LDL.LU.64 R16, [R1+0x9d0] ;  /* 0x0009d00001107983 */ /* 0x000ea80000300a00 */
[----:B------:R-:W-:Y:S04]  /*2fd20*/  STL.64 [R1+0x2eb8], R28 ;  /* 0x002eb81c01007387 */ /* 0x000fe80000100a00 */
[----:B------:R-:W-:Y:S01]  /*2fd30*/  STL.64 [R1+0x2eb0], R26 ;  /* 0x002eb01a01007387 */ /* 0x000fe20000100a00 */
[----:B------:R-:W-:-:S03]  /*2fd40*/  ISETP.GE.U32.AND P5, PT, R0, 0x7ffffecf, PT ;  /* 0x7ffffecf0000780c */ /* 0x000fc60003fa6070 */
[----:B------:R-:W2:Y:S10]  /*2fd50*/  LDL.LU.64 R12, [R1+0x9a8] ;  /* 0x0009a800010c7983 */ /* 0x000eb40000300a00 */
[----:B------:R1:W-:Y:S04]  /*2fd60*/  LDGSTS.E [R247+0x58800], [R32.64], !P5 ;  /* 0x5880000020f77fae */ /* 0x0003e8000e921844 */
[----:B------:R1:W-:Y:S04]  /*2fd70*/  LDGSTS.E [R247+0x58900], [R30.64], !P5 ;  /* 0x589000001ef77fae */ /* 0x0003e8000e921844 */
[----:B------:R1:W-:Y:S04]  /*2fd80*/  LDGSTS.E [R247+0x58a00], [R28.64], !P5 ;  /* 0x58a000001cf77fae */ /* 0x0003e8000e921844 */
[----:B------:R1:W-:Y:S01]  /*2fd90*/  LDGSTS.E [R247+0x58b00], [R26.64], !P5 ;  /* 0x58b000001af77fae */ /* 0x0003e2000e921844 */
[----:B--2---:R-:W-:-:S05]  /*2fda0*/  IMAD.WIDE R24, R246, 0x4, R8 ;  /* 0x00000004f6187825 */ /* 0x004fca00078e0208 */
[----:B------:R2:W-:Y:S04]  /*2fdb0*/  STL.64 [R1+0x2ea8], R24 ;  /* 0x002ea81801007387 */ /* 0x0005e80000100a00 */
[----:B------:R2:W-:Y:S01]  /*2fdc0*/  LDGSTS.E [R247+0x58c00], [R24.64], !P5 ;  /* 0x58c0000018f77fae */ /* 0x0005e2000e921844 */
[----:B------:R-:W-:-:S03]  /*2fdd0*/  IMAD.WIDE R22, R246, 0x4, R2 ;  /* 0x00000004f6167825 */ /* 0x000fc600078e0202 */
[----:B------:R-:W3:Y:S04]  /*2fde0*/  LDL.LU.64 R2, [R1+0x980] ;  /* 0x0009800001027983 */ /* 0x000ee80000300a00 */
[----:B------:R-:W-:Y:S04]  /*2fdf0*/  STL.64 [R1+0x2ea0], R22 ;  /* 0x002ea01601007387 */ /* 0x000fe80000100a00 */
[----:B------:R-:W3:Y:S04]  /*2fe00*/  LDL.LU.64 R8, [R1+0x958] ;  /* 0x0009580001087983 */ /* 0x000ee80000300a00 */
[----:B------:R1:W-:Y:S01]  /*2fe10*/  LDGSTS.E [R247+0x58d00], [R22.64], !P5 ;  /* 0x58d0000016f77fae */ /* 0x0003e2000e921844 */
[----:B----4-:R-:W-:-:S05]  /*2fe20*/  IMAD.WIDE R6, R246, 0x4, R6 ;  /* 0x00000004f6067825 */ /* 0x010fca00078e0206 */
[----:B------:R4:W-:Y:S04]  /*2fe30*/  STL.64 [R1+0x2e98], R6 ;  /* 0x002e980601007387 */ /* 0x0009e80000100a00 */
[----:B------:R4:W-:Y:S01]  /*2fe40*/  LDGSTS.E [R247+0x58e00], [R6.64], !P5 ;  /* 0x58e0000006f77fae */ /* 0x0009e2000e921844 */
[----:B--2---:R-:W-:-:S05]  /*2fe50*/  IMAD.WIDE R4, R246, 0x4, R4 ;  /* 0x00000004f6047825 */ /* 0x004fca00078e0204 */
[----:B------:R2:W-:Y:S04]  /*2fe60*/  STL.64 [R1+0x2e90], R4 ;  /* 0x002e900401007387 */ /* 0x0005e80000100a00 */
[----:B------:R-:W3:Y:S04]  /*2fe70*/  LDL.LU.64 R24, [R1+0x768] ;  /* 0x0007680001187983 */ /* 0x000ee80000300a00 */
[----:B----4-:R-:W4:Y:S04]  /*2fe80*/  LDL.LU.64 R6, [R1+0x760] ;  /* 0x0007600001067983 */ /* 0x010f280000300a00 */
[----:B------:R2:W-:Y:S04]  /*2fe90*/  LDGSTS.E [R247+0x58f00], [R4.64], !P5 ;  /* 0x58f0000004f77fae */ /* 0x0005e8000e921844 */
[----:B--2---:R-:W2:Y:S01]  /*2fea0*/  LDL.LU.64 R4, [R1+0x758] ;  /* 0x0007580001047983 */ /* 0x004ea20000300a00 */
[----:B------:R-:W-:-:S04]  /*2feb0*/  IADD3 R0, R15, -0xb6, RZ ;  /* 0xffffff4a0f007810 */ /* 0x000fc80007ffe0ff */
[----:B------:R-:W-:Y:S01]  /*2fec0*/  ISETP.GE.U32.AND P6, PT, R0, 0x7ffffecb, PT ;  /* 0x7ffffecb0000780c */ /* 0x000fe20003fc6070 */
[C---:B-1----:R-:W-:Y:S02]  /*2fed0*/  IMAD.WIDE R32, R246.reuse, 0x4, R20 ;  /* 0x00000004f6207825 */ /* 0x042fe400078e0214 */
[----:B------:R-:W2:Y:S02]  /*2fee0*/  LDL.LU.64 R20, [R1+0x750] ;  /* 0x0007500001147983 */ /* 0x000ea40000300a00 */
[C---:B------:R-:W-:Y:S02]  /*2fef0*/  IMAD.WIDE R30, R246.reuse, 0x4, R250 ;  /* 0x00000004f61e7825 */ /* 0x040fe400078e02fa */
[----:B------:R-:W-:Y:S02]  /*2ff00*/  STL.64 [R1+0x2e88], R32 ;  /* 0x002e882001007387 */ /* 0x000fe40000100a00 */
[C---:B------:R-:W-:Y:S02]  /*2ff10*/  IMAD.WIDE R28, R246.reuse, 0x4, R18 ;  /* 0x00000004f61c7825 */ /* 0x040fe400078e0212 */
[----:B------:R-:W2:Y:S02]  /*2ff20*/  LDL.LU.64 R250, [R1+0x748] ;  /* 0x0007480001fa7983 */ /* 0x000ea40000300a00 */
[----:B------:R-:W-:-:S02]  /*2ff30*/  IMAD.WIDE R26, R246, 0x4, R10 ;  /* 0x00000004f61a7825 */ /* 0x000fc400078e020a */
[----:B------:R-:W-:Y:S04]  /*2ff40*/  STL.64 [R1+0x2e80], R30 ;  /* 0x002e801e01007387 */ /* 0x000fe80000100a00 */
[----:B------:R-:W-:Y:S04]  /*2ff50*/  STL.64 [R1+0x2e78], R28 ;  /* 0x002e781c01007387 */ /* 0x000fe80000100a00 */
[----:B------:R-:W2:Y:S01]  /*2ff60*/  LDL.LU.64 R18, [R1+0x740] ;  /* 0x0007400001127983 */ /* 0x000ea20000300a00 */
[----:B------:R-:W-:-:S03]  /*2ff70*/  IMAD.WIDE R22, R246, 0x4, R16 ;  /* 0x00000004f6167825 */ /* 0x000fc600078e0210 */
[----:B------:R-:W2:Y:S04]  /*2ff80*/  LDL.LU.64 R10, [R1+0x738] ;  /* 0x00073800010a7983 */ /* 0x000ea80000300a00 */
[----:B------:R-:W-:Y:S04]  /*2ff90*/  STL.64 [R1+0x2e70], R26 ;  /* 0x002e701a01007387 */ /* 0x000fe80000100a00 */
[----:B------:R4:W-:Y:S01]  /*2ffa0*/  LDGSTS.E [R247+0x5a800], [R32.64], !P6 ;  /* 0x5a80000020f77fae */ /* 0x0009e2000f121844 */
[----:B------:R-:W-:-:S03]  /*2ffb0*/  IMAD.WIDE R16, R246, 0x4, R12 ;  /* 0x00000004f6107825 */ /* 0x000fc600078e020c */
[----:B------:R2:W-:Y:S04]  /*2ffc0*/  LDGSTS.E [R247+0x5a900], [R30.64], !P6 ;  /* 0x5a9000001ef77fae */ /* 0x0005e8000f121844 */
[----:B------:R1:W-:Y:S04]  /*2ffd0*/  LDGSTS.E [R247+0x5aa00], [R28.64], !P6 ;  /* 0x5aa000001cf77fae */ /* 0x0003e8000f121844 */
[----:B------:R1:W-:Y:S04]  /*2ffe0*/  LDGSTS.E [R247+0x5ab00], [R26.64], !P6 ;  /* 0x5ab000001af77fae */ /* 0x0003e8000f121844 */
[----:B------:R1:W-:Y:S04]  /*2fff0*/  LDGSTS.E [R247+0x5ac00], [R22.64], !P6 ;  /* 0x5ac0000016f77fae */ /* 0x0003e8000f121844 */
[----:B------:R1:W-:Y:S01]  /*30000*/  LDGSTS.E [R247+0x5ad00], [R16.64], !P6 ;  /* 0x5ad0000010f77fae */ /* 0x0003e2000f121844 */
[----:B---3--:R-:W-:-:S03]  /*30010*/  IMAD.WIDE R12, R246, 0x4, R2 ;  /* 0x00000004f60c7825 */ /* 0x008fc600078e0202 */
[----:B------:R-:W3:Y:S04]  /*30020*/  LDL.LU.64 R2, [R1+0x730] ;  /* 0x0007300001027983 */ /* 0x000ee80000300a00 */
[----:B------:R-:W-:Y:S01]  /*30030*/  STL.64 [R1+0x2e68], R22 ;  /* 0x002e681601007387 */ /* 0x000fe20000100a00 */
[----:B------:R-:W-:-:S03]  /*30040*/  IMAD.WIDE R8, R246, 0x4, R8 ;  /* 0x00000004f6087825 */ /* 0x000fc600078e0208 */
[----:B------:R-:W-:Y:S04]  /*30050*/  STL.64 [R1+0x2e60], R16 ;  /* 0x002e601001007387 */ /* 0x000fe80000100a00 */
[----:B------:R1:W-:Y:S04]  /*30060*/  STL.64 [R1+0x2e58], R12 ;  /* 0x002e580c01007387 */ /* 0x0003e80000100a00 */
[----:B------:R1:W-:Y:S04]  /*30070*/  STL.64 [R1+0x2e50], R8 ;  /* 0x002e500801007387 */ /* 0x0003e80000100a00 */
[----:B------:R1:W-:Y:S04]  /*30080*/  LDGSTS.E [R247+0x5ae00], [R12.64], !P6 ;  /* 0x5ae000000cf77fae */ /* 0x0003e8000f121844 */
[----:B------:R1:W-:Y:S04]  /*30090*/  LDGSTS.E [R247+0x5af00], [R8.64], !P6 ;  /* 0x5af0000008f77fae */ /* 0x0003e8000f121844 */
[----:B-1----:R-:W3:Y:S04]  /*300a0*/  LDL.LU.64 R12, [R1+0x6c8] ;  /* 0x0006c800010c7983 */ /* 0x002ee80000300a00 */
[----:B------:R-:W3:Y:S04]  /*300b0*/  LDL.LU.64 R22, [R1+0x6c0] ;  /* 0x0006c00001167983 */ /* 0x000ee80000300a00 */
[----:B------:R-:W3:Y:S04]  /*300c0*/  LDL.LU.64 R16, [R1+0x6b8] ;  /* 0x0006b80001107983 */ /* 0x000ee80000300a00 */
[----:B------:R-:W3:Y:S01]  /*300d0*/  LDL.LU.64 R8, [R1+0x6b0] ;  /* 0x0006b00001087983 */ /* 0x000ee20000300a00 */
[----:B------:R-:W-:-:S04]  /*300e0*/  IMAD.WIDE R34, R246, 0x4, R24 ;  /* 0x00000004f6227825 */ /* 0x000fc800078e0218 */
[C---:B----4-:R-:W-:Y:S02]  /*300f0*/  IMAD.WIDE R32, R246.reuse, 0x4, R6 ;  /* 0x00000004f6207825 */ /* 0x050fe400078e0206 */
[----:B------:R-:W4:Y:S04]  /*30100*/  LDL.LU.64 R6, [R1+0x6a8] ;  /* 0x0006a80001067983 */ /* 0x000f280000300a00 */
[----:B------:R-:W-:Y:S01]  /*30110*/  STL.64 [R1+0x2e48], R34 ;  /* 0x002e482201007387 */ /* 0x000fe20000100a00 */
[----:B--2---:R-:W-:-:S03]  /*30120*/  IMAD.WIDE R30, R246, 0x4, R4 ;  /* 0x00000004f61e7825 */ /* 0x004fc600078e0204 */
[----:B------:R-:W2:Y:S01]  /*30130*/  LDL.LU.64 R4, [R1+0x6a0] ;  /* 0x0006a00001047983 */ /* 0x000ea20000300a00 */
[----:B------:R-:W-:-:S04]  /*30140*/  IADD3 R0, R15, -0xba, RZ ;  /* 0xffffff460f007810 */ /* 0x000fc80007ffe0ff */
[----:B------:R-:W-:Y:S01]  /*30150*/  ISETP.GE.U32.AND P2, PT, R0, 0x7ffffec7, PT ;  /* 0x7ffffec70000780c */ /* 0x000fe20003f46070 */
[----:B------:R-:W-:Y:S04]  /*30160*/  STL.64 [R1+0x2e40], R32 ;  /* 0x002e402001007387 */ /* 0x000fe80000100a00 */
[----:B------:R-:W-:Y:S08]  /*30170*/  STL.64 [R1+0x2e38], R30 ;  /* 0x002e381e01007387 */ /* 0x000ff00000100a00 */
[----:B------:R1:W-:Y:S04]  /*30180*/  LDGSTS.E [R247+0x5c800], [R34.64], !P2 ;  /* 0x5c80000022f77fae */ /* 0x0003e8000d121844 */
[----:B------:R1:W-:Y:S01]  /*30190*/  LDGSTS.E [R247+0x5c900], [R32.64], !P2 ;  /* 0x5c90000020f77fae */ /* 0x0003e2000d121844 */
[----:B------:R-:W-:-:S03]  /*301a0*/  IMAD.WIDE R28, R246, 0x4, R20 ;  /* 0x00000004f61c7825 */ /* 0x000fc600078e0214 */
[----:B------:R1:W-:Y:S04]  /*301b0*/  LDGSTS.E [R247+0x5ca00], [R30.64], !P2 ;  /* 0x5ca000001ef77fae */ /* 0x0003e8000d121844 */
[----:B------:R-:W-:Y:S01]  /*301c0*/  STL.64 [R1+0x2e30], R28 ;  /* 0x002e301c01007387 */ /* 0x000fe20000100a00 */
[----:B------:R-:W-:-:S03]  /*301d0*/  IMAD.WIDE R26, R246, 0x4, R250 ;  /* 0x00000004f61a7825 */ /* 0x000fc600078e02fa */
[----:B------:R1:W-:Y:S04]  /*301e0*/  LDGSTS.E [R247+0x5cb00], [R28.64], !P2 ;  /* 0x5cb000001cf77fae */ /* 0x0003e8000d121844 */
[----:B------:R1:W-:Y:S01]  /*301f0*/  LDGSTS.E [R247+0x5cc00], [R26.64], !P2 ;  /* 0x5cc000001af77fae */ /* 0x0003e2000d121844 */
[----:B------:R-:W-:-:S04]  /*30200*/  IMAD.WIDE R24, R246, 0x4, R18 ;  /* 0x00000004f6187825 */ /* 0x000fc800078e0212 */
[C---:B------:R-:W-:Y:S01]  /*30210*/  IMAD.WIDE R20, R246.reuse, 0x4, R10 ;  /* 0x00000004f6147825 */ /* 0x040fe200078e020a */
[----:B------:R4:W-:Y:S04]  /*30220*/  LDGSTS.E [R247+0x5cd00], [R24.64], !P2 ;  /* 0x5cd0000018f77fae */ /* 0x0009e8000d121844 */
[----:B------:R-:W2:Y:S04]  /*30230*/  LDL.LU.64 R10, [R1+0x698] ;  /* 0x00069800010a7983 */ /* 0x000ea80000300a00 */
[----:B------:R-:W-:Y:S04]  /*30240*/  STL.64 [R1+0x2e28], R26 ;  /* 0x002e281a01007387 */ /* 0x000fe80000100a00 */
[----:B------:R-:W-:Y:S04]  /*30250*/  STL.64 [R1+0x2e20], R24 ;  /* 0x002e201801007387 */ /* 0x000fe80000100a00 */
[----:B------:R1:W-:Y:S01]  /*30260*/  LDGSTS.E [R247+0x5ce00], [R20.64], !P2 ;  /* 0x5ce0000014f77fae */ /* 0x0003e2000d121844 */
[----:B---3--:R-:W-:-:S03]  /*30270*/  IMAD.WIDE R18, R246, 0x4, R2 ;  /* 0x00000004f6127825 */ /* 0x008fc600078e0202 */
[----:B------:R-:W3:Y:S04]  /*30280*/  LDL.LU.64 R2, [R1+0x690] ;  /* 0x0006900001027983 */ /* 0x000ee80000300a00 */
[----:B------:R1:W-:Y:S04]  /*30290*/  STL.64 [R1+0x2e18], R20 ;  /* 0x002e181401007387 */ /* 0x0003e80000100a00 */
[----:B------:R1:W-:Y:S04]  /*302a0*/  STL.64 [R1+0x2e10], R18 ;  /* 0x002e101201007387 */ /* 0x0003e80000100a00 */
[----:B------:R1:W-:Y:S04]  /*302b0*/  LDGSTS.E [R247+0x5cf00], [R18.64], !P2 ;  /* 0x5cf0000012f77fae */ /* 0x0003e8000d121844 */
[----:B-1----:R-:W3:Y:S04]  /*302c0*/  LDL.LU.64 R20, [R1+0x588] ;  /* 0x0005880001147983 */ /* 0x002ee80000300a00 */
[----:B------:R-:W3:Y:S04]  /*302d0*/  LDL.LU.64 R250, [R1+0x560] ;  /* 0x0005600001fa7983 */ /* 0x000ee80000300a00 */
[----:B------:R-:W3:Y:S01]  /*302e0*/  LDL.LU.64 R18, [R1+0x538] ;  /* 0x0005380001127983 */ /* 0x000ee20000300a00 */
[----:B------:R-:W-:-:S03]  /*302f0*/  IMAD.WIDE R32, R246, 0x4, R12 ;  /* 0x00000004f6207825 */ /* 0x000fc600078e020c */
[----:B------:R-:W3:Y:S04]  /*30300*/  LDL.LU.64 R12, [R1+0x510] ;  /* 0x00051000010c7983 */ /* 0x000ee80000300a00 */
[----:B------:R-:W-:Y:S01]  /*30310*/  STL.64 [R1+0x2e08], R32 ;  /* 0x002e082001007387 */ /* 0x000fe20000100a00 */
[----:B------:R-:W-:-:S04]  /*30320*/  IMAD.WIDE R30, R246, 0x4, R22 ;  /* 0x00000004f61e7825 */ /* 0x000fc800078e0216 */
[C---:B------:R-:W-:Y:S02]  /*30330*/  IMAD.WIDE R26, R246.reuse, 0x4, R8 ;  /* 0x00000004f61a7825 */ /* 0x040fe400078e0208 */
[----:B------:R-:W3:Y:S02]  /*30340*/  LDL.LU.64 R8, [R1+0x4e8] ;  /* 0x0004e80001087983 */ /* 0x000ee40000300a00 */
[C---:B------:R-:W-:Y:S02]  /*30350*/  IMAD.WIDE R28, R246.reuse, 0x4, R16 ;  /* 0x00000004f61c7825 */ /* 0x040fe400078e0210 */
[----:B------:R-:W-:Y:S04]  /*30360*/  STL.64 [R1+0x2e00], R30 ;  /* 0x002e001e01007387 */ /* 0x000fe80000100a00 */
[----:B------:R-:W-:Y:S04]  /*30370*/  STL.64 [R1+0x2df8], R28 ;  /* 0x002df81c01007387 */ /* 0x000fe80000100a00 */
[----:B------:R-:W-:Y:S01]  /*30380*/  STL.64 [R1+0x2df0], R26 ;  /* 0x002df01a01007387 */ /* 0x000fe20000100a00 */
[----:B----4-:R-:W-:-:S03]  /*30390*/  IMAD.WIDE R24, R246, 0x4, R6 ;  /* 0x00000004f6187825 */ /* 0x010fc600078e0206 */
[----:B------:R-:W4:Y:S01]  /*303a0*/  LDL.LU.64 R6, [R1+0x4c0] ;  /* 0x0004c00001067983 */ /* 0x000f220000300a00 */
[----:B--2---:R-:W-:-:S03]  /*303b0*/  IMAD.WIDE R22, R246, 0x4, R4 ;  /* 0x00000004f6167825 */ /* 0x004fc600078e0204 */
[----:B------:R-:W4:Y:S04]  /*303c0*/  LDL.LU.64 R4, [R1+0x498] ;  /* 0x0004980001047983 */ /* 0x000f280000300a00 */
[----:B------:R-:W-:Y:S04]  /*303d0*/  STL.64 [R1+0x2de8], R24 ;  /* 0x002de81801007387 */ /* 0x000fe80000100a00 */
[----:B------:R-:W-:Y:S04]  /*303e0*/  STL.64 [R1+0x2de0], R22 ;  /* 0x002de01601007387 */ /* 0x000fe80000100a00 */
[----:B------:R-:W4:Y:S01]  /*303f0*/  LDL.LU.64 R16, [R1+0x470] ;  /* 0x0004700001107983 */ /* 0x000f220000300a00 */
        /* <DEDUP_REMOVED lines=8> */
[----:B------:R-:W-:-:S05]  /*30480*/  IMAD.WIDE R10, R246, 0x4, R10 ;  /* 0x00000004f60a7825 */ /* 0x000fca00078e020a */
[----:B------:R1:W-:Y:S04]  /*30490*/  STL.64 [R1+0x2dd8], R10 ;  /* 0x002dd80a01007387 */ /* 0x0003e80000100a00 */
[----:B------:R1:W-:Y:S01]  /*304a0*/  LDGSTS.E [R247+0x5ee00], [R10.64], !P0 ;  /* 0x5ee000000af77fae */ /* 0x0003e2000c121844 */
[----:B------:R-:W-:-:S04]  /*304b0*/  IADD3 R0, R15, -0xc2, RZ ;  /* 0xffffff3e0f007810 */ /* 0x000fc80007ffe0ff */
[----:B------:R-:W-:Y:S01]  /*304c0*/  ISETP.GE.U32.AND P4, PT, R0, 0x7ffffebf, PT ;  /* 0x7ffffebf0000780c */ /* 0x000fe20003f86070 */
[----:B---3--:R-:W-:-:S05]  /*304d0*/  IMAD.WIDE R2, R246, 0x4, R2 ;  /* 0x00000004f6027825 */ /* 0x008fca00078e0202 */
[----:B------:R3:W-:Y:S04]  /*304e0*/  STL.64 [R1+0x2dd0], R2 ;  /* 0x002dd00201007387 */ /* 0x0007e80000100a00 */
[----:B-1----:R-:W2:Y:S04]  /*304f0*/  LDL.LU.64 R10, [R1+0x3a8] ;  /* 0x0003a800010a7983 */ /* 0x002ea80000300a00 */
[----:B------:R-:W2:Y:S01]  /*30500*/  LDL.LU.64 R26, [R1+0x400] ;  /* 0x00040000011a7983 */ /* 0x000ea20000300a00 */
[----:B------:R-:W-:-:S03]  /*30510*/  IMAD.WIDE R34, R246, 0x4, R20 ;  /* 0x00000004f6227825 */ /* 0x000fc600078e0214 */
[----:B------:R3:W-:Y:S01]  /*30520*/  LDGSTS.E [R247+0x5ef00], [R2.64], !P0 ;  /* 0x5ef0000002f77fae */ /* 0x0007e2000c121844 */
[----:B------:R-:W-:-:S03]  /*30530*/  IMAD.WIDE R32, R246, 0x4, R250 ;  /* 0x00000004f6207825 */ /* 0x000fc600078e02fa */
[----:B------:R-:W2:Y:S01]  /*30540*/  LDL.LU.64 R24, [R1+0x3a0] ;  /* 0x0003a00001187983 */ /* 0x000ea20000300a00 */
[----:B------:R-:W-:-:S03]  /*30550*/  IMAD.WIDE R30, R246, 0x4, R18 ;  /* 0x00000004f61e7825 */ /* 0x000fc600078e0212 */
[----:B------:R1:W-:Y:S04]  /*30560*/  LDGSTS.E [R247+0x60800], [R34.64], !P4 ;  /* 0x6080000022f77fae */ /* 0x0003e8000e121844 */
[----:B---3--:R-:W3:Y:S04]  /*30570*/  LDL.LU.64 R2, [R1+0x408] ;  /* 0x0004080001027983 */ /* 0x008ee80000300a00 */
[----:B------:R-:W3:Y:S01]  /*30580*/  LDL.LU.64 R22, [R1+0x398] ;  /* 0x0003980001167983 */ /* 0x000ee20000300a00 */
[----:B------:R-:W-:-:S03]  /*30590*/  IMAD.WIDE R28, R246, 0x4, R12 ;  /* 0x00000004f61c7825 */ /* 0x000fc600078e020c */
[----:B------:R-:W-:Y:S04]  /*305a0*/  STL.64 [R1+0x2dc8], R34 ;  /* 0x002dc82201007387 */ /* 0x000fe80000100a00 */
[----:B------:R-:W-:Y:S01]  /*305b0*/  STL.64 [R1+0x2dc0], R32 ;  /* 0x002dc02001007387 */ /* 0x000fe20000100a00 */
[----:B------:R-:W-:-:S03]  /*305c0*/  IMAD.WIDE R20, R246, 0x4, R8 ;  /* 0x00000004f6147825 */ /* 0x000fc600078e0208 */
[----:B------:R-:W3:Y:S04]  /*305d0*/  LDL.LU.64 R12, [R1+0x410] ;  /* 0x00041000010c7983 */ /* 0x000ee80000300a00 */
[----:B------:R-:W-:Y:S04]  /*305e0*/  STL.64 [R1+0x2db8], R30 ;  /* 0x002db81e01007387 */ /* 0x000fe80000100a00 */
[----:B------:R-:W3:Y:S04]  /*305f0*/  LDL.LU.64 R8, [R1+0x390] ;  /* 0x0003900001087983 */ /* 0x000ee80000300a00 */
[----:B------:R-:W-:Y:S04]  /*30600*/  STL.64 [R1+0x2db0], R28 ;  /* 0x002db01c01007387 */ /* 0x000fe80000100a00 */
[----:B------:R1:W-:Y:S04]  /*30610*/  STL.64 [R1+0x2da8], R20 ;  /* 0x002da81401007387 */ /* 0x0003e80000100a00 */
        /* <DEDUP_REMOVED lines=8> */
[----:B------:R-:W-:-:S05]  /*306a0*/  IMAD.WIDE R4, R246, 0x4, R4 ;  /* 0x00000004f6047825 */ /* 0x000fca00078e0204 */
[----:B------:R1:W-:Y:S04]  /*306b0*/  STL.64 [R1+0x2d98], R4 ;  /* 0x002d980401007387 */ /* 0x0003e80000100a00 */
[----:B------:R1:W-:Y:S01]  /*306c0*/  LDGSTS.E [R247+0x60e00], [R4.64], !P4 ;  /* 0x60e0000004f77fae */ /* 0x0003e2000e121844 */
[----:B------:R-:W-:-:S05]  /*306d0*/  IMAD.WIDE R16, R246, 0x4, R16 ;  /* 0x00000004f6107825 */ /* 0x000fca00078e0210 */
[----:B------:R1:W-:Y:S04]  /*306e0*/  STL.64 [R1+0x2d90], R16 ;  /* 0x002d901001007387 */ /* 0x0003e80000100a00 */
[----:B-1----:R-:W4:Y:S04]  /*306f0*/  LDL.LU.64 R20, [R1+0x328] ;  /* 0x0003280001147983 */ /* 0x002f280000300a00 */
[----:B------:R-:W4:Y:S04]  /*30700*/  LDL.LU.64 R250, [R1+0x428] ;  /* 0x0004280001fa7983 */ /* 0x000f280000300a00 */
[----:B------:R-:W4:Y:S01]  /*30710*/  LDL.LU.64 R4, [R1+0x320] ;  /* 0x0003200001047983 */ /* 0x000f220000300a00 */
[----:B------:R-:W-:-:S03]  /*30720*/  IADD3 R0, R15, -0xc6, RZ ;  /* 0xffffff3a0f007810 */ /* 0x000fc60007ffe0ff */
[----:B------:R1:W-:Y:S01]  /*30730*/  LDGSTS.E [R247+0x60f00], [R16.64], !P4 ;  /* 0x60f0000010f77fae */ /* 0x0003e2000e121844 */
[----:B------:R-:W-:-:S03]  /*30740*/  ISETP.GE.U32.AND P1, PT, R0, 0x7ffffebb, PT ;  /* 0x7ffffebb0000780c */ /* 0x000fc60003f26070 */
[----:B------:R-:W4:Y:S04]  /*30750*/  LDL.LU.64 R18, [R1+0x430] ;  /* 0x0004300001127983 */ /* 0x000f280000300a00 */
[----:B-1----:R-:W4:Y:S01]  /*30760*/  LDL.LU.64 R16, [R1+0x318] ;  /* 0x0003180001107983 */ /* 0x002f220000300a00 */
[----:B--2---:R-:W-:-:S04]  /*30770*/  IMAD.WIDE R10, R246, 0x4, R10 ;  /* 0x00000004f60a7825 */ /* 0x004fc800078e020a */
[C---:B------:R-:W-:Y:S01]  /*30780*/  IMAD.WIDE R30, R246.reuse, 0x4, R26 ;  /* 0x00000004f61e7825 */ /* 0x040fe200078e021a */
[----:B------:R1:W-:Y:S04]  /*30790*/  STL.64 [R1+0x2638], R10 ;  /* 0x0026380a01007387 */ /* 0x0003e80000100a00 */
[----:B------:R1:W-:Y:S01]  /*307a0*/  LDGSTS.E [R247+0x62800], [R10.64], !P1 ;  /* 0x628000000af77fae */ /* 0x0003e2000c921844 */
[----:B------:R-:W-:-:S03]  /*307b0*/  IMAD.WIDE R28, R246, 0x4, R24 ;  /* 0x00000004f61c7825 */ /* 0x000fc600078e0218 */
[----:B------:R2:W-:Y:S04]  /*307c0*/  LDGSTS.E [R247+0x62900], [R30.64], !P1 ;  /* 0x629000001ef77fae */ /* 0x0005e8000c921844 */
[----:B------:R1:W-:Y:S01]  /*307d0*/  LDGSTS.E [R247+0x62a00], [R28.64], !P1 ;  /* 0x62a000001cf77fae */ /* 0x0003e2000c921844 */
[----:B---3--:R-:W-:-:S03]  /*307e0*/  IMAD.WIDE R26, R246, 0x4, R2 ;  /* 0x00000004f61a7825 */ /* 0x008fc600078e0202 */
[----:B------:R-:W3:Y:S01]  /*307f0*/  LDL.LU.64 R2, [R1+0x438] ;  /* 0x0004380001027983 */ /* 0x000ee20000300a00 */
[----:B------:R-:W-:-:S03]  /*30800*/  IMAD.WIDE R24, R246, 0x4, R22 ;  /* 0x00000004f6187825 */ /* 0x000fc600078e0216 */
[----:B------:R-:W-:Y:S04]  /*30810*/  STL.64 [R1+0x2630], R30 ;  /* 0x0026301e01007387 */ /* 0x000fe80000100a00 */
[----:B------:R-:W-:Y:S04]  /*30820*/  STL.64 [R1+0x2618], R28 ;  /* 0x0026181c01007387 */ /* 0x000fe80000100a00 */
[----:B------:R-:W-:Y:S01]  /*30830*/  STL.64 [R1+0x2610], R26 ;  /* 0x0026101a01007387 */ /* 0x000fe20000100a00 */
[----:B------:R-:W-:-:S03]  /*30840*/  IMAD.WIDE R22, R246, 0x4, R12 ;  /* 0x00000004f6167825 */ /* 0x000fc600078e020c */
[----:B------:R-:W3:Y:S01]  /*30850*/  LDL.LU.64 R12, [R1+0x310] ;  /* 0x00031000010c7983 */ /* 0x000ee20000300a00 */
[----:B------:R-:W-:-:S03]  /*30860*/  IMAD.WIDE R8, R246, 0x4, R8 ;  /* 0x00000004f6087825 */ /* 0x000fc600078e0208 */
[----:B------:R-:W-:Y:S04]  /*30870*/  STL.64 [R1+0x2608], R24 ;  /* 0x0026081801007387 */ /* 0x000fe80000100a00 */
[----:B------:R-:W-:Y:S04]  /*30880*/  STL.64 [R1+0x2600], R22 ;  /* 0x0026001601007387 */ /* 0x000fe80000100a00 */
[----:B------:R-:W-:Y:S04]  /*30890*/  STL.64 [R1+0x1c88], R8 ;  /* 0x001c880801007387 */ /* 0x000fe80000100a00 */
[----:B-1----:R-:W3:Y:S04]  /*308a0*/  LDL.LU.64 R10, [R1+0x440] ;  /* 0x00044000010a7983 */ /* 0x002ee80000300a00 */
[----:B------:R1:W-:Y:S04]  /*308b0*/  LDGSTS.E [R247+0x62b00], [R26.64], !P1 ;  /* 0x62b000001af77fae */ /* 0x0003e8000c921844 */
[----:B------:R1:W-:Y:S04]  /*308c0*/  LDGSTS.E [R247+0x62c00], [R24.64], !P1 ;  /* 0x62c0000018f77fae */ /* 0x0003e8000c921844 */
[----:B------:R1:W-:Y:S01]  /*308d0*/  LDGSTS.E [R247+0x62d00], [R22.64], !P1 ;  /* 0x62d0000016f77fae */ /* 0x0003e2000c921844 */
[----:B----4-:R-:W-:-:S03]  /*308e0*/  IMAD.WIDE R6, R246, 0x4, R6 ;  /* 0x00000004f6067825 */ /* 0x010fc600078e0206 */
[----:B------:R4:W-:Y:S04]  /*308f0*/  LDGSTS.E [R247+0x62e00], [R8.64], !P1 ;  /* 0x62e0000008f77fae */ /* 0x0009e8000c921844 */
[----:B------:R1:W-:Y:S04]  /*30900*/  STL.64 [R1+0x1c80], R6 ;  /* 0x001c800601007387 */ /* 0x0003e80000100a00 */
[----:B------:R1:W-:Y:S04]  /*30910*/  LDGSTS.E [R247+0x62f00], [R6.64], !P1 ;  /* 0x62f0000006f77fae */ /* 0x0003e8000c921844 */
[----:B-1----:R-:W3:Y:S04]  /*30920*/  LDL.LU.64 R6, [R1+0x2a8] ;  /* 0x0002a80001067983 */ /* 0x002ee80000300a00 */
[----:B----4-:R-:W4:Y:S01]  /*30930*/  LDL.LU.64 R8, [R1+0x450] ;  /* 0x0004500001087983 */ /* 0x010f220000300a00 */
[----:B--2---:R-:W-:-:S03]  /*30940*/  IMAD.WIDE R30, R246, 0x4, R4 ;  /* 0x00000004f61e7825 */ /* 0x004fc600078e0204 */
[----:B------:R-:W2:Y:S01]  /*30950*/  LDL.LU.64 R4, [R1+0x2a0] ;  /* 0x0002a00001047983 */ /* 0x000ea20000300a00 */
[----:B------:R-:W-:Y:S01]  /*30960*/  IADD3 R0, R15, -0xca, RZ ;  /* 0xffffff360f007810 */ /* 0x000fe20007ffe0ff */
[----:B------:R-:W-:-:S04]  /*30970*/  IMAD.WIDE R34, R246, 0x4, R20 ;  /* 0x00000004f6227825 */ /* 0x000fc800078e0214 */
[----:B------:R-:W-:Y:S01]  /*30980*/  IMAD.WIDE R32, R246, 0x4, R250 ;  /* 0x00000004f6207825 */ /* 0x000fe200078e02fa */
[----:B------:R-:W-:Y:S01]  /*30990*/  ISETP.GE.U32.AND P3, PT, R0, 0x7ffffeb7, PT ;  /* 0x7ffffeb70000780c */ /* 0x000fe20003f66070 */
[----:B------:R-:W-:Y:S02]  /*309a0*/  STL.64 [R1+0x3510], R34 ;  /* 0x0035102201007387 */ /* 0x000fe40000100a00 */
[C---:B------:R-:W-:Y:S02]  /*309b0*/  IMAD.WIDE R28, R246.reuse, 0x4, R18 ;  /* 0x00000004f61c7825 */ /* 0x040fe400078e0212 */
[----:B------:R-:W-:Y:S02]  /*309c0*/  STL.64 [R1+0x3518], R32 ;  /* 0x0035182001007387 */ /* 0x000fe40000100a00 */
[C---:B------:R-:W-:Y:S02]  /*309d0*/  IMAD.WIDE R22, R246.reuse, 0x4, R16 ;  /* 0x00000004f6167825 */ /* 0x040fe400078e0210 */
[----:B------:R-:W-:Y:S04]  /*309e0*/  STL.64 [R1+0x3520], R30 ;  /* 0x0035201e01007387 */ /* 0x000fe80000100a00 */
[----:B------:R-:W2:Y:S04]  /*309f0*/  LDL.LU.64 R26, [R1+0x458] ;  /* 0x00045800011a7983 */ /* 0x000ea80000300a00 */
[----:B------:R-:W2:Y:S04]  /*30a00*/  LDL.LU.64 R24, [R1+0x298] ;  /* 0x0002980001187983 */ /* 0x000ea80000300a00 */
[----:B------:R-:W-:Y:S04]  /*30a10*/  STL.64 [R1+0x3528], R28 ;  /* 0x0035281c01007387 */ /* 0x000fe80000100a00 */
[----:B------:R1:W-:Y:S04]  /*30a20*/  STL.64 [R1+0x3530], R22 ;  /* 0x0035301601007387 */ /* 0x0003e80000100a00 */
[----:B------:R-:W2:Y:S04]  /*30a30*/  LDL.LU.64 R18, [R1+0x460] ;  /* 0x0004600001127983 */ /* 0x000ea80000300a00 */
[----:B------:R1:W-:Y:S04]  /*30a40*/  LDGSTS.E [R247+0x64800], [R34.64], !P3 ;  /* 0x6480000022f77fae */ /* 0x0003e8000d921844 */
[----:B------:R1:W-:Y:S04]  /*30a50*/  LDGSTS.E [R247+0x64900], [R32.64], !P3 ;  /* 0x6490000020f77fae */ /* 0x0003e8000d921844 */
[----:B------:R4:W-:Y:S04]  /*30a60*/  LDGSTS.E [R247+0x64a00], [R30.64], !P3 ;  /* 0x64a000001ef77fae */ /* 0x0009e8000d921844 */
[----:B------:R2:W-:Y:S04]  /*30a70*/  LDGSTS.E [R247+0x64b00], [R28.64], !P3 ;  /* 0x64b000001cf77fae */ /* 0x0005e8000d921844 */
[----:B------:R1:W-:Y:S01]  /*30a80*/  LDGSTS.E [R247+0x64c00], [R22.64], !P3 ;  /* 0x64c0000016f77fae */ /* 0x0003e2000d921844 */
[----:B---3--:R-:W-:-:S03]  /*30a90*/  IMAD.WIDE R20, R246, 0x4, R2 ;  /* 0x00000004f6147825 */ /* 0x008fc600078e0202 */
[----:B------:R-:W3:Y:S04]  /*30aa0*/  LDL.LU.64 R2, [R1+0x290] ;  /* 0x0002900001027983 */ /* 0x000ee80000300a00 */
[----:B------:R1:W-:Y:S04]  /*30ab0*/  STL.64 [R1+0x3538], R20 ;  /* 0x0035381401007387 */ /* 0x0003e80000100a00 */
[----:B------:R-:W3:Y:S04]  /*30ac0*/  LDL.LU.64 R16, [R1+0x468] ;  /* 0x0004680001107983 */ /* 0x000ee80000300a00 */
[----:B------:R1:W-:Y:S01]  /*30ad0*/  LDGSTS.E [R247+0x64d00], [R20.64], !P3 ;  /* 0x64d0000014f77fae */ /* 0x0003e2000d921844 */
[----:B------:R-:W-:-:S05]  /*30ae0*/  IMAD.WIDE R12, R246, 0x4, R12 ;  /* 0x00000004f60c7825 */ /* 0x000fca00078e020c */
[----:B------:R-:W-:Y:S04]  /*30af0*/  STL.64 [R1+0x3540], R12 ;  /* 0x0035400c01007387 */ /* 0x000fe80000100a00 */
[----:B------:R1:W-:Y:S01]  /*30b00*/  LDGSTS.E [R247+0x64e00], [R12.64], !P3 ;  /* 0x64e000000cf77fae */ /* 0x0003e2000d921844 */
[----:B------:R-:W-:-:S05]  /*30b10*/  IMAD.WIDE R10, R246, 0x4, R10 ;  /* 0x00000004f60a7825 */ /* 0x000fca00078e020a */
[----:B------:R1:W-:Y:S04]  /*30b20*/  STL.64 [R1+0x3548], R10 ;  /* 0x0035480a01007387 */ /* 0x0003e80000100a00 */
[----:B-1----:R-:W3:Y:S04]  /*30b30*/  LDL.LU.64 R22, [R1+0x228] ;  /* 0x0002280001167983 */ /* 0x002ee80000300a00 */
[----:B------:R1:W-:Y:S04]  /*30b40*/  LDGSTS.E [R247+0x64f00], [R10.64], !P3 ;  /* 0x64f000000af77fae */ /* 0x0003e8000d921844 */
[----:B------:R-:W3:Y:S04]  /*30b50*/  LDL.LU.64 R20, [R1+0x478] ;  /* 0x0004780001147983 */ /* 0x000ee80000300a00 */
[----:B-1----:R-:W3:Y:S04]  /*30b60*/  LDL.LU.64 R10, [R1+0x220] ;  /* 0x00022000010a7983 */ /* 0x002ee80000300a00 */
[----:B------:R-:W3:Y:S01]  /*30b70*/  LDL.LU.64 R12, [R1+0x480] ;  /* 0x00048000010c7983 */ /* 0x000ee20000300a00 */
[----:B------:R-:W-:-:S03]  /*30b80*/  IMAD.WIDE R32, R246, 0x4, R6 ;  /* 0x00000004f6207825 */ /* 0x000fc600078e0206 */
[----:B------:R-:W3:Y:S01]  /*30b90*/  LDL.LU.64 R6, [R1+0x218] ;  /* 0x0002180001067983 */ /* 0x000ee20000300a00 */
[----:B----4-:R-:W-:-:S03]  /*30ba0*/  IMAD.WIDE R30, R246, 0x4, R8 ;  /* 0x00000004f61e7825 */ /* 0x010fc600078e0208 */
[----:B------:R-:W4:Y:S04]  /*30bb0*/  LDL.LU.64 R250, [R1+0x488] ;  /* 0x0004880001fa7983 */ /* 0x000f280000300a00 */
[----:B------:R-:W-:Y:S04]  /*30bc0*/  STL.64 [R1+0x3590], R32 ;  /* 0x0035902001007387 */ /* 0x000fe80000100a00 */
[----:B------:R-:W4:Y:S04]  /*30bd0*/  LDL.LU.64 R8, [R1+0x210] ;  /* 0x0002100001087983 */ /* 0x000f280000300a00 */
[----:B------:R-:W-:Y:S01]  /*30be0*/  STL.64 [R1+0x3598], R30 ;  /* 0x0035981e01007387 */ /* 0x000fe20000100a00 */
[----:B--2---:R-:W-:-:S03]  /*30bf0*/  IMAD.WIDE R28, R246, 0x4, R4 ;  /* 0x00000004f61c7825 */ /* 0x004fc600078e0204 */
[----:B------:R-:W4:Y:S01]  /*30c00*/  LDL.LU.64 R4, [R1+0x490] ;  /* 0x0004900001047983 */ /* 0x000f220000300a00 */
[----:B------:R-:W-:-:S04]  /*30c10*/  IADD3 R0, R15, -0xce, RZ ;  /* 0xffffff320f007810 */ /* 0x000fc80007ffe0ff */
[----:B------:R-:W-:Y:S01]  /*30c20*/  ISETP.GE.U32.AND P5, PT, R0, 0x7ffffeb3, PT ;  /* 0x7ffffeb30000780c */ /* 0x000fe20003fa6070 */
[----:B------:R-:W-:Y:S01]  /*30c30*/  STL.64 [R1+0x35a0], R28 ;  /* 0x0035a01c01007387 */ /* 0x000fe20000100a00 */
[----:B------:R-:W-:Y:S01]  /*30c40*/  IADD3 R0, R15, -0xd2, RZ ;  /* 0xffffff2e0f007810 */ /* 0x000fe20007ffe0ff */
[----:B------:R-:W-:-:S10]  /*30c50*/  IMAD.WIDE R26, R246, 0x4, R26 ;  /* 0x00000004f61a7825 */ /* 0x000fd400078e021a */
[----:B------:R1:W-:Y:S01]  /*30c60*/  LDGSTS.E [R247+0x66800], [R32.64], !P5 ;  /* 0x6680000020f77fae */ /* 0x0003e2000e921844 */
[----:B------:R-:W-:-:S03]  /*30c70*/  IMAD.WIDE R24, R246, 0x4, R24 ;  /* 0x00000004f6187825 */ /* 0x000fc600078e0218 */
[----:B------:R-:W-:Y:S04]  /*30c80*/  STL.64 [R1+0x35a8], R26 ;  /* 0x0035a81a01007387 */ /* 0x000fe80000100a00 */
[----:B------:R1:W-:Y:S01]  /*30c90*/  LDGSTS.E [R247+0x66900], [R30.64], !P5 ;  /* 0x669000001ef77fae */ /* 0x0003e2000e921844 */
[----:B------:R-:W-:-:S03]  /*30ca0*/  IMAD.WIDE R18, R246, 0x4, R18 ;  /* 0x00000004f6127825 */ /* 0x000fc600078e0212 */
[----:B------:R-:W-:Y:S04]  /*30cb0*/  STL.64 [R1+0x35b0], R24 ;  /* 0x0035b01801007387 */ /* 0x000fe80000100a00 */
[----:B------:R1:W-:Y:S04]  /*30cc0*/  LDGSTS.E [R247+0x66a00], [R28.64], !P5 ;  /* 0x66a000001cf77fae */ /* 0x0003e8000e921844 */
[----:B------:R1:W-:Y:S04]  /*30cd0*/  STL.64 [R1+0x35b8], R18 ;  /* 0x0035b81201007387 */ /* 0x0003e80000100a00 */
[----:B------:R1:W-:Y:S04]  /*30ce0*/  LDGSTS.E [R247+0x66b00], [R26.64], !P5 ;  /* 0x66b000001af77fae */ /* 0x0003e8000e921844 */
[----:B------:R1:W-:Y:S04]  /*30cf0*/  LDGSTS.E [R247+0x66c00], [R24.64], !P5 ;  /* 0x66c0000018f77fae */ /* 0x0003e8000e921844 */
[----:B------:R1:W-:Y:S01]  /*30d00*/  LDGSTS.E [R247+0x66d00], [R18.64], !P5 ;  /* 0x66d0000012f77fae */ /* 0x0003e2000e921844 */
[----:B------:R-:W-:Y:S01]  /*30d10*/  ISETP.GE.U32.AND P6, PT, R0, 0x7ffffeaf, PT ;  /* 0x7ffffeaf0000780c */ /* 0x000fe20003fc6070 */
[----:B---3--:R-:W-:-:S04]  /*30d20*/  IMAD.WIDE R2, R246, 0x4, R2 ;  /* 0x00000004f6027825 */ /* 0x008fc800078e0202 */
[C---:B------:R-:W-:Y:S01]  /*30d30*/  IMAD.WIDE R16, R246.reuse, 0x4, R16 ;  /* 0x00000004f6107825 */ /* 0x040fe200078e0210 */
[----:B------:R3:W-:Y:S04]  /*30d40*/  STL.64 [R1+0x35c8], R2 ;  /* 0x0035c80201007387 */ /* 0x0007e80000100a00 */
[----:B------:R3:W-:Y:S04]  /*30d50*/  STL.64 [R1+0x35d8], R16 ;  /* 0x0035d81001007387 */ /* 0x0007e80000100a00 */
[----:B-1----:R-:W2:Y:S04]  /*30d60*/  LDL.LU.64 R18, [R1+0x4a0] ;  /* 0x0004a00001127983 */ /* 0x002ea80000300a00 */
[----:B------:R3:W-:Y:S04]  /*30d70*/  LDGSTS.E [R247+0x66e00], [R2.64], !P5 ;  /* 0x66e0000002f77fae */ /* 0x0007e8000e921844 */
[----:B------:R1:W-:Y:S04]  /*30d80*/  LDGSTS.E [R247+0x66f00], [R16.64], !P5 ;  /* 0x66f0000010f77fae */ /* 0x0003e8000e921844 */
[----:B---3--:R-:W3:Y:S04]  /*30d90*/  LDL.LU.64 R2, [R1+0x4a8] ;  /* 0x0004a80001027983 */ /* 0x008ee80000300a00 */
[----:B-1----:R-:W3:Y:S01]  /*30da0*/  LDL.LU.64 R16, [R1+0x4b0] ;  /* 0x0004b00001107983 */ /* 0x002ee20000300a00 */
[----:B------:R-:W-:-:S05]  /*30db0*/  IMAD.WIDE R26, R246, 0x4, R22 ;  /* 0x00000004f61a7825 */ /* 0x000fca00078e0216 */
[----:B------:R1:W-:Y:S01]  /*30dc0*/  LDGSTS.E [R247+0x68800], [R26.64], !P6 ;  /* 0x688000001af77fae */ /* 0x0003e2000f121844 */
[----:B------:R-:W-:-:S05]  /*30dd0*/  IMAD.WIDE R24, R246, 0x4, R20 ;  /* 0x00000004f6187825 */ /* 0x000fca00078e0214 */
[----:B------:R2:W-:Y:S01]  /*30de0*/  LDGSTS.E [R247+0x68900], [R24.64], !P6 ;  /* 0x6890000018f77fae */ /* 0x0005e2000f121844 */
[----:B------:R-:W-:-:S03]  /*30df0*/  IMAD.WIDE R22, R246, 0x4, R10 ;  /* 0x00000004f6167825 */ /* 0x000fc600078e020a */
[----:B------:R-:W3:Y:S01]  /*30e00*/  LDL.LU.64 R10, [R1+0x4b8] ;  /* 0x0004b800010a7983 */ /* 0x000ee20000300a00 */
[----:B------:R-:W-:-:S03]  /*30e10*/  IMAD.WIDE R12, R246, 0x4, R12 ;  /* 0x00000004f60c7825 */ /* 0x000fc600078e020c */
[----:B------:R-:W-:Y:S04]  /*30e20*/  STL.64 [R1+0x3690], R26 ;  /* 0x0036901a01007387 */ /* 0x000fe80000100a00 */
[----:B------:R-:W-:Y:S01]  /*30e30*/  STL.64 [R1+0x3698], R24 ;  /* 0x0036981801007387 */ /* 0x000fe20000100a00 */
[----:B------:R-:W-:-:S03]  /*30e40*/  IMAD.WIDE R6, R246, 0x4, R6 ;  /* 0x00000004f6067825 */ /* 0x000fc600078e0206 */
[----:B------:R-:W-:Y:S01]  /*30e50*/  STL.64 [R1+0x36a0], R22 ;  /* 0x0036a01601007387 */ /* 0x000fe20000100a00 */
[----:B----4-:R-:W-:-:S03]  /*30e60*/  IMAD.WIDE R20, R246, 0x4, R250 ;  /* 0x00000004f6147825 */ /* 0x010fc600078e02fa */
[----:B------:R4:W-:Y:S04]  /*30e70*/  STL.64 [R1+0x36a8], R12 ;  /* 0x0036a80c01007387 */ /* 0x0009e80000100a00 */
[----:B------:R1:W-:Y:S01]  /*30e80*/  STL.64 [R1+0x36b0], R6 ;  /* 0x0036b00601007387 */ /* 0x0003e20000100a00 */
[----:B------:R-:W-:-:S03]  /*30e90*/  IMAD.WIDE R8, R246, 0x4, R8 ;  /* 0x00000004f6087825 */ /* 0x000fc600078e0208 */
[----:B------:R-:W-:Y:S04]  /*30ea0*/  STL.64 [R1+0x36b8], R20 ;  /* 0x0036b81401007387 */ /* 0x000fe80000100a00 */
[----:B------:R-:W-:Y:S04]  /*30eb0*/  STL.64 [R1+0x36c0], R8 ;  /* 0x0036c00801007387 */ /* 0x000fe80000100a00 */
[----:B------:R1:W-:Y:S01]  /*30ec0*/  LDGSTS.E [R247+0x68a00], [R22.64], !P6 ;  /* 0x68a0000016f77fae */ /* 0x0003e2000f121844 */
[----:B------:R-:W-:-:S03]  /*30ed0*/  IMAD.WIDE R4, R246, 0x4, R4 ;  /* 0x00000004f6047825 */ /* 0x000fc600078e0204 */
[----:B------:R4:W-:Y:S04]  /*30ee0*/  LDGSTS.E [R247+0x68b00], [R12.64], !P6 ;  /* 0x68b000000cf77fae */ /* 0x0009e8000f121844 */
[----:B------:R1:W-:Y:S04]  /*30ef0*/  STL.64 [R1+0x36c8], R4 ;  /* 0x0036c80401007387 */ /* 0x0003e80000100a00 */
[----:B------:R1:W-:Y:S04]  /*30f00*/  LDGSTS.E [R247+0x68c00], [R6.64], !P6 ;  /* 0x68c0000006f77fae */ /* 0x0003e8000f121844 */
[----:B----4-:R-:W4:Y:S04]  /*30f10*/  LDL.LU.64 R12, [R1+0x4c8] ;  /* 0x0004c800010c7983 */ /* 0x010f280000300a00 */
[----:B------:R3:W-:Y:S04]  /*30f20*/  LDGSTS.E [R247+0x68d00], [R20.64], !P6 ;  /* 0x68d0000014f77fae */ /* 0x0007e8000f121844 */
[----:B-1----:R-:W4:Y:S04]  /*30f30*/  LDL.LU.64 R6, [R1+0x4d8] ;  /* 0x0004d80001067983 */ /* 0x002f280000300a00 */
[----:B------:R1:W-:Y:S04]  /*30f40*/  LDGSTS.E [R247+0x68e00], [R8.64], !P6 ;  /* 0x68e0000008f77fae */ /* 0x0003e8000f121844 */
[----:B------:R1:W-:Y:S04]  /*30f50*/  LDGSTS.E [R247+0x68f00], [R4.64], !P6 ;  /* 0x68f0000004f77fae */ /* 0x0003e8000f121844 */
[----:B-1----:R-:W4:Y:S04]  /*30f60*/  LDL.LU.64 R4, [R1+0x4e0] ;  /* 0x0004e00001047983 */ /* 0x002f280000300a00 */
[----:B------:R-:W4:Y:S01]  /*30f70*/  LDL.LU.64 R8, [R1+0x4d0] ;  /* 0x0004d00001087983 */ /* 0x000f220000300a00 */
[----:B------:R-:W-:-:S04]  /*30f80*/  IADD3 R0, R15, -0xd6, RZ ;  /* 0xffffff2a0f007810 */ /* 0x000fc80007ffe0ff */
[----:B------:R-:W-:Y:S01]  /*30f90*/  ISETP.GE.U32.AND P2, PT, R0, 0x7ffffeab, PT ;  /* 0x7ffffeab0000780c */ /* 0x000fe20003f46070 */
[----:B------:R-:W-:-:S04]  /*30fa0*/  IMAD.WIDE R26, R246, 0x4, R72 ;  /* 0x00000004f61a7825 */ /* 0x000fc800078e0248 */
[----:B------:R-:W-:Y:S01]  /*30fb0*/  IMAD.WIDE R22, R246, 0x4, R74 ;  /* 0x00000004f6167825 */ /* 0x000fe200078e024a */
[----:B------:R1:W-:Y:S01]  /*30fc0*/  STL.64 [R1+0x3790], R26 ;  /* 0x0037901a01007387 */ /* 0x0003e20000100a00 */
[----:B------:R-:W-:-:S06]  /*30fd0*/  IADD3 R0, R15, -0xda, RZ ;  /* 0xffffff260f007810 */ /* 0x000fcc0007ffe0ff */
[----:B------:R1:W-:Y:S01]  /*30fe0*/  LDGSTS.E [R247+0x6a800], [R26.64], !P2 ;  /* 0x6a8000001af77fae */ /* 0x0003e2000d121844 */
[----:B------:R-:W-:Y:S01]  /*30ff0*/  ISETP.GE.U32.AND P0, PT, R0, 0x7ffffea7, PT ;  /* 0x7ffffea70000780c */ /* 0x000fe20003f06070 */
[----:B-1----:R-:W-:-:S04]  /*31000*/  IMAD.WIDE R26, R246, 0x4, R80 ;  /* 0x00000004f61a7825 */ /* 0x002fc800078e0250 */
[----:B--2---:R-:W-:-:S05]  /*31010*/  IMAD.WIDE R24, R246, 0x4, R18 ;  /* 0x00000004f6187825 */ /* 0x004fca00078e0212 */
[----:B------:R-:W-:Y:S04]  /*31020*/  STL.64 [R1+0x3798], R24 ;  /* 0x0037981801007387 */ /* 0x000fe80000100a00 */
[----:B------:R-:W-:Y:S04]  /*31030*/  STL.64 [R1+0x37a0], R22 ;  /* 0x0037a01601007387 */ /* 0x000fe80000100a00 */
[----:B------:R4:W-:Y:S01]  /*31040*/  LDGSTS.E [R247+0x6a900], [R24.64], !P2 ;  /* 0x6a90000018f77fae */ /* 0x0009e2000d121844 */
[----:B---3--:R-:W-:-:S03]  /*31050*/  IMAD.WIDE R20, R246, 0x4, R2 ;  /* 0x00000004f6147825 */ /* 0x008fc600078e0202 */
[----:B------:R1:W-:Y:S01]  /*31060*/  LDGSTS.E [R247+0x6aa00], [R22.64], !P2 ;  /* 0x6aa0000016f77fae */ /* 0x0003e2000d121844 */
[----:B------:R-:W-:-:S03]  /*31070*/  IMAD.WIDE R2, R246, 0x4, R76 ;  /* 0x00000004f6027825 */ /* 0x000fc600078e024c */
[----:B------:R-:W-:Y:S01]  /*31080*/  STL.64 [R1+0x37a8], R20 ;  /* 0x0037a81401007387 */ /* 0x000fe20000100a00 */
[----:B------:R-:W-:-:S03]  /*31090*/  IMAD.WIDE R18, R246, 0x4, R16 ;  /* 0x00000004f6127825 */ /* 0x000fc600078e0210 */
[----:B------:R2:W-:Y:S01]  /*310a0*/  STL.64 [R1+0x37b8], R2 ;  /* 0x0037b80201007387 */ /* 0x0005e20000100a00 */
[----:B------:R-:W-:-:S03]  /*310b0*/  IMAD.WIDE R16, R246, 0x4, R78 ;  /* 0x00000004f6107825 */ /* 0x000fc600078e024e */
[----:B------:R-:W-:Y:S04]  /*310c0*/  STL.64 [R1+0x37c0], R18 ;  /* 0x0037c01201007387 */ /* 0x000fe80000100a00 */
[----:B------:R-:W-:Y:S04]  /*310d0*/  STL.64 [R1+0x37d0], R16 ;  /* 0x0037d01001007387 */ /* 0x000fe80000100a00 */
[----:B------:R3:W-:Y:S04]  /*310e0*/  LDGSTS.E [R247+0x6ab00], [R20.64], !P2 ;  /* 0x6ab0000014f77fae */ /* 0x0007e8000d121844 */
[----:B------:R2:W-:Y:S01]  /*310f0*/  LDGSTS.E [R247+0x6ac00], [R2.64], !P2 ;  /* 0x6ac0000002f77fae */ /* 0x0005e2000d121844 */
[----:B------:R-:W-:-:S03]  /*31100*/  IMAD.WIDE R10, R246, 0x4, R10 ;  /* 0x00000004f60a7825 */ /* 0x000fc600078e020a */
[----:B------:R1:W-:Y:S04]  /*31110*/  LDGSTS.E [R247+0x6ad00], [R18.64], !P2 ;  /* 0x6ad0000012f77fae */ /* 0x0003e8000d121844 */
[----:B------:R1:W-:Y:S04]  /*31120*/  STL.64 [R1+0x37d8], R10 ;  /* 0x0037d80a01007387 */ /* 0x0003e80000100a00 */
[----:B--2---:R-:W2:Y:S04]  /*31130*/  LDL.LU.64 R2, [R1+0x4f0] ;  /* 0x0004f00001027983 */ /* 0x004ea80000300a00 */
[----:B------:R3:W-:Y:S04]  /*31140*/  LDGSTS.E [R247+0x6ae00], [R16.64], !P2 ;  /* 0x6ae0000010f77fae */ /* 0x0007e8000d121844 */
[----:B------:R3:W-:Y:S01]  /*31150*/  LDGSTS.E [R247+0x6af00], [R10.64], !P2 ;  /* 0x6af000000af77fae */ /* 0x0007e2000d121844 */
[----:B-1----:R-:W-:-:S03]  /*31160*/  IMAD.WIDE R22, R246, 0x4, R82 ;  /* 0x00000004f6167825 */ /* 0x002fc600078e0252 */
[----:B------:R1:W-:Y:S04]  /*31170*/  LDGSTS.E [R247+0x6c800], [R26.64], !P0 ;  /* 0x6c8000001af77fae */ /* 0x0003e8000c121844 */
[----:B---3--:R-:W3:Y:S04]  /*31180*/  LDL.LU.64 R10, [R1+0x4f8] ;  /* 0x0004f800010a7983 */ /* 0x008ee80000300a00 */
[----:B------:R-:W3:Y:S01]  /*31190*/  LDL.LU.64 R16, [R1+0x500] ;  /* 0x0005000001107983 */ /* 0x000ee20000300a00 */
[----:B----4-:R-:W-:-:S04]  /*311a0*/  IMAD.WIDE R24, R246, 0x4, R12 ;  /* 0x00000004f6187825 */ /* 0x010fc800078e020c */
[C---:B------:R-:W-:Y:S01]  /*311b0*/  IMAD.WIDE R12, R246.reuse, 0x4, R86 ;  /* 0x00000004f60c7825 */ /* 0x040fe200078e0256 */
[----:B------:R2:W-:Y:S03]  /*311c0*/  LDGSTS.E [R247+0x6c900], [R24.64], !P0 ;  /* 0x6c90000018f77fae */ /* 0x0005e6000c121844 */
[C---:B------:R-:W-:Y:S01]  /*311d0*/  IMAD.WIDE R18, R246.reuse, 0x4, R6 ;  /* 0x00000004f6127825 */ /* 0x040fe200078e0206 */
[----:B------:R4:W-:Y:S04]  /*311e0*/  LDGSTS.E [R247+0x6ca00], [R22.64], !P0 ;  /* 0x6ca0000016f77fae */ /* 0x0009e8000c121844 */
[----:B------:R-:W3:Y:S04]  /*311f0*/  LDL.LU.64 R6, [R1+0x508] ;  /* 0x0005080001067983 */ /* 0x000ee80000300a00 */
[----:B------:R-:W-:Y:S04]  /*31200*/  STL.64 [R1+0x3880], R26 ;  /* 0x0038801a01007387 */ /* 0x000fe80000100a00 */
[----:B------:R-:W-:Y:S04]  /*31210*/  STL.64 [R1+0x3888], R24 ;  /* 0x0038881801007387 */ /* 0x000fe80000100a00 */
[----:B------:R-:W-:Y:S01]  /*31220*/  STL.64 [R1+0x3990], R18 ;  /* 0x0039901201007387 */ /* 0x000fe20000100a00 */
[----:B------:R-:W-:-:S03]  /*31230*/  IMAD.WIDE R4, R246, 0x4, R4 ;  /* 0x00000004f6047825 */ /* 0x000fc600078e0204 */
[----:B------:R-:W-:Y:S01]  /*31240*/  STL.64 [R1+0x3998], R12 ;  /* 0x0039980c01007387 */ /* 0x000fe20000100a00 */
[----:B------:R-:W-:-:S03]  /*31250*/  IMAD.WIDE R20, R246, 0x4, R8 ;  /* 0x00000004f6147825 */ /* 0x000fc600078e0208 */
[----:B------:R-:W-:Y:S01]  /*31260*/  STL.64 [R1+0x3b18], R22 ;  /* 0x003b181601007387 */ /* 0x000fe20000100a00 */
[----:B------:R-:W-:-:S03]  /*31270*/  IMAD.WIDE R8, R246, 0x4, R84 ;  /* 0x00000004f6087825 */ /* 0x000fc600078e0254 */
[----:B------:R-:W-:Y:S04]  /*31280*/  STL.64 [R1+0x39a0], R4 ;  /* 0x0039a00401007387 */ /* 0x000fe80000100a00 */
[----:B------:R-:W-:Y:S04]  /*31290*/  STL.64 [R1+0x3b28], R20 ;  /* 0x003b281401007387 */ /* 0x000fe80000100a00 */
[----:B------:R3:W-:Y:S04]  /*312a0*/  LDGSTS.E [R247+0x6cb00], [R20.64], !P0 ;  /* 0x6cb0000014f77fae */ /* 0x0007e8000c121844 */
[----:B------:R1:W-:Y:S04]  /*312b0*/  STL.64 [R1+0x3b38], R8 ;  /* 0x003b380801007387 */ /* 0x0003e80000100a00 */
[----:B------:R1:W-:Y:S01]  /*312c0*/  LDGSTS.E [R247+0x6cc00], [R8.64], !P0 ;  /* 0x6cc0000008f77fae */ /* 0x0003e2000c121844 */
[----:B------:R-:W-:-:S03]  /*312d0*/  IADD3 R0, R15, -0xde, RZ ;  /* 0xffffff220f007810 */ /* 0x000fc60007ffe0ff */
[----:B------:R2:W-:Y:S04]  /*312e0*/  LDGSTS.E [R247+0x6cd00], [R18.64], !P0 ;  /* 0x6cd0000012f77fae */ /* 0x0005e8000c121844 */
[----:B-1----:R-:W3:Y:S01]  /*312f0*/  LDL.LU.64 R8, [R1+0x518] ;  /* 0x0005180001087983 */ /* 0x002ee20000300a00 */
[----:B------:R-:W-:-:S03]  /*31300*/  ISETP.GE.U32.AND P4, PT, R0, 0x7ffffea3, PT ;  /* 0x7ffffea30000780c */ /* 0x000fc60003f86070 */
[----:B------:R1:W-:Y:S04]  /*31310*/  LDGSTS.E [R247+0x6ce00], [R12.64], !P0 ;  /* 0x6ce000000cf77fae */ /* 0x0003e8000c121844 */
[----:B------:R1:W-:Y:S01]  /*31320*/  LDGSTS.E [R247+0x6cf00], [R4.64], !P0 ;  /* 0x6cf0000004f77fae */ /* 0x0003e2000c121844 */
[----:B------:R-:W-:-:S04]  /*31330*/  IMAD.WIDE R26, R246, 0x4, R88 ;  /* 0x00000004f61a7825 */ /* 0x000fc800078e0258 */
[C---:B----4-:R-:W-:Y:S01]  /*31340*/  IMAD.WIDE R22, R246.reuse, 0x4, R90 ;  /* 0x00000004f6167825 */ /* 0x050fe200078e025a */
[----:B------:R4:W-:Y:S04]  /*31350*/  LDGSTS.E [R247+0x6e800], [R26.64], !P4 ;  /* 0x6e8000001af77fae */ /* 0x0009e8000e121844 */
[----:B-1----:R-:W4:Y:S04]  /*31360*/  LDL.LU.64 R4, [R1+0x520] ;  /* 0x0005200001047983 */ /* 0x002f280000300a00 */
[----:B------:R-:W4:Y:S01]  /*31370*/  LDL.LU.64 R12, [R1+0x528] ;  /* 0x00052800010c7983 */ /* 0x000f220000300a00 */
[----:B--2---:R-:W-:-:S03]  /*31380*/  IMAD.WIDE R24, R246, 0x4, R2 ;  /* 0x00000004f6187825 */ /* 0x004fc600078e0202 */
[----:B------:R-:W2:Y:S04]  /*31390*/  LDL.LU.64 R2, [R1+0x530] ;  /* 0x0005300001027983 */ /* 0x000ea80000300a00 */
[----:B------:R-:W-:Y:S04]  /*313a0*/  STL.64 [R1+0x39a8], R26 ;  /* 0x0039a81a01007387 */ /* 0x000fe80000100a00 */
[----:B------:R-:W-:Y:S04]  /*313b0*/  STL.64 [R1+0x39b0], R24 ;  /* 0x0039b01801007387 */ /* 0x000fe80000100a00 */
[----:B------:R-:W-:Y:S04]  /*313c0*/  STL.64 [R1+0x39b8], R22 ;  /* 0x0039b81601007387 */ /* 0x000fe80000100a00 */
[----:B------:R1:W-:Y:S01]  /*313d0*/  LDGSTS.E [R247+0x6e900], [R24.64], !P4 ;  /* 0x6e90000018f77fae */ /* 0x0003e2000e121844 */
[----:B---3--:R-:W-:-:S03]  /*313e0*/  IMAD.WIDE R20, R246, 0x4, R10 ;  /* 0x00000004f6147825 */ /* 0x008fc600078e020a */
[----:B------:R3:W-:Y:S01]  /*313f0*/  LDGSTS.E [R247+0x6ea00], [R22.64], !P4 ;  /* 0x6ea0000016f77fae */ /* 0x0007e2000e121844 */
[----:B------:R-:W-:-:S04]  /*31400*/  IMAD.WIDE R10, R246, 0x4, R92 ;  /* 0x00000004f60a7825 */ /* 0x000fc800078e025c */
[C---:B------:R-:W-:Y:S01]  /*31410*/  IMAD.WIDE R18, R246.reuse, 0x4, R16 ;  /* 0x00000004f6127825 */ /* 0x040fe200078e0210 */
[----:B------:R-:W-:Y:S03]  /*31420*/  STL.64 [R1+0x39c0], R20 ;  /* 0x0039c01401007387 */ /* 0x000fe60000100a00 */
[C---:B------:R-:W-:Y:S01]  /*31430*/  IMAD.WIDE R16, R246.reuse, 0x4, R94 ;  /* 0x00000004f6107825 */ /* 0x040fe200078e025e */
[----:B------:R1:W-:Y:S04]  /*31440*/  STL.64 [R1+0x39c8], R10 ;  /* 0x0039c80a01007387 */ /* 0x0003e80000100a00 */
[----:B------:R-:W-:Y:S04]  /*31450*/  STL.64 [R1+0x39d0], R18 ;  /* 0x0039d01201007387 */ /* 0x000fe80000100a00 */
[----:B------:R1:W-:Y:S04]  /*31460*/  LDGSTS.E [R247+0x6eb00], [R20.64], !P4 ;  /* 0x6eb0000014f77fae */ /* 0x0003e8000e121844 */
[----:B------:R-:W-:Y:S04]  /*31470*/  STL.64 [R1+0x39d8], R16 ;  /* 0x0039d81001007387 */ /* 0x000fe80000100a00 */
[----:B------:R1:W-:Y:S01]  /*31480*/  LDGSTS.E [R247+0x6ec00], [R10.64], !P4 ;  /* 0x6ec000000af77fae */ /* 0x0003e2000e121844 */
[----:B------:R-:W-:-:S03]  /*31490*/  IMAD.WIDE R6, R246, 0x4, R6 ;  /* 0x00000004f6067825 */ /* 0x000fc600078e0206 */
[----:B------:R3:W-:Y:S04]  /*314a0*/  LDGSTS.E [R247+0x6ed00], [R18.64], !P4 ;  /* 0x6ed0000012f77fae */ /* 0x0007e8000e121844 */
[----:B------:R1:W-:Y:S04]  /*314b0*/  STL.64 [R1+0x39e0], R6 ;  /* 0x0039e00601007387 */ /* 0x0003e80000100a00 */
[----:B-1----:R-:W2:Y:S04]  /*314c0*/  LDL.LU.64 R10, [R1+0x540] ;  /* 0x00054000010a7983 */ /* 0x002ea80000300a00 */
[----:B------:R1:W-:Y:S04]  /*314d0*/  LDGSTS.E [R247+0x6ee00], [R16.64], !P4 ;  /* 0x6ee0000010f77fae */ /* 0x0003e8000e121844 */
[----:B------:R1:W-:Y:S04]  /*314e0*/  LDGSTS.E [R247+0x6ef00], [R6.64], !P4 ;  /* 0x6ef0000006f77fae */ /* 0x0003e8000e121844 */
[----:B-1----:R-:W2:Y:S04]  /*314f0*/  LDL.LU.64 R6, [R1+0x548] ;  /* 0x0005480001067983 */ /* 0x002ea80000300a00 */
[----:B------:R-:W2:Y:S01]  /*31500*/  LDL.LU.64 R16, [R1+0x550] ;  /* 0x0005500001107983 */ /* 0x000ea20000300a00 */
[----:B------:R-:W-:-:S03]  /*31510*/  IMAD.WIDE R24, R246, 0x4, R8 ;  /* 0x00000004f6187825 */ /* 0x000fc600078e0208 */
[----:B------:R-:W2:Y:S01]  /*31520*/  LDL.LU.64 R8, [R1+0x558] ;  /* 0x0005580001087983 */ /* 0x000ea20000300a00 */
[----:B------:R-:W-:-:S04]  /*31530*/  IADD3 R0, R15, -0xe2, RZ ;  /* 0xffffff1e0f007810 */ /* 0x000fc80007ffe0ff */
[----:B------:R-:W-:Y:S01]  /*31540*/  ISETP.GE.U32.AND P1, PT, R0, 0x7ffffe9f, PT ;  /* 0x7ffffe9f0000780c */ /* 0x000fe20003f26070 */
[----:B----4-:R-:W-:-:S04]  /*31550*/  IMAD.WIDE R26, R246, 0x4, R96 ;  /* 0x00000004f61a7825 */ /* 0x010fc800078e0260 */
[C---:B---3--:R-:W-:Y:S01]  /*31560*/  IMAD.WIDE R22, R246.reuse, 0x4, R98 ;  /* 0x00000004f6167825 */ /* 0x048fe200078e0262 */
[----:B------:R1:W-:Y:S04]  /*31570*/  STL.64 [R1+0x3a28], R26 ;  /* 0x003a281a01007387 */ /* 0x0003e80000100a00 */
[----:B------:R-:W-:Y:S01]  /*31580*/  STL.64 [R1+0x3a30], R24 ;  /* 0x003a301801007387 */ /* 0x000fe20000100a00 */
[----:B------:R-:W-:-:S03]  /*31590*/  IMAD.WIDE R20, R246, 0x4, R4 ;  /* 0x00000004f6147825 */ /* 0x000fc600078e0204 */
[----:B------:R3:W-:Y:S01]  /*315a0*/  STL.64 [R1+0x3a38], R22 ;  /* 0x003a381601007387 */ /* 0x0007e20000100a00 */
[----:B------:R-:W-:-:S03]  /*315b0*/  IMAD.WIDE R4, R246, 0x4, R100 ;  /* 0x00000004f6047825 */ /* 0x000fc600078e0264 */
[----:B------:R-:W-:Y:S01]  /*315c0*/  STL.64 [R1+0x3a40], R20 ;  /* 0x003a401401007387 */ /* 0x000fe20000100a00 */
[----:B------:R-:W-:-:S03]  /*315d0*/  IMAD.WIDE R18, R246, 0x4, R12 ;  /* 0x00000004f6127825 */ /* 0x000fc600078e020c */
[----:B------:R1:W-:Y:S01]  /*315e0*/  LDGSTS.E [R247+0x70800], [R26.64], !P1 ;  /* 0x708000001af77fae */ /* 0x0003e2000c921844 */
[----:B------:R-:W-:-:S03]  /*315f0*/  IMAD.WIDE R12, R246, 0x4, R102 ;  /* 0x00000004f60c7825 */ /* 0x000fc600078e0266 */
[----:B------:R4:W-:Y:S04]  /*31600*/  STL.64 [R1+0x3a48], R4 ;  /* 0x003a480401007387 */ /* 0x0009e80000100a00 */
[----:B------:R1:W-:Y:S01]  /*31610*/  LDGSTS.E [R247+0x70900], [R24.64], !P1 ;  /* 0x7090000018f77fae */ /* 0x0003e2000c921844 */
[----:B------:R-:W-:-:S03]  /*31620*/  IADD3 R0, R15, -0xe6, RZ ;  /* 0xffffff1a0f007810 */ /* 0x000fc60007ffe0ff */
[----:B------:R-:W-:Y:S04]  /*31630*/  STL.64 [R1+0x3a50], R18 ;  /* 0x003a501201007387 */ /* 0x000fe80000100a00 */
[----:B------:R3:W-:Y:S04]  /*31640*/  LDGSTS.E [R247+0x70a00], [R22.64], !P1 ;  /* 0x70a0000016f77fae */ /* 0x0007e8000c921844 */
[----:B------:R-:W-:Y:S04]  /*31650*/  STL.64 [R1+0x3a58], R12 ;  /* 0x003a580c01007387 */ /* 0x000fe80000100a00 */
[----:B------:R1:W-:Y:S04]  /*31660*/  LDGSTS.E [R247+0x70b00], [R20.64], !P1 ;  /* 0x70b0000014f77fae */ /* 0x0003e8000c921844 */
[----:B------:R4:W-:Y:S01]  /*31670*/  LDGSTS.E [R247+0x70c00], [R4.64], !P1 ;  /* 0x70c0000004f77fae */ /* 0x0009e2000c921844 */
[----:B------:R-:W-:-:S03]  /*31680*/  ISETP.GE.U32.AND P3, PT, R0, 0x7ffffe9b, PT ;  /* 0x7ffffe9b0000780c */ /* 0x000fc60003f66070 */
[----:B------:R2:W-:Y:S04]  /*31690*/  LDGSTS.E [R247+0x70d00], [R18.64], !P1 ;  /* 0x70d0000012f77fae */ /* 0x0005e8000c921844 */
[----:B------:R2:W-:Y:S01]  /*316a0*/  LDGSTS.E [R247+0x70e00], [R12.64], !P1 ;  /* 0x70e000000cf77fae */ /* 0x0005e2000c921844 */
[----:B-1----:R-:W-:-:S04]  /*316b0*/  IMAD.WIDE R26, R246, 0x4, R104 ;  /* 0x00000004f61a7825 */ /* 0x002fc800078e0268 */
[----:B---3--:R-:W-:-:S04]  /*316c0*/  IMAD.WIDE R22, R246, 0x4, R106 ;  /* 0x00000004f6167825 */ /* 0x008fc800078e026a */
[----:B--2---:R-:W-:-:S05]  /*316d0*/  IMAD.WIDE R2, R246, 0x4, R2 ;  /* 0x00000004f6027825 */ /* 0x004fca00078e0202 */
[----:B------:R1:W-:Y:S04]  /*316e0*/  STL.64 [R1+0x3a60], R2 ;  /* 0x003a600201007387 */ /* 0x0003e80000100a00 */
[----:B----4-:R-:W2:Y:S04]  /*316f0*/  LDL.LU.64 R4, [R1+0x568] ;  /* 0x0005680001047983 */ /* 0x010ea80000300a00 */
[----:B------:R1:W-:Y:S04]  /*31700*/  LDGSTS.E [R247+0x70f00], [R2.64], !P1 ;  /* 0x70f0000002f77fae */ /* 0x0003e8000c921844 */
[----:B------:R3:W-:Y:S04]  /*31710*/  LDGSTS.E [R247+0x72800], [R26.64], !P3 ;  /* 0x728000001af77fae */ /* 0x0007e8000d921844 */
[----:B-1----:R-:W4:Y:S04]  /*31720*/  LDL.LU.64 R2, [R1+0x570] ;  /* 0x0005700001027983 */ /* 0x002f280000300a00 */
[----:B------:R-:W4:Y:S01]  /*31730*/  LDL.LU.64 R12, [R1+0x578] ;  /* 0x00057800010c7983 */ /* 0x000f220000300a00 */
[----:B------:R-:W-:-:S03]  /*31740*/  IMAD.WIDE R24, R246, 0x4, R10 ;  /* 0x00000004f6187825 */ /* 0x000fc600078e020a */
[----:B------:R-:W4:Y:S04]  /*31750*/  LDL.LU.64 R10, [R1+0x580] ;  /* 0x00058000010a7983 */ /* 0x000f280000300a00 */
[----:B------:R-:W-:Y:S04]  /*31760*/  STL.64 [R1+0x3aa8], R26 ;  /* 0x003aa81a01007387 */ /* 0x000fe80000100a00 */
[----:B------:R-:W-:Y:S04]  /*31770*/  STL.64 [R1+0x3ab0], R24 ;  /* 0x003ab01801007387 */ /* 0x000fe80000100a00 */
[----:B------:R-:W-:Y:S04]  /*31780*/  STL.64 [R1+0x3ab8], R22 ;  /* 0x003ab81601007387 */ /* 0x000fe80000100a00 */
[----:B------:R2:W-:Y:S01]  /*31790*/  LDGSTS.E [R247+0x72900], [R24.64], !P3 ;  /* 0x7290000018f77fae */ /* 0x0005e2000d921844 */
[----:B------:R-:W-:-:S03]  /*317a0*/  IMAD.WIDE R20, R246, 0x4, R6 ;  /* 0x00000004f6147825 */ /* 0x000fc600078e0206 */
[----:B------:R1:W-:Y:S01]  /*317b0*/  LDGSTS.E [R247+0x72a00], [R22.64], !P3 ;  /* 0x72a0000016f77fae */ /* 0x0003e2000d921844 */
[----:B------:R-:W-:-:S04]  /*317c0*/  IMAD.WIDE R6, R246, 0x4, R108 ;  /* 0x00000004f6067825 */ /* 0x000fc800078e026c */
[C---:B------:R-:W-:Y:S01]  /*317d0*/  IMAD.WIDE R18, R246.reuse, 0x4, R16 ;  /* 0x00000004f6127825 */ /* 0x040fe200078e0210 */
[----:B------:R-:W-:Y:S03]  /*317e0*/  STL.64 [R1+0x3ac0], R20 ;  /* 0x003ac01401007387 */ /* 0x000fe60000100a00 */
[C---:B------:R-:W-:Y:S01]  /*317f0*/  IMAD.WIDE R16, R246.reuse, 0x4, R110 ;  /* 0x00000004f6107825 */ /* 0x040fe200078e026e */
[----:B------:R1:W-:Y:S04]  /*31800*/  STL.64 [R1+0x3ac8], R6 ;  /* 0x003ac80601007387 */ /* 0x0003e80000100a00 */
[----:B------:R-:W-:Y:S01]  /*31810*/  STL.64 [R1+0x3ad0], R18 ;  /* 0x003ad01201007387 */ /* 0x000fe20000100a00 */
[----:B------:R-:W-:-:S03]  /*31820*/  IMAD.WIDE R8, R246, 0x4, R8 ;  /* 0x00000004f6087825 */ /* 0x000fc600078e0208 */
[----:B------:R-:W-:Y:S04]  /*31830*/  STL.64 [R1+0x3ad8], R16 ;  /* 0x003ad81001007387 */ /* 0x000fe80000100a00 */
[----:B------:R4:W-:Y:S04]  /*31840*/  LDGSTS.E [R247+0x72b00], [R20.64], !P3 ;  /* 0x72b0000014f77fae */ /* 0x0009e8000d921844 */
[----:B------:R1:W-:Y:S04]  /*31850*/  STL.64 [R1+0x3ae0], R8 ;  /* 0x003ae00801007387 */ /* 0x0003e80000100a00 */
[----:B------:R1:W-:Y:S01]  /*31860*/  LDGSTS.E [R247+0x72c00], [R6.64], !P3 ;  /* 0x72c0000006f77fae */ /* 0x0003e2000d921844 */
[----:B------:R-:W-:-:S03]  /*31870*/  IADD3 R0, R15, -0xea, RZ ;  /* 0xffffff160f007810 */ /* 0x000fc60007ffe0ff */
[----:B------:R3:W-:Y:S04]  /*31880*/  LDGSTS.E [R247+0x72d00], [R18.64], !P3 ;  /* 0x72d0000012f77fae */ /* 0x0007e8000d921844 */
[----:B------:R2:W-:Y:S04]  /*31890*/  LDGSTS.E [R247+0x72e00], [R16.64], !P3 ;  /* 0x72e0000010f77fae */ /* 0x0005e8000d921844 */
[----:B-1----:R-:W4:Y:S01]  /*318a0*/  LDL.LU.64 R6, [R1+0x590] ;  /* 0x0005900001067983 */ /* 0x002f220000300a00 */
[----:B------:R-:W-:-:S03]  /*318b0*/  ISETP.GE.U32.AND P5, PT, R0, 0x7ffffe97, PT ;  /* 0x7ffffe970000780c */ /* 0x000fc60003fa6070 */
[----:B------:R1:W-:Y:S01]  /*318c0*/  LDGSTS.E [R247+0x72f00], [R8.64], !P3 ;  /* 0x72f0000008f77fae */ /* 0x0003e2000d921844 */
[----:B---3--:R-:W-:-:S04]  /*318d0*/  IMAD.WIDE R26, R246, 0x4, R112 ;  /* 0x00000004f61a7825 */ /* 0x008fc800078e0270 */
[----:B------:R-:W-:-:S05]  /*318e0*/  IMAD.WIDE R22, R246, 0x4, R114 ;  /* 0x00000004f6167825 */ /* 0x000fca00078e0272 */
[----:B------:R3:W-:Y:S04]  /*318f0*/  LDGSTS.E [R247+0x74800], [R26.64], !P5 ;  /* 0x748000001af77fae */ /* 0x0007e8000e921844 */
[----:B-1----:R-:W3:Y:S04]  /*31900*/  LDL.LU.64 R8, [R1+0x5a0] ;  /* 0x0005a00001087983 */ /* 0x002ee80000300a00 */
[----:B------:R-:W3:Y:S01]  /*31910*/  LDL.LU.64 R18, [R1+0x5a8] ;  /* 0x0005a80001127983 */ /* 0x000ee20000300a00 */
[----:B--2---:R-:W-:-:S03]  /*31920*/  IMAD.WIDE R24, R246, 0x4, R4 ;  /* 0x00000004f6187825 */ /* 0x004fc600078e0204 */
[----:B------:R-:W2:Y:S04]  /*31930*/  LDL.LU.64 R4, [R1+0x5b0] ;  /* 0x0005b00001047983 */ /* 0x000ea80000300a00 */
[----:B------:R-:W-:Y:S04]  /*31940*/  STL.64 [R1+0x3ae8], R26 ;  /* 0x003ae81a01007387 */ /* 0x000fe80000100a00 */
[----:B------:R-:W-:Y:S01]  /*31950*/  STL.64 [R1+0x3af0], R24 ;  /* 0x003af01801007387 */ /* 0x000fe20000100a00 */
[----:B----4-:R-:W-:-:S03]  /*31960*/  IMAD.WIDE R20, R246, 0x4, R2 ;  /* 0x00000004f6147825 */ /* 0x010fc600078e0202 */
[----:B------:R-:W-:Y:S01]  /*31970*/  STL.64 [R1+0x3af8], R22 ;  /* 0x003af81601007387 */ /* 0x000fe20000100a00 */
[----:B------:R-:W-:-:S03]  /*31980*/  IMAD.WIDE R2, R246, 0x4, R116 ;  /* 0x00000004f6027825 */ /* 0x000fc600078e0274 */
[----:B------:R-:W-:Y:S01]  /*31990*/  STL.64 [R1+0x3b00], R20 ;  /* 0x003b001401007387 */ /* 0x000fe20000100a00 */
[----:B------:R-:W-:-:S03]  /*319a0*/  IMAD.WIDE R16, R246, 0x4, R12 ;  /* 0x00000004f6107825 */ /* 0x000fc600078e020c */
[----:B------:R1:W-:Y:S01]  /*319b0*/  STL.64 [R1+0x3b08], R2 ;  /* 0x003b080201007387 */ /* 0x0003e20000100a00 */
[----:B------:R-:W-:-:S03]  /*319c0*/  IMAD.WIDE R12, R246, 0x4, R118 ;  /* 0x00000004f60c7825 */ /* 0x000fc600078e0276 */
        /* <DEDUP_REMOVED lines=8> */
[----:B------:R3:W-:Y:S04]  /*31a50*/  STL.64 [R1+0x3b30], R10 ;  /* 0x003b300a01007387 */ /* 0x0007e80000100a00 */
[----:B-1----:R-:W2:Y:S04]  /*31a60*/  LDL.LU.64 R2, [R1+0x5c0] ;  /* 0x0005c00001027983 */ /* 0x002ea80000300a00 */
[----:B------:R-:W2:Y:S04]  /*31a70*/  LDL.LU.64 R16, [R1+0x5c8] ;  /* 0x0005c80001107983 */ /* 0x000ea80000300a00 */
[----:B------:R1:W-:Y:S01]  /*31a80*/  LDGSTS.E [R247+0x74e00], [R12.64], !P5 ;  /* 0x74e000000cf77fae */ /* 0x0003e2000e921844 */
[----:B----4-:R-:W-:-:S03]  /*31a90*/  IMAD.WIDE R24, R246, 0x4, R6 ;  /* 0x00000004f6187825 */ /* 0x010fc600078e0206 */
[----:B-1----:R-:W4:Y:S04]  /*31aa0*/  LDL.LU.64 R12, [R1+0x5d0] ;  /* 0x0005d000010c7983 */ /* 0x002f280000300a00 */
[----:B------:R-:W4:Y:S01]  /*31ab0*/  LDL.LU.64 R6, [R1+0x5d8] ;  /* 0x0005d80001067983 */ /* 0x000f220000300a00 */
[----:B------:R-:W-:Y:S01]  /*31ac0*/  IADD3 R0, R15, -0xee, RZ ;  /* 0xffffff120f007810 */ /* 0x000fe20007ffe0ff */
[----:B---3--:R-:W-:Y:S02]  /*31ad0*/  IMAD.WIDE R26, R246, 0x4, R120 ;  /* 0x00000004f61a7825 */ /* 0x008fe400078e0278 */
[----:B------:R1:W-:Y:S01]  /*31ae0*/  LDGSTS.E [R247+0x74f00], [R10.64], !P5 ;  /* 0x74f000000af77fae */ /* 0x0003e2000e921844 */
[----:B------:R-:W-:Y:S01]  /*31af0*/  ISETP.GE.U32.AND P6, PT, R0, 0x7ffffe93, PT ;  /* 0x7ffffe930000780c */ /* 0x000fe20003fc6070 */
[----:B------:R-:W-:-:S02]  /*31b00*/  IMAD.WIDE R22, R246, 0x4, R122 ;  /* 0x00000004f6167825 */ /* 0x000fc400078e027a */
[----:B------:R3:W-:Y:S04]  /*31b10*/  STL.64 [R1+0x3b40], R26 ;  /* 0x003b401a01007387 */ /* 0x0007e80000100a00 */
[----:B------:R-:W-:Y:S01]  /*31b20*/  STL.64 [R1+0x3b48], R24 ;  /* 0x003b481801007387 */ /* 0x000fe20000100a00 */
[----:B-1----:R-:W-:-:S03]  /*31b30*/  IMAD.WIDE R10, R246, 0x4, R8 ;  /* 0x00000004f60a7825 */ /* 0x002fc600078e0208 */
[----:B------:R1:W-:Y:S01]  /*31b40*/  STL.64 [R1+0x3b50], R22 ;  /* 0x003b501601007387 */ /* 0x0003e20000100a00 */
[----:B------:R-:W-:-:S03]  /*31b50*/  IMAD.WIDE R8, R246, 0x4, R124 ;  /* 0x00000004f6087825 */ /* 0x000fc600078e027c */
[----:B------:R-:W-:Y:S01]  /*31b60*/  STL.64 [R1+0x3b58], R10 ;  /* 0x003b580a01007387 */ /* 0x000fe20000100a00 */
[----:B------:R-:W-:-:S03]  /*31b70*/  IMAD.WIDE R20, R246, 0x4, R18 ;  /* 0x00000004f6147825 */ /* 0x000fc600078e0212 */
[----:B------:R-:W-:Y:S01]  /*31b80*/  STL.64 [R1+0x3b60], R8 ;  /* 0x003b600801007387 */ /* 0x000fe20000100a00 */
[----:B------:R-:W-:-:S03]  /*31b90*/  IMAD.WIDE R18, R246, 0x4, R126 ;  /* 0x00000004f6127825 */ /* 0x000fc600078e027e */
[----:B------:R3:W-:Y:S01]  /*31ba0*/  LDGSTS.E [R247+0x76800], [R26.64], !P6 ;  /* 0x768000001af77fae */ /* 0x0007e2000f121844 */
[----:B------:R-:W-:-:S03]  /*31bb0*/  IADD3 R0, R15, -0xf2, RZ ;  /* 0xffffff0e0f007810 */ /* 0x000fc60007ffe0ff */
[----:B------:R-:W-:Y:S04]  /*31bc0*/  STL.64 [R1+0x3b70], R20 ;  /* 0x003b701401007387 */ /* 0x000fe80000100a00 */
[----:B------:R1:W-:Y:S04]  /*31bd0*/  LDGSTS.E [R247+0x76900], [R24.64], !P6 ;  /* 0x7690000018f77fae */ /* 0x0003e8000f121844 */
[----:B------:R1:W-:Y:S04]  /*31be0*/  STL.64 [R1+0x3b80], R18 ;  /* 0x003b801201007387 */ /* 0x0003e80000100a00 */
[----:B------:R1:W-:Y:S04]  /*31bf0*/  LDGSTS.E [R247+0x76a00], [R22.64], !P6 ;  /* 0x76a0000016f77fae */ /* 0x0003e8000f121844 */
[----:B------:R1:W-:Y:S01]  /*31c00*/  LDGSTS.E [R247+0x76b00], [R10.64], !P6 ;  /* 0x76b000000af77fae */ /* 0x0003e2000f121844 */
[----:B------:R-:W-:-:S03]  /*31c10*/  ISETP.GE.U32.AND P2, PT, R0, 0x7ffffe8f, PT ;  /* 0x7ffffe8f0000780c */ /* 0x000fc60003f46070 */
[----:B------:R1:W-:Y:S04]  /*31c20*/  LDGSTS.E [R247+0x76c00], [R8.64], !P6 ;  /* 0x76c0000008f77fae */ /* 0x0003e8000f121844 */
[----:B------:R2:W-:Y:S04]  /*31c30*/  LDGSTS.E [R247+0x76d00], [R20.64], !P6 ;  /* 0x76d0000014f77fae */ /* 0x0005e8000f121844 */
[----:B------:R1:W-:Y:S01]  /*31c40*/  LDGSTS.E [R247+0x76e00], [R18.64], !P6 ;  /* 0x76e0000012f77fae */ /* 0x0003e2000f121844 */
[----:B---3--:R-:W-:-:S04]  /*31c50*/  IMAD.WIDE R26, R246, 0x4, R128 ;  /* 0x00000004f61a7825 */ /* 0x008fc800078e0280 */
[----:B-1----:R-:W-:-:S04]  /*31c60*/  IMAD.WIDE R22, R246, 0x4, R130 ;  /* 0x00000004f6167825 */ /* 0x002fc800078e0282 */
[----:B------:R-:W-:-:S04]  /*31c70*/  IMAD.WIDE R18, R246, 0x4, R132 ;  /* 0x00000004f6127825 */ /* 0x000fc800078e0284 */
[----:B--2---:R-:W-:-:S05]  /*31c80*/  IMAD.WIDE R4, R246, 0x4, R4 ;  /* 0x00000004f6047825 */ /* 0x004fca00078e0204 */
[----:B------:R1:W-:Y:S04]  /*31c90*/  STL.64 [R1+0x3b90], R4 ;  /* 0x003b900401007387 */ /* 0x0003e80000100a00 */
[----:B------:R-:W2:Y:S04]  /*31ca0*/  LDL.LU.64 R10, [R1+0x5e8] ;  /* 0x0005e800010a7983 */ /* 0x000ea80000300a00 */
[----:B------:R-:W3:Y:S04]  /*31cb0*/  LDL.LU.64 R8, [R1+0x5f0] ;  /* 0x0005f00001087983 */ /* 0x000ee80000300a00 */
[----:B------:R1:W-:Y:S04]  /*31cc0*/  LDGSTS.E [R247+0x76f00], [R4.64], !P6 ;  /* 0x76f0000004f77fae */ /* 0x0003e8000f121844 */
[----:B------:R4:W-:Y:S04]  /*31cd0*/  LDGSTS.E [R247+0x78800], [R26.64], !P2 ;  /* 0x788000001af77fae */ /* 0x0009e8000d121844 */
[----:B-1----:R-:W3:Y:S01]  /*31ce0*/  LDL.LU.64 R4, [R1+0x5f8] ;  /* 0x0005f80001047983 */ /* 0x002ee20000300a00 */
[----:B------:R-:W-:-:S03]  /*31cf0*/  IMAD.WIDE R24, R246, 0x4, R2 ;  /* 0x00000004f6187825 */ /* 0x000fc600078e0202 */
[----:B------:R-:W3:Y:S01]  /*31d00*/  LDL.LU.64 R2, [R1+0x600] ;  /* 0x0006000001027983 */ /* 0x000ee20000300a00 */
[----:B------:R-:W-:-:S03]  /*31d10*/  IMAD.WIDE R20, R246, 0x4, R16 ;  /* 0x00000004f6147825 */ /* 0x000fc600078e0210 */
[----:B------:R-:W-:Y:S01]  /*31d20*/  STL.64 [R1+0x3f08], R26 ;  /* 0x003f081a01007387 */ /* 0x000fe20000100a00 */
[----:B------:R-:W-:-:S03]  /*31d30*/  IMAD.WIDE R16, R246, 0x4, R134 ;  /* 0x00000004f6107825 */ /* 0x000fc600078e0286 */
[----:B------:R-:W-:Y:S04]  /*31d40*/  STL.64 [R1+0x3f00], R24 ;  /* 0x003f001801007387 */ /* 0x000fe80000100a00 */
[----:B------:R-:W-:Y:S04]  /*31d50*/  STL.64 [R1+0x3ef8], R22 ;  /* 0x003ef81601007387 */ /* 0x000fe80000100a00 */
[----:B------:R-:W-:Y:S04]  /*31d60*/  STL.64 [R1+0x3ef0], R20 ;  /* 0x003ef01401007387 */ /* 0x000fe80000100a00 */
[----:B------:R2:W-:Y:S04]  /*31d70*/  LDGSTS.E [R247+0x78900], [R24.64], !P2 ;  /* 0x7890000018f77fae */ /* 0x0005e8000d121844 */
[----:B------:R-:W-:Y:S04]  /*31d80*/  STL.64 [R1+0x3ee8], R18 ;  /* 0x003ee81201007387 */ /* 0x000fe80000100a00 */
[----:B------:R1:W-:Y:S04]  /*31d90*/  LDGSTS.E [R247+0x78a00], [R22.64], !P2 ;  /* 0x78a0000016f77fae */ /* 0x0003e8000d121844 */
[----:B------:R3:W-:Y:S04]  /*31da0*/  LDGSTS.E [R247+0x78b00], [R20.64], !P2 ;  /* 0x78b0000014f77fae */ /* 0x0007e8000d121844 */
[----:B------:R1:W-:Y:S01]  /*31db0*/  LDGSTS.E [R247+0x78c00], [R18.64], !P2 ;  /* 0x78c0000012f77fae */ /* 0x0003e2000d121844 */
[----:B----4-:R-:W-:-:S04]  /*31dc0*/  IMAD.WIDE R12, R246, 0x4, R12 ;  /* 0x00000004f60c7825 */ /* 0x010fc800078e020c */
[C---:B------:R-:W-:Y:S01]  /*31dd0*/  IMAD.WIDE R6, R246.reuse, 0x4, R6 ;  /* 0x00000004f6067825 */ /* 0x040fe200078e0206 */
[----:B------:R4:W-:Y:S04]  /*31de0*/  STL.64 [R1+0x3ee0], R12 ;  /* 0x003ee00c01007387 */ /* 0x0009e80000100a00 */
[----:B------:R-:W-:Y:S04]  /*31df0*/  STL.64 [R1+0x3ed8], R16 ;  /* 0x003ed81001007387 */ /* 0x000fe80000100a00 */
[----:B------:R1:W-:Y:S04]  /*31e00*/  STL.64 [R1+0x3ed0], R6 ;  /* 0x003ed00601007387 */ /* 0x0003e80000100a00 */
[----:B------:R4:W-:Y:S04]  /*31e10*/  LDGSTS.E [R247+0x78d00], [R12.64], !P2 ;  /* 0x78d000000cf77fae */ /* 0x0009e8000d121844 */
[----:B------:R1:W-:Y:S04]  /*31e20*/  LDGSTS.E [R247+0x78e00], [R16.64], !P2 ;  /* 0x78e0000010f77fae */ /* 0x0003e8000d121844 */
[----:B------:R1:W-:Y:S04]  /*31e30*/  LDGSTS.E [R247+0x78f00], [R6.64], !P2 ;  /* 0x78f0000006f77fae */ /* 0x0003e8000d121844 */
[----:B----4-:R-:W4:Y:S04]  /*31e40*/  LDL.LU.64 R12, [R1+0x610] ;  /* 0x00061000010c7983 */ /* 0x010f280000300a00 */
[----:B-1----:R-:W4:Y:S01]  /*31e50*/  LDL.LU.64 R6, [R1+0x618] ;  /* 0x0006180001067983 */ /* 0x002f220000300a00 */
[----:B------:R-:W-:Y:S01]  /*31e60*/  IADD3 R0, R15, -0xf6, RZ ;  /* 0xffffff0a0f007810 */ /* 0x000fe20007ffe0ff */
[----:B------:R-:W-:-:S03]  /*31e70*/  IMAD.WIDE R26, R246, 0x4, R136 ;  /* 0x00000004f61a7825 */ /* 0x000fc600078e0288 */
[----:B------:R-:W-:Y:S01]  /*31e80*/  ISETP.GE.U32.AND P0, PT, R0, 0x7ffffe8b, PT ;  /* 0x7ffffe8b0000780c */ /* 0x000fe20003f06070 */
[C---:B------:R-:W-:Y:S01]  /*31e90*/  IMAD.WIDE R22, R246.reuse, 0x4, R138 ;  /* 0x00000004f6167825 */ /* 0x040fe200078e028a */
[----:B------:R1:W-:Y:S03]  /*31ea0*/  STL.64 [R1+0x3ec8], R26 ;  /* 0x003ec81a01007387 */ /* 0x0003e60000100a00 */
[----:B------:R-:W-:-:S08]  /*31eb0*/  IMAD.WIDE R18, R246, 0x4, R140 ;  /* 0x00000004f6127825 */ /* 0x000fd000078e028c */
[----:B------:R1:W-:Y:S02]  /*31ec0*/  LDGSTS.E [R247+0x7a800], [R26.64], !P0 ;  /* 0x7a8000001af77fae */ /* 0x0003e4000c121844 */
[----:B-1----:R-:W-:-:S04]  /*31ed0*/  IMAD.WIDE R26, R246, 0x4, R144 ;  /* 0x00000004f61a7825 */ /* 0x002fc800078e0290 */
[----:B--2---:R-:W-:-:S04]  /*31ee0*/  IMAD.WIDE R24, R246, 0x4, R10 ;  /* 0x00000004f6187825 */ /* 0x004fc800078e020a */
[C---:B---3--:R-:W-:Y:S01]  /*31ef0*/  IMAD.WIDE R20, R246.reuse, 0x4, R8 ;  /* 0x00000004f6147825 */ /* 0x048fe200078e0208 */
[----:B------:R-:W-:Y:S04]  /*31f00*/  STL.64 [R1+0x3ec0], R24 ;  /* 0x003ec01801007387 */ /* 0x000fe80000100a00 */
[----:B------:R-:W-:Y:S04]  /*31f10*/  STL.64 [R1+0x3eb8], R22 ;  /* 0x003eb81601007387 */ /* 0x000fe80000100a00 */
[----:B------:R-:W2:Y:S04]  /*31f20*/  LDL.LU.64 R10, [R1+0x620] ;  /* 0x00062000010a7983 */ /* 0x000ea80000300a00 */
[----:B------:R-:W-:Y:S01]  /*31f30*/  STL.64 [R1+0x3eb0], R20 ;  /* 0x003eb01401007387 */ /* 0x000fe20000100a00 */
[----:B------:R-:W-:-:S03]  /*31f40*/  IMAD.WIDE R16, R246, 0x4, R4 ;  /* 0x00000004f6107825 */ /* 0x000fc600078e0204 */
[----:B------:R-:W-:Y:S04]  /*31f50*/  STL.64 [R1+0x3ea8], R18 ;  /* 0x003ea81201007387 */ /* 0x000fe80000100a00 */
[----:B------:R-:W-:Y:S01]  /*31f60*/  STL.64 [R1+0x3ea0], R16 ;  /* 0x003ea01001007387 */ /* 0x000fe20000100a00 */
[----:B------:R-:W-:-:S03]  /*31f70*/  IMAD.WIDE R4, R246, 0x4, R142 ;  /* 0x00000004f6047825 */ /* 0x000fc600078e028e */
[----:B------:R-:W3:Y:S04]  /*31f80*/  LDL.LU.64 R8, [R1+0x628] ;  /* 0x0006280001087983 */ /* 0x000ee80000300a00 */
[----:B------:R4:W-:Y:S04]  /*31f90*/  LDGSTS.E [R247+0x7a900], [R24.64], !P0 ;  /* 0x7a90000018f77fae */ /* 0x0009e8000c121844 */
[----:B------:R1:W-:Y:S04]  /*31fa0*/  LDGSTS.E [R247+0x7aa00], [R22.64], !P0 ;  /* 0x7aa0000016f77fae */ /* 0x0003e8000c121844 */
[----:B------:R1:W-:Y:S04]  /*31fb0*/  LDGSTS.E [R247+0x7ab00], [R20.64], !P0 ;  /* 0x7ab0000014f77fae */ /* 0x0003e8000c121844 */
[----:B------:R1:W-:Y:S01]  /*31fc0*/  LDGSTS.E [R247+0x7ac00], [R18.64], !P0 ;  /* 0x7ac0000012f77fae */ /* 0x0003e2000c121844 */
[----:B------:R-:W-:-:S03]  /*31fd0*/  IMAD.WIDE R2, R246, 0x4, R2 ;  /* 0x00000004f6027825 */ /* 0x000fc600078e0202 */
[----:B------:R1:W-:Y:S04]  /*31fe0*/  STL.64 [R1+0x3e98], R4 ;  /* 0x003e980401007387 */ /* 0x0003e80000100a00 */
[----:B------:R1:W-:Y:S04]  /*31ff0*/  LDGSTS.E [R247+0x7ad00], [R16.64], !P0 ;  /* 0x7ad0000010f77fae */ /* 0x0003e8000c121844 */
[----:B------:R1:W-:Y:S04]  /*32000*/  STL.64 [R1+0x3e90], R2 ;  /* 0x003e900201007387 */ /* 0x0003e80000100a00 */
[----:B------:R1:W-:Y:S04]  /*32010*/  LDGSTS.E [R247+0x7ae00], [R4.64], !P0 ;  /* 0x7ae0000004f77fae */ /* 0x0003e8000c121844 */
[----:B------:R1:W-:Y:S04]  /*32020*/  LDGSTS.E [R247+0x7af00], [R2.64], !P0 ;  /* 0x7af0000002f77fae */ /* 0x0003e8000c121844 */
[----:B-1----:R-:W3:Y:S04]  /*32030*/  LDL.LU.64 R4, [R1+0x638] ;  /* 0x0006380001047983 */ /* 0x002ee80000300a00 */
[----:B------:R-:W3:Y:S04]  /*32040*/  LDL.LU.64 R2, [R1+0x650] ;  /* 0x0006500001027983 */ /* 0x000ee80000300a00 */
[----:B------:R-:W3:Y:S04]  /*32050*/  LDL.LU.64 R22, [R1+0x640] ;  /* 0x0006400001167983 */ /* 0x000ee80000300a00 */
[----:B------:R-:W-:Y:S01]  /*32060*/  STL.64 [R1+0x3e88], R26 ;  /* 0x003e881a01007387 */ /* 0x000fe20000100a00 */
[----:B----4-:R-:W-:-:S05]  /*32070*/  IMAD.WIDE R24, R246, 0x4, R12 ;  /* 0x00000004f6187825 */ /* 0x010fca00078e020c */
[----:B------:R-:W-:Y:S01]  /*32080*/  STL.64 [R1+0x3e80], R24 ;  /* 0x003e801801007387 */ /* 0x000fe20000100a00 */
[----:B------:R-:W-:-:S03]  /*32090*/  IMAD.WIDE R18, R246, 0x4, R6 ;  /* 0x00000004f6127825 */ /* 0x000fc600078e0206 */
[----:B------:R-:W3:Y:S04]  /*320a0*/  LDL.LU.64 R6, [R1+0x648] ;  /* 0x0006480001067983 */ /* 0x000ee80000300a00 */
[----:B------:R-:W1:Y:S01]  /*320b0*/  S2R R252, SR_TID.X ;  /* 0x0000000000fc7919 */ /* 0x000e620000002100 */
[----:B------:R-:W-:-:S04]  /*320c0*/  IADD3 R0, R15, -0xfa, RZ ;  /* 0xffffff060f007810 */ /* 0x000fc80007ffe0ff */
[----:B------:R-:W-:Y:S01]  /*320d0*/  ISETP.GE.U32.AND P4, PT, R0, 0x7ffffe87, PT ;  /* 0x7ffffe870000780c */ /* 0x000fe20003f86070 */
[----:B------:R-:W-:-:S04]  /*320e0*/  IMAD.WIDE R20, R246, 0x4, R146 ;  /* 0x00000004f6147825 */ /* 0x000fc800078e0292 */
[----:B------:R-:W-:Y:S01]  /*320f0*/  IMAD.WIDE R16, R246, 0x4, R148 ;  /* 0x00000004f6107825 */ /* 0x000fe200078e0294 */
[----:B------:R-:W-:Y:S01]  /*32100*/  STL.64 [R1+0x3e78], R20 ;  /* 0x003e781401007387 */ /* 0x000fe20000100a00 */
[----:B-1----:R-:W-:-:S04]  /*32110*/  LOP3.LUT R251, R252, 0x3f, RZ, 0xc0, !PT ;  /* 0x0000003ffcfb7812 */ /* 0x002fc800078ec0ff */
[----:B------:R-:W-:-:S04]  /*32120*/  SHF.L.U32 R144, R251, 0x2, RZ ;  /* 0x00000002fb907819 */ /* 0x000fc800000006ff */
[----:B------:R-:W-:Y:S01]  /*32130*/  LOP3.LUT R145, R144, 0x20, RZ, 0x3c, !PT ;  /* 0x0000002090917812 */ /* 0x000fe200078e3cff */
[----:B------:R1:W-:Y:S04]  /*32140*/  STL.64 [R1+0x3e70], R18 ;  /* 0x003e701201007387 */ /* 0x0003e80000100a00 */
[----:B------:R1:W-:Y:S04]  /*32150*/  LDGSTS.E [R145+0x7c800], [R26.64], !P4 ;  /* 0x7c8000001a917fae */ /* 0x0003e8000e121844 */
[----:B------:R1:W-:Y:S04]  /*32160*/  STL.64 [R1+0x3e68], R16 ;  /* 0x003e681001007387 */ /* 0x0003e80000100a00 */
[----:B------:R3:W-:Y:S01]  /*32170*/  LDGSTS.E [R145+0x7c900], [R24.64], !P4 ;  /* 0x7c90000018917fae */ /* 0x0007e2000e121844 */
[----:B------:R-:W-:-:S03]  /*32180*/  IMAD.WIDE R30, R246, 0x4, R152 ;  /* 0x00000004f61e7825 */ /* 0x000fc600078e0298 */
[----:B------:R1:W-:Y:S04]  /*32190*/  LDGSTS.E [R145+0x7ca00], [R20.64], !P4 ;  /* 0x7ca0000014917fae */ /* 0x0003e8000e121844 */
[----:B------:R1:W-:Y:S04]  /*321a0*/  LDGSTS.E [R145+0x7cb00], [R18.64], !P4 ;  /* 0x7cb0000012917fae */ /* 0x0003e8000e121844 */
[----:B------:R1:W-:Y:S01]  /*321b0*/  LDGSTS.E [R145+0x7cc00], [R16.64], !P4 ;  /* 0x7cc0000010917fae */ /* 0x0003e2000e121844 */
[----:B--2---:R-:W-:-:S04]  /*321c0*/  IMAD.WIDE R12, R246, 0x4, R10 ;  /* 0x00000004f60c7825 */ /* 0x004fc800078e020a */
[C---:B------:R-:W-:Y:S01]  /*321d0*/  IMAD.WIDE R10, R246.reuse, 0x4, R150 ;  /* 0x00000004f60a7825 */ /* 0x040fe200078e0296 */
[----:B------:R-:W-:Y:S04]  /*321e0*/  STL.64 [R1+0x3e60], R12 ;  /* 0x003e600c01007387 */ /* 0x000fe80000100a00 */
[----:B------:R-:W-:Y:S04]  /*321f0*/  STL.64 [R1+0x3e58], R10 ;  /* 0x003e580a01007387 */ /* 0x000fe80000100a00 */
[----:B------:R2:W-:Y:S01]  /*32200*/  LDGSTS.E [R145+0x7cd00], [R12.64], !P4 ;  /* 0x7cd000000c917fae */ /* 0x0005e2000e121844 */
[----:B---3--:R-:W-:-:S03]  /*32210*/  IMAD.WIDE R8, R246, 0x4, R8 ;  /* 0x00000004f6087825 */ /* 0x008fc600078e0208 */
[----:B------:R3:W-:Y:S04]  /*32220*/  LDGSTS.E [R145+0x7ce00], [R10.64], !P4 ;  /* 0x7ce000000a917fae */ /* 0x0007e8000e121844 */
[----:B------:R2:W-:Y:S04]  /*32230*/  STL.64 [R1+0x3e50], R8 ;  /* 0x003e500801007387 */ /* 0x0005e80000100a00 */
[----:B-1----:R-:W4:Y:S04]  /*32240*/  LDL.LU.64 R18, [R1+0x1688] ;  /* 0x0016880001127983 */ /* 0x002f280000300a00 */
[----:B------:R2:W-:Y:S04]  /*32250*/  LDGSTS.E [R145+0x7cf00], [R8.64], !P4 ;  /* 0x7cf0000008917fae */ /* 0x0005e8000e121844 */
[----:B------:R-:W4:Y:S04]  /*32260*/  LDL.LU.64 R16, [R1+0x1680] ;  /* 0x0016800001107983 */ /* 0x000f280000300a00 */
[----:B--2---:R-:W2:Y:S04]  /*32270*/  LDL.LU.64 R8, [R1+0x1678] ;  /* 0x0016780001087983 */ /* 0x004ea80000300a00 */
[----:B------:R-:W2:Y:S04]  /*32280*/  LDL.LU.64 R12, [R1+0x1670] ;  /* 0x00167000010c7983 */ /* 0x000ea80000300a00 */
[----:B------:R-:W-:Y:S04]  /*32290*/  STL.64 [R1+0x3e48], R30 ;  /* 0x003e481e01007387 */ /* 0x000fe80000100a00 */
[----:B---3--:R-:W3:Y:S01]  /*322a0*/  LDL.LU.64 R10, [R1+0x1668] ;  /* 0x00166800010a7983 */ /* 0x008ee20000300a00 */
[----:B------:R-:W-:-:S04]  /*322b0*/  IMAD.WIDE R4, R246, 0x4, R4 ;  /* 0x00000004f6047825 */ /* 0x000fc800078e0204 */
[C---:B------:R-:W-:Y:S01]  /*322c0*/  IMAD.WIDE R20, R246.reuse, 0x4, R2 ;  /* 0x00000004f6147825 */ /* 0x040fe200078e0202 */
[----:B------:R1:W-:Y:S03]  /*322d0*/  STL.64 [R1+0x3e40], R4 ;  /* 0x003e400401007387 */ /* 0x0003e60000100a00 */
[C---:B------:R-:W-:Y:S01]  /*322e0*/  IMAD.WIDE R2, R246.reuse, 0x4, R154 ;  /* 0x00000004f6027825 */ /* 0x040fe200078e029a */
[----:B------:R-:W-:Y:S04]  /*322f0*/  STL.64 [R1+0x3e10], R20 ;  /* 0x003e101401007387 */ /* 0x000fe80000100a00 */
[----:B------:R1:W-:Y:S01]  /*32300*/  STL.64 [R1+0x3e38], R2 ;  /* 0x003e380201007387 */ /* 0x0003e20000100a00 */
[----:B------:R-:W-:-:S03]  /*32310*/  IMAD.WIDE R24, R246, 0x4, R6 ;  /* 0x00000004f6187825 */ /* 0x000fc600078e0206 */
[----:B------:R-:W3:Y:S01]  /*32320*/  LDL.LU.64 R6, [R1+0x1660] ;  /* 0x0016600001067983 */ /* 0x000ee20000300a00 */
[----:B------:R-:W-:-:S04]  /*32330*/  IADD3 R0, R15, -0xfe, RZ ;  /* 0xffffff020f007810 */ /* 0x000fc80007ffe0ff */
[----:B------:R-:W-:Y:S01]  /*32340*/  ISETP.GE.U32.AND P1, PT, R0, 0x7ffffe83, PT ;  /* 0x7ffffe830000780c */ /* 0x000fe20003f26070 */
[----:B------:R-:W-:-:S04]  /*32350*/  IMAD.WIDE R28, R246, 0x4, R22 ;  /* 0x00000004f61c7825 */ /* 0x000fc800078e0216 */
[C---:B------:R-:W-:Y:S01]  /*32360*/  IMAD.WIDE R26, R246.reuse, 0x4, R156 ;  /* 0x00000004f61a7825 */ /* 0x040fe200078e029c */
[----:B------:R-:W-:Y:S04]  /*32370*/  STL.64 [R1+0x3e30], R28 ;  /* 0x003e301c01007387 */ /* 0x000fe80000100a00 */
[----:B------:R-:W-:Y:S01]  /*32380*/  STL.64 [R1+0x3e28], R26 ;  /* 0x003e281a01007387 */ /* 0x000fe20000100a00 */
[----:B------:R-:W-:-:S03]  /*32390*/  IMAD.WIDE R22, R246, 0x4, R158 ;  /* 0x00000004f6167825 */ /* 0x000fc600078e029e */
[----:B------:R2:W-:Y:S04]  /*323a0*/  LDGSTS.E [R145+0x7e800], [R30.64], !P1 ;  /* 0x7e8000001e917fae */ /* 0x0005e8000c921844 */
[----:B------:R-:W-:Y:S04]  /*323b0*/  STL.64 [R1+0x3e20], R24 ;  /* 0x003e201801007387 */ /* 0x000fe80000100a00 */
[----:B------:R1:W-:Y:S04]  /*323c0*/  LDGSTS.E [R145+0x7e900], [R4.64], !P1 ;  /* 0x7e90000004917fae */ /* 0x0003e8000c921844 */
[----:B------:R1:W-:Y:S04]  /*323d0*/  LDGSTS.E [R145+0x7ea00], [R2.64], !P1 ;  /* 0x7ea0000002917fae */ /* 0x0003e8000c921844 */
[----:B------:R2:W-:Y:S04]  /*323e0*/  LDGSTS.E [R145+0x7eb00], [R28.64], !P1 ;  /* 0x7eb000001c917fae */ /* 0x0005e8000c921844 */
[----:B-1----:R-:W3:Y:S04]  /*323f0*/  LDL.LU.64 R4, [R1+0x1658] ;  /* 0x0016580001047983 */ /* 0x002ee80000300a00 */
[----:B------:R1:W-:Y:S04]  /*32400*/  STL.64 [R1+0x3e18], R22 ;  /* 0x003e181601007387 */ /* 0x0003e80000100a00 */
[----:B------:R-:W3:Y:S04]  /*32410*/  LDL.LU.64 R2, [R1+0x1650] ;  /* 0x0016500001027983 */ /* 0x000ee80000300a00 */
[----:B------:R3:W-:Y:S04]  /*32420*/  LDGSTS.E [R145+0x7ec00], [R26.64], !P1 ;  /* 0x7ec000001a917fae */ /* 0x0007e8000c921844 */
[----:B------:R1:W-:Y:S04]  /*32430*/  LDGSTS.E [R145+0x7ed00], [R24.64], !P1 ;  /* 0x7ed0000018917fae */ /* 0x0003e8000c921844 */
[----:B------:R1:W-:Y:S04]  /*32440*/  LDGSTS.E [R145+0x7ee00], [R22.64], !P1 ;  /* 0x7ee0000016917fae */ /* 0x0003e8000c921844 */
[----:B------:R1:W-:Y:S04]  /*32450*/  LDGSTS.E [R145+0x7ef00], [R20.64], !P1 ;  /* 0x7ef0000014917fae */ /* 0x0003e8000c921844 */
[----:B-1----:R-:W3:Y:S04]  /*32460*/  LDL.LU.64 R22, [R1+0x1588] ;  /* 0x0015880001167983 */ /* 0x002ee80000300a00 */
[----:B------:R-:W3:Y:S04]  /*32470*/  LDL.LU.64 R20, [R1+0x1580] ;  /* 0x0015800001147983 */ /* 0x000ee80000300a00 */
[----:B------:R-:W-:Y:S01]  /*32480*/  STL.64 [R1+0x72c0], R144 ;  /* 0x0072c09001007387 */ /* 0x000fe20000100a00 */
[----:B----4-:R-:W-:-:S03]  /*32490*/  IMAD.WIDE R34, R246, 0x4, R18 ;  /* 0x00000004f6227825 */ /* 0x010fc600078e0212 */
[----:B------:R-:W4:Y:S01]  /*324a0*/  LDL.LU.64 R18, [R1+0x1578] ;  /* 0x0015780001127983 */ /* 0x000f220000300a00 */
[----:B------:R-:W-:-:S03]  /*324b0*/  IMAD.WIDE R32, R246, 0x4, R16 ;  /* 0x00000004f6207825 */ /* 0x000fc600078e0210 */
[----:B------:R-:W-:Y:S01]  /*324c0*/  STL.64 [R1+0x1c78], R34 ;  /* 0x001c782201007387 */ /* 0x000fe20000100a00 */
[----:B--2---:R-:W-:-:S03]  /*324d0*/  IMAD.WIDE R30, R246, 0x4, R8 ;  /* 0x00000004f61e7825 */ /* 0x004fc600078e0208 */
[----:B------:R-:W2:Y:S01]  /*324e0*/  LDL.LU.64 R8, [R1+0x1570] ;  /* 0x0015700001087983 */ /* 0x000ea20000300a00 */
[----:B------:R-:W-:-:S03]  /*324f0*/  IMAD.WIDE R28, R246, 0x4, R12 ;  /* 0x00000004f61c7825 */ /* 0x000fc600078e020c */
[----:B------:R-:W-:Y:S04]  /*32500*/  STL.64 [R1+0x1c70], R32 ;  /* 0x001c702001007387 */ /* 0x000fe80000100a00 */
[----:B------:R-:W-:Y:S01]  /*32510*/  STL.64 [R1+0x1c68], R30 ;  /* 0x001c681e01007387 */ /* 0x000fe20000100a00 */
[----:B---3--:R-:W-:-:S03]  /*32520*/  IMAD.WIDE R26, R246, 0x4, R10 ;  /* 0x00000004f61a7825 */ /* 0x008fc600078e020a */
[----:B------:R-:W3:Y:S04]  /*32530*/  LDL.LU.64 R16, [R1+0x1568] ;  /* 0x0015680001107983 */ /* 0x000ee80000300a00 */
[----:B------:R-:W-:Y:S04]  /*32540*/  STL.64 [R1+0x1c60], R28 ;  /* 0x001c601c01007387 */ /* 0x000fe80000100a00 */
[----:B------:R-:W-:Y:S04]  /*32550*/  STL.64 [R1+0x1c58], R26 ;  /* 0x001c581a01007387 */ /* 0x000fe80000100a00 */
[----:B------:R-:W3:Y:S01]  /*32560*/  LDL.LU.64 R12, [R1+0x1560] ;  /* 0x00156000010c7983 */ /* 0x000ee20000300a00 */
[----:B------:R-:W-:-:S03]  /*32570*/  IMAD.WIDE R24, R246, 0x4, R6 ;  /* 0x00000004f6187825 */ /* 0x000fc600078e0206 */
[----:B------:R-:W3:Y:S01]  /*32580*/  LDL.LU.64 R6, [R1+0x1558] ;  /* 0x0015580001067983 */ /* 0x000ee20000300a00 */
[----:B------:R-:W-:Y:S01]  /*32590*/  IADD3 R0, R15, -0x83, RZ ;  /* 0xffffff7d0f007810 */ /* 0x000fe20007ffe0ff */
[----:B------:R-:W-:-:S03]  /*325a0*/  IMAD.SHL.U32 R142, R251, 0x4, RZ ;  /* 0x00000004fb8e7824 */ /* 0x000fc600078e00ff */
[----:B------:R-:W-:Y:S01]  /*325b0*/  ISETP.GE.U32.AND P3, PT, R0, 0x7ffffefe, PT ;  /* 0x7ffffefe0000780c */ /* 0x000fe20003f66070 */
[----:B------:R-:W-:Y:S01]  /*325c0*/  STL.64 [R1+0x1c50], R24 ;  /* 0x001c501801007387 */ /* 0x000fe20000100a00 */
[----:B------:R-:W-:-:S11]  /*325d0*/  LOP3.LUT R143, R142, 0x40, RZ, 0x3c, !PT ;  /* 0x000000408e8f7812 */ /* 0x000fd600078e3cff */
[----:B------:R1:W-:Y:S04]  /*325e0*/  LDGSTS.E [R143+0x41000], [R34.64], !P3 ;  /* 0x41000000228f7fae */ /* 0x0003e8000d921844 */
[----:B------:R1:W-:Y:S04]  /*325f0*/  LDGSTS.E [R143+0x41100], [R32.64], !P3 ;  /* 0x41100000208f7fae */ /* 0x0003e8000d921844 */
[----:B------:R4:W-:Y:S04]  /*32600*/  LDGSTS.E [R143+0x41200], [R30.64], !P3 ;  /* 0x412000001e8f7fae */ /* 0x0009e8000d921844 */
[----:B------:R2:W-:Y:S04]  /*32610*/  LDGSTS.E [R143+0x41300], [R28.64], !P3 ;  /* 0x413000001c8f7fae */ /* 0x0005e8000d921844 */
[----:B------:R1:W-:Y:S01]  /*32620*/  LDGSTS.E [R143+0x41400], [R26.64], !P3 ;  /* 0x414000001a8f7fae */ /* 0x0003e2000d921844 */
[----:B------:R-:W-:-:S03]  /*32630*/  IMAD.WIDE R10, R246, 0x4, R4 ;  /* 0x00000004f60a7825 */ /* 0x000fc600078e0204 */
[----:B------:R3:W-:Y:S04]  /*32640*/  LDGSTS.E [R143+0x41500], [R24.64], !P3 ;  /* 0x41500000188f7fae */ /* 0x0007e8000d921844 */
[----:B------:R-:W3:Y:S01]  /*32650*/  LDL.LU.64 R4, [R1+0x1550] ;  /* 0x0015500001047983 */ /* 0x000ee20000300a00 */
[----:B------:R-:W-:-:S03]  /*32660*/  IMAD.WIDE R2, R246, 0x4, R2 ;  /* 0x00000004f6027825 */ /* 0x000fc600078e0202 */
[----:B------:R1:W-:Y:S04]  /*32670*/  STL.64 [R1+0x1c48], R10 ;  /* 0x001c480a01007387 */ /* 0x0003e80000100a00 */
[----:B------:R1:W-:Y:S04]  /*32680*/  STL.64 [R1+0x1c40], R2 ;  /* 0x001c400201007387 */ /* 0x0003e80000100a00 */
[----:B------:R1:W-:Y:S04]  /*32690*/  LDGSTS.E [R143+0x41600], [R10.64], !P3 ;  /* 0x416000000a8f7fae */ /* 0x0003e8000d921844 */
[----:B------:R1:W-:Y:S04]  /*326a0*/  LDGSTS.E [R143+0x41700], [R2.64], !P3 ;  /* 0x41700000028f7fae */ /* 0x0003e8000d921844 */
[----:B-1----:R-:W3:Y:S01]  /*326b0*/  LDL.LU.64 R10, [R1+0x1488] ;  /* 0x00148800010a7983 */ /* 0x002ee20000300a00 */
[----:B------:R-:W-:-:S03]  /*326c0*/  IMAD.WIDE R34, R246, 0x4, R22 ;  /* 0x00000004f6227825 */ /* 0x000fc600078e0216 */
[----:B------:R-:W3:Y:S01]  /*326d0*/  LDL.LU.64 R26, [R1+0x1480] ;  /* 0x00148000011a7983 */ /* 0x000ee20000300a00 */
[----:B------:R-:W-:-:S03]  /*326e0*/  IMAD.WIDE R32, R246, 0x4, R20 ;  /* 0x00000004f6207825 */ /* 0x000fc600078e0214 */
[----:B------:R-:W3:Y:S04]  /*326f0*/  LDL.LU.64 R2, [R1+0x1478] ;  /* 0x0014780001027983 */ /* 0x000ee80000300a00 */
[----:B------:R-:W3:Y:S04]  /*32700*/  LDL.LU.64 R22, [R1+0x1470] ;  /* 0x0014700001167983 */ /* 0x000ee80000300a00 */
[----:B------:R-:W-:Y:S04]  /*32710*/  STL.64 [R1+0x1c38], R34 ;  /* 0x001c382201007387 */ /* 0x000fe80000100a00 */
[----:B------:R-:W3:Y:S04]  /*32720*/  LDL.LU.64 R20, [R1+0x1468] ;  /* 0x0014680001147983 */ /* 0x000ee80000300a00 */
[----:B------:R-:W-:Y:S01]  /*32730*/  STL.64 [R1+0x1c30], R32 ;  /* 0x001c302001007387 */ /* 0x000fe20000100a00 */
[----:B----4-:R-:W-:-:S03]  /*32740*/  IMAD.WIDE R30, R246, 0x4, R18 ;  /* 0x00000004f61e7825 */ /* 0x010fc600078e0212 */
[----:B------:R-:W4:Y:S04]  /*32750*/  LDL.LU.64 R18, [R1+0x1460] ;  /* 0x0014600001127983 */ /* 0x000f280000300a00 */
[----:B------:R-:W-:Y:S01]  /*32760*/  STL.64 [R1+0x16c8], R30 ;  /* 0x0016c81e01007387 */ /* 0x000fe20000100a00 */
[----:B--2---:R-:W-:-:S03]  /*32770*/  IMAD.WIDE R28, R246, 0x4, R8 ;  /* 0x00000004f61c7825 */ /* 0x004fc600078e0208 */
[----:B------:R-:W2:Y:S04]  /*32780*/  LDL.LU.64 R8, [R1+0x1458] ;  /* 0x0014580001087983 */ /* 0x000ea80000300a00 */
[----:B------:R-:W-:Y:S01]  /*32790*/  STL.64 [R1+0x16c0], R28 ;  /* 0x0016c01c01007387 */ /* 0x000fe20000100a00 */
[----:B---3--:R-:W-:-:S04]  /*327a0*/  IMAD.WIDE R24, R246, 0x4, R16 ;  /* 0x00000004f6187825 */ /* 0x008fc800078e0210 */
        /* <DEDUP_REMOVED lines=11> */
[----:B------:R1:W-:Y:S01]  /*32860*/  LDGSTS.E [R143+0x43400], [R24.64], !P5 ;  /* 0x43400000188f7fae */ /* 0x0003e2000e921844 */
[----:B------:R-:W-:-:S03]  /*32870*/  IMAD.WIDE R4, R246, 0x4, R4 ;  /* 0x00000004f6047825 */ /* 0x000fc600078e0204 */
[----:B------:R-:W-:Y:S04]  /*32880*/  STL.64 [R1+0x16a8], R12 ;  /* 0x0016a80c01007387 */ /* 0x000fe80000100a00 */
[----:B------:R1:W-:Y:S04]  /*32890*/  LDGSTS.E [R143+0x43500], [R16.64], !P5 ;  /* 0x43500000108f7fae */ /* 0x0003e8000e921844 */
[----:B------:R1:W-:Y:S04]  /*328a0*/  STL.64 [R1+0x16a0], R4 ;  /* 0x0016a00401007387 */ /* 0x0003e80000100a00 */
[----:B------:R1:W-:Y:S04]  /*328b0*/  LDGSTS.E [R143+0x43600], [R12.64], !P5 ;  /* 0x436000000c8f7fae */ /* 0x0003e8000e921844 */
[----:B------:R1:W-:Y:S04]  /*328c0*/  LDGSTS.E [R143+0x43700], [R4.64], !P5 ;  /* 0x43700000048f7fae */ /* 0x0003e8000e921844 */
[----:B-1----:R-:W3:Y:S01]  /*328d0*/  LDL.LU.64 R24, [R1+0x1388] ;  /* 0x0013880001187983 */ /* 0x002ee20000300a00 */
[----:B------:R-:W-:-:S03]  /*328e0*/  IMAD.WIDE R34, R246, 0x4, R10 ;  /* 0x00000004f6227825 */ /* 0x000fc600078e020a */
[----:B------:R-:W3:Y:S04]  /*328f0*/  LDL.LU.64 R4, [R1+0x1380] ;  /* 0x0013800001047983 */ /* 0x000ee80000300a00 */
[----:B------:R-:W3:Y:S04]  /*32900*/  LDL.LU.64 R16, [R1+0x1378] ;  /* 0x0013780001107983 */ /* 0x000ee80000300a00 */
[----:B------:R-:W3:Y:S01]  /*32910*/  LDL.LU.64 R12, [R1+0x1370] ;  /* 0x00137000010c7983 */ /* 0x000ee20000300a00 */
[----:B------:R-:W-:-:S03]  /*32920*/  IMAD.WIDE R32, R246, 0x4, R26 ;  /* 0x00000004f6207825 */ /* 0x000fc600078e021a */
[----:B------:R-:W3:Y:S01]  /*32930*/  LDL.LU.64 R10, [R1+0x1368] ;  /* 0x00136800010a7983 */ /* 0x000ee20000300a00 */
[----:B------:R-:W-:-:S03]  /*32940*/  IMAD.WIDE R30, R246, 0x4, R2 ;  /* 0x00000004f61e7825 */ /* 0x000fc600078e0202 */
[----:B------:R-:W-:Y:S01]  /*32950*/  STL.64 [R1+0x1698], R34 ;  /* 0x0016982201007387 */ /* 0x000fe20000100a00 */
[----:B------:R-:W-:-:S03]  /*32960*/  IMAD.WIDE R28, R246, 0x4, R22 ;  /* 0x00000004f61c7825 */ /* 0x000fc600078e0216 */
[----:B------:R-:W3:Y:S01]  /*32970*/  LDL.LU.64 R2, [R1+0x1360] ;  /* 0x0013600001027983 */ /* 0x000ee20000300a00 */
[----:B------:R-:W-:-:S03]  /*32980*/  IMAD.WIDE R26, R246, 0x4, R20 ;  /* 0x00000004f61a7825 */ /* 0x000fc600078e0214 */
[----:B------:R-:W-:Y:S04]  /*32990*/  STL.64 [R1+0x1690], R32 ;  /* 0x0016902001007387 */ /* 0x000fe80000100a00 */
[----:B------:R-:W-:Y:S04]  /*329a0*/  STL.64 [R1+0x1688], R30 ;  /* 0x0016881e01007387 */ /* 0x000fe80000100a00 */
[----:B------:R-:W-:Y:S01]  /*329b0*/  STL.64 [R1+0x1680], R28 ;  /* 0x0016801c01007387 */ /* 0x000fe20000100a00 */
[----:B----4-:R-:W-:-:S04]  /*329c0*/  IMAD.WIDE R22, R246, 0x4, R18 ;  /* 0x00000004f6167825 */ /* 0x010fc800078e0212 */
[C---:B--2---:R-:W-:Y:S02]  /*329d0*/  IMAD.WIDE R20, R246.reuse, 0x4, R8 ;  /* 0x00000004f6147825 */ /* 0x044fe400078e0208 */
[----:B------:R-:W2:Y:S04]  /*329e0*/  LDL.LU.64 R8, [R1+0x1358] ;  /* 0x0013580001087983 */ /* 0x000ea80000300a00 */
[----:B------:R-:W-:Y:S04]  /*329f0*/  STL.64 [R1+0x1678], R26 ;  /* 0x0016781a01007387 */ /* 0x000fe80000100a00 */
[----:B------:R1:W-:Y:S01]  /*32a00*/  STL.64 [R1+0x1670], R22 ;  /* 0x0016701601007387 */ /* 0x0003e20000100a00 */
[----:B---3--:R-:W-:-:S03]  /*32a10*/  IMAD.WIDE R18, R246, 0x4, R6 ;  /* 0x00000004f6127825 */ /* 0x008fc600078e0206 */
        /* <DEDUP_REMOVED lines=11> */
[----:B------:R4:W-:Y:S01]  /*32ad0*/  LDGSTS.E [R143+0x45600], [R20.64], !P6 ;  /* 0x45600000148f7fae */ /* 0x0009e2000f121844 */
[----:B------:R-:W-:-:S03]  /*32ae0*/  IADD3 R0, R15, -0x8f, RZ ;  /* 0xffffff710f007810 */ /* 0x000fc60007ffe0ff */
[----:B------:R4:W-:Y:S04]  /*32af0*/  LDGSTS.E [R143+0x45700], [R18.64], !P6 ;  /* 0x45700000128f7fae */ /* 0x0009e8000f121844 */
[----:B-1----:R-:W3:Y:S04]  /*32b00*/  LDL.LU.64 R22, [R1+0x1288] ;  /* 0x0012880001167983 */ /* 0x002ee80000300a00 */
[----:B----4-:R-:W4:Y:S04]  /*32b10*/  LDL.LU.64 R20, [R1+0x1280] ;  /* 0x0012800001147983 */ /* 0x010f280000300a00 */
[----:B------:R-:W4:Y:S01]  /*32b20*/  LDL.LU.64 R18, [R1+0x1278] ;  /* 0x0012780001127983 */ /* 0x000f220000300a00 */
[----:B------:R-:W-:Y:S01]  /*32b30*/  IMAD.WIDE R34, R246, 0x4, R24 ;  /* 0x00000004f6227825 */ /* 0x000fe200078e0218 */
[----:B------:R-:W-:-:S03]  /*32b40*/  ISETP.GE.U32.AND P2, PT, R0, 0x7ffffef2, PT ;  /* 0x7ffffef20000780c */ /* 0x000fc60003f46070 */
        /* <DEDUP_REMOVED lines=9> */
[----:B------:R-:W-:-:S03]  /*32be0*/  IMAD.WIDE R24, R246, 0x4, R2 ;  /* 0x00000004f6187825 */ /* 0x000fc600078e0202 */
[----:B------:R-:W-:Y:S04]  /*32bf0*/  STL.64 [R1+0x15e0], R28 ;  /* 0x0015e01c01007387 */ /* 0x000fe80000100a00 */
[----:B------:R-:W4:Y:S04]  /*32c00*/  LDL.LU.64 R12, [R1+0x1260] ;  /* 0x00126000010c7983 */ /* 0x000f280000300a00 */
[----:B------:R-:W-:Y:S04]  /*32c10*/  STL.64 [R1+0x13d8], R26 ;  /* 0x0013d81a01007387 */ /* 0x000fe80000100a00 */
[----:B------:R-:W4:Y:S04]  /*32c20*/  LDL.LU.64 R2, [R1+0x1258] ;  /* 0x0012580001027983 */ /* 0x000f280000300a00 */
[----:B------:R-:W-:Y:S04]  /*32c30*/  STL.64 [R1+0x13d0], R24 ;  /* 0x0013d01801007387 */ /* 0x000fe80000100a00 */
[----:B------:R1:W-:Y:S04]  /*32c40*/  LDGSTS.E [R143+0x47000], [R34.64], !P2 ;  /* 0x47000000228f7fae */ /* 0x0003e8000d121844 */
[----:B------:R4:W-:Y:S04]  /*32c50*/  LDGSTS.E [R143+0x47100], [R32.64], !P2 ;  /* 0x47100000208f7fae */ /* 0x0009e8000d121844 */
[----:B------:R1:W-:Y:S04]  /*32c60*/  LDGSTS.E [R143+0x47200], [R30.64], !P2 ;  /* 0x472000001e8f7fae */ /* 0x0003e8000d121844 */
[----:B------:R1:W-:Y:S04]  /*32c70*/  LDGSTS.E [R143+0x47300], [R28.64], !P2 ;  /* 0x473000001c8f7fae */ /* 0x0003e8000d121844 */
[----:B------:R1:W-:Y:S04]  /*32c80*/  LDGSTS.E [R143+0x47400], [R26.64], !P2 ;  /* 0x474000001a8f7fae */ /* 0x0003e8000d121844 */
[----:B------:R1:W-:Y:S01]  /*32c90*/  LDGSTS.E [R143+0x47500], [R24.64], !P2 ;  /* 0x47500000188f7fae */ /* 0x0003e2000d121844 */
[----:B--2---:R-:W-:-:S03]  /*32ca0*/  IMAD.WIDE R10, R246, 0x4, R8 ;  /* 0x00000004f60a7825 */ /* 0x004fc600078e0208 */
[----:B------:R-:W2:Y:S04]  /*32cb0*/  LDL.LU.64 R8, [R1+0x1250] ;  /* 0x0012500001087983 */ /* 0x000ea80000300a00 */
[----:B------:R1:W-:Y:S04]  /*32cc0*/  STL.64 [R1+0x13c8], R10 ;  /* 0x0013c80a01007387 */ /* 0x0003e80000100a00 */
[----:B------:R1:W-:Y:S01]  /*32cd0*/  LDGSTS.E [R143+0x47600], [R10.64], !P2 ;  /* 0x476000000a8f7fae */ /* 0x0003e2000d121844 */
[----:B---3--:R-:W-:-:S05]  /*32ce0*/  IMAD.WIDE R6, R246, 0x4, R6 ;  /* 0x00000004f6067825 */ /* 0x008fca00078e0206 */
[----:B------:R3:W-:Y:S04]  /*32cf0*/  STL.64 [R1+0x13c0], R6 ;  /* 0x0013c00601007387 */ /* 0x0007e80000100a00 */
[----:B-1----:R-:W2:Y:S04]  /*32d00*/  LDL.LU.64 R10, [R1+0x1188] ;  /* 0x00118800010a7983 */ /* 0x002ea80000300a00 */
[----:B------:R3:W-:Y:S04]  /*32d10*/  LDGSTS.E [R143+0x47700], [R6.64], !P2 ;  /* 0x47700000068f7fae */ /* 0x0007e8000d121844 */
[----:B------:R-:W2:Y:S04]  /*32d20*/  LDL.LU.64 R26, [R1+0x1180] ;  /* 0x00118000011a7983 */ /* 0x000ea80000300a00 */
[----:B---3--:R-:W3:Y:S01]  /*32d30*/  LDL.LU.64 R6, [R1+0x1178] ;  /* 0x0011780001067983 */ /* 0x008ee20000300a00 */
[----:B------:R-:W-:-:S04]  /*32d40*/  IADD3 R0, R15, -0x93, RZ ;  /* 0xffffff6d0f007810 */ /* 0x000fc80007ffe0ff */
[----:B------:R-:W-:Y:S01]  /*32d50*/  ISETP.GE.U32.AND P0, PT, R0, 0x7ffffeee, PT ;  /* 0x7ffffeee0000780c */ /* 0x000fe20003f06070 */
[C---:B------:R-:W-:Y:S02]  /*32d60*/  IMAD.WIDE R34, R246.reuse, 0x4, R22 ;  /* 0x00000004f6227825 */ /* 0x040fe400078e0216 */
[----:B------:R-:W3:Y:S02]  /*32d70*/  LDL.LU.64 R22, [R1+0x1170] ;  /* 0x0011700001167983 */ /* 0x000ee40000300a00 */
[C---:B----4-:R-:W-:Y:S02]  /*32d80*/  IMAD.WIDE R32, R246.reuse, 0x4, R20 ;  /* 0x00000004f6207825 */ /* 0x050fe400078e0214 */
[----:B------:R-:W-:Y:S02]  /*32d90*/  STL.64 [R1+0x13b8], R34 ;  /* 0x0013b82201007387 */ /* 0x000fe40000100a00 */
[C---:B------:R-:W-:Y:S02]  /*32da0*/  IMAD.WIDE R30, R246.reuse, 0x4, R18 ;  /* 0x00000004f61e7825 */ /* 0x040fe400078e0212 */
[----:B------:R-:W3:Y:S04]  /*32db0*/  LDL.LU.64 R20, [R1+0x1168] ;  /* 0x0011680001147983 */ /* 0x000ee80000300a00 */
[----:B------:R-:W-:Y:S04]  /*32dc0*/  STL.64 [R1+0x13b0], R32 ;  /* 0x0013b02001007387 */ /* 0x000fe80000100a00 */
[----:B------:R-:W3:Y:S01]  /*32dd0*/  LDL.LU.64 R18, [R1+0x1160] ;  /* 0x0011600001127983 */ /* 0x000ee20000300a00 */
[----:B------:R-:W-:-:S03]  /*32de0*/  IMAD.WIDE R28, R246, 0x4, R4 ;  /* 0x00000004f61c7825 */ /* 0x000fc600078e0204 */
        /* <DEDUP_REMOVED lines=8> */
[----:B------:R1:W-:Y:S01]  /*32e70*/  LDGSTS.E [R143+0x49300], [R28.64], !P0 ;  /* 0x493000001c8f7fae */ /* 0x0003e2000c121844 */
[----:B------:R-:W-:-:S03]  /*32e80*/  IMAD.WIDE R12, R246, 0x4, R2 ;  /* 0x00000004f60c7825 */ /* 0x000fc600078e0202 */
[----:B------:R1:W-:Y:S04]  /*32e90*/  LDGSTS.E [R143+0x49400], [R24.64], !P0 ;  /* 0x49400000188f7fae */ /* 0x0003e8000c121844 */
[----:B------:R-:W3:Y:S04]  /*32ea0*/  LDL.LU.64 R2, [R1+0x1150] ;  /* 0x0011500001027983 */ /* 0x000ee80000300a00 */
[----:B------:R1:W-:Y:S04]  /*32eb0*/  STL.64 [R1+0x1398], R24 ;  /* 0x0013981801007387 */ /* 0x0003e80000100a00 */
[----:B------:R-:W-:Y:S04]  /*32ec0*/  STL.64 [R1+0x1390], R16 ;  /* 0x0013901001007387 */ /* 0x000fe80000100a00 */
[----:B------:R-:W-:Y:S04]  /*32ed0*/  STL.64 [R1+0x1388], R12 ;  /* 0x0013880c01007387 */ /* 0x000fe80000100a00 */
[----:B------:R1:W-:Y:S04]  /*32ee0*/  LDGSTS.E [R143+0x49500], [R16.64], !P0 ;  /* 0x49500000108f7fae */ /* 0x0003e8000c121844 */
[----:B------:R1:W-:Y:S01]  /*32ef0*/  LDGSTS.E [R143+0x49600], [R12.64], !P0 ;  /* 0x496000000c8f7fae */ /* 0x0003e2000c121844 */
[----:B--2---:R-:W-:-:S05]  /*32f00*/  IMAD.WIDE R8, R246, 0x4, R8 ;  /* 0x00000004f6087825 */ /* 0x004fca00078e0208 */
[----:B------:R2:W-:Y:S04]  /*32f10*/  STL.64 [R1+0x1380], R8 ;  /* 0x0013800801007387 */ /* 0x0005e80000100a00 */
[----:B------:R2:W-:Y:S04]  /*32f20*/  LDGSTS.E [R143+0x49700], [R8.64], !P0 ;  /* 0x49700000088f7fae */ /* 0x0005e8000c121844 */
[----:B-1----:R-:W4:Y:S04]  /*32f30*/  LDL.LU.64 R24, [R1+0x1088] ;  /* 0x0010880001187983 */ /* 0x002f280000300a00 */
[----:B--2---:R-:W2:Y:S04]  /*32f40*/  LDL.LU.64 R8, [R1+0x1080] ;  /* 0x0010800001087983 */ /* 0x004ea80000300a00 */
[----:B------:R-:W2:Y:S04]  /*32f50*/  LDL.LU.64 R16, [R1+0x1078] ;  /* 0x0010780001107983 */ /* 0x000ea80000300a00 */
[----:B------:R-:W2:Y:S01]  /*32f60*/  LDL.LU.64 R12, [R1+0x1070] ;  /* 0x00107000010c7983 */ /* 0x000ea20000300a00 */
[----:B------:R-:W-:-:S03]  /*32f70*/  IMAD.WIDE R34, R246, 0x4, R10 ;  /* 0x00000004f6227825 */ /* 0x000fc600078e020a */
[----:B------:R-:W2:Y:S04]  /*32f80*/  LDL.LU.64 R10, [R1+0x1068] ;  /* 0x00106800010a7983 */ /* 0x000ea80000300a00 */
        /* <DEDUP_REMOVED lines=16> */
[----:B------:R-:W-:-:S05]  /*33090*/  IMAD.WIDE R22, R246, 0x4, R18 ;  /* 0x00000004f6167825 */ /* 0x000fca00078e0212 */
[----:B------:R1:W-:Y:S01]  /*330a0*/  LDGSTS.E [R143+0x4b500], [R22.64], !P4 ;  /* 0x4b500000168f7fae */ /* 0x0003e2000e121844 */
[----:B------:R-:W-:-:S03]  /*330b0*/  IMAD.WIDE R20, R246, 0x4, R4 ;  /* 0x00000004f6147825 */ /* 0x000fc600078e0204 */
[----:B------:R-:W3:Y:S04]  /*330c0*/  LDL.LU.64 R4, [R1+0x1058] ;  /* 0x0010580001047983 */ /* 0x000ee80000300a00 */
[----:B------:R-:W-:Y:S04]  /*330d0*/  STL.64 [R1+0x1358], R26 ;  /* 0x0013581a01007387 */ /* 0x000fe80000100a00 */
[----:B------:R1:W-:Y:S04]  /*330e0*/  STL.64 [R1+0x1350], R22 ;  /* 0x0013501601007387 */ /* 0x0003e80000100a00 */
[----:B------:R1:W-:Y:S01]  /*330f0*/  LDGSTS.E [R143+0x4b600], [R20.64], !P4 ;  /* 0x4b600000148f7fae */ /* 0x0003e2000e121844 */
[----:B------:R-:W-:-:S03]  /*33100*/  IMAD.WIDE R18, R246, 0x4, R2 ;  /* 0x00000004f6127825 */ /* 0x000fc600078e0202 */
[----:B------:R-:W3:Y:S04]  /*33110*/  LDL.LU.64 R2, [R1+0x1050] ;  /* 0x0010500001027983 */ /* 0x000ee80000300a00 */
[----:B------:R1:W-:Y:S04]  /*33120*/  STL.64 [R1+0x1308], R20 ;  /* 0x0013081401007387 */ /* 0x0003e80000100a00 */
[----:B------:R1:W-:Y:S04]  /*33130*/  STL.64 [R1+0x1300], R18 ;  /* 0x0013001201007387 */ /* 0x0003e80000100a00 */
[----:B-1----:R-:W3:Y:S04]  /*33140*/  LDL.LU.64 R22, [R1+0xf88] ;  /* 0x000f880001167983 */ /* 0x002ee80000300a00 */
[----:B------:R1:W-:Y:S04]  /*33150*/  LDGSTS.E [R143+0x4b700], [R18.64], !P4 ;  /* 0x4b700000128f7fae */ /* 0x0003e8000e121844 */
[----:B------:R-:W3:Y:S04]  /*33160*/  LDL.LU.64 R20, [R1+0xf80] ;  /* 0x000f800001147983 */ /* 0x000ee80000300a00 */
[----:B-1----:R-:W3:Y:S01]  /*33170*/  LDL.LU.64 R18, [R1+0xf78] ;  /* 0x000f780001127983 */ /* 0x002ee20000300a00 */
[----:B----4-:R-:W-:-:S04]  /*33180*/  IMAD.WIDE R34, R246, 0x4, R24 ;  /* 0x00000004f6227825 */ /* 0x010fc800078e0218 */
[C---:B--2---:R-:W-:Y:S02]  /*33190*/  IMAD.WIDE R32, R246.reuse, 0x4, R8 ;  /* 0x00000004f6207825 */ /* 0x044fe400078e0208 */
[----:B------:R-:W2:Y:S02]  /*331a0*/  LDL.LU.64 R8, [R1+0xf70] ;  /* 0x000f700001087983 */ /* 0x000ea40000300a00 */
[C---:B------:R-:W-:Y:S02]  /*331b0*/  IMAD.WIDE R30, R246.reuse, 0x4, R16 ;  /* 0x00000004f61e7825 */ /* 0x040fe400078e0210 */
[----:B------:R-:W-:Y:S02]  /*331c0*/  STL.64 [R1+0x12f8], R34 ;  /* 0x0012f82201007387 */ /* 0x000fe40000100a00 */
[C---:B------:R-:W-:Y:S02]  /*331d0*/  IMAD.WIDE R28, R246.reuse, 0x4, R12 ;  /* 0x00000004f61c7825 */ /* 0x040fe400078e020c */
[----:B------:R-:W-:Y:S04]  /*331e0*/  STL.64 [R1+0x12f0], R32 ;  /* 0x0012f02001007387 */ /* 0x000fe80000100a00 */
[----:B------:R-:W4:Y:S04]  /*331f0*/  LDL.LU.64 R16, [R1+0xf68] ;  /* 0x000f680001107983 */ /* 0x000f280000300a00 */
[----:B------:R-:W-:Y:S04]  /*33200*/  STL.64 [R1+0x12e8], R30 ;  /* 0x0012e81e01007387 */ /* 0x000fe80000100a00 */
[----:B------:R-:W-:Y:S04]  /*33210*/  STL.64 [R1+0x12e0], R28 ;  /* 0x0012e01c01007387 */ /* 0x000fe80000100a00 */
[----:B------:R-:W4:Y:S01]  /*33220*/  LDL.LU.64 R12, [R1+0xf60] ;  /* 0x000f6000010c7983 */ /* 0x000f220000300a00 */
[----:B------:R-:W-:-:S05]  /*33230*/  IMAD.WIDE R26, R246, 0x4, R10 ;  /* 0x00000004f61a7825 */ /* 0x000fca00078e020a */
        /* <DEDUP_REMOVED lines=14> */
[----:B------:R1:W-:Y:S04]  /*33320*/  STL.64 [R1+0x12b8], R10 ;  /* 0x0012b80a01007387 */ /* 0x0003e80000100a00 */
[----:B------:R1:W-:Y:S01]  /*33330*/  LDGSTS.E [R143+0x4d600], [R10.64], !P1 ;  /* 0x4d6000000a8f7fae */ /* 0x0003e2000c921844 */
[----:B------:R-:W-:-:S05]  /*33340*/  IMAD.WIDE R2, R246, 0x4, R2 ;  /* 0x00000004f6027825 */ /* 0x000fca00078e0202 */
[----:B------:R1:W-:Y:S04]  /*33350*/  STL.64 [R1+0x12b0], R2 ;  /* 0x0012b00201007387 */ /* 0x0003e80000100a00 */
[----:B-1----:R-:W3:Y:S01]  /*33360*/  LDL.LU.64 R10, [R1+0xe88] ;  /* 0x000e8800010a7983 */ /* 0x002ee20000300a00 */
[----:B------:R-:W-:-:S03]  /*33370*/  IMAD.WIDE R34, R246, 0x4, R22 ;  /* 0x00000004f6227825 */ /* 0x000fc600078e0216 */
[----:B------:R1:W-:Y:S04]  /*33380*/  LDGSTS.E [R143+0x4d700], [R2.64], !P1 ;  /* 0x4d700000028f7fae */ /* 0x0003e8000c921844 */
[----:B------:R-:W3:Y:S01]  /*33390*/  LDL.LU.64 R26, [R1+0xe80] ;  /* 0x000e8000011a7983 */ /* 0x000ee20000300a00 */
[----:B------:R-:W-:-:S03]  /*333a0*/  IMAD.WIDE R32, R246, 0x4, R20 ;  /* 0x00000004f6207825 */ /* 0x000fc600078e0214 */
[----:B-1----:R-:W3:Y:S01]  /*333b0*/  LDL.LU.64 R2, [R1+0xe78] ;  /* 0x000e780001027983 */ /* 0x002ee20000300a00 */
[----:B------:R-:W-:-:S03]  /*333c0*/  IMAD.WIDE R30, R246, 0x4, R18 ;  /* 0x00000004f61e7825 */ /* 0x000fc600078e0212 */
[----:B------:R-:W3:Y:S04]  /*333d0*/  LDL.LU.64 R22, [R1+0xe70] ;  /* 0x000e700001167983 */ /* 0x000ee80000300a00 */
[----:B------:R-:W-:Y:S04]  /*333e0*/  STL.64 [R1+0x1298], R34 ;  /* 0x0012982201007387 */ /* 0x000fe80000100a00 */
[----:B------:R-:W3:Y:S04]  /*333f0*/  LDL.LU.64 R20, [R1+0xe68] ;  /* 0x000e680001147983 */ /* 0x000ee80000300a00 */
[----:B------:R-:W-:Y:S04]  /*33400*/  STL.64 [R1+0x1290], R32 ;  /* 0x0012902001007387 */ /* 0x000fe80000100a00 */
[----:B------:R-:W3:Y:S04]  /*33410*/  LDL.LU.64 R18, [R1+0xe60] ;  /* 0x000e600001127983 */ /* 0x000ee80000300a00 */
[----:B------:R-:W-:Y:S01]  /*33420*/  STL.64 [R1+0x1288], R30 ;  /* 0x0012881e01007387 */ /* 0x000fe20000100a00 */
[----:B--2---:R-:W-:-:S03]  /*33430*/  IMAD.WIDE R28, R246, 0x4, R8 ;  /* 0x00000004f61c7825 */ /* 0x004fc600078e0208 */
[----:B------:R-:W2:Y:S04]  /*33440*/  LDL.LU.64 R8, [R1+0xe58] ;  /* 0x000e580001087983 */ /* 0x000ea80000300a00 */
[----:B------:R-:W-:Y:S01]  /*33450*/  STL.64 [R1+0x1280], R28 ;  /* 0x0012801c01007387 */ /* 0x000fe20000100a00 */
[----:B----4-:R-:W-:-:S04]  /*33460*/  IMAD.WIDE R24, R246, 0x4, R16 ;  /* 0x00000004f6187825 */ /* 0x010fc800078e0210 */
[----:B------:R-:W-:-:S04]  /*33470*/  IMAD.WIDE R16, R246, 0x4, R12 ;  /* 0x00000004f6107825 */ /* 0x000fc800078e020c */
[----:B---3--:R-:W-:Y:S02]  /*33480*/  IMAD.WIDE R12, R246, 0x4, R6 ;  /* 0x00000004f60c7825 */ /* 0x008fe400078e0206 */
        /* <DEDUP_REMOVED lines=13> */
[----:B------:R-:W-:-:S05]  /*33560*/  IMAD.WIDE R4, R246, 0x4, R4 ;  /* 0x00000004f6047825 */ /* 0x000fca00078e0204 */
[----:B------:R4:W-:Y:S04]  /*33570*/  STL.64 [R1+0x1260], R4 ;  /* 0x0012600401007387 */ /* 0x0009e80000100a00 */
[----:B------:R4:W-:Y:S04]  /*33580*/  LDGSTS.E [R143+0x4f700], [R4.64], !P3 ;  /* 0x4f700000048f7fae */ /* 0x0009e8000d921844 */
[----:B-1----:R-:W3:Y:S04]  /*33590*/  LDL.LU.64 R24, [R1+0xd88] ;  /* 0x000d880001187983 */ /* 0x002ee80000300a00 */
[----:B----4-:R-:W4:Y:S04]  /*335a0*/  LDL.LU.64 R4, [R1+0xd80] ;  /* 0x000d800001047983 */ /* 0x010f280000300a00 */
[----:B------:R-:W4:Y:S04]  /*335b0*/  LDL.LU.64 R16, [R1+0xd78] ;  /* 0x000d780001107983 */ /* 0x000f280000300a00 */
[----:B------:R-:W4:Y:S01]  /*335c0*/  LDL.LU.64 R12, [R1+0xd70] ;  /* 0x000d7000010c7983 */ /* 0x000f220000300a00 */
[----:B------:R-:W-:-:S03]  /*335d0*/  IMAD.WIDE R34, R246, 0x4, R10 ;  /* 0x00000004f6227825 */ /* 0x000fc600078e020a */
[----:B------:R-:W4:Y:S04]  /*335e0*/  LDL.LU.64 R10, [R1+0xd68] ;  /* 0x000d6800010a7983 */ /* 0x000f280000300a00 */
[----:B------:R-:W-:Y:S01]  /*335f0*/  STL.64 [R1+0x1258], R34 ;  /* 0x0012582201007387 */ /* 0x000fe20000100a00 */
[----:B------:R-:W-:-:S04]  /*33600*/  IMAD.WIDE R32, R246, 0x4, R26 ;  /* 0x00000004f6207825 */ /* 0x000fc800078e021a */
[C---:B------:R-:W-:Y:S02]  /*33610*/  IMAD.WIDE R30, R246.reuse, 0x4, R2 ;  /* 0x00000004f61e7825 */ /* 0x040fe400078e0202 */
[----:B------:R-:W4:Y:S02]  /*33620*/  LDL.LU.64 R2, [R1+0xd60] ;  /* 0x000d600001027983 */ /* 0x000f240000300a00 */
[C---:B------:R-:W-:Y:S02]  /*33630*/  IMAD.WIDE R28, R246.reuse, 0x4, R22 ;  /* 0x00000004f61c7825 */ /* 0x040fe400078e0216 */
[----:B------:R-:W-:Y:S04]  /*33640*/  STL.64 [R1+0x1250], R32 ;  /* 0x0012502001007387 */ /* 0x000fe80000100a00 */
[----:B------:R-:W-:Y:S01]  /*33650*/  STL.64 [R1+0x1208], R30 ;  /* 0x0012081e01007387 */ /* 0x000fe20000100a00 */
[----:B------:R-:W-:-:S03]  /*33660*/  IMAD.WIDE R26, R246, 0x4, R20 ;  /* 0x00000004f61a7825 */ /* 0x000fc600078e0214 */
[----:B------:R-:W-:Y:S01]  /*33670*/  STL.64 [R1+0x1200], R28 ;  /* 0x0012001c01007387 */ /* 0x000fe20000100a00 */
[----:B------:R-:W-:-:S04]  /*33680*/  IMAD.WIDE R22, R246, 0x4, R18 ;  /* 0x00000004f6167825 */ /* 0x000fc800078e0212 */
        /* <DEDUP_REMOVED lines=18> */
[----:B------:R1:W-:Y:S04]  /*337b0*/  LDGSTS.E [R143+0x51700], [R18.64], !P5 ;  /* 0x51700000128f7fae */ /* 0x0003e8000e921844 */
[----:B-1----:R-:W3:Y:S04]  /*337c0*/  LDL.LU.64 R22, [R1+0xc88] ;  /* 0x000c880001167983 */ /* 0x002ee80000300a00 */
[----:B------:R-:W3:Y:S04]  /*337d0*/  LDL.LU.64 R20, [R1+0xc80] ;  /* 0x000c800001147983 */ /* 0x000ee80000300a00 */
[----:B------:R-:W3:Y:S01]  /*337e0*/  LDL.LU.64 R18, [R1+0xc78] ;  /* 0x000c780001127983 */ /* 0x000ee20000300a00 */
[----:B------:R-:W-:Y:S01]  /*337f0*/  IMAD.WIDE R34, R246, 0x4, R24 ;  /* 0x00000004f6227825 */ /* 0x000fe200078e0218 */
[----:B------:R-:W-:-:S03]  /*33800*/  ISETP.GE.U32.AND P6, PT, R0, 0x7ffffeda, PT ;  /* 0x7ffffeda0000780c */ /* 0x000fc60003fc6070 */
[C---:B----4-:R-:W-:Y:S02]  /*33810*/  IMAD.WIDE R32, R246.reuse, 0x4, R4 ;  /* 0x00000004f6207825 */ /* 0x050fe400078e0204 */
[----:B------:R-:W4:Y:S02]  /*33820*/  LDL.LU.64 R4, [R1+0xc70] ;  /* 0x000c700001047983 */ /* 0x000f240000300a00 */
[C---:B------:R-:W-:Y:S02]  /*33830*/  IMAD.WIDE R30, R246.reuse, 0x4, R16 ;  /* 0x00000004f61e7825 */ /* 0x040fe400078e0210 */
[----:B------:R-:W-:Y:S02]  /*33840*/  STL.64 [R1+0x11d8], R34 ;  /* 0x0011d82201007387 */ /* 0x000fe40000100a00 */
[C---:B------:R-:W-:Y:S02]  /*33850*/  IMAD.WIDE R28, R246.reuse, 0x4, R12 ;  /* 0x00000004f61c7825 */ /* 0x040fe400078e020c */
[----:B------:R-:W-:Y:S04]  /*33860*/  STL.64 [R1+0x11d0], R32 ;  /* 0x0011d02001007387 */ /* 0x000fe80000100a00 */
[----:B------:R-:W4:Y:S01]  /*33870*/  LDL.LU.64 R16, [R1+0xc68] ;  /* 0x000c680001107983 */ /* 0x000f220000300a00 */
[----:B------:R-:W-:-:S03]  /*33880*/  IMAD.WIDE R26, R246, 0x4, R10 ;  /* 0x00000004f61a7825 */ /* 0x000fc600078e020a */
[----:B------:R-:W-:Y:S04]  /*33890*/  STL.64 [R1+0x11c8], R30 ;  /* 0x0011c81e01007387 */ /* 0x000fe80000100a00 */
[----:B------:R-:W-:Y:S04]  /*338a0*/  STL.64 [R1+0x11c0], R28 ;  /* 0x0011c01c01007387 */ /* 0x000fe80000100a00 */
[----:B------:R-:W4:Y:S04]  /*338b0*/  LDL.LU.64 R12, [R1+0xc60] ;  /* 0x000c6000010c7983 */ /* 0x000f280000300a00 */
[----:B------:R-:W-:Y:S01]  /*338c0*/  STL.64 [R1+0x11b8], R26 ;  /* 0x0011b81a01007387 */ /* 0x000fe20000100a00 */
[----:B------:R-:W-:-:S03]  /*338d0*/  IMAD.WIDE R24, R246, 0x4, R2 ;  /* 0x00000004f6187825 */ /* 0x000fc600078e0202 */
[----:B------:R1:W-:Y:S04]  /*338e0*/  LDGSTS.E [R143+0x53000], [R34.64], !P6 ;  /* 0x53000000228f7fae */ /* 0x0003e8000f121844 */
[----:B------:R-:W4:Y:S04]  /*338f0*/  LDL.LU.64 R2, [R1+0xc58] ;  /* 0x000c580001027983 */ /* 0x000f280000300a00 */
[----:B------:R-:W-:Y:S04]  /*33900*/  STL.64 [R1+0x11b0], R24 ;  /* 0x0011b01801007387 */ /* 0x000fe80000100a00 */
[----:B------:R-:W4:Y:S04]  /*33910*/  LDL.LU.64 R10, [R1+0xc50] ;  /* 0x000c5000010a7983 */ /* 0x000f280000300a00 */
        /* <DEDUP_REMOVED lines=8> */
[----:B---3--:R-:W-:-:S05]  /*339a0*/  IMAD.WIDE R6, R246, 0x4, R6 ;  /* 0x00000004f6067825 */ /* 0x008fca00078e0206 */
[----:B------:R3:W-:Y:S04]  /*339b0*/  STL.64 [R1+0x11a0], R6 ;  /* 0x0011a00601007387 */ /* 0x0007e80000100a00 */
[----:B--2---:R-:W2:Y:S04]  /*339c0*/  LDL.LU.64 R8, [R1+0xba8] ;  /* 0x000ba80001087983 */ /* 0x004ea80000300a00 */
[----:B------:R3:W-:Y:S04]  /*339d0*/  LDGSTS.E [R143+0x53700], [R6.64], !P6 ;  /* 0x53700000068f7fae */ /* 0x0007e8000f121844 */
[----:B-1----:R-:W2:Y:S04]  /*339e0*/  LDL.LU.64 R26, [R1+0xba0] ;  /* 0x000ba000011a7983 */ /* 0x002ea80000300a00 */
[----:B---3--:R-:W3:Y:S01]  /*339f0*/  LDL.LU.64 R6, [R1+0xb98] ;  /* 0x000b980001067983 */ /* 0x008ee20000300a00 */
        /* <DEDUP_REMOVED lines=9> */
[----:B------:R-:W3:Y:S01]  /*33a90*/  LDL.LU.64 R18, [R1+0xb80] ;  /* 0x000b800001127983 */ /* 0x000ee20000300a00 */
[----:B----4-:R-:W-:-:S03]  /*33aa0*/  IMAD.WIDE R28, R246, 0x4, R4 ;  /* 0x00000004f61c7825 */ /* 0x010fc600078e0204 */
        /* <DEDUP_REMOVED lines=11> */
[----:B------:R-:W-:-:S03]  /*33b60*/  IMAD.WIDE R12, R246, 0x4, R2 ;  /* 0x00000004f60c7825 */ /* 0x000fc600078e0202 */
[----:B------:R-:W4:Y:S04]  /*33b70*/  LDL.LU.64 R2, [R1+0xb70] ;  /* 0x000b700001027983 */ /* 0x000f280000300a00 */
[----:B------:R1:W-:Y:S01]  /*33b80*/  STL.64 [R1+0x1178], R24 ;  /* 0x0011781801007387 */ /* 0x0003e20000100a00 */
[----:B------:R-:W-:-:S03]  /*33b90*/  IMAD.WIDE R10, R246, 0x4, R10 ;  /* 0x00000004f60a7825 */ /* 0x000fc600078e020a */
[----:B------:R-:W-:Y:S04]  /*33ba0*/  STL.64 [R1+0x1170], R16 ;  /* 0x0011701001007387 */ /* 0x000fe80000100a00 */
[----:B------:R-:W-:Y:S04]  /*33bb0*/  STL.64 [R1+0x1168], R12 ;  /* 0x0011680c01007387 */ /* 0x000fe80000100a00 */
[----:B------:R1:W-:Y:S04]  /*33bc0*/  STL.64 [R1+0x1160], R10 ;  /* 0x0011600a01007387 */ /* 0x0003e80000100a00 */
[----:B------:R1:W-:Y:S04]  /*33bd0*/  LDGSTS.E [R143+0x55600], [R12.64], !P2 ;  /* 0x556000000c8f7fae */ /* 0x0003e8000d121844 */
[----:B------:R1:W-:Y:S04]  /*33be0*/  LDGSTS.E [R143+0x55700], [R10.64], !P2 ;  /* 0x557000000a8f7fae */ /* 0x0003e8000d121844 */
[----:B-1----:R-:W4:Y:S04]  /*33bf0*/  LDL.LU.64 R24, [R1+0xae8] ;  /* 0x000ae80001187983 */ /* 0x002f280000300a00 */
[----:B------:R-:W4:Y:S04]  /*33c00*/  LDL.LU.64 R10, [R1+0xae0] ;  /* 0x000ae000010a7983 */ /* 0x000f280000300a00 */
[----:B------:R-:W4:Y:S04]  /*33c10*/  LDL.LU.64 R16, [R1+0xad8] ;  /* 0x000ad80001107983 */ /* 0x000f280000300a00 */
[----:B------:R-:W4:Y:S01]  /*33c20*/  LDL.LU.64 R12, [R1+0xad0] ;  /* 0x000ad000010c7983 */ /* 0x000f220000300a00 */
[----:B--2---:R-:W-:-:S03]  /*33c30*/  IMAD.WIDE R34, R246, 0x4, R8 ;  /* 0x00000004f6227825 */ /* 0x004fc600078e0208 */
        /* <DEDUP_REMOVED lines=19> */
[----:B----4-:R-:W-:-:S03]  /*33d70*/  IMAD.WIDE R20, R246, 0x4, R4 ;  /* 0x00000004f6147825 */ /* 0x010fc600078e0204 */
[----:B------:R-:W4:Y:S04]  /*33d80*/  LDL.LU.64 R4, [R1+0xab8] ;  /* 0x000ab80001047983 */ /* 0x000f280000300a00 */
[----:B------:R-:W-:Y:S04]  /*33d90*/  STL.64 [R1+0x10d8], R26 ;  /* 0x0010d81a01007387 */ /* 0x000fe80000100a00 */
[----:B------:R1:W-:Y:S04]  /*33da0*/  STL.64 [R1+0x10d0], R22 ;  /* 0x0010d01601007387 */ /* 0x0003e80000100a00 */
[----:B------:R1:W-:Y:S01]  /*33db0*/  LDGSTS.E [R143+0x57600], [R20.64], !P0 ;  /* 0x57600000148f7fae */ /* 0x0003e2000c121844 */
[----:B------:R-:W-:-:S03]  /*33dc0*/  IMAD.WIDE R18, R246, 0x4, R2 ;  /* 0x00000004f6127825 */ /* 0x000fc600078e0202 */
[----:B------:R-:W4:Y:S04]  /*33dd0*/  LDL.LU.64 R2, [R1+0xab0] ;  /* 0x000ab00001027983 */ /* 0x000f280000300a00 */
[----:B------:R1:W-:Y:S04]  /*33de0*/  STL.64 [R1+0x10b8], R20 ;  /* 0x0010b81401007387 */ /* 0x0003e80000100a00 */
[----:B------:R1:W-:Y:S04]  /*33df0*/  STL.64 [R1+0x10b0], R18 ;  /* 0x0010b01201007387 */ /* 0x0003e80000100a00 */
[----:B-1----:R-:W4:Y:S04]  /*33e00*/  LDL.LU.64 R22, [R1+0x950] ;  /* 0x0009500001167983 */ /* 0x002f280000300a00 */
[----:B------:R1:W-:Y:S04]  /*33e10*/  LDGSTS.E [R143+0x57700], [R18.64], !P0 ;  /* 0x57700000128f7fae */ /* 0x0003e8000c121844 */
[----:B------:R-:W4:Y:S01]  /*33e20*/  LDL.LU.64 R20, [R1+0x928] ;  /* 0x0009280001147983 */ /* 0x000f220000300a00 */
[----:B------:R-:W-:-:S03]  /*33e30*/  IMAD.WIDE R34, R246, 0x4, R24 ;  /* 0x00000004f6227825 */ /* 0x000fc600078e0218 */
[----:B-1----:R-:W4:Y:S01]  /*33e40*/  LDL.LU.64 R18, [R1+0x900] ;  /* 0x0009000001127983 */ /* 0x002f220000300a00 */
        /* <DEDUP_REMOVED lines=10> */
[----:B--2---:R-:W-:-:S05]  /*33ef0*/  IMAD.WIDE R26, R246, 0x4, R8 ;  /* 0x00000004f61a7825 */ /* 0x004fca00078e0208 */
[----:B------:R1:W-:Y:S01]  /*33f00*/  STL.64 [R1+0x1068], R26 ;  /* 0x0010681a01007387 */ /* 0x0003e20000100a00 */
[----:B---3--:R-:W-:-:S03]  /*33f10*/  IMAD.WIDE R24, R246, 0x4, R6 ;  /* 0x00000004f6187825 */ /* 0x008fc600078e0206 */
[----:B------:R-:W2:Y:S01]  /*33f20*/  LDL.LU.64 R6, [R1+0x860] ;  /* 0x0008600001067983 */ /* 0x000ea20000300a00 */
        /* <DEDUP_REMOVED lines=10> */
[----:B----4-:R-:W-:-:S05]  /*33fd0*/  IMAD.WIDE R4, R246, 0x4, R4 ;  /* 0x00000004f6047825 */ /* 0x010fca00078e0204 */
[----:B------:R4:W-:Y:S04]  /*33fe0*/  STL.64 [R1+0x1008], R4 ;  /* 0x0010080401007387 */ /* 0x0009e80000100a00 */
[----:B------:R4:W-:Y:S01]  /*33ff0*/  LDGSTS.E [R143+0x59600], [R4.64], !P4 ;  /* 0x59600000048f7fae */ /* 0x0009e2000e121844 */
[----:B------:R-:W-:-:S05]  /*34000*/  IMAD.WIDE R2, R246, 0x4, R2 ;  /* 0x00000004f6027825 */ /* 0x000fca00078e0202 */
[----:B------:R4:W-:Y:S04]  /*34010*/  STL.64 [R1+0x1000], R2 ;  /* 0x0010000201007387 */ /* 0x0009e80000100a00 */
[----:B-1----:R-:W3:Y:S01]  /*34020*/  LDL.LU.64 R26, [R1+0x7b0] ;  /* 0x0007b000011a7983 */ /* 0x002ee20000300a00 */
[----:B------:R-:W-:-:S03]  /*34030*/  IMAD.WIDE R34, R246, 0x4, R22 ;  /* 0x00000004f6227825 */ /* 0x000fc600078e0216 */
[----:B------:R1:W-:Y:S04]  /*34040*/  LDGSTS.E [R143+0x59700], [R2.64], !P4 ;  /* 0x59700000028f7fae */ /* 0x0003e8000e121844 */
[----:B----4-:R-:W4:Y:S01]  /*34050*/  LDL.LU.64 R4, [R1+0x728] ;  /* 0x0007280001047983 */ /* 0x010f220000300a00 */
[----:B------:R-:W-:-:S03]  /*34060*/  IMAD.WIDE R32, R246, 0x4, R20 ;  /* 0x00000004f6207825 */ /* 0x000fc600078e0214 */
[----:B-1----:R-:W4:Y:S01]  /*34070*/  LDL.LU.64 R2, [R1+0x7b8] ;  /* 0x0007b80001027983 */ /* 0x002f220000300a00 */
[----:B------:R-:W-:-:S03]  /*34080*/  IMAD.WIDE R30, R246, 0x4, R18 ;  /* 0x00000004f61e7825 */ /* 0x000fc600078e0212 */
[----:B------:R-:W4:Y:S04]  /*34090*/  LDL.LU.64 R22, [R1+0x720] ;  /* 0x0007200001167983 */ /* 0x000f280000300a00 */
[----:B------:R-:W-:Y:S04]  /*340a0*/  STL.64 [R1+0xfe8], R34 ;  /* 0x000fe82201007387 */ /* 0x000fe80000100a00 */
[----:B------:R-:W4:Y:S01]  /*340b0*/  LDL.LU.64 R20, [R1+0x7c0] ;  /* 0x0007c00001147983 */ /* 0x000f220000300a00 */
[----:B------:R-:W-:-:S03]  /*340c0*/  IMAD.WIDE R28, R246, 0x4, R10 ;  /* 0x00000004f61c7825 */ /* 0x000fc600078e020a */
[----:B------:R-:W-:Y:S04]  /*340d0*/  STL.64 [R1+0xfe0], R32 ;  /* 0x000fe02001007387 */ /* 0x000fe80000100a00 */
[----:B------:R-:W-:Y:S04]  /*340e0*/  STL.64 [R1+0xfc8], R30 ;  /* 0x000fc81e01007387 */ /* 0x000fe80000100a00 */
[----:B------:R-:W4:Y:S01]  /*340f0*/  LDL.LU.64 R18, [R1+0x718] ;  /* 0x0007180001127983 */ /* 0x000f220000300a00 */
[----:B------:R-:W-:-:S03]  /*34100*/  IMAD.WIDE R24, R246, 0x4, R16 ;  /* 0x00000004f6187825 */ /* 0x000fc600078e0210 */
[----:B------:R-:W4:Y:S04]  /*34110*/  LDL.LU.64 R10, [R1+0x7c8] ;  /* 0x0007c800010a7983 */ /* 0x000f280000300a00 */
[----:B------:R-:W-:Y:S01]  /*34120*/  STL.64 [R1+0xfc0], R28 ;  /* 0x000fc01c01007387 */ /* 0x000fe20000100a00 */
[----:B------:R-:W-:-:S04]  /*34130*/  IMAD.WIDE R16, R246, 0x4, R12 ;  /* 0x00000004f6107825 */ /* 0x000fc800078e020c */
[----:B--2---:R-:W-:Y:S02]  /*34140*/  IMAD.WIDE R12, R246, 0x4, R6 ;  /* 0x00000004f60c7825 */ /* 0x004fe400078e0206 */
[----:B------:R-:W2:Y:S01]  /*34150*/  LDL.LU.64 R6, [R1+0x710] ;  /* 0x0007100001067983 */ /* 0x000ea20000300a00 */
[----:B------:R-:W-:-:S04]  /*34160*/  IADD3 R0, R15, -0xb7, RZ ;  /* 0xffffff490f007810 */ /* 0x000fc80007ffe0ff */
[----:B------:R-:W-:Y:S01]  /*34170*/  ISETP.GE.U32.AND P1, PT, R0, 0x7ffffeca, PT ;  /* 0x7ffffeca0000780c */ /* 0x000fe20003f26070 */
[----:B------:R-:W-:Y:S01]  /*34180*/  STL.64 [R1+0xfa8], R24 ;  /* 0x000fa81801007387 */ /* 0x000fe20000100a00 */
[----:B---3--:R-:W-:-:S03]  /*34190*/  IMAD.WIDE R8, R246, 0x4, R8 ;  /* 0x00000004f6087825 */ /* 0x008fc600078e0208 */
[----:B------:R1:W-:Y:S04]  /*341a0*/  STL.64 [R1+0xfa0], R16 ;  /* 0x000fa01001007387 */ /* 0x0003e80000100a00 */
[----:B------:R3:W-:Y:S04]  /*341b0*/  STL.64 [R1+0xf88], R12 ;  /* 0x000f880c01007387 */ /* 0x0007e80000100a00 */
[----:B------:R1:W-:Y:S04]  /*341c0*/  LDGSTS.E [R143+0x5b000], [R34.64], !P1 ;  /* 0x5b000000228f7fae */ /* 0x0003e8000c921844 */
[----:B------:R4:W-:Y:S04]  /*341d0*/  LDGSTS.E [R143+0x5b100], [R32.64], !P1 ;  /* 0x5b100000208f7fae */ /* 0x0009e8000c921844 */
[----:B------:R1:W-:Y:S04]  /*341e0*/  LDGSTS.E [R143+0x5b200], [R30.64], !P1 ;  /* 0x5b2000001e8f7fae */ /* 0x0003e8000c921844 */
[----:B------:R1:W-:Y:S04]  /*341f0*/  LDGSTS.E [R143+0x5b300], [R28.64], !P1 ;  /* 0x5b3000001c8f7fae */ /* 0x0003e8000c921844 */
[----:B------:R1:W-:Y:S04]  /*34200*/  LDGSTS.E [R143+0x5b400], [R24.64], !P1 ;  /* 0x5b400000188f7fae */ /* 0x0003e8000c921844 */
[----:B------:R1:W-:Y:S04]  /*34210*/  STL.64 [R1+0xf80], R8 ;  /* 0x000f800801007387 */ /* 0x0003e80000100a00 */
[----:B------:R1:W-:Y:S04]  /*34220*/  LDGSTS.E [R143+0x5b500], [R16.64], !P1 ;  /* 0x5b500000108f7fae */ /* 0x0003e8000c921844 */
[----:B------:R3:W-:Y:S04]  /*34230*/  LDGSTS.E [R143+0x5b600], [R12.64], !P1 ;  /* 0x5b6000000c8f7fae */ /* 0x0007e8000c921844 */
[----:B------:R3:W-:Y:S04]  /*34240*/  LDGSTS.E [R143+0x5b700], [R8.64], !P1 ;  /* 0x5b700000088f7fae */ /* 0x0007e8000c921844 */
[----:B-1----:R-:W2:Y:S04]  /*34250*/  LDL.LU.64 R16, [R1+0x7d0] ;  /* 0x0007d00001107983 */ /* 0x002ea80000300a00 */
[----:B------:R-:W2:Y:S04]  /*34260*/  LDL.LU.64 R24, [R1+0x688] ;  /* 0x0006880001187983 */ /* 0x000ea80000300a00 */
[----:B---3--:R-:W3:Y:S04]  /*34270*/  LDL.LU.64 R12, [R1+0x7d8] ;  /* 0x0007d800010c7983 */ /* 0x008ee80000300a00 */
[----:B------:R-:W3:Y:S01]  /*34280*/  LDL.LU.64 R8, [R1+0x680] ;  /* 0x0006800001087983 */ /* 0x000ee20000300a00 */
[----:B------:R-:W-:-:S04]  /*34290*/  IMAD.WIDE R34, R246, 0x4, R26 ;  /* 0x00000004f6227825 */ /* 0x000fc800078e021a */
[C---:B----4-:R-:W-:Y:S02]  /*342a0*/  IMAD.WIDE R32, R246.reuse, 0x4, R4 ;  /* 0x00000004f6207825 */ /* 0x050fe400078e0204 */
[----:B------:R-:W4:Y:S04]  /*342b0*/  LDL.LU.64 R4, [R1+0x7e0] ;  /* 0x0007e00001047983 */ /* 0x000f280000300a00 */
[----:B------:R-:W-:Y:S01]  /*342c0*/  STL.64 [R1+0xf68], R34 ;  /* 0x000f682201007387 */ /* 0x000fe20000100a00 */
[----:B------:R-:W-:-:S03]  /*342d0*/  IMAD.WIDE R30, R246, 0x4, R2 ;  /* 0x00000004f61e7825 */ /* 0x000fc600078e0202 */
[----:B------:R-:W4:Y:S01]  /*342e0*/  LDL.LU.64 R2, [R1+0x678] ;  /* 0x0006780001027983 */ /* 0x000f220000300a00 */
[----:B------:R-:W-:-:S03]  /*342f0*/  IMAD.WIDE R28, R246, 0x4, R22 ;  /* 0x00000004f61c7825 */ /* 0x000fc600078e0216 */
[----:B------:R-:W-:Y:S04]  /*34300*/  STL.64 [R1+0xf60], R32 ;  /* 0x000f602001007387 */ /* 0x000fe80000100a00 */
[----:B------:R-:W-:Y:S01]  /*34310*/  STL.64 [R1+0xf08], R30 ;  /* 0x000f081e01007387 */ /* 0x000fe20000100a00 */
[----:B------:R-:W-:-:S03]  /*34320*/  IMAD.WIDE R26, R246, 0x4, R20 ;  /* 0x00000004f61a7825 */ /* 0x000fc600078e0214 */
[----:B------:R-:W-:Y:S01]  /*34330*/  STL.64 [R1+0xf00], R28 ;  /* 0x000f001c01007387 */ /* 0x000fe20000100a00 */
[----:B------:R-:W-:-:S04]  /*34340*/  IMAD.WIDE R22, R246, 0x4, R18 ;  /* 0x00000004f6167825 */ /* 0x000fc800078e0212 */
[C---:B------:R-:W-:Y:S02]  /*34350*/  IMAD.WIDE R20, R246.reuse, 0x4, R10 ;  /* 0x00000004f6147825 */ /* 0x040fe400078e020a */
[----:B------:R-:W4:Y:S04]  /*34360*/  LDL.LU.64 R10, [R1+0x7e8] ;  /* 0x0007e800010a7983 */ /* 0x000f280000300a00 */
[----:B------:R-:W-:Y:S04]  /*34370*/  STL.64 [R1+0xee8], R26 ;  /* 0x000ee81a01007387 */ /* 0x000fe80000100a00 */
[----:B------:R1:W-:Y:S01]  /*34380*/  STL.64 [R1+0xee0], R22 ;  /* 0x000ee01601007387 */ /* 0x0003e20000100a00 */
[----:B--2---:R-:W-:-:S03]  /*34390*/  IMAD.WIDE R18, R246, 0x4, R6 ;  /* 0x00000004f6127825 */ /* 0x004fc600078e0206 */
[----:B------:R-:W2:Y:S01]  /*343a0*/  LDL.LU.64 R6, [R1+0x670] ;  /* 0x0006700001067983 */ /* 0x000ea20000300a00 */
[----:B------:R-:W-:-:S04]  /*343b0*/  IADD3 R0, R15, -0xbb, RZ ;  /* 0xffffff450f007810 */ /* 0x000fc80007ffe0ff */
[----:B------:R-:W-:Y:S01]  /*343c0*/  ISETP.GE.U32.AND P3, PT, R0, 0x7ffffec6, PT ;  /* 0x7ffffec60000780c */ /* 0x000fe20003f66070 */
[----:B------:R1:W-:Y:S01]  /*343d0*/  STL.64 [R1+0xe88], R20 ;  /* 0x000e881401007387 */ /* 0x0003e20000100a00 */
[----:B------:R-:W-:-:S03]  /*343e0*/  IADD3 R0, R15, -0xbf, RZ ;  /* 0xffffff410f007810 */ /* 0x000fc60007ffe0ff */
[----:B------:R1:W-:Y:S08]  /*343f0*/  STL.64 [R1+0xe80], R18 ;  /* 0x000e801201007387 */ /* 0x0003f00000100a00 */
[----:B------:R1:W-:Y:S04]  /*34400*/  LDGSTS.E [R143+0x5d000], [R34.64], !P3 ;  /* 0x5d000000228f7fae */ /* 0x0003e8000d921844 */
[----:B------:R1:W-:Y:S04]  /*34410*/  LDGSTS.E [R143+0x5d100], [R32.64], !P3 ;  /* 0x5d100000208f7fae */ /* 0x0003e8000d921844 */
[----:B------:R3:W-:Y:S04]  /*34420*/  LDGSTS.E [R143+0x5d200], [R30.64], !P3 ;  /* 0x5d2000001e8f7fae */ /* 0x0007e8000d921844 */
[----:B------:R1:W-:Y:S04]  /*34430*/  LDGSTS.E [R143+0x5d300], [R28.64], !P3 ;  /* 0x5d3000001c8f7fae */ /* 0x0003e8000d921844 */
[----:B------:R4:W-:Y:S01]  /*34440*/  LDGSTS.E [R143+0x5d400], [R26.64], !P3 ;  /* 0x5d4000001a8f7fae */ /* 0x0009e2000d921844 */
[----:B------:R-:W-:-:S03]  /*34450*/  ISETP.GE.U32.AND P5, PT, R0, 0x7ffffec2, PT ;  /* 0x7ffffec20000780c */ /* 0x000fc60003fa6070 */
[----:B------:R1:W-:Y:S04]  /*34460*/  LDGSTS.E [R143+0x5d500], [R22.64], !P3 ;  /* 0x5d500000168f7fae */ /* 0x0003e8000d921844 */
[----:B------:R1:W-:Y:S04]  /*34470*/  LDGSTS.E [R143+0x5d600], [R20.64], !P3 ;  /* 0x5d600000148f7fae */ /* 0x0003e8000d921844 */
[----:B------:R3:W-:Y:S04]  /*34480*/  LDGSTS.E [R143+0x5d700], [R18.64], !P3 ;  /* 0x5d700000128f7fae */ /* 0x0007e8000d921844 */
[----:B-1----:R-:W2:Y:S01]  /*34490*/  LDL.LU.64 R22, [R1+0x7f0] ;  /* 0x0007f00001167983 */ /* 0x002ea20000300a00 */
[----:B------:R-:W-:-:S03]  /*344a0*/  IMAD.WIDE R34, R246, 0x4, R16 ;  /* 0x00000004f6227825 */ /* 0x000fc600078e0210 */
[----:B------:R-:W2:Y:S01]  /*344b0*/  LDL.LU.64 R20, [R1+0x448] ;  /* 0x0004480001147983 */ /* 0x000ea20000300a00 */
[----:B------:R-:W-:-:S03]  /*344c0*/  IMAD.WIDE R32, R246, 0x4, R24 ;  /* 0x00000004f6207825 */ /* 0x000fc600078e0218 */
[----:B---3--:R-:W3:Y:S01]  /*344d0*/  LDL.LU.64 R18, [R1+0x7f8] ;  /* 0x0007f80001127983 */ /* 0x008ee20000300a00 */
[----:B------:R-:W-:-:S03]  /*344e0*/  IMAD.WIDE R30, R246, 0x4, R12 ;  /* 0x00000004f61e7825 */ /* 0x000fc600078e020c */
[----:B------:R-:W3:Y:S01]  /*344f0*/  LDL.LU.64 R16, [R1+0x420] ;  /* 0x0004200001107983 */ /* 0x000ee20000300a00 */
[----:B------:R-:W-:-:S03]  /*34500*/  IMAD.WIDE R28, R246, 0x4, R8 ;  /* 0x00000004f61c7825 */ /* 0x000fc600078e0208 */
[----:B------:R-:W-:Y:S04]  /*34510*/  STL.64 [R1+0xe68], R34 ;  /* 0x000e682201007387 */ /* 0x000fe80000100a00 */
[----:B------:R-:W3:Y:S04]  /*34520*/  LDL.LU.64 R8, [R1+0x800] ;  /* 0x0008000001087983 */ /* 0x000ee80000300a00 */
[----:B------:R-:W-:Y:S04]  /*34530*/  STL.64 [R1+0xe60], R32 ;  /* 0x000e602001007387 */ /* 0x000fe80000100a00 */
[----:B------:R-:W-:Y:S04]  /*34540*/  STL.64 [R1+0xe08], R30 ;  /* 0x000e081e01007387 */ /* 0x000fe80000100a00 */
[----:B------:R-:W-:Y:S04]  /*34550*/  STL.64 [R1+0xe00], R28 ;  /* 0x000e001c01007387 */ /* 0x000fe80000100a00 */
[----:B------:R1:W-:Y:S04]  /*34560*/  LDGSTS.E [R143+0x5f000], [R34.64], !P5 ;  /* 0x5f000000228f7fae */ /* 0x0003e8000e921844 */
[----:B------:R1:W-:Y:S04]  /*34570*/  LDGSTS.E [R143+0x5f100], [R32.64], !P5 ;  /* 0x5f100000208f7fae */ /* 0x0003e8000e921844 */
[----:B------:R3:W-:Y:S01]  /*34580*/  LDGSTS.E [R143+0x5f200], [R30.64], !P5 ;  /* 0x5f2000001e8f7fae */ /* 0x0007e2000e921844 */
[----:B----4-:R-:W-:-:S03]  /*34590*/  IMAD.WIDE R26, R246, 0x4, R4 ;  /* 0x00000004f61a7825 */ /* 0x010fc600078e0204 */
[----:B------:R4:W-:Y:S04]  /*345a0*/  LDGSTS.E [R143+0x5f300], [R28.64], !P5 ;  /* 0x5f3000001c8f7fae */ /* 0x0009e8000e921844 */
[----:B------:R-:W3:Y:S01]  /*345b0*/  LDL.LU.64 R4, [R1+0x3f8] ;  /* 0x0003f80001047983 */ /* 0x000ee20000300a00 */
[----:B------:R-:W-:-:S03]  /*345c0*/  IMAD.WIDE R24, R246, 0x4, R2 ;  /* 0x00000004f6187825 */ /* 0x000fc600078e0202 */
[----:B------:R1:W-:Y:S04]  /*345d0*/  LDGSTS.E [R143+0x5f400], [R26.64], !P5 ;  /* 0x5f4000001a8f7fae */ /* 0x0003e8000e921844 */
[----:B------:R-:W3:Y:S04]  /*345e0*/  LDL.LU.64 R2, [R1+0x808] ;  /* 0x0008080001027983 */ /* 0x000ee80000300a00 */
[----:B------:R-:W-:Y:S04]  /*345f0*/  STL.64 [R1+0xde8], R26 ;  /* 0x000de81a01007387 */ /* 0x000fe80000100a00 */
[----:B------:R-:W-:Y:S04]  /*34600*/  STL.64 [R1+0xde0], R24 ;  /* 0x000de01801007387 */ /* 0x000fe80000100a00 */
[----:B------:R-:W3:Y:S04]  /*34610*/  LDL.LU.64 R12, [R1+0x3f0] ;  /* 0x0003f000010c7983 */ /* 0x000ee80000300a00 */
[----:B------:R1:W-:Y:S01]  /*34620*/  LDGSTS.E [R143+0x5f500], [R24.64], !P5 ;  /* 0x5f500000188f7fae */ /* 0x0003e2000e921844 */
[----:B------:R-:W-:-:S05]  /*34630*/  IMAD.WIDE R10, R246, 0x4, R10 ;  /* 0x00000004f60a7825 */ /* 0x000fca00078e020a */
[----:B------:R-:W-:Y:S04]  /*34640*/  STL.64 [R1+0xdc8], R10 ;  /* 0x000dc80a01007387 */ /* 0x000fe80000100a00 */
[----:B------:R1:W-:Y:S01]  /*34650*/  LDGSTS.E [R143+0x5f600], [R10.64], !P5 ;  /* 0x5f6000000a8f7fae */ /* 0x0003e2000e921844 */
[----:B--2---:R-:W-:-:S05]  /*34660*/  IMAD.WIDE R6, R246, 0x4, R6 ;  /* 0x00000004f6067825 */ /* 0x004fca00078e0206 */
[----:B------:R2:W-:Y:S04]  /*34670*/  STL.64 [R1+0xdc0], R6 ;  /* 0x000dc00601007387 */ /* 0x0005e80000100a00 */
[----:B------:R2:W-:Y:S04]  /*34680*/  LDGSTS.E [R143+0x5f700], [R6.64], !P5 ;  /* 0x5f700000068f7fae */ /* 0x0005e8000e921844 */
[----:B--2---:R-:W2:Y:S04]  /*34690*/  LDL.LU.64 R6, [R1+0x810] ;  /* 0x0008100001067983 */ /* 0x004ea80000300a00 */
[----:B----4-:R-:W4:Y:S04]  /*346a0*/  LDL.LU.64 R28, [R1+0x388] ;  /* 0x00038800011c7983 */ /* 0x010f280000300a00 */
[----:B-1----:R-:W4:Y:S04]  /*346b0*/  LDL.LU.64 R26, [R1+0x818] ;  /* 0x00081800011a7983 */ /* 0x002f280000300a00 */
[----:B------:R-:W4:Y:S01]  /*346c0*/  LDL.LU.64 R10, [R1+0x380] ;  /* 0x00038000010a7983 */ /* 0x000f220000300a00 */
[----:B------:R-:W-:-:S03]  /*346d0*/  IADD3 R0, R15, -0xc3, RZ ;  /* 0xffffff3d0f007810 */ /* 0x000fc60007ffe0ff */
[----:B------:R-:W4:Y:S01]  /*346e0*/  LDL.LU.64 R24, [R1+0x820] ;  /* 0x0008200001187983 */ /* 0x000f220000300a00 */
[----:B------:R-:W-:Y:S01]  /*346f0*/  ISETP.GE.U32.AND P6, PT, R0, 0x7ffffebe, PT ;  /* 0x7ffffebe0000780c */ /* 0x000fe20003fc6070 */
[----:B------:R-:W-:-:S04]  /*34700*/  IMAD.WIDE R34, R246, 0x4, R22 ;  /* 0x00000004f6227825 */ /* 0x000fc800078e0216 */
[C---:B------:R-:W-:Y:S01]  /*34710*/  IMAD.WIDE R32, R246.reuse, 0x4, R20 ;  /* 0x00000004f6207825 */ /* 0x040fe200078e0214 */
[----:B------:R-:W-:Y:S03]  /*34720*/  STL.64 [R1+0xd98], R34 ;  /* 0x000d982201007387 */ /* 0x000fe60000100a00 */
[C---:B---3--:R-:W-:Y:S01]  /*34730*/  IMAD.WIDE R30, R246.reuse, 0x4, R18 ;  /* 0x00000004f61e7825 */ /* 0x048fe200078e0212 */
[----:B------:R-:W-:Y:S03]  /*34740*/  STL.64 [R1+0xd90], R32 ;  /* 0x000d902001007387 */ /* 0x000fe60000100a00 */
[C---:B------:R-:W-:Y:S01]  /*34750*/  IMAD.WIDE R20, R246.reuse, 0x4, R16 ;  /* 0x00000004f6147825 */ /* 0x040fe200078e0210 */
[----:B------:R-:W3:Y:S04]  /*34760*/  LDL.LU.64 R22, [R1+0x378] ;  /* 0x0003780001167983 */ /* 0x000ee80000300a00 */
[----:B------:R-:W-:Y:S01]  /*34770*/  STL.64 [R1+0xd68], R30 ;  /* 0x000d681e01007387 */ /* 0x000fe20000100a00 */
[----:B------:R-:W-:-:S03]  /*34780*/  IMAD.WIDE R18, R246, 0x4, R8 ;  /* 0x00000004f6127825 */ /* 0x000fc600078e0208 */
[----:B------:R1:W-:Y:S04]  /*34790*/  LDGSTS.E [R143+0x61000], [R34.64], !P6 ;  /* 0x61000000228f7fae */ /* 0x0003e8000f121844 */
[----:B------:R-:W3:Y:S04]  /*347a0*/  LDL.LU.64 R8, [R1+0x828] ;  /* 0x0008280001087983 */ /* 0x000ee80000300a00 */
[----:B------:R-:W-:Y:S04]  /*347b0*/  STL.64 [R1+0xd60], R20 ;  /* 0x000d601401007387 */ /* 0x000fe80000100a00 */
[----:B------:R1:W-:Y:S04]  /*347c0*/  STL.64 [R1+0xd08], R18 ;  /* 0x000d081201007387 */ /* 0x0003e80000100a00 */
[----:B------:R4:W-:Y:S04]  /*347d0*/  LDGSTS.E [R143+0x61100], [R32.64], !P6 ;  /* 0x61100000208f7fae */ /* 0x0009e8000f121844 */
[----:B------:R1:W-:Y:S04]  /*347e0*/  LDGSTS.E [R143+0x61200], [R30.64], !P6 ;  /* 0x612000001e8f7fae */ /* 0x0003e8000f121844 */
[----:B------:R1:W-:Y:S04]  /*347f0*/  LDGSTS.E [R143+0x61300], [R20.64], !P6 ;  /* 0x61300000148f7fae */ /* 0x0003e8000f121844 */
[----:B------:R1:W-:Y:S01]  /*34800*/  LDGSTS.E [R143+0x61400], [R18.64], !P6 ;  /* 0x61400000128f7fae */ /* 0x0003e2000f121844 */
[----:B------:R-:W-:-:S05]  /*34810*/  IMAD.WIDE R16, R246, 0x4, R4 ;  /* 0x00000004f6107825 */ /* 0x000fca00078e0204 */
[----:B------:R1:W-:Y:S01]  /*34820*/  LDGSTS.E [R143+0x61500], [R16.64], !P6 ;  /* 0x61500000108f7fae */ /* 0x0003e2000f121844 */
[----:B------:R-:W-:-:S03]  /*34830*/  IMAD.WIDE R4, R246, 0x4, R2 ;  /* 0x00000004f6047825 */ /* 0x000fc600078e0202 */
[----:B------:R-:W3:Y:S04]  /*34840*/  LDL.LU.64 R2, [R1+0x370] ;  /* 0x0003700001027983 */ /* 0x000ee80000300a00 */
[----:B------:R-:W-:Y:S01]  /*34850*/  STL.64 [R1+0xd00], R16 ;  /* 0x000d001001007387 */ /* 0x000fe20000100a00 */
[----:B------:R-:W-:-:S03]  /*34860*/  IMAD.WIDE R12, R246, 0x4, R12 ;  /* 0x00000004f60c7825 */ /* 0x000fc600078e020c */
[----:B------:R1:W-:Y:S04]  /*34870*/  STL.64 [R1+0xce8], R4 ;  /* 0x000ce80401007387 */ /* 0x0003e80000100a00 */
[----:B------:R1:W-:Y:S04]  /*34880*/  STL.64 [R1+0xce0], R12 ;  /* 0x000ce00c01007387 */ /* 0x0003e80000100a00 */
[----:B-1----:R-:W3:Y:S04]  /*34890*/  LDL.LU.64 R18, [R1+0x830] ;  /* 0x0008300001127983 */ /* 0x002ee80000300a00 */
[----:B------:R1:W-:Y:S04]  /*348a0*/  LDGSTS.E [R143+0x61600], [R4.64], !P6 ;  /* 0x61600000048f7fae */ /* 0x0003e8000f121844 */
[----:B------:R-:W3:Y:S04]  /*348b0*/  LDL.LU.64 R20, [R1+0x308] ;  /* 0x0003080001147983 */ /* 0x000ee80000300a00 */
[----:B------:R1:W-:Y:S04]  /*348c0*/  LDGSTS.E [R143+0x61700], [R12.64], !P6 ;  /* 0x617000000c8f7fae */ /* 0x0003e8000f121844 */
[----:B-1----:R-:W3:Y:S04]  /*348d0*/  LDL.LU.64 R4, [R1+0x840] ;  /* 0x0008400001047983 */ /* 0x002ee80000300a00 */
[----:B------:R-:W3:Y:S04]  /*348e0*/  LDL.LU.64 R16, [R1+0x300] ;  /* 0x0003000001107983 */ /* 0x000ee80000300a00 */
[----:B------:R-:W3:Y:S01]  /*348f0*/  LDL.LU.64 R12, [R1+0x848] ;  /* 0x00084800010c7983 */ /* 0x000ee20000300a00 */
[----:B--2---:R-:W-:-:S04]  /*34900*/  IMAD.WIDE R6, R246, 0x4, R6 ;  /* 0x00000004f6067825 */ /* 0x004fc800078e0206 */
[C---:B----4-:R-:W-:Y:S01]  /*34910*/  IMAD.WIDE R32, R246.reuse, 0x4, R28 ;  /* 0x00000004f6207825 */ /* 0x050fe200078e021c */
[----:B------:R1:W-:Y:S03]  /*34920*/  STL.64 [R1+0xcc8], R6 ;  /* 0x000cc80601007387 */ /* 0x0003e60000100a00 */
[----:B------:R-:W-:Y:S02]  /*34930*/  IMAD.WIDE R28, R246, 0x4, R10 ;  /* 0x00000004f61c7825 */ /* 0x000fe400078e020a */
[----:B------:R-:W2:Y:S01]  /*34940*/  LDL.LU.64 R10, [R1+0x2f8] ;  /* 0x0002f800010a7983 */ /* 0x000ea20000300a00 */
[----:B------:R-:W-:-:S04]  /*34950*/  IADD3 R0, R15, -0xc7, RZ ;  /* 0xffffff390f007810 */ /* 0x000fc80007ffe0ff */
[----:B------:R-:W-:Y:S01]  /*34960*/  ISETP.GE.U32.AND P2, PT, R0, 0x7ffffeba, PT ;  /* 0x7ffffeba0000780c */ /* 0x000fe20003f46070 */
[C---:B------:R-:W-:Y:S01]  /*34970*/  IMAD.WIDE R30, R246.reuse, 0x4, R26 ;  /* 0x00000004f61e7825 */ /* 0x040fe200078e021a */
[----:B------:R-:W-:Y:S03]  /*34980*/  STL.64 [R1+0xcc0], R32 ;  /* 0x000cc02001007387 */ /* 0x000fe60000100a00 */
[C---:B------:R-:W-:Y:S01]  /*34990*/  IMAD.WIDE R26, R246.reuse, 0x4, R24 ;  /* 0x00000004f61a7825 */ /* 0x040fe200078e0218 */
[----:B------:R-:W-:Y:S04]  /*349a0*/  STL.64 [R1+0xca8], R30 ;  /* 0x000ca81e01007387 */ /* 0x000fe80000100a00 */
[----:B------:R-:W-:Y:S04]  /*349b0*/  STL.64 [R1+0xca0], R28 ;  /* 0x000ca01c01007387 */ /* 0x000fe80000100a00 */
[----:B------:R1:W-:Y:S04]  /*349c0*/  LDGSTS.E [R143+0x63000], [R6.64], !P2 ;  /* 0x63000000068f7fae */ /* 0x0003e8000d121844 */
[----:B------:R4:W-:Y:S04]  /*349d0*/  LDGSTS.E [R143+0x63100], [R32.64], !P2 ;  /* 0x63100000208f7fae */ /* 0x0009e8000d121844 */
[----:B------:R1:W-:Y:S01]  /*349e0*/  LDGSTS.E [R143+0x63200], [R30.64], !P2 ;  /* 0x632000001e8f7fae */ /* 0x0003e2000d121844 */
[----:B---3--:R-:W-:-:S03]  /*349f0*/  IMAD.WIDE R24, R246, 0x4, R22 ;  /* 0x00000004f6187825 */ /* 0x008fc600078e0216 */
[----:B------:R3:W-:Y:S04]  /*34a00*/  LDGSTS.E [R143+0x63300], [R28.64], !P2 ;  /* 0x633000001c8f7fae */ /* 0x0007e8000d121844 */
[----:B------:R1:W-:Y:S04]  /*34a10*/  LDGSTS.E [R143+0x63400], [R26.64], !P2 ;  /* 0x634000001a8f7fae */ /* 0x0003e8000d121844 */
[----:B------:R1:W-:Y:S01]  /*34a20*/  LDGSTS.E [R143+0x63500], [R24.64], !P2 ;  /* 0x63500000188f7fae */ /* 0x0003e2000d121844 */
[----:B------:R-:W-:-:S03]  /*34a30*/  IMAD.WIDE R22, R246, 0x4, R8 ;  /* 0x00000004f6167825 */ /* 0x000fc600078e0208 */
[----:B------:R-:W2:Y:S04]  /*34a40*/  LDL.LU.64 R8, [R1+0x850] ;  /* 0x0008500001087983 */ /* 0x000ea80000300a00 */
[----:B------:R-:W-:Y:S04]  /*34a50*/  STL.64 [R1+0xc88], R26 ;  /* 0x000c881a01007387 */ /* 0x000fe80000100a00 */
[----:B------:R-:W-:Y:S04]  /*34a60*/  STL.64 [R1+0xc80], R24 ;  /* 0x000c801801007387 */ /* 0x000fe80000100a00 */
[----:B------:R-:W-:Y:S04]  /*34a70*/  STL.64 [R1+0xc68], R22 ;  /* 0x000c681601007387 */ /* 0x000fe80000100a00 */
[----:B-1----:R-:W2:Y:S04]  /*34a80*/  LDL.LU.64 R6, [R1+0x2f0] ;  /* 0x0002f00001067983 */ /* 0x002ea80000300a00 */
[----:B------:R1:W-:Y:S01]  /*34a90*/  LDGSTS.E [R143+0x63600], [R22.64], !P2 ;  /* 0x63600000168f7fae */ /* 0x0003e2000d121844 */
[----:B------:R-:W-:-:S05]  /*34aa0*/  IMAD.WIDE R2, R246, 0x4, R2 ;  /* 0x00000004f6027825 */ /* 0x000fca00078e0202 */
[----:B------:R1:W-:Y:S04]  /*34ab0*/  STL.64 [R1+0xc60], R2 ;  /* 0x000c600201007387 */ /* 0x0003e80000100a00 */
[----:B------:R1:W-:Y:S01]  /*34ac0*/  LDGSTS.E [R143+0x63700], [R2.64], !P2 ;  /* 0x63700000028f7fae */ /* 0x0003e2000d121844 */
[----:B------:R-:W-:-:S03]  /*34ad0*/  IMAD.WIDE R34, R246, 0x4, R18 ;  /* 0x00000004f6227825 */ /* 0x000fc600078e0212 */
[----:B-1----:R-:W2:Y:S04]  /*34ae0*/  LDL.LU.64 R2, [R1+0x858] ;  /* 0x0008580001027983 */ /* 0x002ea80000300a00 */
[----:B------:R-:W2:Y:S01]  /*34af0*/  LDL.LU.64 R18, [R1+0x288] ;  /* 0x0002880001127983 */ /* 0x000ea20000300a00 */
[----:B----4-:R-:W-:-:S03]  /*34b00*/  IMAD.WIDE R32, R246, 0x4, R20 ;  /* 0x00000004f6207825 */ /* 0x010fc600078e0214 */
[----:B------:R-:W-:Y:S01]  /*34b10*/  STL.64 [R1+0xc28], R34 ;  /* 0x000c282201007387 */ /* 0x000fe20000100a00 */
[----:B------:R-:W-:-:S03]  /*34b20*/  IMAD.WIDE R30, R246, 0x4, R4 ;  /* 0x00000004f61e7825 */ /* 0x000fc600078e0204 */
[----:B------:R-:W4:Y:S01]  /*34b30*/  LDL.LU.64 R4, [R1+0x868] ;  /* 0x0008680001047983 */ /* 0x000f220000300a00 */
[----:B------:R-:W-:-:S03]  /*34b40*/  IMAD.WIDE R24, R246, 0x4, R16 ;  /* 0x00000004f6187825 */ /* 0x000fc600078e0210 */
[----:B------:R-:W-:Y:S01]  /*34b50*/  STL.64 [R1+0xc20], R32 ;  /* 0x000c202001007387 */ /* 0x000fe20000100a00 */
[----:B------:R-:W-:-:S03]  /*34b60*/  IMAD.WIDE R22, R246, 0x4, R12 ;  /* 0x00000004f6167825 */ /* 0x000fc600078e020c */
[----:B------:R-:W-:Y:S04]  /*34b70*/  STL.64 [R1+0xc08], R30 ;  /* 0x000c081e01007387 */ /* 0x000fe80000100a00 */
[----:B------:R-:W4:Y:S04]  /*34b80*/  LDL.LU.64 R16, [R1+0x280] ;  /* 0x0002800001107983 */ /* 0x000f280000300a00 */
[----:B---3--:R-:W3:Y:S04]  /*34b90*/  LDL.LU.64 R28, [R1+0x870] ;  /* 0x00087000011c7983 */ /* 0x008ee80000300a00 */
[----:B------:R-:W-:Y:S04]  /*34ba0*/  STL.64 [R1+0xc00], R24 ;  /* 0x000c001801007387 */ /* 0x000fe80000100a00 */
[----:B------:R-:W-:Y:S04]  /*34bb0*/  STL.64 [R1+0xbf8], R22 ;  /* 0x000bf81601007387 */ /* 0x000fe80000100a00 */
[----:B------:R-:W3:Y:S04]  /*34bc0*/  LDL.LU.64 R12, [R1+0x278] ;  /* 0x00027800010c7983 */ /* 0x000ee80000300a00 */
[----:B------:R-:W3:Y:S01]  /*34bd0*/  LDL.LU.64 R26, [R1+0x878] ;  /* 0x00087800011a7983 */ /* 0x000ee20000300a00 */
[----:B--2---:R-:W-:-:S05]  /*34be0*/  IMAD.WIDE R20, R246, 0x4, R10 ;  /* 0x00000004f6147825 */ /* 0x004fca00078e020a */
[----:B------:R-:W-:Y:S04]  /*34bf0*/  STL.64 [R1+0xbf0], R20 ;  /* 0x000bf01401007387 */ /* 0x000fe80000100a00 */
[----:B------:R-:W2:Y:S01]  /*34c00*/  LDL.LU.64 R10, [R1+0x270] ;  /* 0x00027000010a7983 */ /* 0x000ea20000300a00 */
[----:B------:R-:W-:-:S04]  /*34c10*/  IADD3 R0, R15, -0xcb, RZ ;  /* 0xffffff350f007810 */ /* 0x000fc80007ffe0ff */
[----:B------:R-:W-:Y:S02]  /*34c20*/  ISETP.GE.U32.AND P0, PT, R0, 0x7ffffeb6, PT ;  /* 0x7ffffeb60000780c */ /* 0x000fe40003f06070 */
[----:B------:R-:W-:-:S11]  /*34c30*/  IADD3 R0, R15, -0xcf, RZ ;  /* 0xffffff310f007810 */ /* 0x000fd60007ffe0ff */
[----:B------:R1:W-:Y:S04]  /*34c40*/  LDGSTS.E [R143+0x65000], [R34.64], !P0 ;  /* 0x65000000228f7fae */ /* 0x0003e8000c121844 */
[----:B------:R1:W-:Y:S04]  /*34c50*/  LDGSTS.E [R143+0x65100], [R32.64], !P0 ;  /* 0x65100000208f7fae */ /* 0x0003e8000c121844 */
[----:B------:R4:W-:Y:S04]  /*34c60*/  LDGSTS.E [R143+0x65200], [R30.64], !P0 ;  /* 0x652000001e8f7fae */ /* 0x0009e8000c121844 */
[----:B------:R1:W-:Y:S01]  /*34c70*/  LDGSTS.E [R143+0x65300], [R24.64], !P0 ;  /* 0x65300000188f7fae */ /* 0x0003e2000c121844 */
[----:B------:R-:W-:-:S03]  /*34c80*/  IMAD.WIDE R8, R246, 0x4, R8 ;  /* 0x00000004f6087825 */ /* 0x000fc600078e0208 */
[----:B------:R1:W-:Y:S04]  /*34c90*/  LDGSTS.E [R143+0x65400], [R22.64], !P0 ;  /* 0x65400000168f7fae */ /* 0x0003e8000c121844 */
[----:B------:R1:W-:Y:S04]  /*34ca0*/  STL.64 [R1+0xbd8], R8 ;  /* 0x000bd80801007387 */ /* 0x0003e80000100a00 */
[----:B------:R1:W-:Y:S01]  /*34cb0*/  LDGSTS.E [R143+0x65500], [R20.64], !P0 ;  /* 0x65500000148f7fae */ /* 0x0003e2000c121844 */
[----:B------:R-:W-:-:S03]  /*34cc0*/  IMAD.WIDE R6, R246, 0x4, R6 ;  /* 0x00000004f6067825 */ /* 0x000fc600078e0206 */
[----:B------:R1:W-:Y:S01]  /*34cd0*/  LDGSTS.E [R143+0x65600], [R8.64], !P0 ;  /* 0x65600000088f7fae */ /* 0x0003e2000c121844 */
[----:B------:R-:W-:-:S03]  /*34ce0*/  ISETP.GE.U32.AND P4, PT, R0, 0x7ffffeb2, PT ;  /* 0x7ffffeb20000780c */ /* 0x000fc60003f86070 */
[----:B------:R1:W-:Y:S04]  /*34cf0*/  STL.64 [R1+0xbd0], R6 ;  /* 0x000bd00601007387 */ /* 0x0003e80000100a00 */
[----:B------:R1:W-:Y:S04]  /*34d00*/  LDGSTS.E [R143+0x65700], [R6.64], !P0 ;  /* 0x65700000068f7fae */ /* 0x0003e8000c121844 */
[----:B-1----:R-:W2:Y:S04]  /*34d10*/  LDL.LU.64 R8, [R1+0x880] ;  /* 0x0008800001087983 */ /* 0x002ea80000300a00 */
[----:B------:R-:W2:Y:S04]  /*34d20*/  LDL.LU.64 R24, [R1+0x208] ;  /* 0x0002080001187983 */ /* 0x000ea80000300a00 */
[----:B------:R-:W2:Y:S04]  /*34d30*/  LDL.LU.64 R22, [R1+0x890] ;  /* 0x0008900001167983 */ /* 0x000ea80000300a00 */
[----:B------:R-:W2:Y:S04]  /*34d40*/  LDL.LU.64 R6, [R1+0x200] ;  /* 0x0002000001067983 */ /* 0x000ea80000300a00 */
[----:B------:R-:W2:Y:S01]  /*34d50*/  LDL.LU.64 R20, [R1+0x898] ;  /* 0x0008980001147983 */ /* 0x000ea20000300a00 */
[----:B------:R-:W-:-:S03]  /*34d60*/  IMAD.WIDE R34, R246, 0x4, R2 ;  /* 0x00000004f6227825 */ /* 0x000fc600078e0202 */
[----:B------:R-:W2:Y:S01]  /*34d70*/  LDL.LU.64 R2, [R1+0x1f8] ;  /* 0x0001f80001027983 */ /* 0x000ea20000300a00 */
[----:B------:R-:W-:-:S03]  /*34d80*/  IMAD.WIDE R32, R246, 0x4, R18 ;  /* 0x00000004f6207825 */ /* 0x000fc600078e0212 */
[----:B------:R-:W2:Y:S04]  /*34d90*/  LDL.LU.64 R18, [R1+0x8a0] ;  /* 0x0008a00001127983 */ /* 0x000ea80000300a00 */
[----:B------:R-:W-:Y:S04]  /*34da0*/  STL.64 [R1+0xbb8], R34 ;  /* 0x000bb82201007387 */ /* 0x000fe80000100a00 */
[----:B------:R1:W-:Y:S01]  /*34db0*/  LDGSTS.E [R143+0x67000], [R34.64], !P4 ;  /* 0x67000000228f7fae */ /* 0x0003e2000e121844 */
[----:B----4-:R-:W-:-:S03]  /*34dc0*/  IMAD.WIDE R30, R246, 0x4, R4 ;  /* 0x00000004f61e7825 */ /* 0x010fc600078e0204 */
[----:B------:R-:W4:Y:S04]  /*34dd0*/  LDL.LU.64 R4, [R1+0x1f0] ;  /* 0x0001f00001047983 */ /* 0x000f280000300a00 */
[----:B------:R-:W-:Y:S01]  /*34de0*/  STL.64 [R1+0xbb0], R32 ;  /* 0x000bb02001007387 */ /* 0x000fe20000100a00 */
[----:B------:R-:W-:-:S03]  /*34df0*/  IMAD.WIDE R16, R246, 0x4, R16 ;  /* 0x00000004f6107825 */ /* 0x000fc600078e0210 */
[----:B------:R-:W-:Y:S01]  /*34e00*/  STL.64 [R1+0xb98], R30 ;  /* 0x000b981e01007387 */ /* 0x000fe20000100a00 */
[----:B---3--:R-:W-:-:S03]  /*34e10*/  IMAD.WIDE R28, R246, 0x4, R28 ;  /* 0x00000004f61c7825 */ /* 0x008fc600078e021c */
[----:B------:R3:W-:Y:S04]  /*34e20*/  STL.64 [R1+0xb90], R16 ;  /* 0x000b901001007387 */ /* 0x0007e80000100a00 */
[----:B------:R-:W-:Y:S04]  /*34e30*/  STL.64 [R1+0xb78], R28 ;  /* 0x000b781c01007387 */ /* 0x000fe80000100a00 */
[----:B------:R1:W-:Y:S01]  /*34e40*/  LDGSTS.E [R143+0x67100], [R32.64], !P4 ;  /* 0x67100000208f7fae */ /* 0x0003e2000e121844 */
[----:B------:R-:W-:-:S03]  /*34e50*/  IMAD.WIDE R12, R246, 0x4, R12 ;  /* 0x00000004f60c7825 */ /* 0x000fc600078e020c */
[----:B------:R1:W-:Y:S01]  /*34e60*/  LDGSTS.E [R143+0x67200], [R30.64], !P4 ;  /* 0x672000001e8f7fae */ /* 0x0003e2000e121844 */
[----:B------:R-:W-:-:S03]  /*34e70*/  IMAD.WIDE R26, R246, 0x4, R26 ;  /* 0x00000004f61a7825 */ /* 0x000fc600078e021a */
[----:B------:R1:W-:Y:S04]  /*34e80*/  STL.64 [R1+0xb70], R12 ;  /* 0x000b700c01007387 */ /* 0x0003e80000100a00 */
[----:B------:R-:W-:Y:S04]  /*34e90*/  STL.64 [R1+0xb58], R26 ;  /* 0x000b581a01007387 */ /* 0x000fe80000100a00 */
[----:B------:R3:W-:Y:S01]  /*34ea0*/  LDGSTS.E [R143+0x67300], [R16.64], !P4 ;  /* 0x67300000108f7fae */ /* 0x0007e2000e121844 */
[----:B--2---:R-:W-:Y:S01]  /*34eb0*/  IMAD.WIDE R10, R246, 0x4, R10 ;  /* 0x00000004f60a7825 */ /* 0x004fe200078e020a */
[----:B------:R-:W-:-:S02]  /*34ec0*/  IADD3 R0, R15, -0xd3, RZ ;  /* 0xffffff2d0f007810 */ /* 0x000fc40007ffe0ff */
[----:B------:R2:W-:Y:S04]  /*34ed0*/  LDGSTS.E [R143+0x67400], [R28.64], !P4 ;  /* 0x674000001c8f7fae */ /* 0x0005e8000e121844 */
[----:B------:R1:W-:Y:S04]  /*34ee0*/  STL.64 [R1+0xb50], R10 ;  /* 0x000b500a01007387 */ /* 0x0003e80000100a00 */
[----:B---3--:R-:W3:Y:S01]  /*34ef0*/  LDL.LU.64 R16, [R1+0x8a8] ;  /* 0x0008a80001107983 */ /* 0x008ee20000300a00 */
[----:B------:R-:W-:-:S03]  /*34f00*/  ISETP.GE.U32.AND P1, PT, R0, 0x7ffffeae, PT ;  /* 0x7ffffeae0000780c */ /* 0x000fc60003f26070 */
[----:B------:R1:W-:Y:S04]  /*34f10*/  LDGSTS.E [R143+0x67500], [R12.64], !P4 ;  /* 0x675000000c8f7fae */ /* 0x0003e8000e121844 */
[----:B------:R1:W-:Y:S04]  /*34f20*/  LDGSTS.E [R143+0x67600], [R26.64], !P4 ;  /* 0x676000001a8f7fae */ /* 0x0003e8000e121844 */
[----:B------:R1:W-:Y:S04]  /*34f30*/  LDGSTS.E [R143+0x67700], [R10.64], !P4 ;  /* 0x677000000a8f7fae */ /* 0x0003e8000e121844 */
[----:B-1----:R-:W2:Y:S04]  /*34f40*/  LDL.LU.64 R12, [R1+0x8b8] ;  /* 0x0008b800010c7983 */ /* 0x002ea80000300a00 */
[----:B------:R-:W2:Y:S01]  /*34f50*/  LDL.LU.64 R10, [R1+0x8c0] ;  /* 0x0008c000010a7983 */ /* 0x000ea20000300a00 */
[----:B------:R-:W-:-:S03]  /*34f60*/  IMAD.WIDE R26, R246, 0x4, R8 ;  /* 0x00000004f61a7825 */ /* 0x000fc600078e0208 */
[----:B------:R-:W2:Y:S01]  /*34f70*/  LDL.LU.64 R8, [R1+0x8c8] ;  /* 0x0008c80001087983 */ /* 0x000ea20000300a00 */
[----:B------:R-:W-:-:S04]  /*34f80*/  IMAD.WIDE R24, R246, 0x4, R24 ;  /* 0x00000004f6187825 */ /* 0x000fc800078e0218 */
[C---:B------:R-:W-:Y:S01]  /*34f90*/  IMAD.WIDE R22, R246.reuse, 0x4, R22 ;  /* 0x00000004f6167825 */ /* 0x040fe200078e0216 */
[----:B------:R-:W-:Y:S03]  /*34fa0*/  STL.64 [R1+0xb38], R26 ;  /* 0x000b381a01007387 */ /* 0x000fe60000100a00 */
[C---:B------:R-:W-:Y:S01]  /*34fb0*/  IMAD.WIDE R6, R246.reuse, 0x4, R6 ;  /* 0x00000004f6067825 */ /* 0x040fe200078e0206 */
[----:B------:R-:W-:Y:S03]  /*34fc0*/  STL.64 [R1+0xb30], R24 ;  /* 0x000b301801007387 */ /* 0x000fe60000100a00 */
[C---:B------:R-:W-:Y:S01]  /*34fd0*/  IMAD.WIDE R20, R246.reuse, 0x4, R20 ;  /* 0x00000004f6147825 */ /* 0x040fe200078e0214 */
[----:B------:R-:W-:Y:S04]  /*34fe0*/  STL.64 [R1+0xb18], R22 ;  /* 0x000b181601007387 */ /* 0x000fe80000100a00 */
[----:B------:R1:W-:Y:S01]  /*34ff0*/  STL.64 [R1+0xb10], R6 ;  /* 0x000b100601007387 */ /* 0x0003e20000100a00 */
[----:B------:R-:W-:-:S03]  /*35000*/  IMAD.WIDE R2, R246, 0x4, R2 ;  /* 0x00000004f6027825 */ /* 0x000fc600078e0202 */
[----:B------:R-:W-:Y:S01]  /*35010*/  STL.64 [R1+0xaf8], R20 ;  /* 0x000af81401007387 */ /* 0x000fe20000100a00 */
[----:B------:R-:W-:-:S03]  /*35020*/  IMAD.WIDE R18, R246, 0x4, R18 ;  /* 0x00000004f6127825 */ /* 0x000fc600078e0212 */
[----:B------:R3:W-:Y:S04]  /*35030*/  LDGSTS.E [R143+0x69000], [R26.64], !P1 ;  /* 0x690000001a8f7fae */ /* 0x0007e8000c921844 */
[----:B------:R1:W-:Y:S04]  /*35040*/  STL.64 [R1+0xaf0], R2 ;  /* 0x000af00201007387 */ /* 0x0003e80000100a00 */
[----:B------:R1:W-:Y:S01]  /*35050*/  LDGSTS.E [R143+0x69100], [R24.64], !P1 ;  /* 0x69100000188f7fae */ /* 0x0003e2000c921844 */
[----:B----4-:R-:W-:-:S03]  /*35060*/  IMAD.WIDE R4, R246, 0x4, R4 ;  /* 0x00000004f6047825 */ /* 0x010fc600078e0204 */
[----:B------:R-:W-:Y:S04]  /*35070*/  STL.64 [R1+0xad8], R18 ;  /* 0x000ad81201007387 */ /* 0x000fe80000100a00 */
[----:B------:R2:W-:Y:S04]  /*35080*/  LDGSTS.E [R143+0x69200], [R22.64], !P1 ;  /* 0x69200000168f7fae */ /* 0x0005e8000c921844 */
[----:B------:R4:W-:Y:S04]  /*35090*/  STL.64 [R1+0xad0], R4 ;  /* 0x000ad00401007387 */ /* 0x0009e80000100a00 */
[----:B------:R1:W-:Y:S04]  /*350a0*/  LDGSTS.E [R143+0x69300], [R6.64], !P1 ;  /* 0x69300000068f7fae */ /* 0x0003e8000c921844 */
[----:B------:R2:W-:Y:S04]  /*350b0*/  LDGSTS.E [R143+0x69400], [R20.64], !P1 ;  /* 0x69400000148f7fae */ /* 0x0005e8000c921844 */
[----:B------:R4:W-:Y:S04]  /*350c0*/  LDGSTS.E [R143+0x69500], [R2.64], !P1 ;  /* 0x69500000028f7fae */ /* 0x0009e8000c921844 */
[----:B-1----:R-:W2:Y:S04]  /*350d0*/  LDL.LU.64 R6, [R1+0x8d0] ;  /* 0x0008d00001067983 */ /* 0x002ea80000300a00 */
[----:B------:R1:W-:Y:S04]  /*350e0*/  LDGSTS.E [R143+0x69600], [R18.64], !P1 ;  /* 0x69600000128f7fae */ /* 0x0003e8000c921844 */
[----:B----4-:R-:W4:Y:S04]  /*350f0*/  LDL.LU.64 R2, [R1+0x8e0] ;  /* 0x0008e00001027983 */ /* 0x010f280000300a00 */
[----:B------:R1:W-:Y:S04]  /*35100*/  LDGSTS.E [R143+0x69700], [R4.64], !P1 ;  /* 0x69700000048f7fae */ /* 0x0003e8000c921844 */
[----:B-1----:R-:W4:Y:S01]  /*35110*/  LDL.LU.64 R4, [R1+0x8e8] ;  /* 0x0008e80001047983 */ /* 0x002f220000300a00 */
[----:B---3--:R-:W-:-:S03]  /*35120*/  IMAD.WIDE R26, R246, 0x4, R16 ;  /* 0x00000004f61a7825 */ /* 0x008fc600078e0210 */
[----:B------:R-:W3:Y:S01]  /*35130*/  LDL.LU.64 R16, [R1+0x8f0] ;  /* 0x0008f00001107983 */ /* 0x000ee20000300a00 */
[----:B------:R-:W-:-:S04]  /*35140*/  IADD3 R0, R15, -0xd7, RZ ;  /* 0xffffff290f007810 */ /* 0x000fc80007ffe0ff */
[----:B------:R-:W-:Y:S01]  /*35150*/  ISETP.GE.U32.AND P3, PT, R0, 0x7ffffeaa, PT ;  /* 0x7ffffeaa0000780c */ /* 0x000fe20003f66070 */
[C---:B------:R-:W-:Y:S01]  /*35160*/  IMAD.WIDE R24, R246.reuse, 0x4, R160 ;  /* 0x00000004f6187825 */ /* 0x040fe200078e02a0 */
[----:B------:R-:W-:Y:S03]  /*35170*/  STL.64 [R1+0xaa8], R26 ;  /* 0x000aa81a01007387 */ /* 0x000fe60000100a00 */
[C---:B--2---:R-:W-:Y:S01]  /*35180*/  IMAD.WIDE R22, R246.reuse, 0x4, R12 ;  /* 0x00000004f6167825 */ /* 0x044fe200078e020c */
[----:B------:R-:W-:Y:S03]  /*35190*/  STL.64 [R1+0xaa0], R24 ;  /* 0x000aa01801007387 */ /* 0x000fe60000100a00 */
[C---:B------:R-:W-:Y:S01]  /*351a0*/  IMAD.WIDE R12, R246.reuse, 0x4, R162 ;  /* 0x00000004f60c7825 */ /* 0x040fe200078e02a2 */
[----:B------:R-:W-:Y:S03]  /*351b0*/  STL.64 [R1+0xa88], R22 ;  /* 0x000a881601007387 */ /* 0x000fe60000100a00 */
[C---:B------:R-:W-:Y:S01]  /*351c0*/  IMAD.WIDE R20, R246.reuse, 0x4, R10 ;  /* 0x00000004f6147825 */ /* 0x040fe200078e020a */
[----:B------:R1:W-:Y:S03]  /*351d0*/  STL.64 [R1+0xa80], R12 ;  /* 0x000a800c01007387 */ /* 0x0003e60000100a00 */
[----:B------:R-:W-:Y:S01]  /*351e0*/  IMAD.WIDE R10, R246, 0x4, R164 ;  /* 0x00000004f60a7825 */ /* 0x000fe200078e02a4 */
[----:B------:R-:W-:Y:S01]  /*351f0*/  STL.64 [R1+0xa68], R20 ;  /* 0x000a681401007387 */ /* 0x000fe20000100a00 */
[----:B------:R-:W-:-:S03]  /*35200*/  IADD3 R0, R15, -0xdb, RZ ;  /* 0xffffff250f007810 */ /* 0x000fc60007ffe0ff */
[----:B------:R2:W-:Y:S04]  /*35210*/  LDGSTS.E [R143+0x6b000], [R26.64], !P3 ;  /* 0x6b0000001a8f7fae */ /* 0x0005e8000d921844 */
[----:B------:R1:W-:Y:S04]  /*35220*/  STL.64 [R1+0x418], R10 ;  /* 0x0004180a01007387 */ /* 0x0003e80000100a00 */
[----:B------:R1:W-:Y:S01]  /*35230*/  LDGSTS.E [R143+0x6b100], [R24.64], !P3 ;  /* 0x6b100000188f7fae */ /* 0x0003e2000d921844 */
[----:B------:R-:W-:-:S03]  /*35240*/  ISETP.GE.U32.AND P5, PT, R0, 0x7ffffea6, PT ;  /* 0x7ffffea60000780c */ /* 0x000fc60003fa6070 */
[----:B------:R4:W-:Y:S04]  /*35250*/  LDGSTS.E [R143+0x6b200], [R22.64], !P3 ;  /* 0x6b200000168f7fae */ /* 0x0009e8000d921844 */
[----:B------:R1:W-:Y:S04]  /*35260*/  LDGSTS.E [R143+0x6b300], [R12.64], !P3 ;  /* 0x6b3000000c8f7fae */ /* 0x0003e8000d921844 */
[----:B------:R1:W-:Y:S01]  /*35270*/  LDGSTS.E [R143+0x6b400], [R20.64], !P3 ;  /* 0x6b400000148f7fae */ /* 0x0003e2000d921844 */
[----:B------:R-:W-:-:S03]  /*35280*/  IMAD.WIDE R18, R246, 0x4, R8 ;  /* 0x00000004f6127825 */ /* 0x000fc600078e0208 */
[----:B------:R1:W-:Y:S01]  /*35290*/  LDGSTS.E [R143+0x6b500], [R10.64], !P3 ;  /* 0x6b5000000a8f7fae */ /* 0x0003e2000d921844 */
[----:B------:R-:W-:-:S03]  /*352a0*/  IMAD.WIDE R8, R246, 0x4, R166 ;  /* 0x00000004f6087825 */ /* 0x000fc600078e02a6 */
[----:B------:R-:W-:Y:S04]  /*352b0*/  STL.64 [R1+0x410], R18 ;  /* 0x0004101201007387 */ /* 0x000fe80000100a00 */
[----:B------:R1:W-:Y:S04]  /*352c0*/  STL.64 [R1+0x408], R8 ;  /* 0x0004080801007387 */ /* 0x0003e80000100a00 */
[----:B-1----:R-:W3:Y:S04]  /*352d0*/  LDL.LU.64 R12, [R1+0x8f8] ;  /* 0x0008f800010c7983 */ /* 0x002ee80000300a00 */
[----:B------:R-:W3:Y:S04]  /*352e0*/  LDL.LU.64 R10, [R1+0x908] ;  /* 0x00090800010a7983 */ /* 0x000ee80000300a00 */
[----:B------:R3:W-:Y:S01]  /*352f0*/  LDGSTS.E [R143+0x6b600], [R18.64], !P3 ;  /* 0x6b600000128f7fae */ /* 0x0007e2000d921844 */
[----:B------:R-:W-:-:S03]  /*35300*/  IMAD.WIDE R24, R246, 0x4, R168 ;  /* 0x00000004f6187825 */ /* 0x000fc600078e02a8 */
[----:B------:R1:W-:Y:S04]  /*35310*/  LDGSTS.E [R143+0x6b700], [R8.64], !P3 ;  /* 0x6b700000088f7fae */ /* 0x0003e8000d921844 */
[----:B-1----:R-:W3:Y:S01]  /*35320*/  LDL.LU.64 R8, [R1+0x910] ;  /* 0x0009100001087983 */ /* 0x002ee20000300a00 */
[----:B--2---:R-:W-:-:S03]  /*35330*/  IMAD.WIDE R26, R246, 0x4, R6 ;  /* 0x00000004f61a7825 */ /* 0x004fc600078e0206 */
[----:B------:R-:W3:Y:S01]  /*35340*/  LDL.LU.64 R6, [R1+0x918] ;  /* 0x0009180001067983 */ /* 0x000ee20000300a00 */
[----:B----4-:R-:W-:-:S03]  /*35350*/  IMAD.WIDE R22, R246, 0x4, R2 ;  /* 0x00000004f6167825 */ /* 0x010fc600078e0202 */
[----:B------:R-:W-:Y:S01]  /*35360*/  STL.64 [R1+0x35c0], R26 ;  /* 0x0035c01a01007387 */ /* 0x000fe20000100a00 */
[----:B------:R-:W-:-:S03]  /*35370*/  IMAD.WIDE R2, R246, 0x4, R170 ;  /* 0x00000004f6027825 */ /* 0x000fc600078e02aa */
[----:B------:R-:W-:Y:S04]  /*35380*/  STL.64 [R1+0x35d0], R24 ;  /* 0x0035d01801007387 */ /* 0x000fe80000100a00 */
[----:B------:R-:W-:Y:S01]  /*35390*/  STL.64 [R1+0x35e0], R22 ;  /* 0x0035e01601007387 */ /* 0x000fe20000100a00 */
[----:B------:R-:W-:-:S03]  /*353a0*/  IMAD.WIDE R20, R246, 0x4, R4 ;  /* 0x00000004f6147825 */ /* 0x000fc600078e0204 */
[----:B------:R1:W-:Y:S01]  /*353b0*/  STL.64 [R1+0x35e8], R2 ;  /* 0x0035e80201007387 */ /* 0x0003e20000100a00 */
[----:B------:R-:W-:-:S03]  /*353c0*/  IMAD.WIDE R4, R246, 0x4, R172 ;  /* 0x00000004f6047825 */ /* 0x000fc600078e02ac */
[----:B------:R-:W-:Y:S04]  /*353d0*/  STL.64 [R1+0x35f0], R20 ;  /* 0x0035f01401007387 */ /* 0x000fe80000100a00 */
[----:B------:R4:W-:Y:S04]  /*353e0*/  LDGSTS.E [R143+0x6d000], [R26.64], !P5 ;  /* 0x6d0000001a8f7fae */ /* 0x0009e8000e921844 */
[----:B------:R1:W-:Y:S04]  /*353f0*/  STL.64 [R1+0x35f8], R4 ;  /* 0x0035f80401007387 */ /* 0x0003e80000100a00 */
[----:B------:R1:W-:Y:S04]  /*35400*/  LDGSTS.E [R143+0x6d100], [R24.64], !P5 ;  /* 0x6d100000188f7fae */ /* 0x0003e8000e921844 */
[----:B------:R1:W-:Y:S04]  /*35410*/  LDGSTS.E [R143+0x6d200], [R22.64], !P5 ;  /* 0x6d200000168f7fae */ /* 0x0003e8000e921844 */
[----:B------:R1:W-:Y:S01]  /*35420*/  LDGSTS.E [R143+0x6d300], [R2.64], !P5 ;  /* 0x6d300000028f7fae */ /* 0x0003e2000e921844 */
[----:B------:R-:W-:-:S03]  /*35430*/  IADD3 R0, R15, -0xdf, RZ ;  /* 0xffffff210f007810 */ /* 0x000fc60007ffe0ff */
[----:B------:R1:W-:Y:S01]  /*35440*/  LDGSTS.E [R143+0x6d400], [R20.64], !P5 ;  /* 0x6d400000148f7fae */ /* 0x0003e2000e921844 */
[----:B---3--:R-:W-:Y:S01]  /*35450*/  IMAD.WIDE R18, R246, 0x4, R16 ;  /* 0x00000004f6127825 */ /* 0x008fe200078e0210 */
[----:B------:R-:W-:Y:S02]  /*35460*/  ISETP.GE.U32.AND P6, PT, R0, 0x7ffffea2, PT ;  /* 0x7ffffea20000780c */ /* 0x000fe40003fc6070 */
[----:B------:R3:W-:Y:S01]  /*35470*/  LDGSTS.E [R143+0x6d500], [R4.64], !P5 ;  /* 0x6d500000048f7fae */ /* 0x0007e2000e921844 */
[----:B------:R-:W-:-:S03]  /*35480*/  IMAD.WIDE R16, R246, 0x4, R174 ;  /* 0x00000004f6107825 */ /* 0x000fc600078e02ae */
[----:B------:R-:W-:Y:S04]  /*35490*/  STL.64 [R1+0x3600], R18 ;  /* 0x0036001201007387 */ /* 0x000fe80000100a00 */
[----:B------:R3:W-:Y:S04]  /*354a0*/  STL.64 [R1+0x3608], R16 ;  /* 0x0036081001007387 */ /* 0x0007e80000100a00 */
[----:B-1----:R-:W2:Y:S04]  /*354b0*/  LDL.LU.64 R2, [R1+0x920] ;  /* 0x0009200001027983 */ /* 0x002ea80000300a00 */
[----:B---3--:R-:W3:Y:S04]  /*354c0*/  LDL.LU.64 R4, [R1+0x930] ;  /* 0x0009300001047983 */ /* 0x008ee80000300a00 */
[----:B------:R1:W-:Y:S01]  /*354d0*/  LDGSTS.E [R143+0x6d600], [R18.64], !P5 ;  /* 0x6d600000128f7fae */ /* 0x0003e2000e921844 */
[----:B------:R-:W-:-:S03]  /*354e0*/  IMAD.WIDE R24, R246, 0x4, R176 ;  /* 0x00000004f6187825 */ /* 0x000fc600078e02b0 */
[----:B------:R1:W-:Y:S04]  /*354f0*/  LDGSTS.E [R143+0x6d700], [R16.64], !P5 ;  /* 0x6d700000108f7fae */ /* 0x0003e8000e921844 */
[----:B-1----:R-:W3:Y:S01]  /*35500*/  LDL.LU.64 R16, [R1+0x938] ;  /* 0x0009380001107983 */ /* 0x002ee20000300a00 */
[----:B----4-:R-:W-:-:S03]  /*35510*/  IMAD.WIDE R26, R246, 0x4, R12 ;  /* 0x00000004f61a7825 */ /* 0x010fc600078e020c */
[----:B------:R-:W4:Y:S01]  /*35520*/  LDL.LU.64 R12, [R1+0x940] ;  /* 0x00094000010c7983 */ /* 0x000f220000300a00 */
[----:B------:R-:W-:-:S03]  /*35530*/  IMAD.WIDE R22, R246, 0x4, R10 ;  /* 0x00000004f6167825 */ /* 0x000fc600078e020a */
[----:B------:R-:W-:Y:S01]  /*35540*/  STL.64 [R1+0x3650], R26 ;  /* 0x0036501a01007387 */ /* 0x000fe20000100a00 */
[----:B------:R-:W-:-:S03]  /*35550*/  IMAD.WIDE R10, R246, 0x4, R178 ;  /* 0x00000004f60a7825 */ /* 0x000fc600078e02b2 */
[----:B------:R-:W-:Y:S04]  /*35560*/  STL.64 [R1+0x3658], R24 ;  /* 0x0036581801007387 */ /* 0x000fe80000100a00 */
[----:B------:R-:W-:Y:S04]  /*35570*/  STL.64 [R1+0x3660], R22 ;  /* 0x0036601601007387 */ /* 0x000fe80000100a00 */
[----:B------:R1:W-:Y:S04]  /*35580*/  STL.64 [R1+0x3668], R10 ;  /* 0x0036680a01007387 */ /* 0x0003e80000100a00 */
[----:B------:R2:W-:Y:S01]  /*35590*/  LDGSTS.E [R143+0x6f000], [R26.64], !P6 ;  /* 0x6f0000001a8f7fae */ /* 0x0005e2000f121844 */
[----:B------:R-:W-:-:S03]  /*355a0*/  IMAD.WIDE R20, R246, 0x4, R8 ;  /* 0x00000004f6147825 */ /* 0x000fc600078e0208 */
[----:B------:R1:W-:Y:S01]  /*355b0*/  LDGSTS.E [R143+0x6f100], [R24.64], !P6 ;  /* 0x6f100000188f7fae */ /* 0x0003e2000f121844 */
[----:B------:R-:W-:-:S03]  /*355c0*/  IMAD.WIDE R8, R246, 0x4, R180 ;  /* 0x00000004f6087825 */ /* 0x000fc600078e02b4 */
[----:B------:R-:W-:Y:S04]  /*355d0*/  STL.64 [R1+0x3670], R20 ;  /* 0x0036701401007387 */ /* 0x000fe80000100a00 */
[----:B------:R1:W-:Y:S04]  /*355e0*/  STL.64 [R1+0x3678], R8 ;  /* 0x0036780801007387 */ /* 0x0003e80000100a00 */
[----:B------:R3:W-:Y:S04]  /*355f0*/  LDGSTS.E [R143+0x6f200], [R22.64], !P6 ;  /* 0x6f200000168f7fae */ /* 0x0007e8000f121844 */
[----:B------:R1:W-:Y:S04]  /*35600*/  LDGSTS.E [R143+0x6f300], [R10.64], !P6 ;  /* 0x6f3000000a8f7fae */ /* 0x0003e8000f121844 */
[----:B------:R1:W-:Y:S04]  /*35610*/  LDGSTS.E [R143+0x6f400], [R20.64], !P6 ;  /* 0x6f400000148f7fae */ /* 0x0003e8000f121844 */
[----:B------:R1:W-:Y:S01]  /*35620*/  LDGSTS.E [R143+0x6f500], [R8.64], !P6 ;  /* 0x6f500000088f7fae */ /* 0x0003e2000f121844 */
[----:B------:R-:W-:-:S04]  /*35630*/  IMAD.WIDE R18, R246, 0x4, R6 ;  /* 0x00000004f6127825 */ /* 0x000fc800078e0206 */
[C---:B------:R-:W-:Y:S01]  /*35640*/  IMAD.WIDE R6, R246.reuse, 0x4, R182 ;  /* 0x00000004f6067825 */ /* 0x040fe200078e02b6 */
[----:B------:R-:W-:Y:S04]  /*35650*/  STL.64 [R1+0x3680], R18 ;  /* 0x0036801201007387 */ /* 0x000fe80000100a00 */
[----:B------:R1:W-:Y:S04]  /*35660*/  STL.64 [R1+0x3688], R6 ;  /* 0x0036880601007387 */ /* 0x0003e80000100a00 */
[----:B-1----:R-:W4:Y:S04]  /*35670*/  LDL.LU.64 R10, [R1+0x948] ;  /* 0x00094800010a7983 */ /* 0x002f280000300a00 */
[----:B------:R-:W4:Y:S04]  /*35680*/  LDL.LU.64 R8, [R1+0x960] ;  /* 0x0009600001087983 */ /* 0x000f280000300a00 */
[----:B------:R4:W-:Y:S04]  /*35690*/  LDGSTS.E [R143+0x6f600], [R18.64], !P6 ;  /* 0x6f600000128f7fae */ /* 0x0009e8000f121844 */
[----:B------:R1:W-:Y:S04]  /*356a0*/  LDGSTS.E [R143+0x6f700], [R6.64], !P6 ;  /* 0x6f700000068f7fae */ /* 0x0003e8000f121844 */
[----:B-1----:R-:W4:Y:S01]  /*356b0*/  LDL.LU.64 R6, [R1+0x968] ;  /* 0x0009680001067983 */ /* 0x002f220000300a00 */
[----:B--2---:R-:W-:-:S03]  /*356c0*/  IMAD.WIDE R26, R246, 0x4, R2 ;  /* 0x00000004f61a7825 */ /* 0x004fc600078e0202 */
[----:B------:R-:W2:Y:S01]  /*356d0*/  LDL.LU.64 R2, [R1+0x970] ;  /* 0x0009700001027983 */ /* 0x000ea20000300a00 */
[----:B------:R-:W-:-:S04]  /*356e0*/  IADD3 R0, R15, -0xe3, RZ ;  /* 0xffffff1d0f007810 */ /* 0x000fc80007ffe0ff */
[----:B------:R-:W-:Y:S01]  /*356f0*/  ISETP.GE.U32.AND P2, PT, R0, 0x7ffffe9e, PT ;  /* 0x7ffffe9e0000780c */ /* 0x000fe20003f46070 */
[C---:B------:R-:W-:Y:S01]  /*35700*/  IMAD.WIDE R24, R246.reuse, 0x4, R184 ;  /* 0x00000004f6187825 */ /* 0x040fe200078e02b8 */
[----:B------:R-:W-:Y:S03]  /*35710*/  STL.64 [R1+0x3710], R26 ;  /* 0x0037101a01007387 */ /* 0x000fe60000100a00 */
[C---:B---3--:R-:W-:Y:S01]  /*35720*/  IMAD.WIDE R22, R246.reuse, 0x4, R4 ;  /* 0x00000004f6167825 */ /* 0x048fe200078e0204 */
[----:B------:R-:W-:Y:S03]  /*35730*/  STL.64 [R1+0x3718], R24 ;  /* 0x0037181801007387 */ /* 0x000fe60000100a00 */
[----:B------:R-:W-:Y:S01]  /*35740*/  IMAD.WIDE R4, R246, 0x4, R186 ;  /* 0x00000004f6047825 */ /* 0x000fe200078e02ba */
[----:B------:R-:W-:Y:S01]  /*35750*/  STL.64 [R1+0x3720], R22 ;  /* 0x0037201601007387 */ /* 0x000fe20000100a00 */
[----:B------:R-:W-:-:S02]  /*35760*/  IADD3 R0, R15, -0xe7, RZ ;  /* 0xffffff190f007810 */ /* 0x000fc40007ffe0ff */
[C---:B------:R-:W-:Y:S01]  /*35770*/  IMAD.WIDE R20, R246.reuse, 0x4, R16 ;  /* 0x00000004f6147825 */ /* 0x040fe200078e0210 */
[----:B------:R1:W-:Y:S03]  /*35780*/  STL.64 [R1+0x3728], R4 ;  /* 0x0037280401007387 */ /* 0x0003e60000100a00 */
[----:B------:R-:W-:Y:S01]  /*35790*/  IMAD.WIDE R16, R246, 0x4, R188 ;  /* 0x00000004f6107825 */ /* 0x000fe200078e02bc */
[----:B------:R-:W-:Y:S04]  /*357a0*/  STL.64 [R1+0x3730], R20 ;  /* 0x0037301401007387 */ /* 0x000fe80000100a00 */
[----:B------:R3:W-:Y:S04]  /*357b0*/  LDGSTS.E [R143+0x71000], [R26.64], !P2 ;  /* 0x710000001a8f7fae */ /* 0x0007e8000d121844 */
[----:B------:R1:W-:Y:S04]  /*357c0*/  STL.64 [R1+0x3738], R16 ;  /* 0x0037381001007387 */ /* 0x0003e80000100a00 */
[----:B------:R1:W-:Y:S01]  /*357d0*/  LDGSTS.E [R143+0x71100], [R24.64], !P2 ;  /* 0x71100000188f7fae */ /* 0x0003e2000d121844 */
[----:B------:R-:W-:-:S03]  /*357e0*/  ISETP.GE.U32.AND P0, PT, R0, 0x7ffffe9a, PT ;  /* 0x7ffffe9a0000780c */ /* 0x000fc60003f06070 */
[----:B------:R1:W-:Y:S04]  /*357f0*/  LDGSTS.E [R143+0x71200], [R22.64], !P2 ;  /* 0x71200000168f7fae */ /* 0x0003e8000d121844 */
[----:B------:R1:W-:Y:S04]  /*35800*/  LDGSTS.E [R143+0x71300], [R4.64], !P2 ;  /* 0x71300000048f7fae */ /* 0x0003e8000d121844 */
[----:B------:R1:W-:Y:S01]  /*35810*/  LDGSTS.E [R143+0x71400], [R20.64], !P2 ;  /* 0x71400000148f7fae */ /* 0x0003e2000d121844 */
[----:B----4-:R-:W-:-:S03]  /*35820*/  IMAD.WIDE R18, R246, 0x4, R12 ;  /* 0x00000004f6127825 */ /* 0x010fc600078e020c */
[----:B------:R4:W-:Y:S01]  /*35830*/  LDGSTS.E [R143+0x71500], [R16.64], !P2 ;  /* 0x71500000108f7fae */ /* 0x0009e2000d121844 */
[----:B------:R-:W-:-:S03]  /*35840*/  IMAD.WIDE R12, R246, 0x4, R190 ;  /* 0x00000004f60c7825 */ /* 0x000fc600078e02be */
[----:B------:R-:W-:Y:S04]  /*35850*/  STL.64 [R1+0x3740], R18 ;  /* 0x0037401201007387 */ /* 0x000fe80000100a00 */
[----:B------:R3:W-:Y:S04]  /*35860*/  STL.64 [R1+0x3748], R12 ;  /* 0x0037480c01007387 */ /* 0x0007e80000100a00 */
[----:B-1----:R-:W2:Y:S04]  /*35870*/  LDL.LU.64 R4, [R1+0x978] ;  /* 0x0009780001047983 */ /* 0x002ea80000300a00 */
[----:B----4-:R-:W4:Y:S04]  /*35880*/  LDL.LU.64 R16, [R1+0x988] ;  /* 0x0009880001107983 */ /* 0x010f280000300a00 */
[----:B------:R2:W-:Y:S01]  /*35890*/  LDGSTS.E [R143+0x71600], [R18.64], !P2 ;  /* 0x71600000128f7fae */ /* 0x0005e2000d121844 */
[----:B------:R-:W-:-:S03]  /*358a0*/  IMAD.WIDE R24, R246, 0x4, R192 ;  /* 0x00000004f6187825 */ /* 0x000fc600078e02c0 */
[----:B------:R3:W-:Y:S04]  /*358b0*/  LDGSTS.E [R143+0x71700], [R12.64], !P2 ;  /* 0x717000000c8f7fae */ /* 0x0007e8000d121844 */
[----:B---3--:R-:W4:Y:S01]  /*358c0*/  LDL.LU.64 R12, [R1+0x990] ;  /* 0x00099000010c7983 */ /* 0x008f220000300a00 */
[----:B------:R-:W-:-:S03]  /*358d0*/  IMAD.WIDE R26, R246, 0x4, R10 ;  /* 0x00000004f61a7825 */ /* 0x000fc600078e020a */
        /* <DEDUP_REMOVED lines=14> */
[----:B------:R1:W-:Y:S01]  /*359c0*/  LDGSTS.E [R143+0x73300], [R8.64], !P0 ;  /* 0x73300000088f7fae */ /* 0x0003e2000c121844 */
[----:B------:R-:W-:-:S03]  /*359d0*/  IADD3 R0, R15, -0xeb, RZ ;  /* 0xffffff150f007810 */ /* 0x000fc60007ffe0ff */
[----:B------:R4:W-:Y:S01]  /*359e0*/  LDGSTS.E [R143+0x73400], [R20.64], !P0 ;  /* 0x73400000148f7fae */ /* 0x0009e2000c121844 */
[----:B--2---:R-:W-:Y:S01]  /*359f0*/  IMAD.WIDE R18, R246, 0x4, R2 ;  /* 0x00000004f6127825 */ /* 0x004fe200078e0202 */
[----:B------:R-:W-:Y:S02]  /*35a00*/  ISETP.GE.U32.AND P4, PT, R0, 0x7ffffe96, PT ;  /* 0x7ffffe960000780c */ /* 0x000fe40003f86070 */
[----:B------:R2:W-:Y:S01]  /*35a10*/  LDGSTS.E [R143+0x73500], [R6.64], !P0 ;  /* 0x73500000068f7fae */ /* 0x0005e2000c121844 */
[----:B------:R-:W-:-:S03]  /*35a20*/  IMAD.WIDE R2, R246, 0x4, R198 ;  /* 0x00000004f6027825 */ /* 0x000fc600078e02c6 */
[----:B------:R-:W-:Y:S04]  /*35a30*/  STL.64 [R1+0x3850], R18 ;  /* 0x0038501201007387 */ /* 0x000fe80000100a00 */
[----:B------:R2:W-:Y:S04]  /*35a40*/  STL.64 [R1+0x3858], R2 ;  /* 0x0038580201007387 */ /* 0x0005e80000100a00 */
[----:B-1----:R-:W3:Y:S01]  /*35a50*/  LDL.LU.64 R8, [R1+0x9a0] ;  /* 0x0009a00001087983 */ /* 0x002ee20000300a00 */
[----:B------:R-:W-:-:S03]  /*35a60*/  IMAD.WIDE R24, R246, 0x4, R200 ;  /* 0x00000004f6187825 */ /* 0x000fc600078e02c8 */
[----:B--2---:R-:W2:Y:S04]  /*35a70*/  LDL.LU.64 R6, [R1+0x9b0] ;  /* 0x0009b00001067983 */ /* 0x004ea80000300a00 */
[----:B------:R1:W-:Y:S04]  /*35a80*/  LDGSTS.E [R143+0x73600], [R18.64], !P0 ;  /* 0x73600000128f7fae */ /* 0x0003e8000c121844 */
[----:B------:R1:W-:Y:S04]  /*35a90*/  LDGSTS.E [R143+0x73700], [R2.64], !P0 ;  /* 0x73700000028f7fae */ /* 0x0003e8000c121844 */
[----:B-1----:R-:W2:Y:S01]  /*35aa0*/  LDL.LU.64 R2, [R1+0x9b8] ;  /* 0x0009b80001027983 */ /* 0x002ea20000300a00 */
[----:B------:R-:W-:-:S03]  /*35ab0*/  IMAD.WIDE R26, R246, 0x4, R4 ;  /* 0x00000004f61a7825 */ /* 0x000fc600078e0204 */
[----:B------:R-:W2:Y:S01]  /*35ac0*/  LDL.LU.64 R4, [R1+0x9c0] ;  /* 0x0009c00001047983 */ /* 0x000ea20000300a00 */
[----:B----4-:R-:W-:-:S03]  /*35ad0*/  IMAD.WIDE R22, R246, 0x4, R16 ;  /* 0x00000004f6167825 */ /* 0x010fc600078e0210 */
        /* <DEDUP_REMOVED lines=19> */
[----:B-1----:R-:W2:Y:S04]  /*35c10*/  LDL.LU.64 R16, [R1+0x9c8] ;  /* 0x0009c80001107983 */ /* 0x002ea80000300a00 */
[----:B------:R-:W2:Y:S04]  /*35c20*/  LDL.LU.64 R12, [R1+0x9d8] ;  /* 0x0009d800010c7983 */ /* 0x000ea80000300a00 */
[----:B------:R1:W-:Y:S04]  /*35c30*/  LDGSTS.E [R143+0x75600], [R18.64], !P4 ;  /* 0x75600000128f7fae */ /* 0x0003e8000e121844 */
[----:B------:R4:W-:Y:S04]  /*35c40*/  LDGSTS.E [R143+0x75700], [R10.64], !P4 ;  /* 0x757000000a8f7fae */ /* 0x0009e8000e121844 */
[----:B----4-:R-:W4:Y:S01]  /*35c50*/  LDL.LU.64 R10, [R1+0x9e0] ;  /* 0x0009e000010a7983 */ /* 0x010f220000300a00 */
        /* <DEDUP_REMOVED lines=15> */
[----:B------:R1:W-:Y:S01]  /*35d50*/  LDGSTS.E [R143+0x77000], [R26.64], !P1 ;  /* 0x770000001a8f7fae */ /* 0x0003e2000c921844 */
[----:B------:R-:W-:-:S03]  /*35d60*/  ISETP.GE.U32.AND P3, PT, R0, 0x7ffffe8e, PT ;  /* 0x7ffffe8e0000780c */ /* 0x000fc60003f66070 */
[----:B------:R1:W-:Y:S04]  /*35d70*/  STL.64 [R1+0x3938], R2 ;  /* 0x0039380201007387 */ /* 0x0003e80000100a00 */
[----:B------:R1:W-:Y:S04]  /*35d80*/  LDGSTS.E [R143+0x77100], [R24.64], !P1 ;  /* 0x77100000188f7fae */ /* 0x0003e8000c921844 */
[----:B------:R2:W-:Y:S04]  /*35d90*/  LDGSTS.E [R143+0x77200], [R22.64], !P1 ;  /* 0x77200000168f7fae */ /* 0x0005e8000c921844 */
[----:B------:R2:W-:Y:S04]  /*35da0*/  LDGSTS.E [R143+0x77300], [R6.64], !P1 ;  /* 0x77300000068f7fae */ /* 0x0005e8000c921844 */
[----:B------:R2:W-:Y:S01]  /*35db0*/  LDGSTS.E [R143+0x77400], [R20.64], !P1 ;  /* 0x77400000148f7fae */ /* 0x0005e2000c921844 */
[----:B-1----:R-:W-:-:S03]  /*35dc0*/  IMAD.WIDE R18, R246, 0x4, R4 ;  /* 0x00000004f6127825 */ /* 0x002fc600078e0204 */
[----:B------:R1:W-:Y:S01]  /*35dd0*/  LDGSTS.E [R143+0x77500], [R2.64], !P1 ;  /* 0x77500000028f7fae */ /* 0x0003e2000c921844 */
[----:B------:R-:W-:-:S03]  /*35de0*/  IMAD.WIDE R4, R246, 0x4, R214 ;  /* 0x00000004f6047825 */ /* 0x000fc600078e02d6 */
[----:B------:R-:W-:Y:S04]  /*35df0*/  STL.64 [R1+0x3940], R18 ;  /* 0x0039401201007387 */ /* 0x000fe80000100a00 */
[----:B------:R2:W-:Y:S04]  /*35e00*/  STL.64 [R1+0x3948], R4 ;  /* 0x0039480401007387 */ /* 0x0005e80000100a00 */
[----:B--2---:R-:W3:Y:S01]  /*35e10*/  LDL.LU.64 R6, [R1+0x9f0] ;  /* 0x0009f00001067983 */ /* 0x004ee20000300a00 */
[----:B------:R-:W-:-:S03]  /*35e20*/  IMAD.WIDE R24, R246, 0x4, R216 ;  /* 0x00000004f6187825 */ /* 0x000fc600078e02d8 */
[----:B-1----:R-:W3:Y:S04]  /*35e30*/  LDL.LU.64 R2, [R1+0xa00] ;  /* 0x000a000001027983 */ /* 0x002ee80000300a00 */
[----:B------:R1:W-:Y:S01]  /*35e40*/  LDGSTS.E [R143+0x77600], [R18.64], !P1 ;  /* 0x77600000128f7fae */ /* 0x0003e2000c921844 */
[----:B------:R-:W-:-:S03]  /*35e50*/  IMAD.WIDE R22, R246, 0x4, R218 ;  /* 0x00000004f6167825 */ /* 0x000fc600078e02da */
[----:B------:R1:W-:Y:S01]  /*35e60*/  LDGSTS.E [R143+0x77700], [R4.64], !P1 ;  /* 0x77700000048f7fae */ /* 0x0003e2000c921844 */
[----:B------:R-:W-:-:S03]  /*35e70*/  IMAD.WIDE R20, R246, 0x4, R220 ;  /* 0x00000004f6147825 */ /* 0x000fc600078e02dc */
[----:B-1----:R-:W3:Y:S01]  /*35e80*/  LDL.LU.64 R4, [R1+0xa08] ;  /* 0x000a080001047983 */ /* 0x002ee20000300a00 */
[----:B------:R-:W-:-:S04]  /*35e90*/  IMAD.WIDE R18, R246, 0x4, R222 ;  /* 0x00000004f6127825 */ /* 0x000fc800078e02de */
[C---:B------:R-:W-:Y:S02]  /*35ea0*/  IMAD.WIDE R26, R246.reuse, 0x4, R16 ;  /* 0x00000004f61a7825 */ /* 0x040fe400078e0210 */
[----:B------:R-:W3:Y:S02]  /*35eb0*/  LDL.LU.64 R16, [R1+0xa10] ;  /* 0x000a100001107983 */ /* 0x000ee40000300a00 */
[C---:B------:R-:W-:Y:S02]  /*35ec0*/  IMAD.WIDE R12, R246.reuse, 0x4, R12 ;  /* 0x00000004f60c7825 */ /* 0x040fe400078e020c */
[----:B------:R-:W-:Y:S04]  /*35ed0*/  STL.64 [R1+0x3d48], R26 ;  /* 0x003d481a01007387 */ /* 0x000fe80000100a00 */
[----:B------:R-:W-:Y:S04]  /*35ee0*/  STL.64 [R1+0x3d40], R24 ;  /* 0x003d401801007387 */ /* 0x000fe80000100a00 */
[----:B------:R1:W-:Y:S04]  /*35ef0*/  STL.64 [R1+0x3d38], R12 ;  /* 0x003d380c01007387 */ /* 0x0003e80000100a00 */
[----:B------:R1:W-:Y:S04]  /*35f00*/  STL.64 [R1+0x3d30], R22 ;  /* 0x003d301601007387 */ /* 0x0003e80000100a00 */
[----:B------:R3:W-:Y:S01]  /*35f10*/  LDGSTS.E [R143+0x79000], [R26.64], !P3 ;  /* 0x790000001a8f7fae */ /* 0x0007e2000d921844 */
[----:B----4-:R-:W-:-:S03]  /*35f20*/  IMAD.WIDE R10, R246, 0x4, R10 ;  /* 0x00000004f60a7825 */ /* 0x010fc600078e020a */
[----:B------:R4:W-:Y:S04]  /*35f30*/  LDGSTS.E [R143+0x79100], [R24.64], !P3 ;  /* 0x79100000188f7fae */ /* 0x0009e8000d921844 */
[----:B------:R1:W-:Y:S04]  /*35f40*/  STL.64 [R1+0x3d28], R10 ;  /* 0x003d280a01007387 */ /* 0x0003e80000100a00 */
[----:B------:R1:W-:Y:S04]  /*35f50*/  STL.64 [R1+0x3d20], R20 ;  /* 0x003d201401007387 */ /* 0x0003e80000100a00 */
[----:B------:R1:W-:Y:S01]  /*35f60*/  LDGSTS.E [R143+0x79200], [R12.64], !P3 ;  /* 0x792000000c8f7fae */ /* 0x0003e2000d921844 */
[----:B---3--:R-:W-:Y:S01]  /*35f70*/  IMAD.WIDE R8, R246, 0x4, R8 ;  /* 0x00000004f6087825 */ /* 0x008fe200078e0208 */
[----:B------:R-:W-:-:S02]  /*35f80*/  IADD3 R0, R15, -0xf7, RZ ;  /* 0xffffff090f007810 */ /* 0x000fc40007ffe0ff */
[----:B------:R3:W-:Y:S04]  /*35f90*/  LDGSTS.E [R143+0x79300], [R22.64], !P3 ;  /* 0x79300000168f7fae */ /* 0x0007e8000d921844 */
[----:B------:R3:W-:Y:S04]  /*35fa0*/  STL.64 [R1+0x3d18], R8 ;  /* 0x003d180801007387 */ /* 0x0007e80000100a00 */
[----:B------:R3:W-:Y:S04]  /*35fb0*/  STL.64 [R1+0x3d10], R18 ;  /* 0x003d101201007387 */ /* 0x0007e80000100a00 */
[----:B-1----:R-:W2:Y:S01]  /*35fc0*/  LDL.LU.64 R12, [R1+0xa18] ;  /* 0x000a1800010c7983 */ /* 0x002ea20000300a00 */
[----:B------:R-:W-:Y:S01]  /*35fd0*/  ISETP.GE.U32.AND P5, PT, R0, 0x7ffffe8a, PT ;  /* 0x7ffffe8a0000780c */ /* 0x000fe20003fa6070 */
[----:B----4-:R-:W-:-:S02]  /*35fe0*/  IMAD.WIDE R24, R246, 0x4, R224 ;  /* 0x00000004f6187825 */ /* 0x010fc400078e02e0 */
[----:B------:R1:W-:Y:S02]  /*35ff0*/  LDGSTS.E [R143+0x79400], [R10.64], !P3 ;  /* 0x794000000a8f7fae */ /* 0x0003e4000d921844 */
[C---:B---3--:R-:W-:Y:S02]  /*36000*/  IMAD.WIDE R22, R246.reuse, 0x4, R226 ;  /* 0x00000004f6167825 */ /* 0x048fe400078e02e2 */
[----:B------:R3:W-:Y:S04]  /*36010*/  LDGSTS.E [R143+0x79500], [R20.64], !P3 ;  /* 0x79500000148f7fae */ /* 0x0007e8000d921844 */
[----:B------:R4:W-:Y:S04]  /*36020*/  LDGSTS.E [R143+0x79600], [R8.64], !P3 ;  /* 0x79600000088f7fae */ /* 0x0009e8000d921844 */
[----:B-1----:R-:W2:Y:S04]  /*36030*/  LDL.LU.64 R10, [R1+0xa28] ;  /* 0x000a2800010a7983 */ /* 0x002ea80000300a00 */
[----:B------:R1:W-:Y:S01]  /*36040*/  LDGSTS.E [R143+0x79700], [R18.64], !P3 ;  /* 0x79700000128f7fae */ /* 0x0003e2000d921844 */
[----:B---3--:R-:W-:-:S03]  /*36050*/  IMAD.WIDE R20, R246, 0x4, R228 ;  /* 0x00000004f6147825 */ /* 0x008fc600078e02e4 */
[----:B----4-:R-:W3:Y:S01]  /*36060*/  LDL.LU.64 R8, [R1+0xa30] ;  /* 0x000a300001087983 */ /* 0x010ee20000300a00 */
[----:B------:R-:W-:-:S03]  /*36070*/  IMAD.WIDE R26, R246, 0x4, R6 ;  /* 0x00000004f61a7825 */ /* 0x000fc600078e0206 */
[----:B------:R-:W4:Y:S01]  /*36080*/  LDL.LU.64 R6, [R1+0xa38] ;  /* 0x000a380001067983 */ /* 0x000f220000300a00 */
[----:B------:R-:W-:-:S03]  /*36090*/  IMAD.WIDE R2, R246, 0x4, R2 ;  /* 0x00000004f6027825 */ /* 0x000fc600078e0202 */
[----:B------:R-:W-:Y:S04]  /*360a0*/  STL.64 [R1+0x3d88], R26 ;  /* 0x003d881a01007387 */ /* 0x000fe80000100a00 */
[----:B------:R-:W-:Y:S04]  /*360b0*/  STL.64 [R1+0x3d80], R24 ;  /* 0x003d801801007387 */ /* 0x000fe80000100a00 */
[----:B------:R1:W-:Y:S04]  /*360c0*/  STL.64 [R1+0x3d78], R2 ;  /* 0x003d780201007387 */ /* 0x0003e80000100a00 */
[----:B------:R-:W-:Y:S04]  /*360d0*/  STL.64 [R1+0x3d70], R22 ;  /* 0x003d701601007387 */ /* 0x000fe80000100a00 */
[----:B------:R2:W-:Y:S01]  /*360e0*/  LDGSTS.E [R143+0x7b000], [R26.64], !P5 ;  /* 0x7b0000001a8f7fae */ /* 0x0005e2000e921844 */
[----:B------:R-:W-:-:S03]  /*360f0*/  IMAD.WIDE R4, R246, 0x4, R4 ;  /* 0x00000004f6047825 */ /* 0x000fc600078e0204 */
[----:B------:R1:W-:Y:S04]  /*36100*/  LDGSTS.E [R143+0x7b100], [R24.64], !P5 ;  /* 0x7b100000188f7fae */ /* 0x0003e8000e921844 */
[----:B------:R-:W-:Y:S04]  /*36110*/  STL.64 [R1+0x3d68], R4 ;  /* 0x003d680401007387 */ /* 0x000fe80000100a00 */
[----:B------:R1:W-:Y:S04]  /*36120*/  STL.64 [R1+0x3d60], R20 ;  /* 0x003d601401007387 */ /* 0x0003e80000100a00 */
[----:B------:R1:W-:Y:S04]  /*36130*/  LDGSTS.E [R143+0x7b200], [R2.64], !P5 ;  /* 0x7b200000028f7fae */ /* 0x0003e8000e921844 */
[----:B------:R2:W-:Y:S04]  /*36140*/  LDGSTS.E [R143+0x7b300], [R22.64], !P5 ;  /* 0x7b300000168f7fae */ /* 0x0005e8000e921844 */
[----:B------:R1:W-:Y:S04]  /*36150*/  LDGSTS.E [R143+0x7b400], [R4.64], !P5 ;  /* 0x7b400000048f7fae */ /* 0x0003e8000e921844 */
[----:B------:R1:W-:Y:S02]  /*36160*/  LDGSTS.E [R143+0x7b500], [R20.64], !P5 ;  /* 0x7b500000148f7fae */ /* 0x0003e4000e921844 */
[----:B-1----:R-:W-:-:S04]  /*36170*/  IMAD.WIDE R18, R246, 0x4, R16 ;  /* 0x00000004f6127825 */ /* 0x002fc800078e0210 */
[C---:B------:R-:W-:Y:S01]  /*36180*/  IMAD.WIDE R16, R246.reuse, 0x4, R230 ;  /* 0x00000004f6107825 */ /* 0x040fe200078e02e6 */
[----:B------:R-:W-:Y:S04]  /*36190*/  STL.64 [R1+0x3d58], R18 ;  /* 0x003d581201007387 */ /* 0x000fe80000100a00 */
[----:B------:R1:W-:Y:S04]  /*361a0*/  STL.64 [R1+0x3d50], R16 ;  /* 0x003d501001007387 */ /* 0x0003e80000100a00 */
[----:B------:R-:W4:Y:S01]  /*361b0*/  LDL.LU.64 R2, [R1+0xa40] ;  /* 0x000a400001027983 */ /* 0x000f220000300a00 */
[----:B------:R-:W-:-:S03]  /*361c0*/  IMAD.WIDE R20, R246, 0x4, R232 ;  /* 0x00000004f6147825 */ /* 0x000fc600078e02e8 */
[----:B------:R-:W4:Y:S04]  /*361d0*/  LDL.LU.64 R4, [R1+0xa50] ;  /* 0x000a500001047983 */ /* 0x000f280000300a00 */
[----:B------:R-:W4:Y:S01]  /*361e0*/  LDL.LU.64 R24, [R1+0xa58] ;  /* 0x000a580001187983 */ /* 0x000f220000300a00 */
[----:B------:R-:W-:-:S03]  /*361f0*/  IADD3 R0, R15, -0xfb, RZ ;  /* 0xffffff050f007810 */ /* 0x000fc60007ffe0ff */
[----:B------:R1:W-:Y:S01]  /*36200*/  LDGSTS.E [R143+0x7b600], [R18.64], !P5 ;  /* 0x7b600000128f7fae */ /* 0x0003e2000e921844 */
[----:B--2---:R-:W-:Y:S01]  /*36210*/  IMAD.WIDE R26, R246, 0x4, R12 ;  /* 0x00000004f61a7825 */ /* 0x004fe200078e020c */
[----:B------:R-:W-:Y:S02]  /*36220*/  ISETP.GE.U32.AND P6, PT, R0, 0x7ffffe86, PT ;  /* 0x7ffffe860000780c */ /* 0x000fe40003fc6070 */
[----:B------:R1:W-:Y:S04]  /*36230*/  LDGSTS.E [R143+0x7b700], [R16.64], !P5 ;  /* 0x7b700000108f7fae */ /* 0x0003e8000e921844 */
[----:B------:R-:W-:Y:S04]  /*36240*/  STL.64 [R1+0x3dc8], R26 ;  /* 0x003dc81a01007387 */ /* 0x000fe80000100a00 */
[----:B------:R-:W-:Y:S04]  /*36250*/  STL.64 [R1+0x3dc0], R20 ;  /* 0x003dc01401007387 */ /* 0x000fe80000100a00 */
[----:B------:R-:W2:Y:S01]  /*36260*/  LDL.LU.64 R22, [R1+0xa60] ;  /* 0x000a600001167983 */ /* 0x000ea20000300a00 */
[----:B-1----:R-:W-:-:S04]  /*36270*/  IMAD.WIDE R16, R246, 0x4, R234 ;  /* 0x00000004f6107825 */ /* 0x002fc800078e02ea */
[C---:B------:R-:W-:Y:S01]  /*36280*/  IMAD.WIDE R18, R246.reuse, 0x4, R10 ;  /* 0x00000004f6127825 */ /* 0x040fe200078e020a */
[----:B------:R-:W-:Y:S01]  /*36290*/  IADD3 R0, R15, -0xff, RZ ;  /* 0xffffff010f007810 */ /* 0x000fe20007ffe0ff */
[----:B------:R1:W-:Y:S02]  /*362a0*/  LDGSTS.E [R143+0x7d000], [R26.64], !P6 ;  /* 0x7d0000001a8f7fae */ /* 0x0003e4000f121844 */
[----:B------:R-:W-:-:S04]  /*362b0*/  IMAD.WIDE R10, R246, 0x4, R236 ;  /* 0x00000004f60a7825 */ /* 0x000fc800078e02ec */
[C---:B---3--:R-:W-:Y:S01]  /*362c0*/  IMAD.WIDE R12, R246.reuse, 0x4, R8 ;  /* 0x00000004f60c7825 */ /* 0x048fe200078e0208 */
[----:B------:R-:W-:Y:S03]  /*362d0*/  STL.64 [R1+0x3db8], R18 ;  /* 0x003db81201007387 */ /* 0x000fe60000100a00 */
[----:B------:R-:W-:Y:S01]  /*362e0*/  IMAD.WIDE R8, R246, 0x4, R238 ;  /* 0x00000004f6087825 */ /* 0x000fe200078e02ee */
[----:B------:R-:W-:Y:S01]  /*362f0*/  STL.64 [R1+0x3db0], R16 ;  /* 0x003db01001007387 */ /* 0x000fe20000100a00 */
[----:B------:R-:W-:-:S03]  /*36300*/  ISETP.GE.U32.AND P2, PT, R0, 0x7ffffe82, PT ;  /* 0x7ffffe820000780c */ /* 0x000fc60003f46070 */
[----:B------:R3:W-:Y:S04]  /*36310*/  STL.64 [R1+0x3da8], R12 ;  /* 0x003da80c01007387 */ /* 0x0007e80000100a00 */
[----:B------:R1:W-:Y:S04]  /*36320*/  LDGSTS.E [R143+0x7d100], [R20.64], !P6 ;  /* 0x7d100000148f7fae */ /* 0x0003e8000f121844 */
[----:B------:R-:W-:Y:S04]  /*36330*/  STL.64 [R1+0x3da0], R10 ;  /* 0x003da00a01007387 */ /* 0x000fe80000100a00 */
[----:B------:R1:W-:Y:S04]  /*36340*/  LDGSTS.E [R143+0x7d200], [R18.64], !P6 ;  /* 0x7d200000128f7fae */ /* 0x0003e8000f121844 */
[----:B------:R1:W-:Y:S01]  /*36350*/  LDGSTS.E [R143+0x7d300], [R16.64], !P6 ;  /* 0x7d300000108f7fae */ /* 0x0003e2000f121844 */
[----:B----4-:R-:W-:-:S03]  /*36360*/  IMAD.WIDE R6, R246, 0x4, R6 ;  /* 0x00000004f6067825 */ /* 0x010fc600078e0206 */
[----:B------:R3:W-:Y:S04]  /*36370*/  LDGSTS.E [R143+0x7d400], [R12.64], !P6 ;  /* 0x7d4000000c8f7fae */ /* 0x0007e8000f121844 */
[----:B------:R4:W-:Y:S04]  /*36380*/  STL.64 [R1+0x3d98], R6 ;  /* 0x003d980601007387 */ /* 0x0009e80000100a00 */
[----:B------:R4:W-:Y:S04]  /*36390*/  STL.64 [R1+0x3d90], R8 ;  /* 0x003d900801007387 */ /* 0x0009e80000100a00 */
[----:B------:R4:W-:Y:S04]  /*363a0*/  LDGSTS.E [R143+0x7d500], [R10.64], !P6 ;  /* 0x7d5000000a8f7fae */ /* 0x0009e8000f121844 */
[----:B---3--:R-:W3:Y:S01]  /*363b0*/  LDL.LU.64 R12, [R1+0x1648] ;  /* 0x00164800010c7983 */ /* 0x008ee20000300a00 */
[----:B-1----:R-:W-:-:S03]  /*363c0*/  IMAD.WIDE R20, R246, 0x4, R248 ;  /* 0x00000004f6147825 */ /* 0x002fc600078e02f8 */
[----:B------:R4:W-:Y:S01]  /*363d0*/  LDGSTS.E [R143+0x7d600], [R6.64], !P6 ;  /* 0x7d600000068f7fae */ /* 0x0009e2000f121844 */
[----:B------:R-:W-:-:S03]  /*363e0*/  IMAD.WIDE R28, R246, 0x4, R242 ;  /* 0x00000004f61c7825 */ /* 0x000fc600078e02f2 */
[----:B------:R1:W-:Y:S04]  /*363f0*/  LDGSTS.E [R143+0x7d700], [R8.64], !P6 ;  /* 0x7d700000088f7fae */ /* 0x0003e8000f121844 */
[----:B----4-:R-:W2:Y:S04]  /*36400*/  LDL.LU.64 R6, [R1+0x1640] ;  /* 0x0016400001067983 */ /* 0x010ea80000300a00 */
[----:B------:R-:W2:Y:S01]  /*36410*/  LDL.LU.64 R18, [R1+0x1638] ;  /* 0x0016380001127983 */ /* 0x000ea20000300a00 */
[----:B------:R-:W-:-:S04]  /*36420*/  IMAD.WIDE R16, R246, 0x4, R2 ;  /* 0x00000004f6107825 */ /* 0x000fc800078e0202 */
[C---:B------:R-:W-:Y:S01]  /*36430*/  IMAD.WIDE R2, R246.reuse, 0x4, R240 ;  /* 0x00000004f6027825 */ /* 0x040fe200078e02f0 */
[----:B------:R1:W-:Y:S03]  /*36440*/  STL.64 [R1+0x3e08], R16 ;  /* 0x003e081001007387 */ /* 0x0003e60000100a00 */
[C---:B-1----:R-:W-:Y:S01]  /*36450*/  IMAD.WIDE R8, R246.reuse, 0x4, R4 ;  /* 0x00000004f6087825 */ /* 0x042fe200078e0204 */
[----:B------:R-:W2:Y:S03]  /*36460*/  LDL.LU.64 R10, [R1+0x1630] ;  /* 0x00163000010a7983 */ /* 0x000ea60000300a00 */
[C---:B------:R-:W-:Y:S01]  /*36470*/  IMAD.WIDE R26, R246.reuse, 0x4, R24 ;  /* 0x00000004f61a7825 */ /* 0x040fe200078e0218 */
[----:B------:R-:W2:Y:S03]  /*36480*/  LDL.LU.64 R4, [R1+0x1628] ;  /* 0x0016280001047983 */ /* 0x000ea60000300a00 */
[C---:B------:R-:W-:Y:S01]  /*36490*/  IMAD.WIDE R24, R246.reuse, 0x4, R244 ;  /* 0x00000004f6187825 */ /* 0x040fe200078e02f4 */
[----:B------:R1:W-:Y:S04]  /*364a0*/  STL.64 [R1+0x3e00], R2 ;  /* 0x003e000201007387 */ /* 0x0003e80000100a00 */
[----:B------:R1:W-:Y:S04]  /*364b0*/  STL.64 [R1+0x3df8], R8 ;  /* 0x003df80801007387 */ /* 0x0003e80000100a00 */
[----:B------:R-:W-:Y:S04]  /*364c0*/  STL.64 [R1+0x3df0], R20 ;  /* 0x003df01401007387 */ /* 0x000fe80000100a00 */
[----:B------:R-:W-:Y:S04]  /*364d0*/  STL.64 [R1+0x3de8], R28 ;  /* 0x003de81c01007387 */ /* 0x000fe80000100a00 */
[----:B------:R1:W-:Y:S04]  /*364e0*/  STL.64 [R1+0x3de0], R26 ;  /* 0x003de01a01007387 */ /* 0x0003e80000100a00 */
[----:B------:R1:W-:Y:S04]  /*364f0*/  LDGSTS.E [R143+0x7f000], [R16.64], !P2 ;  /* 0x7f000000108f7fae */ /* 0x0003e8000d121844 */
[----:B------:R-:W-:Y:S04]  /*36500*/  STL.64 [R1+0x3dd8], R24 ;  /* 0x003dd81801007387 */ /* 0x000fe80000100a00 */
[----:B------:R2:W-:Y:S04]  /*36510*/  LDGSTS.E [R143+0x7f100], [R2.64], !P2 ;  /* 0x7f100000028f7fae */ /* 0x0005e8000d121844 */
[----:B-1----:R-:W2:Y:S04]  /*36520*/  LDL.LU.64 R16, [R1+0x1620] ;  /* 0x0016200001107983 */ /* 0x002ea80000300a00 */
[----:B------:R1:W-:Y:S04]  /*36530*/  LDGSTS.E [R143+0x7f200], [R8.64], !P2 ;  /* 0x7f200000088f7fae */ /* 0x0003e8000d121844 */
[----:B------:R1:W-:Y:S04]  /*36540*/  LDGSTS.E [R143+0x7f300], [R28.64], !P2 ;  /* 0x7f3000001c8f7fae */ /* 0x0003e8000d121844 */
[----:B------:R1:W-:Y:S04]  /*36550*/  LDGSTS.E [R143+0x7f400], [R26.64], !P2 ;  /* 0x7f4000001a8f7fae */ /* 0x0003e8000d121844 */
[----:B------:R1:W-:Y:S01]  /*36560*/  LDGSTS.E [R143+0x7f500], [R24.64], !P2 ;  /* 0x7f500000188f7fae */ /* 0x0003e2000d121844 */
[----:B--2---:R-:W-:-:S05]  /*36570*/  IMAD.WIDE R22, R246, 0x4, R22 ;  /* 0x00000004f6167825 */ /* 0x004fca00078e0216 */
[----:B------:R2:W-:Y:S04]  /*36580*/  STL.64 [R1+0x3dd0], R22 ;  /* 0x003dd01601007387 */ /* 0x0005e80000100a00 */
[----:B------:R-:W4:Y:S04]  /*36590*/  LDL.LU.64 R2, [R1+0x1618] ;  /* 0x0016180001027983 */ /* 0x000f280000300a00 */
[----:B-1----:R-:W4:Y:S04]  /*365a0*/  LDL.LU.64 R8, [R1+0x1610] ;  /* 0x0016100001087983 */ /* 0x002f280000300a00 */
[----:B------:R-:W-:Y:S04]  /*365b0*/  STL.64 [R1+0x72c8], R142 ;  /* 0x0072c88e01007387 */ /* 0x000fe80000100a00 */
[----:B------:R1:W-:Y:S04]  /*365c0*/  LDGSTS.E [R143+0x7f600], [R22.64], !P2 ;  /* 0x7f600000168f7fae */ /* 0x0003e8000d121844 */
[----:B------:R1:W-:Y:S01]  /*365d0*/  LDGSTS.E [R143+0x7f700], [R20.64], !P2 ;  /* 0x7f700000148f7fae */ /* 0x0003e2000d121844 */
[----:B---3--:R-:W-:-:S03]  /*365e0*/  IMAD.WIDE R34, R246, 0x4, R12 ;  /* 0x00000004f6227825 */ /* 0x008fc600078e020c */
[----:B------:R-:W3:Y:S04]  /*365f0*/  LDL.LU.64 R12, [R1+0x1548] ;  /* 0x00154800010c7983 */ /* 0x000ee80000300a00 */
[----:B------:R-:W3:Y:S04]  /*36600*/  LDL.LU.64 R26, [R1+0x1540] ;  /* 0x00154000011a7983 */ /* 0x000ee80000300a00 */
[----:B------:R3:W-:Y:S01]  /*36610*/  STL.64 [R1+0x400], R34 ;  /* 0x0004002201007387 */ /* 0x0007e20000100a00 */
[----:B--2---:R-:W-:-:S03]  /*36620*/  IMAD.WIDE R32, R246, 0x4, R6 ;  /* 0x00000004f6207825 */ /* 0x004fc600078e0206 */
[----:B------:R-:W2:Y:S01]  /*36630*/  LDL.LU.64 R6, [R1+0x1538] ;  /* 0x0015380001067983 */ /* 0x000ea20000300a00 */
[----:B------:R-:W-:-:S03]  /*36640*/  IMAD.WIDE R30, R246, 0x4, R18 ;  /* 0x00000004f61e7825 */ /* 0x000fc600078e0212 */
[----:B------:R-:W-:Y:S04]  /*36650*/  STL.64 [R1+0x3f8], R32 ;  /* 0x0003f82001007387 */ /* 0x000fe80000100a00 */
[----:B-1----:R-:W2:Y:S04]  /*36660*/  LDL.LU.64 R22, [R1+0x1530] ;  /* 0x0015300001167983 */ /* 0x002ea80000300a00 */
[----:B------:R-:W2:Y:S04]  /*36670*/  LDL.LU.64 R20, [R1+0x1528] ;  /* 0x0015280001147983 */ /* 0x000ea80000300a00 */
[----:B------:R-:W-:Y:S01]  /*36680*/  STL.64 [R1+0x3f0], R30 ;  /* 0x0003f01e01007387 */ /* 0x000fe20000100a00 */
[----:B------:R-:W-:-:S03]  /*36690*/  IMAD.WIDE R28, R246, 0x4, R10 ;  /* 0x00000004f61c7825 */ /* 0x000fc600078e020a */
[----:B------:R-:W2:Y:S01]  /*366a0*/  LDL.LU.64 R10, [R1+0x1520] ;  /* 0x00152000010a7983 */ /* 0x000ea20000300a00 */
[----:B------:R-:W-:-:S03]  /*366b0*/  IMAD.WIDE R24, R246, 0x4, R4 ;  /* 0x00000004f6187825 */ /* 0x000fc600078e0204 */
[----:B------:R-:W-:Y:S04]  /*366c0*/  STL.64 [R1+0x3e8], R28 ;  /* 0x0003e81c01007387 */ /* 0x000fe80000100a00 */
[----:B------:R-:W2:Y:S04]  /*366d0*/  LDL.LU.64 R4, [R1+0x1518] ;  /* 0x0015180001047983 */ /* 0x000ea80000300a00 */
[----:B------:R1:W-:Y:S01]  /*366e0*/  STL.64 [R1+0x3e0], R24 ;  /* 0x0003e01801007387 */ /* 0x0003e20000100a00 */
[----:B------:R-:W-:-:S04]  /*366f0*/  IMAD.WIDE R18, R246, 0x4, R16 ;  /* 0x00000004f6127825 */ /* 0x000fc800078e0210 */
[----:B----4-:R-:W-:Y:S02]  /*36700*/  IMAD.WIDE R16, R246, 0x4, R2 ;  /* 0x00000004f6107825 */ /* 0x010fe400078e0202 */
[----:B------:R-:W4:Y:S01]  /*36710*/  LDL.LU.64 R2, [R1+0x1510] ;  /* 0x0015100001027983 */ /* 0x000f220000300a00 */
[----:B------:R-:W-:Y:S01]  /*36720*/  IADD3 R0, R15, -0x84, RZ ;  /* 0xffffff7c0f007810 */ /* 0x000fe20007ffe0ff */
[----:B------:R-:W-:-:S03]  /*36730*/  IMAD.SHL.U32 R140, R251, 0x4, RZ ;  /* 0x00000004fb8c7824 */ /* 0x000fc600078e00ff */
[----:B------:R-:W-:Y:S02]  /*36740*/  ISETP.GE.U32.AND P0, PT, R0, 0x7ffffefd, PT ;  /* 0x7ffffefd0000780c */ /* 0x000fe40003f06070 */
[----:B------:R-:W-:Y:S01]  /*36750*/  LOP3.LUT R141, R140, 0x60, RZ, 0x3c, !PT ;  /* 0x000000608c8d7812 */ /* 0x000fe200078e3cff */
[----:B------:R-:W-:Y:S01]  /*36760*/  IMAD.WIDE R8, R246, 0x4, R8 ;  /* 0x00000004f6087825 */ /* 0x000fe200078e0208 */
[----:B------:R-:W-:Y:S01]  /*36770*/  STL.64 [R1+0x3d8], R18 ;  /* 0x0003d81201007387 */ /* 0x000fe20000100a00 */
[----:B------:R-:W-:-:S03]  /*36780*/  IADD3 R0, R15, -0x88, RZ ;  /* 0xffffff780f007810 */ /* 0x000fc60007ffe0ff */
[----:B------:R-:W-:Y:S05]  /*36790*/  STL.64 [R1+0x3d0], R16 ;  /* 0x0003d01001007387 */ /* 0x000fea0000100a00 */
[----:B------:R3:W-:Y:S04]  /*367a0*/  LDGSTS.E [R141+0x41800], [R34.64], !P0 ;  /* 0x41800000228d7fae */ /* 0x0007e8000c121844 */
        /* <DEDUP_REMOVED lines=8> */
[----:B---3--:R-:W-:-:S03]  /*36830*/  IMAD.WIDE R34, R246, 0x4, R12 ;  /* 0x00000004f6227825 */ /* 0x008fc600078e020c */
[----:B-1----:R-:W3:Y:S01]  /*36840*/  LDL.LU.64 R24, [R1+0x1448] ;  /* 0x0014480001187983 */ /* 0x002ee20000300a00 */
[----:B------:R-:W-:Y:S01]  /*36850*/  ISETP.GE.U32.AND P4, PT, R0, 0x7ffffef9, PT ;  /* 0x7ffffef90000780c */ /* 0x000fe20003f86070 */
[C---:B------:R-:W-:Y:S02]  /*36860*/  IMAD.WIDE R32, R246.reuse, 0x4, R26 ;  /* 0x00000004f6207825 */ /* 0x040fe400078e021a */
[----:B--2---:R-:W2:Y:S04]  /*36870*/  LDL.LU.64 R8, [R1+0x1440] ;  /* 0x0014400001087983 */ /* 0x004ea80000300a00 */
[----:B------:R-:W2:Y:S01]  /*36880*/  LDL.LU.64 R18, [R1+0x1438] ;  /* 0x0014380001127983 */ /* 0x000ea20000300a00 */
[----:B------:R-:W-:-:S03]  /*36890*/  IMAD.WIDE R30, R246, 0x4, R6 ;  /* 0x00000004f61e7825 */ /* 0x000fc600078e0206 */
[----:B------:R-:W2:Y:S04]  /*368a0*/  LDL.LU.64 R16, [R1+0x1430] ;  /* 0x0014300001107983 */ /* 0x000ea80000300a00 */
[----:B------:R-:W2:Y:S01]  /*368b0*/  LDL.LU.64 R12, [R1+0x1428] ;  /* 0x00142800010c7983 */ /* 0x000ea20000300a00 */
[----:B------:R-:W-:-:S03]  /*368c0*/  IMAD.WIDE R28, R246, 0x4, R22 ;  /* 0x00000004f61c7825 */ /* 0x000fc600078e0216 */
[----:B------:R-:W-:Y:S01]  /*368d0*/  STL.64 [R1+0x3c0], R34 ;  /* 0x0003c02201007387 */ /* 0x000fe20000100a00 */
[----:B------:R-:W-:-:S03]  /*368e0*/  IMAD.WIDE R26, R246, 0x4, R20 ;  /* 0x00000004f61a7825 */ /* 0x000fc600078e0214 */
[----:B------:R-:W2:Y:S04]  /*368f0*/  LDL.LU.64 R6, [R1+0x1420] ;  /* 0x0014200001067983 */ /* 0x000ea80000300a00 */
[----:B------:R-:W-:Y:S04]  /*36900*/  STL.64 [R1+0x3b8], R32 ;  /* 0x0003b82001007387 */ /* 0x000fe80000100a00 */
[----:B------:R-:W-:Y:S04]  /*36910*/  STL.64 [R1+0x3b0], R30 ;  /* 0x0003b01e01007387 */ /* 0x000fe80000100a00 */
        /* <DEDUP_REMOVED lines=8> */
[----:B------:R-:W2:Y:S04]  /*369a0*/  LDL.LU.64 R4, [R1+0x1418] ;  /* 0x0014180001047983 */ /* 0x000ea80000300a00 */
[----:B------:R-:W-:Y:S04]  /*369b0*/  STL.64 [R1+0x3a0], R26 ;  /* 0x0003a01a01007387 */ /* 0x000fe80000100a00 */
[----:B------:R1:W-:Y:S04]  /*369c0*/  STL.64 [R1+0x398], R22 ;  /* 0x0003981601007387 */ /* 0x0003e80000100a00 */
[----:B------:R1:W-:Y:S04]  /*369d0*/  LDGSTS.E [R141+0x43d00], [R22.64], !P4 ;  /* 0x43d00000168d7fae */ /* 0x0003e8000e121844 */
[----:B------:R1:W-:Y:S01]  /*369e0*/  LDGSTS.E [R141+0x43e00], [R20.64], !P4 ;  /* 0x43e00000148d7fae */ /* 0x0003e2000e121844 */
[----:B----4-:R-:W-:-:S03]  /*369f0*/  IMAD.WIDE R10, R246, 0x4, R2 ;  /* 0x00000004f60a7825 */ /* 0x010fc600078e0202 */
[----:B------:R-:W4:Y:S04]  /*36a00*/  LDL.LU.64 R2, [R1+0x1410] ;  /* 0x0014100001027983 */ /* 0x000f280000300a00 */
[----:B------:R1:W-:Y:S04]  /*36a10*/  STL.64 [R1+0x390], R20 ;  /* 0x0003901401007387 */ /* 0x0003e80000100a00 */
[----:B------:R1:W-:Y:S04]  /*36a20*/  STL.64 [R1+0x388], R10 ;  /* 0x0003880a01007387 */ /* 0x0003e80000100a00 */
[----:B-1----:R-:W4:Y:S04]  /*36a30*/  LDL.LU.64 R22, [R1+0x1348] ;  /* 0x0013480001167983 */ /* 0x002f280000300a00 */
[----:B------:R1:W-:Y:S04]  /*36a40*/  LDGSTS.E [R141+0x43f00], [R10.64], !P4 ;  /* 0x43f000000a8d7fae */ /* 0x0003e8000e121844 */
[----:B------:R-:W4:Y:S04]  /*36a50*/  LDL.LU.64 R20, [R1+0x1340] ;  /* 0x0013400001147983 */ /* 0x000f280000300a00 */
[----:B-1----:R-:W4:Y:S01]  /*36a60*/  LDL.LU.64 R10, [R1+0x1338] ;  /* 0x00133800010a7983 */ /* 0x002f220000300a00 */
[----:B------:R-:W-:-:S04]  /*36a70*/  IADD3 R0, R15, -0x8c, RZ ;  /* 0xffffff740f007810 */ /* 0x000fc80007ffe0ff */
[----:B------:R-:W-:Y:S01]  /*36a80*/  ISETP.GE.U32.AND P1, PT, R0, 0x7ffffef5, PT ;  /* 0x7ffffef50000780c */ /* 0x000fe20003f26070 */
[----:B---3--:R-:W-:-:S12]  /*36a90*/  IMAD.WIDE R34, R246, 0x4, R24 ;  /* 0x00000004f6227825 */ /* 0x008fd800078e0218 */
[----:B------:R1:W-:Y:S01]  /*36aa0*/  LDGSTS.E [R141+0x45800], [R34.64], !P1 ;  /* 0x45800000228d7fae */ /* 0x0003e2000c921844 */
[----:B--2---:R-:W-:-:S03]  /*36ab0*/  IMAD.WIDE R32, R246, 0x4, R8 ;  /* 0x00000004f6207825 */ /* 0x004fc600078e0208 */
[----:B------:R-:W2:Y:S01]  /*36ac0*/  LDL.LU.64 R8, [R1+0x1330] ;  /* 0x0013300001087983 */ /* 0x000ea20000300a00 */
[----:B------:R-:W-:-:S03]  /*36ad0*/  IMAD.WIDE R30, R246, 0x4, R18 ;  /* 0x00000004f61e7825 */ /* 0x000fc600078e0212 */
[----:B------:R-:W-:Y:S01]  /*36ae0*/  STL.64 [R1+0x380], R34 ;  /* 0x0003802201007387 */ /* 0x000fe20000100a00 */
[----:B------:R-:W-:-:S03]  /*36af0*/  IMAD.WIDE R28, R246, 0x4, R16 ;  /* 0x00000004f61c7825 */ /* 0x000fc600078e0210 */
[----:B------:R-:W-:Y:S01]  /*36b00*/  STL.64 [R1+0x378], R32 ;  /* 0x0003782001007387 */ /* 0x000fe20000100a00 */
[----:B------:R-:W-:-:S03]  /*36b10*/  IMAD.WIDE R26, R246, 0x4, R12 ;  /* 0x00000004f61a7825 */ /* 0x000fc600078e020c */
[----:B------:R-:W2:Y:S04]  /*36b20*/  LDL.LU.64 R18, [R1+0x1328] ;  /* 0x0013280001127983 */ /* 0x000ea80000300a00 */
[----:B------:R-:W-:Y:S01]  /*36b30*/  STL.64 [R1+0x370], R30 ;  /* 0x0003701e01007387 */ /* 0x000fe20000100a00 */
[----:B------:R-:W-:-:S03]  /*36b40*/  IMAD.WIDE R24, R246, 0x4, R6 ;  /* 0x00000004f6187825 */ /* 0x000fc600078e0206 */
[----:B------:R-:W-:Y:S04]  /*36b50*/  STL.64 [R1+0x368], R28 ;  /* 0x0003681c01007387 */ /* 0x000fe80000100a00 */
[----:B------:R-:W2:Y:S04]  /*36b60*/  LDL.LU.64 R16, [R1+0x1320] ;  /* 0x0013200001107983 */ /* 0x000ea80000300a00 */
[----:B------:R1:W-:Y:S04]  /*36b70*/  STL.64 [R1+0x360], R26 ;  /* 0x0003601a01007387 */ /* 0x0003e80000100a00 */
[----:B------:R-:W2:Y:S04]  /*36b80*/  LDL.LU.64 R6, [R1+0x1318] ;  /* 0x0013180001067983 */ /* 0x000ea80000300a00 */
        /* <DEDUP_REMOVED lines=8> */
[----:B------:R2:W-:Y:S04]  /*36c10*/  LDGSTS.E [R141+0x45d00], [R24.64], !P1 ;  /* 0x45d00000188d7fae */ /* 0x0005e8000c921844 */
[----:B------:R1:W-:Y:S01]  /*36c20*/  LDGSTS.E [R141+0x45e00], [R12.64], !P1 ;  /* 0x45e000000c8d7fae */ /* 0x0003e2000c921844 */
[----:B----4-:R-:W-:-:S05]  /*36c30*/  IMAD.WIDE R2, R246, 0x4, R2 ;  /* 0x00000004f6027825 */ /* 0x010fca00078e0202 */
[----:B------:R4:W-:Y:S04]  /*36c40*/  STL.64 [R1+0x348], R2 ;  /* 0x0003480201007387 */ /* 0x0009e80000100a00 */
[----:B-1----:R-:W3:Y:S01]  /*36c50*/  LDL.LU.64 R26, [R1+0x1248] ;  /* 0x00124800011a7983 */ /* 0x002ee20000300a00 */
[----:B------:R-:W-:-:S03]  /*36c60*/  IMAD.WIDE R34, R246, 0x4, R22 ;  /* 0x00000004f6227825 */ /* 0x000fc600078e0216 */
[----:B------:R4:W-:Y:S04]  /*36c70*/  LDGSTS.E [R141+0x45f00], [R2.64], !P1 ;  /* 0x45f00000028d7fae */ /* 0x0009e8000c921844 */
[----:B------:R-:W3:Y:S01]  /*36c80*/  LDL.LU.64 R12, [R1+0x1240] ;  /* 0x00124000010c7983 */ /* 0x000ee20000300a00 */
[----:B------:R-:W-:-:S03]  /*36c90*/  IMAD.WIDE R32, R246, 0x4, R20 ;  /* 0x00000004f6207825 */ /* 0x000fc600078e0214 */
[----:B----4-:R-:W4:Y:S01]  /*36ca0*/  LDL.LU.64 R2, [R1+0x1238] ;  /* 0x0012380001027983 */ /* 0x010f220000300a00 */
[----:B------:R-:W-:-:S03]  /*36cb0*/  IMAD.WIDE R30, R246, 0x4, R10 ;  /* 0x00000004f61e7825 */ /* 0x000fc600078e020a */
[----:B------:R-:W4:Y:S04]  /*36cc0*/  LDL.LU.64 R22, [R1+0x1230] ;  /* 0x0012300001167983 */ /* 0x000f280000300a00 */
[----:B------:R-:W-:Y:S04]  /*36cd0*/  STL.64 [R1+0x340], R34 ;  /* 0x0003402201007387 */ /* 0x000fe80000100a00 */
[----:B------:R-:W4:Y:S04]  /*36ce0*/  LDL.LU.64 R20, [R1+0x1228] ;  /* 0x0012280001147983 */ /* 0x000f280000300a00 */
[----:B------:R-:W-:Y:S04]  /*36cf0*/  STL.64 [R1+0x338], R32 ;  /* 0x0003382001007387 */ /* 0x000fe80000100a00 */
[----:B------:R-:W-:Y:S04]  /*36d00*/  STL.64 [R1+0x330], R30 ;  /* 0x0003301e01007387 */ /* 0x000fe80000100a00 */
[----:B------:R-:W4:Y:S01]  /*36d10*/  LDL.LU.64 R10, [R1+0x1220] ;  /* 0x00122000010a7983 */ /* 0x000f220000300a00 */
[----:B------:R-:W-:-:S04]  /*36d20*/  IADD3 R0, R15, -0x90, RZ ;  /* 0xffffff700f007810 */ /* 0x000fc80007ffe0ff */
[----:B------:R-:W-:Y:S01]  /*36d30*/  ISETP.GE.U32.AND P3, PT, R0, 0x7ffffef1, PT ;  /* 0x7ffffef10000780c */ /* 0x000fe20003f66070 */
[C---:B--2---:R-:W-:Y:S02]  /*36d40*/  IMAD.WIDE R28, R246.reuse, 0x4, R8 ;  /* 0x00000004f61c7825 */ /* 0x044fe400078e0208 */
[----:B------:R-:W2:Y:S04]  /*36d50*/  LDL.LU.64 R8, [R1+0x1218] ;  /* 0x0012180001087983 */ /* 0x000ea80000300a00 */
[----:B------:R-:W-:Y:S06]  /*36d60*/  STL.64 [R1+0x328], R28 ;  /* 0x0003281c01007387 */ /* 0x000fec0000100a00 */
[----:B------:R3:W-:Y:S01]  /*36d70*/  LDGSTS.E [R141+0x47800], [R34.64], !P3 ;  /* 0x47800000228d7fae */ /* 0x0007e2000d921844 */
[----:B------:R-:W-:-:S03]  /*36d80*/  IMAD.WIDE R24, R246, 0x4, R18 ;  /* 0x00000004f6187825 */ /* 0x000fc600078e0212 */
[----:B------:R1:W-:Y:S04]  /*36d90*/  LDGSTS.E [R141+0x47900], [R32.64], !P3 ;  /* 0x47900000208d7fae */ /* 0x0003e8000d921844 */
[----:B------:R4:W-:Y:S04]  /*36da0*/  LDGSTS.E [R141+0x47a00], [R30.64], !P3 ;  /* 0x47a000001e8d7fae */ /* 0x0009e8000d921844 */
[----:B------:R1:W-:Y:S01]  /*36db0*/  LDGSTS.E [R141+0x47b00], [R28.64], !P3 ;  /* 0x47b000001c8d7fae */ /* 0x0003e2000d921844 */
[----:B------:R-:W-:-:S03]  /*36dc0*/  IMAD.WIDE R18, R246, 0x4, R16 ;  /* 0x00000004f6127825 */ /* 0x000fc600078e0210 */
[----:B------:R1:W-:Y:S04]  /*36dd0*/  LDGSTS.E [R141+0x47c00], [R24.64], !P3 ;  /* 0x47c00000188d7fae */ /* 0x0003e8000d921844 */
[----:B------:R1:W-:Y:S01]  /*36de0*/  LDGSTS.E [R141+0x47d00], [R18.64], !P3 ;  /* 0x47d00000128d7fae */ /* 0x0003e2000d921844 */
[----:B------:R-:W-:-:S03]  /*36df0*/  IMAD.WIDE R16, R246, 0x4, R6 ;  /* 0x00000004f6107825 */ /* 0x000fc600078e0206 */
[----:B------:R-:W2:Y:S04]  /*36e00*/  LDL.LU.64 R6, [R1+0x1210] ;  /* 0x0012100001067983 */ /* 0x000ea80000300a00 */
[----:B------:R1:W-:Y:S04]  /*36e10*/  STL.64 [R1+0x320], R24 ;  /* 0x0003201801007387 */ /* 0x0003e80000100a00 */
[----:B------:R1:W-:Y:S04]  /*36e20*/  STL.64 [R1+0x318], R18 ;  /* 0x0003181201007387 */ /* 0x0003e80000100a00 */
[----:B------:R1:W-:Y:S04]  /*36e30*/  STL.64 [R1+0x310], R16 ;  /* 0x0003101001007387 */ /* 0x0003e80000100a00 */
[----:B------:R1:W-:Y:S01]  /*36e40*/  LDGSTS.E [R141+0x47e00], [R16.64], !P3 ;  /* 0x47e00000108d7fae */ /* 0x0003e2000d921844 */
[----:B------:R-:W-:-:S05]  /*36e50*/  IMAD.WIDE R4, R246, 0x4, R4 ;  /* 0x00000004f6047825 */ /* 0x000fca00078e0204 */
[----:B------:R1:W-:Y:S04]  /*36e60*/  STL.64 [R1+0x308], R4 ;  /* 0x0003080401007387 */ /* 0x0003e80000100a00 */
[----:B-1----:R-:W2:Y:S04]  /*36e70*/  LDL.LU.64 R24, [R1+0x1148] ;  /* 0x0011480001187983 */ /* 0x002ea80000300a00 */
[----:B------:R-:W2:Y:S04]  /*36e80*/  LDL.LU.64 R18, [R1+0x1140] ;  /* 0x0011400001127983 */ /* 0x000ea80000300a00 */
[----:B------:R1:W-:Y:S04]  /*36e90*/  LDGSTS.E [R141+0x47f00], [R4.64], !P3 ;  /* 0x47f00000048d7fae */ /* 0x0003e8000d921844 */
[----:B------:R-:W2:Y:S04]  /*36ea0*/  LDL.LU.64 R16, [R1+0x1138] ;  /* 0x0011380001107983 */ /* 0x000ea80000300a00 */
[----:B-1----:R-:W2:Y:S01]  /*36eb0*/  LDL.LU.64 R4, [R1+0x1130] ;  /* 0x0011300001047983 */ /* 0x002ea20000300a00 */
[----:B---3--:R-:W-:-:S04]  /*36ec0*/  IMAD.WIDE R34, R246, 0x4, R26 ;  /* 0x00000004f6227825 */ /* 0x008fc800078e021a */
[C---:B------:R-:W-:Y:S02]  /*36ed0*/  IMAD.WIDE R32, R246.reuse, 0x4, R12 ;  /* 0x00000004f6207825 */ /* 0x040fe400078e020c */
[----:B------:R-:W3:Y:S04]  /*36ee0*/  LDL.LU.64 R12, [R1+0x1128] ;  /* 0x00112800010c7983 */ /* 0x000ee80000300a00 */
[----:B------:R-:W-:Y:S01]  /*36ef0*/  STL.64 [R1+0x300], R34 ;  /* 0x0003002201007387 */ /* 0x000fe20000100a00 */
[----:B----4-:R-:W-:-:S03]  /*36f00*/  IMAD.WIDE R30, R246, 0x4, R2 ;  /* 0x00000004f61e7825 */ /* 0x010fc600078e0202 */
[----:B------:R-:W4:Y:S01]  /*36f10*/  LDL.LU.64 R2, [R1+0x1120] ;  /* 0x0011200001027983 */ /* 0x000f220000300a00 */
[----:B------:R-:W-:-:S03]  /*36f20*/  IMAD.WIDE R28, R246, 0x4, R22 ;  /* 0x00000004f61c7825 */ /* 0x000fc600078e0216 */
[----:B------:R-:W-:Y:S04]  /*36f30*/  STL.64 [R1+0x2f8], R32 ;  /* 0x0002f82001007387 */ /* 0x000fe80000100a00 */
[----:B------:R-:W-:Y:S04]  /*36f40*/  STL.64 [R1+0x2f0], R30 ;  /* 0x0002f01e01007387 */ /* 0x000fe80000100a00 */
[----:B------:R-:W-:Y:S01]  /*36f50*/  STL.64 [R1+0x2e8], R28 ;  /* 0x0002e81c01007387 */ /* 0x000fe20000100a00 */
[----:B------:R-:W-:-:S03]  /*36f60*/  IMAD.WIDE R22, R246, 0x4, R10 ;  /* 0x00000004f6167825 */ /* 0x000fc600078e020a */
[----:B------:R-:W4:Y:S01]  /*36f70*/  LDL.LU.64 R10, [R1+0x1118] ;  /* 0x00111800010a7983 */ /* 0x000f220000300a00 */
[----:B------:R-:W-:-:S04]  /*36f80*/  IADD3 R0, R15, -0x94, RZ ;  /* 0xffffff6c0f007810 */ /* 0x000fc80007ffe0ff */
[----:B------:R-:W-:Y:S01]  /*36f90*/  ISETP.GE.U32.AND P5, PT, R0, 0x7ffffeed, PT ;  /* 0x7ffffeed0000780c */ /* 0x000fe20003fa6070 */
[----:B------:R-:W-:-:S05]  /*36fa0*/  IMAD.WIDE R26, R246, 0x4, R20 ;  /* 0x00000004f61a7825 */ /* 0x000fca00078e0214 */
[----:B------:R-:W-:Y:S01]  /*36fb0*/  STL.64 [R1+0x2e0], R26 ;  /* 0x0002e01a01007387 */ /* 0x000fe20000100a00 */
[----:B--2---:R-:W-:-:S03]  /*36fc0*/  IMAD.WIDE R20, R246, 0x4, R8 ;  /* 0x00000004f6147825 */ /* 0x004fc600078e0208 */
[----:B------:R1:W-:Y:S04]  /*36fd0*/  STL.64 [R1+0x2d8], R22 ;  /* 0x0002d81601007387 */ /* 0x0003e80000100a00 */
[----:B------:R2:W-:Y:S04]  /*36fe0*/  LDGSTS.E [R141+0x49800], [R34.64], !P5 ;  /* 0x49800000228d7fae */ /* 0x0005e8000e921844 */
[----:B------:R-:W4:Y:S04]  /*36ff0*/  LDL.LU.64 R8, [R1+0x1110] ;  /* 0x0011100001087983 */ /* 0x000f280000300a00 */
[----:B------:R1:W-:Y:S04]  /*37000*/  LDGSTS.E [R141+0x49900], [R32.64], !P5 ;  /* 0x49900000208d7fae */ /* 0x0003e8000e921844 */
[----:B------:R1:W-:Y:S04]  /*37010*/  LDGSTS.E [R141+0x49a00], [R30.64], !P5 ;  /* 0x49a000001e8d7fae */ /* 0x0003e8000e921844 */
[----:B------:R1:W-:Y:S04]  /*37020*/  LDGSTS.E [R141+0x49b00], [R28.64], !P5 ;  /* 0x49b000001c8d7fae */ /* 0x0003e8000e921844 */
[----:B------:R-:W-:Y:S04]  /*37030*/  STL.64 [R1+0x2d0], R20 ;  /* 0x0002d01401007387 */ /* 0x000fe80000100a00 */
[----:B------:R3:W-:Y:S01]  /*37040*/  LDGSTS.E [R141+0x49c00], [R26.64], !P5 ;  /* 0x49c000001a8d7fae */ /* 0x0007e2000e921844 */
[----:B------:R-:W-:-:S03]  /*37050*/  IMAD.WIDE R6, R246, 0x4, R6 ;  /* 0x00000004f6067825 */ /* 0x000fc600078e0206 */
[----:B------:R1:W-:Y:S04]  /*37060*/  LDGSTS.E [R141+0x49d00], [R22.64], !P5 ;  /* 0x49d00000168d7fae */ /* 0x0003e8000e921844 */
[----:B------:R2:W-:Y:S04]  /*37070*/  STL.64 [R1+0x2c8], R6 ;  /* 0x0002c80601007387 */ /* 0x0005e80000100a00 */
[----:B------:R2:W-:Y:S04]  /*37080*/  LDGSTS.E [R141+0x49e00], [R20.64], !P5 ;  /* 0x49e00000148d7fae */ /* 0x0005e8000e921844 */
[----:B-1----:R-:W4:Y:S04]  /*37090*/  LDL.LU.64 R22, [R1+0x1048] ;  /* 0x0010480001167983 */ /* 0x002f280000300a00 */
[----:B------:R2:W-:Y:S04]  /*370a0*/  LDGSTS.E [R141+0x49f00], [R6.64], !P5 ;  /* 0x49f00000068d7fae */ /* 0x0005e8000e921844 */
[----:B--2---:R-:W2:Y:S01]  /*370b0*/  LDL.LU.64 R6, [R1+0x1040] ;  /* 0x0010400001067983 */ /* 0x004ea20000300a00 */
[----:B------:R-:W-:-:S03]  /*370c0*/  IMAD.WIDE R34, R246, 0x4, R24 ;  /* 0x00000004f6227825 */ /* 0x000fc600078e0218 */
[----:B------:R-:W2:Y:S01]  /*370d0*/  LDL.LU.64 R20, [R1+0x1038] ;  /* 0x0010380001147983 */ /* 0x000ea20000300a00 */
[----:B------:R-:W-:-:S03]  /*370e0*/  IMAD.WIDE R32, R246, 0x4, R18 ;  /* 0x00000004f6207825 */ /* 0x000fc600078e0212 */
[----:B------:R-:W2:Y:S01]  /*370f0*/  LDL.LU.64 R18, [R1+0x1030] ;  /* 0x0010300001127983 */ /* 0x000ea20000300a00 */
[----:B------:R-:W-:-:S03]  /*37100*/  IMAD.WIDE R30, R246, 0x4, R16 ;  /* 0x00000004f61e7825 */ /* 0x000fc600078e0210 */
[----:B------:R1:W-:Y:S04]  /*37110*/  STL.64 [R1+0x2c0], R34 ;  /* 0x0002c02201007387 */ /* 0x0003e80000100a00 */
[----:B------:R-:W-:Y:S01]  /*37120*/  STL.64 [R1+0x2b8], R32 ;  /* 0x0002b82001007387 */ /* 0x000fe20000100a00 */
[----:B------:R-:W-:-:S03]  /*37130*/  IMAD.WIDE R28, R246, 0x4, R4 ;  /* 0x00000004f61c7825 */ /* 0x000fc600078e0204 */
[----:B------:R-:W2:Y:S04]  /*37140*/  LDL.LU.64 R4, [R1+0x1028] ;  /* 0x0010280001047983 */ /* 0x000ea80000300a00 */
[----:B------:R-:W-:Y:S04]  /*37150*/  STL.64 [R1+0x2b0], R30 ;  /* 0x0002b01e01007387 */ /* 0x000fe80000100a00 */
[----:B------:R-:W-:Y:S04]  /*37160*/  STL.64 [R1+0x2a8], R28 ;  /* 0x0002a81c01007387 */ /* 0x000fe80000100a00 */
[----:B------:R-:W2:Y:S01]  /*37170*/  LDL.LU.64 R16, [R1+0x1020] ;  /* 0x0010200001107983 */ /* 0x000ea20000300a00 */
[----:B---3--:R-:W-:-:S04]  /*37180*/  IMAD.WIDE R26, R246, 0x4, R12 ;  /* 0x00000004f61a7825 */ /* 0x008fc800078e020c */
[C---:B----4-:R-:W-:Y:S02]  /*37190*/  IMAD.WIDE R24, R246.reuse, 0x4, R2 ;  /* 0x00000004f6187825 */ /* 0x050fe400078e0202 */
[----:B------:R-:W3:Y:S04]  /*371a0*/  LDL.LU.64 R2, [R1+0x1018] ;  /* 0x0010180001027983 */ /* 0x000ee80000300a00 */
[----:B------:R-:W-:Y:S04]  /*371b0*/  STL.64 [R1+0x2a0], R26 ;  /* 0x0002a01a01007387 */ /* 0x000fe80000100a00 */
[----:B------:R-:W-:Y:S01]  /*371c0*/  STL.64 [R1+0x298], R24 ;  /* 0x0002981801007387 */ /* 0x000fe20000100a00 */
[----:B------:R-:W-:-:S03]  /*371d0*/  IMAD.WIDE R12, R246, 0x4, R10 ;  /* 0x00000004f60c7825 */ /* 0x000fc600078e020a */
[----:B------:R-:W4:Y:S01]  /*371e0*/  LDL.LU.64 R10, [R1+0x1010] ;  /* 0x00101000010a7983 */ /* 0x000f220000300a00 */
[----:B------:R-:W-:-:S04]  /*371f0*/  IADD3 R0, R15, -0x98, RZ ;  /* 0xffffff680f007810 */ /* 0x000fc80007ffe0ff */
[----:B------:R-:W-:Y:S01]  /*37200*/  ISETP.GE.U32.AND P6, PT, R0, 0x7ffffee9, PT ;  /* 0x7ffffee90000780c */ /* 0x000fe20003fc6070 */
[----:B------:R-:W-:Y:S01]  /*37210*/  STL.64 [R1+0x290], R12 ;  /* 0x0002900c01007387 */ /* 0x000fe20000100a00 */
[----:B------:R-:W-:-:S11]  /*37220*/  IADD3 R0, R15, -0x9c, RZ ;  /* 0xffffff640f007810 */ /* 0x000fd60007ffe0ff */
[----:B------:R1:W-:Y:S01]  /*37230*/  LDGSTS.E [R141+0x4b800], [R34.64], !P6 ;  /* 0x4b800000228d7fae */ /* 0x0003e2000f121844 */
[----:B------:R-:W-:-:S03]  /*37240*/  IMAD.WIDE R8, R246, 0x4, R8 ;  /* 0x00000004f6087825 */ /* 0x000fc600078e0208 */
[----:B------:R2:W-:Y:S04]  /*37250*/  LDGSTS.E [R141+0x4b900], [R32.64], !P6 ;  /* 0x4b900000208d7fae */ /* 0x0005e8000f121844 */
[----:B------:R1:W-:Y:S04]  /*37260*/  LDGSTS.E [R141+0x4ba00], [R30.64], !P6 ;  /* 0x4ba000001e8d7fae */ /* 0x0003e8000f121844 */
[----:B------:R1:W-:Y:S04]  /*37270*/  LDGSTS.E [R141+0x4bb00], [R28.64], !P6 ;  /* 0x4bb000001c8d7fae */ /* 0x0003e8000f121844 */
[----:B------:R1:W-:Y:S04]  /*37280*/  LDGSTS.E [R141+0x4bc00], [R26.64], !P6 ;  /* 0x4bc000001a8d7fae */ /* 0x0003e8000f121844 */
[----:B------:R1:W-:Y:S04]  /*37290*/  LDGSTS.E [R141+0x4bd00], [R24.64], !P6 ;  /* 0x4bd00000188d7fae */ /* 0x0003e8000f121844 */
[----:B------:R1:W-:Y:S01]  /*372a0*/  LDGSTS.E [R141+0x4be00], [R12.64], !P6 ;  /* 0x4be000000c8d7fae */ /* 0x0003e2000f121844 */
[----:B------:R-:W-:-:S03]  /*372b0*/  ISETP.GE.U32.AND P2, PT, R0, 0x7ffffee5, PT ;  /* 0x7ffffee50000780c */ /* 0x000fc60003f46070 */
[----:B------:R1:W-:Y:S04]  /*372c0*/  STL.64 [R1+0x288], R8 ;  /* 0x0002880801007387 */ /* 0x0003e80000100a00 */
[----:B------:R1:W-:Y:S02]  /*372d0*/  LDGSTS.E [R141+0x4bf00], [R8.64], !P6 ;  /* 0x4bf00000088d7fae */ /* 0x0003e4000f121844 */
[C---:B-1----:R-:W-:Y:S02]  /*372e0*/  IMAD.WIDE R34, R246.reuse, 0x4, R22 ;  /* 0x00000004f6227825 */ /* 0x042fe400078e0216 */
[----:B------:R-:W4:Y:S04]  /*372f0*/  LDL.LU.64 R8, [R1+0xf48] ;  /* 0x000f480001087983 */ /* 0x000f280000300a00 */
[----:B------:R-:W4:Y:S04]  /*37300*/  LDL.LU.64 R12, [R1+0xf40] ;  /* 0x000f4000010c7983 */ /* 0x000f280000300a00 */
[----:B------:R-:W4:Y:S01]  /*37310*/  LDL.LU.64 R26, [R1+0xf38] ;  /* 0x000f3800011a7983 */ /* 0x000f220000300a00 */
[----:B--2---:R-:W-:-:S03]  /*37320*/  IMAD.WIDE R32, R246, 0x4, R6 ;  /* 0x00000004f6207825 */ /* 0x004fc600078e0206 */
[----:B------:R1:W-:Y:S01]  /*37330*/  LDGSTS.E [R141+0x4d800], [R34.64], !P2 ;  /* 0x4d800000228d7fae */ /* 0x0003e2000d121844 */
[----:B------:R-:W-:-:S03]  /*37340*/  IMAD.WIDE R30, R246, 0x4, R20 ;  /* 0x00000004f61e7825 */ /* 0x000fc600078e0214 */
[----:B------:R-:W2:Y:S04]  /*37350*/  LDL.LU.64 R6, [R1+0xf30] ;  /* 0x000f300001067983 */ /* 0x000ea80000300a00 */
[----:B------:R-:W-:Y:S04]  /*37360*/  STL.64 [R1+0x280], R34 ;  /* 0x0002802201007387 */ /* 0x000fe80000100a00 */
[----:B------:R-:W2:Y:S01]  /*37370*/  LDL.LU.64 R24, [R1+0xf28] ;  /* 0x000f280001187983 */ /* 0x000ea20000300a00 */
[----:B------:R-:W-:-:S03]  /*37380*/  IMAD.WIDE R28, R246, 0x4, R18 ;  /* 0x00000004f61c7825 */ /* 0x000fc600078e0212 */
[----:B------:R-:W-:Y:S04]  /*37390*/  STL.64 [R1+0x278], R32 ;  /* 0x0002782001007387 */ /* 0x000fe80000100a00 */
[----:B------:R-:W2:Y:S01]  /*373a0*/  LDL.LU.64 R20, [R1+0xf20] ;  /* 0x000f200001147983 */ /* 0x000ea20000300a00 */
[----:B------:R-:W-:-:S03]  /*373b0*/  IMAD.WIDE R22, R246, 0x4, R4 ;  /* 0x00000004f6167825 */ /* 0x000fc600078e0204 */
[----:B------:R-:W-:Y:S04]  /*373c0*/  STL.64 [R1+0x270], R30 ;  /* 0x0002701e01007387 */ /* 0x000fe80000100a00 */
[----:B------:R-:W2:Y:S04]  /*373d0*/  LDL.LU.64 R4, [R1+0xf18] ;  /* 0x000f180001047983 */ /* 0x000ea80000300a00 */
[----:B------:R-:W-:Y:S01]  /*373e0*/  STL.64 [R1+0x268], R28 ;  /* 0x0002681c01007387 */ /* 0x000fe20000100a00 */
[----:B------:R-:W-:-:S03]  /*373f0*/  IMAD.WIDE R18, R246, 0x4, R16 ;  /* 0x00000004f6127825 */ /* 0x000fc600078e0210 */
[----:B------:R-:W-:Y:S04]  /*37400*/  STL.64 [R1+0x260], R22 ;  /* 0x0002601601007387 */ /* 0x000fe80000100a00 */
        /* <DEDUP_REMOVED lines=8> */
[----:B------:R1:W-:Y:S04]  /*37490*/  STL.64 [R1+0x250], R16 ;  /* 0x0002501001007387 */ /* 0x0003e80000100a00 */
[----:B------:R1:W-:Y:S01]  /*374a0*/  LDGSTS.E [R141+0x4de00], [R16.64], !P2 ;  /* 0x4de00000108d7fae */ /* 0x0003e2000d121844 */
[----:B----4-:R-:W-:-:S05]  /*374b0*/  IMAD.WIDE R10, R246, 0x4, R10 ;  /* 0x00000004f60a7825 */ /* 0x010fca00078e020a */
[----:B------:R4:W-:Y:S04]  /*374c0*/  STL.64 [R1+0x248], R10 ;  /* 0x0002480a01007387 */ /* 0x0009e80000100a00 */
[----:B-1----:R-:W3:Y:S04]  /*374d0*/  LDL.LU.64 R18, [R1+0xe48] ;  /* 0x000e480001127983 */ /* 0x002ee80000300a00 */
[----:B------:R-:W3:Y:S04]  /*374e0*/  LDL.LU.64 R16, [R1+0xe40] ;  /* 0x000e400001107983 */ /* 0x000ee80000300a00 */
[----:B------:R4:W-:Y:S04]  /*374f0*/  LDGSTS.E [R141+0x4df00], [R10.64], !P2 ;  /* 0x4df000000a8d7fae */ /* 0x0009e8000d121844 */
[----:B----4-:R-:W4:Y:S01]  /*37500*/  LDL.LU.64 R10, [R1+0xe38] ;  /* 0x000e3800010a7983 */ /* 0x010f220000300a00 */
[----:B------:R-:W-:-:S03]  /*37510*/  IADD3 R0, R15, -0xa0, RZ ;  /* 0xffffff600f007810 */ /* 0x000fc60007ffe0ff */
[----:B------:R-:W4:Y:S01]  /*37520*/  LDL.LU.64 R22, [R1+0xe30] ;  /* 0x000e300001167983 */ /* 0x000f220000300a00 */
[----:B------:R-:W-:Y:S01]  /*37530*/  ISETP.GE.U32.AND P0, PT, R0, 0x7ffffee1, PT ;  /* 0x7ffffee10000780c */ /* 0x000fe20003f06070 */
[----:B------:R-:W-:-:S04]  /*37540*/  IMAD.WIDE R8, R246, 0x4, R8 ;  /* 0x00000004f6087825 */ /* 0x000fc800078e0208 */
[----:B------:R-:W-:-:S08]  /*37550*/  IMAD.WIDE R32, R246, 0x4, R12 ;  /* 0x00000004f6207825 */ /* 0x000fd000078e020c */
[----:B------:R1:W-:Y:S01]  /*37560*/  LDGSTS.E [R141+0x4f800], [R8.64], !P0 ;  /* 0x4f800000088d7fae */ /* 0x0003e2000c121844 */
[----:B------:R-:W-:-:S03]  /*37570*/  IMAD.WIDE R30, R246, 0x4, R26 ;  /* 0x00000004f61e7825 */ /* 0x000fc600078e021a */
[----:B------:R-:W4:Y:S04]  /*37580*/  LDL.LU.64 R12, [R1+0xe28] ;  /* 0x000e2800010c7983 */ /* 0x000f280000300a00 */
[----:B------:R1:W-:Y:S01]  /*37590*/  STL.64 [R1+0x240], R8 ;  /* 0x0002400801007387 */ /* 0x0003e20000100a00 */
[----:B--2---:R-:W-:-:S03]  /*375a0*/  IMAD.WIDE R28, R246, 0x4, R6 ;  /* 0x00000004f61c7825 */ /* 0x004fc600078e0206 */
[----:B------:R-:W-:Y:S04]  /*375b0*/  STL.64 [R1+0x238], R32 ;  /* 0x0002382001007387 */ /* 0x000fe80000100a00 */
[----:B------:R-:W4:Y:S01]  /*375c0*/  LDL.LU.64 R6, [R1+0xe20] ;  /* 0x000e200001067983 */ /* 0x000f220000300a00 */
        /* <DEDUP_REMOVED lines=8> */
[----:B------:R-:W4:Y:S04]  /*37650*/  LDL.LU.64 R4, [R1+0xe18] ;  /* 0x000e180001047983 */ /* 0x000f280000300a00 */
[----:B------:R-:W-:Y:S04]  /*37660*/  STL.64 [R1+0x220], R26 ;  /* 0x0002201a01007387 */ /* 0x000fe80000100a00 */
[----:B------:R-:W-:Y:S04]  /*37670*/  STL.64 [R1+0x218], R24 ;  /* 0x0002181801007387 */ /* 0x000fe80000100a00 */
[----:B------:R3:W-:Y:S04]  /*37680*/  STL.64 [R1+0x210], R20 ;  /* 0x0002101401007387 */ /* 0x0007e80000100a00 */
[----:B-1----:R-:W4:Y:S04]  /*37690*/  LDL.LU.64 R8, [R1+0xe10] ;  /* 0x000e100001087983 */ /* 0x002f280000300a00 */
[----:B------:R1:W-:Y:S04]  /*376a0*/  LDGSTS.E [R141+0x4fc00], [R26.64], !P0 ;  /* 0x4fc000001a8d7fae */ /* 0x0003e8000c121844 */
[----:B------:R4:W-:Y:S04]  /*376b0*/  LDGSTS.E [R141+0x4fd00], [R24.64], !P0 ;  /* 0x4fd00000188d7fae */ /* 0x0009e8000c121844 */
[----:B------:R1:W-:Y:S01]  /*376c0*/  LDGSTS.E [R141+0x4fe00], [R20.64], !P0 ;  /* 0x4fe00000148d7fae */ /* 0x0003e2000c121844 */
[----:B---3--:R-:W-:-:S05]  /*376d0*/  IMAD.WIDE R2, R246, 0x4, R2 ;  /* 0x00000004f6027825 */ /* 0x008fca00078e0202 */
[----:B------:R3:W-:Y:S04]  /*376e0*/  STL.64 [R1+0x208], R2 ;  /* 0x0002080201007387 */ /* 0x0007e80000100a00 */
[----:B------:R3:W-:Y:S04]  /*376f0*/  LDGSTS.E [R141+0x4ff00], [R2.64], !P0 ;  /* 0x4ff00000028d7fae */ /* 0x0007e8000c121844 */
[----:B-1----:R-:W2:Y:S04]  /*37700*/  LDL.LU.64 R20, [R1+0xd48] ;  /* 0x000d480001147983 */ /* 0x002ea80000300a00 */
[----:B---3--:R-:W3:Y:S01]  /*37710*/  LDL.LU.64 R2, [R1+0xd40] ;  /* 0x000d400001027983 */ /* 0x008ee20000300a00 */
[----:B------:R-:W-:-:S03]  /*37720*/  IMAD.WIDE R34, R246, 0x4, R18 ;  /* 0x00000004f6227825 */ /* 0x000fc600078e0212 */
[----:B------:R-:W3:Y:S01]  /*37730*/  LDL.LU.64 R18, [R1+0xd38] ;  /* 0x000d380001127983 */ /* 0x000ee20000300a00 */
[----:B------:R-:W-:-:S03]  /*37740*/  IMAD.WIDE R32, R246, 0x4, R16 ;  /* 0x00000004f6207825 */ /* 0x000fc600078e0210 */
[----:B------:R-:W3:Y:S04]  /*37750*/  LDL.LU.64 R16, [R1+0xd30] ;  /* 0x000d300001107983 */ /* 0x000ee80000300a00 */
[----:B------:R-:W-:Y:S04]  /*37760*/  STL.64 [R1+0x200], R34 ;  /* 0x0002002201007387 */ /* 0x000fe80000100a00 */
[----:B------:R-:W-:Y:S01]  /*37770*/  STL.64 [R1+0x1f8], R32 ;  /* 0x0001f82001007387 */ /* 0x000fe20000100a00 */
[----:B----4-:R-:W-:-:S03]  /*37780*/  IMAD.WIDE R30, R246, 0x4, R10 ;  /* 0x00000004f61e7825 */ /* 0x010fc600078e020a */
[----:B------:R-:W4:Y:S01]  /*37790*/  LDL.LU.64 R10, [R1+0xd28] ;  /* 0x000d2800010a7983 */ /* 0x000f220000300a00 */
[----:B------:R-:W-:-:S04]  /*377a0*/  IADD3 R0, R15, -0xa4, RZ ;  /* 0xffffff5c0f007810 */ /* 0x000fc80007ffe0ff */
[----:B------:R-:W-:Y:S01]  /*377b0*/  ISETP.GE.U32.AND P4, PT, R0, 0x7ffffedd, PT ;  /* 0x7ffffedd0000780c */ /* 0x000fe20003f86070 */
[C---:B------:R-:W-:Y:S01]  /*377c0*/  IMAD.WIDE R28, R246.reuse, 0x4, R22 ;  /* 0x00000004f61c7825 */ /* 0x040fe200078e0216 */
[----:B------:R-:W-:Y:S11]  /*377d0*/  STL.64 [R1+0x1f0], R30 ;  /* 0x0001f01e01007387 */ /* 0x000ff60000100a00 */
[----:B------:R2:W-:Y:S04]  /*377e0*/  LDGSTS.E [R141+0x51800], [R34.64], !P4 ;  /* 0x51800000228d7fae */ /* 0x0005e8000e121844 */
[----:B------:R3:W-:Y:S04]  /*377f0*/  LDGSTS.E [R141+0x51900], [R32.64], !P4 ;  /* 0x51900000208d7fae */ /* 0x0007e8000e121844 */
[----:B------:R1:W-:Y:S04]  /*37800*/  LDGSTS.E [R141+0x51a00], [R30.64], !P4 ;  /* 0x51a000001e8d7fae */ /* 0x0003e8000e121844 */
[----:B------:R1:W-:Y:S01]  /*37810*/  LDGSTS.E [R141+0x51b00], [R28.64], !P4 ;  /* 0x51b000001c8d7fae */ /* 0x0003e2000e121844 */
[----:B------:R-:W-:-:S03]  /*37820*/  IMAD.WIDE R26, R246, 0x4, R12 ;  /* 0x00000004f61a7825 */ /* 0x000fc600078e020c */
[----:B------:R-:W4:Y:S04]  /*37830*/  LDL.LU.64 R12, [R1+0xd20] ;  /* 0x000d2000010c7983 */ /* 0x000f280000300a00 */
[----:B------:R-:W-:Y:S04]  /*37840*/  STL.64 [R1+0x1e8], R28 ;  /* 0x0001e81c01007387 */ /* 0x000fe80000100a00 */
        /* <DEDUP_REMOVED lines=8> */
[----:B------:R-:W-:Y:S04]  /*378d0*/  STL.64 [R1+0x1d0], R22 ;  /* 0x0001d01601007387 */ /* 0x000fe80000100a00 */
[----:B------:R1:W-:Y:S01]  /*378e0*/  LDGSTS.E [R141+0x51e00], [R22.64], !P4 ;  /* 0x51e00000168d7fae */ /* 0x0003e2000e121844 */
[----:B------:R-:W-:-:S05]  /*378f0*/  IMAD.WIDE R8, R246, 0x4, R8 ;  /* 0x00000004f6087825 */ /* 0x000fca00078e0208 */
[----:B------:R1:W-:Y:S04]  /*37900*/  STL.64 [R1+0x128], R8 ;  /* 0x0001280801007387 */ /* 0x0003e80000100a00 */
[----:B------:R1:W-:Y:S04]  /*37910*/  LDGSTS.E [R141+0x51f00], [R8.64], !P4 ;  /* 0x51f00000088d7fae */ /* 0x0003e8000e121844 */
[----:B-1----:R-:W4:Y:S04]  /*37920*/  LDL.LU.64 R8, [R1+0xc48] ;  /* 0x000c480001087983 */ /* 0x002f280000300a00 */
[----:B------:R-:W4:Y:S04]  /*37930*/  LDL.LU.64 R28, [R1+0xc40] ;  /* 0x000c4000011c7983 */ /* 0x000f280000300a00 */
[----:B------:R-:W4:Y:S04]  /*37940*/  LDL.LU.64 R26, [R1+0xc38] ;  /* 0x000c3800011a7983 */ /* 0x000f280000300a00 */
[----:B------:R-:W4:Y:S04]  /*37950*/  LDL.LU.64 R24, [R1+0xc30] ;  /* 0x000c300001187983 */ /* 0x000f280000300a00 */
[----:B------:R-:W4:Y:S01]  /*37960*/  LDL.LU.64 R22, [R1+0x16d0] ;  /* 0x0016d00001167983 */ /* 0x000f220000300a00 */
[----:B--2---:R-:W-:-:S04]  /*37970*/  IMAD.WIDE R34, R246, 0x4, R20 ;  /* 0x00000004f6227825 */ /* 0x004fc800078e0214 */
[C---:B---3--:R-:W-:Y:S02]  /*37980*/  IMAD.WIDE R32, R246.reuse, 0x4, R2 ;  /* 0x00000004f6207825 */ /* 0x048fe400078e0202 */
[----:B------:R-:W2:Y:S04]  /*37990*/  LDL.LU.64 R2, [R1+0x16d8] ;  /* 0x0016d80001027983 */ /* 0x000ea80000300a00 */
[----:B------:R-:W-:Y:S04]  /*379a0*/  STL.64 [R1+0x120], R34 ;  /* 0x0001202201007387 */ /* 0x000fe80000100a00 */
[----:B------:R-:W-:Y:S01]  /*379b0*/  STL.64 [R1+0x118], R32 ;  /* 0x0001182001007387 */ /* 0x000fe20000100a00 */
[----:B------:R-:W-:-:S04]  /*379c0*/  IMAD.WIDE R20, R246, 0x4, R16 ;  /* 0x00000004f6147825 */ /* 0x000fc800078e0210 */
[----:B----4-:R-:W-:Y:S02]  /*379d0*/  IMAD.WIDE R16, R246, 0x4, R10 ;  /* 0x00000004f6107825 */ /* 0x010fe400078e020a */
[----:B------:R-:W3:Y:S01]  /*379e0*/  LDL.LU.64 R10, [R1+0x16e0] ;  /* 0x0016e000010a7983 */ /* 0x000ee20000300a00 */
[----:B------:R-:W-:-:S04]  /*379f0*/  IADD3 R0, R15, -0xa8, RZ ;  /* 0xffffff580f007810 */ /* 0x000fc80007ffe0ff */
[----:B------:R-:W-:Y:S01]  /*37a00*/  ISETP.GE.U32.AND P1, PT, R0, 0x7ffffed9, PT ;  /* 0x7ffffed90000780c */ /* 0x000fe20003f26070 */
[----:B------:R-:W-:Y:S01]  /*37a10*/  IMAD.WIDE R30, R246, 0x4, R18 ;  /* 0x00000004f61e7825 */ /* 0x000fe200078e0212 */
[----:B------:R-:W-:-:S04]  /*37a20*/  IADD3 R0, R15, -0xac, RZ ;  /* 0xffffff540f007810 */ /* 0x000fc80007ffe0ff */
[----:B------:R-:W-:Y:S04]  /*37a30*/  STL.64 [R1+0x110], R30 ;  /* 0x0001101e01007387 */ /* 0x000fe80000100a00 */
[----:B------:R-:W-:Y:S04]  /*37a40*/  STL.64 [R1+0x108], R20 ;  /* 0x0001081401007387 */ /* 0x000fe80000100a00 */
[----:B------:R1:W-:Y:S04]  /*37a50*/  STL.64 [R1+0x100], R16 ;  /* 0x0001001001007387 */ /* 0x0003e80000100a00 */
[----:B------:R4:W-:Y:S04]  /*37a60*/  LDGSTS.E [R141+0x53800], [R34.64], !P1 ;  /* 0x53800000228d7fae */ /* 0x0009e8000c921844 */
[----:B------:R-:W4:Y:S04]  /*37a70*/  LDL.LU.64 R18, [R1+0x16e8] ;  /* 0x0016e80001127983 */ /* 0x000f280000300a00 */
[----:B------:R1:W-:Y:S01]  /*37a80*/  LDGSTS.E [R141+0x53900], [R32.64], !P1 ;  /* 0x53900000208d7fae */ /* 0x0003e2000c921844 */
[----:B------:R-:W-:-:S03]  /*37a90*/  ISETP.GE.U32.AND P3, PT, R0, 0x7ffffed5, PT ;  /* 0x7ffffed50000780c */ /* 0x000fc60003f66070 */
[----:B------:R1:W-:Y:S04]  /*37aa0*/  LDGSTS.E [R141+0x53a00], [R30.64], !P1 ;  /* 0x53a000001e8d7fae */ /* 0x0003e8000c921844 */
[----:B------:R1:W-:Y:S01]  /*37ab0*/  LDGSTS.E [R141+0x53b00], [R20.64], !P1 ;  /* 0x53b00000148d7fae */ /* 0x0003e2000c921844 */
[----:B------:R-:W-:-:S03]  /*37ac0*/  IMAD.WIDE R12, R246, 0x4, R12 ;  /* 0x00000004f60c7825 */ /* 0x000fc600078e020c */
[----:B------:R1:W-:Y:S04]  /*37ad0*/  LDGSTS.E [R141+0x53c00], [R16.64], !P1 ;  /* 0x53c00000108d7fae */ /* 0x0003e8000c921844 */
[----:B------:R1:W-:Y:S04]  /*37ae0*/  STL.64 [R1+0xf8], R12 ;  /* 0x0000f80c01007387 */ /* 0x0003e80000100a00 */
        /* <DEDUP_REMOVED lines=8> */
[----:B------:R-:W4:Y:S04]  /*37b70*/  LDL.LU.64 R12, [R1+0x1700] ;  /* 0x00170000010c7983 */ /* 0x000f280000300a00 */
[----:B------:R1:W-:Y:S04]  /*37b80*/  LDGSTS.E [R141+0x53f00], [R4.64], !P1 ;  /* 0x53f00000048d7fae */ /* 0x0003e8000c921844 */
[----:B------:R-:W4:Y:S04]  /*37b90*/  LDL.LU.64 R6, [R1+0x1708] ;  /* 0x0017080001067983 */ /* 0x000f280000300a00 */
[----:B-1----:R-:W4:Y:S01]  /*37ba0*/  LDL.LU.64 R4, [R1+0x1710] ;  /* 0x0017100001047983 */ /* 0x002f220000300a00 */
[----:B------:R-:W-:-:S04]  /*37bb0*/  IMAD.WIDE R8, R246, 0x4, R8 ;  /* 0x00000004f6087825 */ /* 0x000fc800078e0208 */
[C---:B------:R-:W-:Y:S01]  /*37bc0*/  IMAD.WIDE R32, R246.reuse, 0x4, R28 ;  /* 0x00000004f6207825 */ /* 0x040fe200078e021c */
[----:B------:R1:W-:Y:S03]  /*37bd0*/  STL.64 [R1+0xe0], R8 ;  /* 0x0000e00801007387 */ /* 0x0003e60000100a00 */
[C---:B------:R-:W-:Y:S01]  /*37be0*/  IMAD.WIDE R30, R246.reuse, 0x4, R26 ;  /* 0x00000004f61e7825 */ /* 0x040fe200078e021a */
[----:B------:R-:W-:Y:S03]  /*37bf0*/  STL.64 [R1+0xd8], R32 ;  /* 0x0000d82001007387 */ /* 0x000fe60000100a00 */
[C---:B------:R-:W-:Y:S01]  /*37c00*/  IMAD.WIDE R28, R246.reuse, 0x4, R24 ;  /* 0x00000004f61c7825 */ /* 0x040fe200078e0218 */
[----:B------:R-:W-:Y:S03]  /*37c10*/  STL.64 [R1+0xd0], R30 ;  /* 0x0000d01e01007387 */ /* 0x000fe60000100a00 */
[----:B------:R-:W-:Y:S01]  /*37c20*/  IMAD.WIDE R26, R246, 0x4, R22 ;  /* 0x00000004f61a7825 */ /* 0x000fe200078e0216 */
[----:B------:R1:W-:Y:S01]  /*37c30*/  LDGSTS.E [R141+0x55800], [R8.64], !P3 ;  /* 0x55800000088d7fae */ /* 0x0003e2000d921844 */
[----:B------:R-:W-:-:S03]  /*37c40*/  IADD3 R0, R15, -0xb0, RZ ;  /* 0xffffff500f007810 */ /* 0x000fc60007ffe0ff */
[----:B------:R1:W-:Y:S04]  /*37c50*/  LDGSTS.E [R141+0x55900], [R32.64], !P3 ;  /* 0x55900000208d7fae */ /* 0x0003e8000d921844 */
[----:B------:R1:W-:Y:S04]  /*37c60*/  LDGSTS.E [R141+0x55a00], [R30.64], !P3 ;  /* 0x55a000001e8d7fae */ /* 0x0003e8000d921844 */
[----:B------:R1:W-:Y:S04]  /*37c70*/  LDGSTS.E [R141+0x55b00], [R28.64], !P3 ;  /* 0x55b000001c8d7fae */ /* 0x0003e8000d921844 */
[----:B------:R1:W-:Y:S01]  /*37c80*/  LDGSTS.E [R141+0x55c00], [R26.64], !P3 ;  /* 0x55c000001a8d7fae */ /* 0x0003e2000d921844 */
[----:B--2---:R-:W-:-:S03]  /*37c90*/  IMAD.WIDE R24, R246, 0x4, R2 ;  /* 0x00000004f6187825 */ /* 0x004fc600078e0202 */
[----:B------:R-:W2:Y:S04]  /*37ca0*/  LDL.LU.64 R2, [R1+0x1718] ;  /* 0x0017180001027983 */ /* 0x000ea80000300a00 */
[----:B------:R-:W-:Y:S04]  /*37cb0*/  STL.64 [R1+0xc8], R28 ;  /* 0x0000c81c01007387 */ /* 0x000fe80000100a00 */
[----:B------:R-:W-:Y:S01]  /*37cc0*/  STL.64 [R1+0xc0], R26 ;  /* 0x0000c01a01007387 */ /* 0x000fe20000100a00 */
[----:B---3--:R-:W-:-:S03]  /*37cd0*/  IMAD.WIDE R22, R246, 0x4, R10 ;  /* 0x00000004f6167825 */ /* 0x008fc600078e020a */
[----:B------:R3:W-:Y:S04]  /*37ce0*/  LDGSTS.E [R141+0x55d00], [R24.64], !P3 ;  /* 0x55d00000188d7fae */ /* 0x0007e8000d921844 */
[----:B------:R-:W2:Y:S04]  /*37cf0*/  LDL.LU.64 R10, [R1+0x1720] ;  /* 0x00172000010a7983 */ /* 0x000ea80000300a00 */
[----:B------:R-:W-:Y:S04]  /*37d00*/  STL.64 [R1+0xb8], R24 ;  /* 0x0000b81801007387 */ /* 0x000fe80000100a00 */
[----:B------:R-:W-:Y:S04]  /*37d10*/  STL.64 [R1+0xb0], R22 ;  /* 0x0000b01601007387 */ /* 0x000fe80000100a00 */
[----:B-1----:R-:W2:Y:S01]  /*37d20*/  LDL.LU.64 R8, [R1+0x1728] ;  /* 0x0017280001087983 */ /* 0x002ea20000300a00 */
[----:B------:R-:W-:-:S03]  /*37d30*/  ISETP.GE.U32.AND P5, PT, R0, 0x7ffffed1, PT ;  /* 0x7ffffed10000780c */ /* 0x000fc60003fa6070 */
[----:B------:R1:W-:Y:S01]  /*37d40*/  LDGSTS.E [R141+0x55e00], [R22.64], !P3 ;  /* 0x55e00000168d7fae */ /* 0x0003e2000d921844 */
[----:B----4-:R-:W-:-:S05]  /*37d50*/  IMAD.WIDE R18, R246, 0x4, R18 ;  /* 0x00000004f6127825 */ /* 0x010fca00078e0212 */
[----:B------:R4:W-:Y:S04]  /*37d60*/  STL.64 [R1+0xa8], R18 ;  /* 0x0000a81201007387 */ /* 0x0009e80000100a00 */
[----:B------:R4:W-:Y:S04]  /*37d70*/  LDGSTS.E [R141+0x55f00], [R18.64], !P3 ;  /* 0x55f00000128d7fae */ /* 0x0009e8000d921844 */
[----:B----4-:R-:W4:Y:S01]  /*37d80*/  LDL.LU.64 R18, [R1+0x1730] ;  /* 0x0017300001127983 */ /* 0x010f220000300a00 */
[----:B------:R-:W-:-:S03]  /*37d90*/  IMAD.WIDE R32, R246, 0x4, R16 ;  /* 0x00000004f6207825 */ /* 0x000fc600078e0210 */
[----:B------:R-:W4:Y:S01]  /*37da0*/  LDL.LU.64 R16, [R1+0x1738] ;  /* 0x0017380001107983 */ /* 0x000f220000300a00 */
[----:B------:R-:W-:-:S03]  /*37db0*/  IMAD.WIDE R30, R246, 0x4, R20 ;  /* 0x00000004f61e7825 */ /* 0x000fc600078e0214 */
[----:B------:R-:W-:Y:S01]  /*37dc0*/  STL.64 [R1+0xa0], R32 ;  /* 0x0000a02001007387 */ /* 0x000fe20000100a00 */
[----:B------:R-:W-:-:S03]  /*37dd0*/  IMAD.WIDE R12, R246, 0x4, R12 ;  /* 0x00000004f60c7825 */ /* 0x000fc600078e020c */
[----:B------:R-:W4:Y:S04]  /*37de0*/  LDL.LU.64 R28, [R1+0x1740] ;  /* 0x00174000011c7983 */ /* 0x000f280000300a00 */
[----:B------:R-:W-:Y:S01]  /*37df0*/  STL.64 [R1+0x98], R30 ;  /* 0x0000981e01007387 */ /* 0x000fe20000100a00 */
[----:B------:R-:W-:-:S03]  /*37e00*/  IMAD.WIDE R6, R246, 0x4, R6 ;  /* 0x00000004f6067825 */ /* 0x000fc600078e0206 */
[----:B------:R-:W-:Y:S04]  /*37e10*/  STL.64 [R1+0x90], R12 ;  /* 0x0000900c01007387 */ /* 0x000fe80000100a00 */
[----:B------:R-:W4:Y:S01]  /*37e20*/  LDL.LU.64 R26, [R1+0x1748] ;  /* 0x00174800011a7983 */ /* 0x000f220000300a00 */
[----:B------:R-:W-:-:S03]  /*37e30*/  IMAD.WIDE R4, R246, 0x4, R4 ;  /* 0x00000004f6047825 */ /* 0x000fc600078e0204 */
[----:B------:R2:W-:Y:S04]  /*37e40*/  STL.64 [R1+0x88], R6 ;  /* 0x0000880601007387 */ /* 0x0005e80000100a00 */
[----:B---3--:R-:W4:Y:S04]  /*37e50*/  LDL.LU.64 R24, [R1+0x1750] ;  /* 0x0017500001187983 */ /* 0x008f280000300a00 */
[----:B-1----:R-:W4:Y:S04]  /*37e60*/  LDL.LU.64 R22, [R1+0x1758] ;  /* 0x0017580001167983 */ /* 0x002f280000300a00 */
[----:B------:R1:W-:Y:S04]  /*37e70*/  STL.64 [R1+0x80], R4 ;  /* 0x0000800401007387 */ /* 0x0003e80000100a00 */
[----:B------:R-:W4:Y:S04]  /*37e80*/  LDL.LU.64 R20, [R1+0x1760] ;  /* 0x0017600001147983 */ /* 0x000f280000300a00 */
        /* <DEDUP_REMOVED lines=11> */
[----:B------:R1:W-:Y:S01]  /*37f40*/  LDGSTS.E [R141+0x57e00], [R10.64], !P5 ;  /* 0x57e000000a8d7fae */ /* 0x0003e2000e921844 */
[----:B------:R-:W-:-:S05]  /*37f50*/  IMAD.WIDE R8, R246, 0x4, R8 ;  /* 0x00000004f6087825 */ /* 0x000fca00078e0208 */
[----:B------:R2:W-:Y:S04]  /*37f60*/  STL.64 [R1+0x68], R8 ;  /* 0x0000680801007387 */ /* 0x0005e80000100a00 */
[----:B-1----:R-:W3:Y:S04]  /*37f70*/  LDL.LU.64 R6, [R1+0x1770] ;  /* 0x0017700001067983 */ /* 0x002ee80000300a00 */
[----:B------:R-:W3:Y:S04]  /*37f80*/  LDL.LU.64 R4, [R1+0x1778] ;  /* 0x0017780001047983 */ /* 0x000ee80000300a00 */
[----:B--2---:R-:W2:Y:S04]  /*37f90*/  LDL.LU.64 R2, [R1+0x1780] ;  /* 0x0017800001027983 */ /* 0x004ea80000300a00 */
[----:B------:R-:W2:Y:S04]  /*37fa0*/  LDL.LU.64 R12, [R1+0x1788] ;  /* 0x00178800010c7983 */ /* 0x000ea80000300a00 */
[----:B------:R1:W-:Y:S04]  /*37fb0*/  LDGSTS.E [R141+0x57f00], [R8.64], !P5 ;  /* 0x57f00000088d7fae */ /* 0x0003e8000e921844 */
[----:B------:R-:W2:Y:S01]  /*37fc0*/  LDL.LU.64 R10, [R1+0x1790] ;  /* 0x00179000010a7983 */ /* 0x000ea20000300a00 */
[----:B----4-:R-:W-:-:S03]  /*37fd0*/  IMAD.WIDE R32, R246, 0x4, R18 ;  /* 0x00000004f6207825 */ /* 0x010fc600078e0212 */
[----:B-1----:R-:W4:Y:S04]  /*37fe0*/  LDL.LU.64 R8, [R1+0x1798] ;  /* 0x0017980001087983 */ /* 0x002f280000300a00 */
[----:B------:R-:W4:Y:S01]  /*37ff0*/  LDL.LU.64 R18, [R1+0x17a0] ;  /* 0x0017a00001127983 */ /* 0x000f220000300a00 */
[----:B------:R-:W-:-:S03]  /*38000*/  IMAD.WIDE R30, R246, 0x4, R16 ;  /* 0x00000004f61e7825 */ /* 0x000fc600078e0210 */
[----:B------:R-:W4:Y:S01]  /*38010*/  LDL.LU.64 R16, [R1+0x17a8] ;  /* 0x0017a80001107983 */ /* 0x000f220000300a00 */
[----:B------:R-:W-:-:S03]  /*38020*/  IMAD.WIDE R28, R246, 0x4, R28 ;  /* 0x00000004f61c7825 */ /* 0x000fc600078e021c */
[----:B------:R-:W-:Y:S04]  /*38030*/  STL.64 [R1+0x60], R32 ;  /* 0x0000602001007387 */ /* 0x000fe80000100a00 */
[----:B------:R-:W-:Y:S01]  /*38040*/  STL.64 [R1+0x58], R30 ;  /* 0x0000581e01007387 */ /* 0x000fe20000100a00 */
[----:B------:R-:W-:-:S03]  /*38050*/  IMAD.WIDE R26, R246, 0x4, R26 ;  /* 0x00000004f61a7825 */ /* 0x000fc600078e021a */
[----:B------:R-:W-:Y:S01]  /*38060*/  STL.64 [R1+0x50], R28 ;  /* 0x0000501c01007387 */ /* 0x000fe20000100a00 */
[----:B------:R-:W-:-:S03]  /*38070*/  IMAD.WIDE R24, R246, 0x4, R24 ;  /* 0x00000004f6187825 */ /* 0x000fc600078e0218 */
[----:B------:R-:W-:Y:S01]  /*38080*/  STL.64 [R1+0x48], R26 ;  /* 0x0000481a01007387 */ /* 0x000fe20000100a00 */
[----:B------:R-:W-:-:S03]  /*38090*/  IMAD.WIDE R22, R246, 0x4, R22 ;  /* 0x00000004f6167825 */ /* 0x000fc600078e0216 */
[----:B------:R-:W-:Y:S01]  /*380a0*/  STL.64 [R1+0x40], R24 ;  /* 0x0000401801007387 */ /* 0x000fe20000100a00 */
[----:B------:R-:W-:-:S03]  /*380b0*/  IMAD.WIDE R20, R246, 0x4, R20 ;  /* 0x00000004f6147825 */ /* 0x000fc600078e0214 */
[----:B------:R1:W-:Y:S01]  /*380c0*/  STL.64 [R1+0x38], R22 ;  /* 0x0000381601007387 */ /* 0x0003e20000100a00 */
[----:B------:R-:W-:-:S03]  /*380d0*/  IMAD.WIDE R244, R246, 0x4, R34 ;  /* 0x00000004f6f47825 */ /* 0x000fc600078e0222 */
[----:B------:R1:W-:Y:S04]  /*380e0*/  STL.64 [R1+0x30], R20 ;  /* 0x0000301401007387 */ /* 0x0003e80000100a00 */
[----:B------:R-:W-:Y:S01]  /*380f0*/  STL.64 [R1+0x72d0], R244 ;  /* 0x0072d0f401007387 */ /* 0x000fe20000100a00 */
[----:B---3--:R-:W-:-:S03]  /*38100*/  IMAD.WIDE R238, R246, 0x4, R6 ;  /* 0x00000004f6ee7825 */ /* 0x008fc600078e0206 */
[----:B------:R-:W3:Y:S01]  /*38110*/  LDL.LU.64 R6, [R1+0x17b0] ;  /* 0x0017b00001067983 */ /* 0x000ee20000300a00 */
[----:B------:R-:W-:-:S04]  /*38120*/  IADD3 R0, R15, -0xb4, RZ ;  /* 0xffffff4c0f007810 */ /* 0x000fc80007ffe0ff */
[----:B------:R-:W-:Y:S01]  /*38130*/  ISETP.GE.U32.AND P6, PT, R0, 0x7ffffecd, PT ;  /* 0x7ffffecd0000780c */ /* 0x000fe20003fc6070 */
[C---:B------:R-:W-:Y:S02]  /*38140*/  IMAD.WIDE R236, R246.reuse, 0x4, R4 ;  /* 0x00000004f6ec7825 */ /* 0x040fe400078e0204 */
[----:B------:R-:W3:Y:S02]  /*38150*/  LDL.LU.64 R4, [R1+0x17b8] ;  /* 0x0017b80001047983 */ /* 0x000ee40000300a00 */
[C---:B--2---:R-:W-:Y:S02]  /*38160*/  IMAD.WIDE R234, R246.reuse, 0x4, R2 ;  /* 0x00000004f6ea7825 */ /* 0x044fe400078e0202 */
[----:B------:R-:W2:Y:S02]  /*38170*/  LDL.LU.64 R2, [R1+0x17c0] ;  /* 0x0017c00001027983 */ /* 0x000ea40000300a00 */
[C---:B------:R-:W-:Y:S02]  /*38180*/  IMAD.WIDE R232, R246.reuse, 0x4, R12 ;  /* 0x00000004f6e87825 */ /* 0x040fe400078e020c */
[----:B------:R-:W2:Y:S04]  /*38190*/  LDL.LU.64 R12, [R1+0x17c8] ;  /* 0x0017c800010c7983 */ /* 0x000ea80000300a00 */
[----:B------:R1:W-:Y:S01]  /*381a0*/  LDGSTS.E [R141+0x59800], [R32.64], !P6 ;  /* 0x59800000208d7fae */ /* 0x0003e2000f121844 */
[----:B------:R-:W-:-:S03]  /*381b0*/  IMAD.WIDE R230, R246, 0x4, R10 ;  /* 0x00000004f6e67825 */ /* 0x000fc600078e020a */
[----:B------:R1:W-:Y:S01]  /*381c0*/  LDGSTS.E [R141+0x59900], [R30.64], !P6 ;  /* 0x599000001e8d7fae */ /* 0x0003e2000f121844 */
[----:B----4-:R-:W-:-:S03]  /*381d0*/  IMAD.WIDE R228, R246, 0x4, R8 ;  /* 0x00000004f6e47825 */ /* 0x010fc600078e0208 */
[----:B------:R4:W-:Y:S04]  /*381e0*/  LDGSTS.E [R141+0x59a00], [R28.64], !P6 ;  /* 0x59a000001c8d7fae */ /* 0x0009e8000f121844 */
[----:B------:R1:W-:Y:S04]  /*381f0*/  LDGSTS.E [R141+0x59b00], [R26.64], !P6 ;  /* 0x59b000001a8d7fae */ /* 0x0003e8000f121844 */
[----:B------:R1:W-:Y:S04]  /*38200*/  LDGSTS.E [R141+0x59c00], [R24.64], !P6 ;  /* 0x59c00000188d7fae */ /* 0x0003e8000f121844 */
[----:B------:R-:W2:Y:S04]  /*38210*/  LDL.LU.64 R10, [R1+0x17d0] ;  /* 0x0017d000010a7983 */ /* 0x000ea80000300a00 */
[----:B------:R1:W-:Y:S04]  /*38220*/  LDGSTS.E [R141+0x59d00], [R22.64], !P6 ;  /* 0x59d00000168d7fae */ /* 0x0003e8000f121844 */
[----:B------:R-:W4:Y:S01]  /*38230*/  LDL.LU.64 R8, [R1+0x17d8] ;  /* 0x0017d80001087983 */ /* 0x000f220000300a00 */
[----:B------:R-:W-:-:S03]  /*38240*/  IMAD.WIDE R226, R246, 0x4, R18 ;  /* 0x00000004f6e27825 */ /* 0x000fc600078e0212 */
[----:B------:R3:W-:Y:S04]  /*38250*/  LDGSTS.E [R141+0x59e00], [R20.64], !P6 ;  /* 0x59e00000148d7fae */ /* 0x0007e8000f121844 */
[----:B-1----:R-:W4:Y:S01]  /*38260*/  LDL.LU.64 R22, [R1+0x17e0] ;  /* 0x0017e00001167983 */ /* 0x002f220000300a00 */
[----:B------:R-:W-:-:S04]  /*38270*/  IMAD.WIDE R224, R246, 0x4, R16 ;  /* 0x00000004f6e07825 */ /* 0x000fc800078e0210 */
[C---:B---3--:R-:W-:Y:S01]  /*38280*/  IMAD.WIDE R222, R246.reuse, 0x4, R6 ;  /* 0x00000004f6de7825 */ /* 0x048fe200078e0206 */
[----:B------:R-:W3:Y:S04]  /*38290*/  LDL.LU.64 R20, [R1+0x17e8] ;  /* 0x0017e80001147983 */ /* 0x000ee80000300a00 */
[----:B------:R-:W-:Y:S04]  /*382a0*/  STL.64 [R1+0x72d8], R238 ;  /* 0x0072d8ee01007387 */ /* 0x000fe80000100a00 */
[----:B------:R-:W-:Y:S04]  /*382b0*/  STL.64 [R1+0x72e0], R236 ;  /* 0x0072e0ec01007387 */ /* 0x000fe80000100a00 */
[----:B------:R-:W-:Y:S04]  /*382c0*/  STL.64 [R1+0x72e8], R234 ;  /* 0x0072e8ea01007387 */ /* 0x000fe80000100a00 */
[----:B------:R-:W-:Y:S04]  /*382d0*/  STL.64 [R1+0x72f0], R232 ;  /* 0x0072f0e801007387 */ /* 0x000fe80000100a00 */
[----:B------:R-:W-:Y:S04]  /*382e0*/  STL.64 [R1+0x72f8], R230 ;  /* 0x0072f8e601007387 */ /* 0x000fe80000100a00 */
[----:B------:R-:W-:Y:S04]  /*382f0*/  STL.64 [R1+0x7300], R228 ;  /* 0x007300e401007387 */ /* 0x000fe80000100a00 */
[----:B------:R-:W-:Y:S04]  /*38300*/  STL.64 [R1+0x7308], R226 ;  /* 0x007308e201007387 */ /* 0x000fe80000100a00 */
[----:B------:R-:W-:Y:S04]  /*38310*/  STL.64 [R1+0x7310], R224 ;  /* 0x007310e001007387 */ /* 0x000fe80000100a00 */
[----:B------:R-:W3:Y:S01]  /*38320*/  LDL.LU.64 R6, [R1+0x17f0] ;  /* 0x0017f00001067983 */ /* 0x000ee20000300a00 */
[----:B------:R-:W-:-:S03]  /*38330*/  IMAD.WIDE R220, R246, 0x4, R4 ;  /* 0x00000004f6dc7825 */ /* 0x000fc600078e0204 */
[----:B------:R-:W3:Y:S01]  /*38340*/  LDL.LU.64 R4, [R1+0x17f8] ;  /* 0x0017f80001047983 */ /* 0x000ee20000300a00 */
[----:B--2---:R-:W-:-:S03]  /*38350*/  IMAD.WIDE R218, R246, 0x4, R2 ;  /* 0x00000004f6da7825 */ /* 0x004fc600078e0202 */
[----:B------:R-:W2:Y:S01]  /*38360*/  LDL.LU.64 R2, [R1+0x1800] ;  /* 0x0018000001027983 */ /* 0x000ea20000300a00 */
[----:B------:R-:W-:-:S03]  /*38370*/  IMAD.WIDE R216, R246, 0x4, R12 ;  /* 0x00000004f6d87825 */ /* 0x000fc600078e020c */
[----:B------:R-:W2:Y:S01]  /*38380*/  LDL.LU.64 R18, [R1+0x1808] ;  /* 0x0018080001127983 */ /* 0x000ea20000300a00 */
[----:B------:R-:W-:-:S03]  /*38390*/  IMAD.WIDE R214, R246, 0x4, R10 ;  /* 0x00000004f6d67825 */ /* 0x000fc600078e020a */
[----:B------:R-:W2:Y:S01]  /*383a0*/  LDL.LU.64 R16, [R1+0x1810] ;  /* 0x0018100001107983 */ /* 0x000ea20000300a00 */
[----:B----4-:R-:W-:-:S03]  /*383b0*/  IMAD.WIDE R212, R246, 0x4, R8 ;  /* 0x00000004f6d47825 */ /* 0x010fc600078e0208 */
[----:B------:R-:W4:Y:S01]  /*383c0*/  LDL.LU.64 R12, [R1+0x1818] ;  /* 0x00181800010c7983 */ /* 0x000f220000300a00 */
[----:B------:R-:W-:-:S03]  /*383d0*/  IMAD.WIDE R210, R246, 0x4, R22 ;  /* 0x00000004f6d27825 */ /* 0x000fc600078e0216 */
[----:B------:R-:W4:Y:S04]  /*383e0*/  LDL.LU.64 R10, [R1+0x1820] ;  /* 0x00182000010a7983 */ /* 0x000f280000300a00 */
[----:B------:R-:W4:Y:S04]  /*383f0*/  LDL.LU.64 R8, [R1+0x1828] ;  /* 0x0018280001087983 */ /* 0x000f280000300a00 */
[----:B------:R-:W-:Y:S04]  /*38400*/  STL.64 [R1+0x7318], R222 ;  /* 0x007318de01007387 */ /* 0x000fe80000100a00 */
[----:B------:R-:W-:Y:S04]  /*38410*/  STL.64 [R1+0x7320], R220 ;  /* 0x007320dc01007387 */ /* 0x000fe80000100a00 */
[----:B------:R-:W-:Y:S04]  /*38420*/  STL.64 [R1+0x7328], R218 ;  /* 0x007328da01007387 */ /* 0x000fe80000100a00 */
[----:B------:R-:W-:Y:S04]  /*38430*/  STL.64 [R1+0x7330], R216 ;  /* 0x007330d801007387 */ /* 0x000fe80000100a00 */
[----:B------:R-:W-:Y:S04]  /*38440*/  STL.64 [R1+0x7338], R214 ;  /* 0x007338d601007387 */ /* 0x000fe80000100a00 */
[----:B------:R-:W-:Y:S04]  /*38450*/  STL.64 [R1+0x7340], R212 ;  /* 0x007340d401007387 */ /* 0x000fe80000100a00 */
[----:B------:R-:W-:Y:S01]  /*38460*/  STL.64 [R1+0x7348], R210 ;  /* 0x007348d201007387 */ /* 0x000fe20000100a00 */
[----:B------:R-:W-:-:S03]  /*38470*/  IADD3 R0, R15, -0xb8, RZ ;  /* 0xffffff480f007810 */ /* 0x000fc60007ffe0ff */
[----:B------:R1:W-:Y:S01]  /*38480*/  LDGSTS.E [R141+0x59f00], [R244.64], !P6 ;  /* 0x59f00000f48d7fae */ /* 0x0003e2000f121844 */
[----:B---3--:R-:W-:-:S05]  /*38490*/  IMAD.WIDE R208, R246, 0x4, R20 ;  /* 0x00000004f6d07825 */ /* 0x008fca00078e0214 */
[----:B------:R-:W-:Y:S01]  /*384a0*/  STL.64 [R1+0x7350], R208 ;  /* 0x007350d001007387 */ /* 0x000fe20000100a00 */
[----:B------:R-:W-:-:S03]  /*384b0*/  IMAD.WIDE R206, R246, 0x4, R6 ;  /* 0x00000004f6ce7825 */ /* 0x000fc600078e0206 */
        /* <DEDUP_REMOVED lines=12> */
[----:B------:R-:W4:Y:S01]  /*38580*/  LDL.LU.64 R18, [R1+0x1860] ;  /* 0x0018600001127983 */ /* 0x000f220000300a00 */
[----:B------:R-:W-:-:S03]  /*38590*/  IMAD.WIDE R192, R246, 0x4, R8 ;  /* 0x00000004f6c07825 */ /* 0x000fc600078e0208 */
[----:B------:R-:W4:Y:S04]  /*385a0*/  LDL.LU.64 R16, [R1+0x1868] ;  /* 0x0018680001107983 */ /* 0x000f280000300a00 */
[----:B------:R-:W4:Y:S04]  /*385b0*/  LDL.LU.64 R12, [R1+0x1870] ;  /* 0x00187000010c7983 */ /* 0x000f280000300a00 */
[----:B------:R-:W4:Y:S04]  /*385c0*/  LDL.LU.64 R10, [R1+0x1878] ;  /* 0x00187800010a7983 */ /* 0x000f280000300a00 */
[----:B------:R-:W4:Y:S04]  /*385d0*/  LDL.LU.64 R8, [R1+0x1880] ;  /* 0x0018800001087983 */ /* 0x000f280000300a00 */
[----:B------:R-:W-:Y:S04]  /*385e0*/  STL.64 [R1+0x7358], R206 ;  /* 0x007358ce01007387 */ /* 0x000fe80000100a00 */
[----:B------:R-:W-:Y:S04]  /*385f0*/  STL.64 [R1+0x7360], R204 ;  /* 0x007360cc01007387 */ /* 0x000fe80000100a00 */
[----:B------:R-:W-:Y:S04]  /*38600*/  STL.64 [R1+0x7368], R202 ;  /* 0x007368ca01007387 */ /* 0x000fe80000100a00 */
[----:B------:R-:W-:Y:S04]  /*38610*/  STL.64 [R1+0x7370], R200 ;  /* 0x007370c801007387 */ /* 0x000fe80000100a00 */
[----:B------:R-:W-:Y:S04]  /*38620*/  STL.64 [R1+0x7378], R198 ;  /* 0x007378c601007387 */ /* 0x000fe80000100a00 */
[----:B------:R-:W4:Y:S04]  /*38630*/  LDL.LU.64 R28, [R1+0x1888] ;  /* 0x00188800011c7983 */ /* 0x000f280000300a00 */
[----:B------:R-:W4:Y:S01]  /*38640*/  LDL.LU.64 R22, [R1+0x1890] ;  /* 0x0018900001167983 */ /* 0x000f220000300a00 */
[----:B---3--:R-:W-:-:S03]  /*38650*/  IMAD.WIDE R190, R246, 0x4, R6 ;  /* 0x00000004f6be7825 */ /* 0x008fc600078e0206 */
[----:B------:R-:W3:Y:S01]  /*38660*/  LDL.LU.64 R6, [R1+0x1898] ;  /* 0x0018980001067983 */ /* 0x000ee20000300a00 */
[----:B------:R-:W-:-:S03]  /*38670*/  IMAD.WIDE R188, R246, 0x4, R4 ;  /* 0x00000004f6bc7825 */ /* 0x000fc600078e0204 */
[----:B------:R-:W3:Y:S01]  /*38680*/  LDL.LU.64 R4, [R1+0x18a0] ;  /* 0x0018a00001047983 */ /* 0x000ee20000300a00 */
[----:B--2---:R-:W-:-:S03]  /*38690*/  IMAD.WIDE R186, R246, 0x4, R2 ;  /* 0x00000004f6ba7825 */ /* 0x004fc600078e0202 */
[----:B------:R-:W2:Y:S01]  /*386a0*/  LDL.LU.64 R2, [R1+0x18a8] ;  /* 0x0018a80001027983 */ /* 0x000ea20000300a00 */
[----:B------:R-:W-:-:S04]  /*386b0*/  IMAD.WIDE R184, R246, 0x4, R26 ;  /* 0x00000004f6b87825 */ /* 0x000fc800078e021a */
[----:B------:R-:W-:-:S04]  /*386c0*/  IMAD.WIDE R182, R246, 0x4, R24 ;  /* 0x00000004f6b67825 */ /* 0x000fc800078e0218 */
[C---:B----4-:R-:W-:Y:S02]  /*386d0*/  IMAD.WIDE R180, R246.reuse, 0x4, R20 ;  /* 0x00000004f6b47825 */ /* 0x050fe400078e0214 */
[----:B------:R-:W4:Y:S02]  /*386e0*/  LDL.LU.64 R20, [R1+0x18b0] ;  /* 0x0018b00001147983 */ /* 0x000f240000300a00 */
[C---:B------:R-:W-:Y:S02]  /*386f0*/  IMAD.WIDE R178, R246.reuse, 0x4, R18 ;  /* 0x00000004f6b27825 */ /* 0x040fe400078e0212 */
[----:B------:R-:W4:Y:S02]  /*38700*/  LDL.LU.64 R18, [R1+0x18b8] ;  /* 0x0018b80001127983 */ /* 0x000f240000300a00 */
[C---:B------:R-:W-:Y:S02]  /*38710*/  IMAD.WIDE R176, R246.reuse, 0x4, R16 ;  /* 0x00000004f6b07825 */ /* 0x040fe400078e0210 */
[----:B------:R-:W4:Y:S02]  /*38720*/  LDL.LU.64 R16, [R1+0x18c0] ;  /* 0x0018c00001107983 */ /* 0x000f240000300a00 */
[----:B------:R-:W-:-:S02]  /*38730*/  IMAD.WIDE R174, R246, 0x4, R12 ;  /* 0x00000004f6ae7825 */ /* 0x000fc400078e020c */
[----:B------:R-:W4:Y:S02]  /*38740*/  LDL.LU.64 R26, [R1+0x18c8] ;  /* 0x0018c800011a7983 */ /* 0x000f240000300a00 */
[C---:B------:R-:W-:Y:S02]  /*38750*/  IMAD.WIDE R172, R246.reuse, 0x4, R10 ;  /* 0x00000004f6ac7825 */ /* 0x040fe400078e020a */
[----:B------:R-:W4:Y:S02]  /*38760*/  LDL.LU.64 R24, [R1+0x18d0] ;  /* 0x0018d00001187983 */ /* 0x000f240000300a00 */
[C---:B------:R-:W-:Y:S02]  /*38770*/  IMAD.WIDE R170, R246.reuse, 0x4, R8 ;  /* 0x00000004f6aa7825 */ /* 0x040fe400078e0208 */
[----:B------:R-:W4:Y:S04]  /*38780*/  LDL.LU.64 R12, [R1+0x18d8] ;  /* 0x0018d800010c7983 */ /* 0x000f280000300a00 */
        /* <DEDUP_REMOVED lines=17> */
[----:B------:R-:W4:Y:S01]  /*388a0*/  LDL.LU.64 R16, [R1+0x1928] ;  /* 0x0019280001107983 */ /* 0x000f220000300a00 */
[----:B------:R-:W-:-:S04]  /*388b0*/  IMAD.WIDE R112, R246, 0x4, R26 ;  /* 0x00000004f6707825 */ /* 0x000fc800078e021a */
[----:B------:R-:W-:-:S04]  /*388c0*/  IMAD.WIDE R110, R246, 0x4, R24 ;  /* 0x00000004f66e7825 */ /* 0x000fc800078e0218 */
[C---:B------:R-:W-:Y:S02]  /*388d0*/  IMAD.WIDE R108, R246.reuse, 0x4, R12 ;  /* 0x00000004f66c7825 */ /* 0x040fe400078e020c */
        /* <DEDUP_REMOVED lines=21> */
[----:B------:R-:W4:Y:S01]  /*38a30*/  LDL.LU.64 R16, [R1+0x1990] ;  /* 0x0019900001107983 */ /* 0x000f220000300a00 */
[----:B------:R-:W-:-:S03]  /*38a40*/  IMAD.WIDE R86, R246, 0x4, R12 ;  /* 0x00000004f6567825 */ /* 0x000fc600078e020c */
[----:B------:R-:W4:Y:S01]  /*38a50*/  LDL.LU.64 R12, [R1+0x1998] ;  /* 0x00199800010c7983 */ /* 0x000f220000300a00 */
[----:B------:R-:W-:-:S03]  /*38a60*/  IMAD.WIDE R84, R246, 0x4, R10 ;  /* 0x00000004f6547825 */ /* 0x000fc600078e020a */
[----:B------:R-:W4:Y:S01]  /*38a70*/  LDL.LU.64 R10, [R1+0x19a0] ;  /* 0x0019a000010a7983 */ /* 0x000f220000300a00 */
[----:B------:R-:W-:-:S03]  /*38a80*/  IMAD.WIDE R82, R246, 0x4, R8 ;  /* 0x00000004f6527825 */ /* 0x000fc600078e0208 */
        /* <DEDUP_REMOVED lines=35> */
[C---:B------:R-:W-:Y:S02]  /*38cc0*/  IMAD.WIDE R42, R246.reuse, 0x4, R22 ;  /* 0x00000004f62a7825 */ /* 0x040fe400078e0216 */
[----:B------:R-:W2:Y:S02]  /*38cd0*/  LDL.LU.64 R22, [R1+0x1a30] ;  /* 0x001a300001167983 */ /* 0x000ea40000300a00 */
[C---:B----4-:R-:W-:Y:S02]  /*38ce0*/  IMAD.WIDE R40, R246.reuse, 0x4, R20 ;  /* 0x00000004f6287825 */ /* 0x050fe400078e0214 */
[----:B------:R-:W4:Y:S02]  /*38cf0*/  LDL.LU.64 R20, [R1+0x1a38] ;  /* 0x001a380001147983 */ /* 0x000f240000300a00 */
[C---:B------:R-:W-:Y:S02]  /*38d00*/  IMAD.WIDE R38, R246.reuse, 0x4, R18 ;  /* 0x00000004f6267825 */ /* 0x040fe400078e0212 */
[----:B------:R-:W2:Y:S02]  /*38d10*/  LDL.LU.64 R18, [R1+0x1a40] ;  /* 0x001a400001127983 */ /* 0x000ea40000300a00 */
[----:B------:R-:W-:-:S02]  /*38d20*/  IMAD.WIDE R36, R246, 0x4, R16 ;  /* 0x00000004f6247825 */ /* 0x000fc400078e0210 */
[----:B------:R-:W2:Y:S02]  /*38d30*/  LDL.LU.64 R16, [R1+0x1a48] ;  /* 0x001a480001107983 */ /* 0x000ea40000300a00 */
[C---:B------:R-:W-:Y:S02]  /*38d40*/  IMAD.WIDE R34, R246.reuse, 0x4, R12 ;  /* 0x00000004f6227825 */ /* 0x040fe400078e020c */
[----:B------:R-:W2:Y:S02]  /*38d50*/  LDL.LU.64 R12, [R1+0x1a50] ;  /* 0x001a5000010c7983 */ /* 0x000ea40000300a00 */
[C---:B------:R-:W-:Y:S02]  /*38d60*/  IMAD.WIDE R32, R246.reuse, 0x4, R10 ;  /* 0x00000004f6207825 */ /* 0x040fe400078e020a */
[----:B------:R-:W2:Y:S02]  /*38d70*/  LDL.LU.64 R10, [R1+0x1a58] ;  /* 0x001a5800010a7983 */ /* 0x000ea40000300a00 */
[----:B------:R-:W-:-:S02]  /*38d80*/  IMAD.WIDE R30, R246, 0x4, R8 ;  /* 0x00000004f61e7825 */ /* 0x000fc400078e0208 */
[----:B------:R-:W2:Y:S01]  /*38d90*/  LDL.LU.64 R8, [R1+0x1a60] ;  /* 0x001a600001087983 */ /* 0x000ea20000300a00 */
[----:B------:R-:W-:Y:S02]  /*38da0*/  ISETP.GE.U32.AND P2, PT, R0, 0x7ffffec9, PT ;  /* 0x7ffffec90000780c */ /* 0x000fe40003f46070 */
[----:B------:R-:W-:-:S04]  /*38db0*/  IADD3 R0, R15, -0xbc, RZ ;  /* 0xffffff440f007810 */ /* 0x000fc80007ffe0ff */
[----:B------:R-:W-:Y:S02]  /*38dc0*/  ISETP.GE.U32.AND P0, PT, R0, 0x7ffffec5, PT ;  /* 0x7ffffec50000780c */ /* 0x000fe40003f06070 */
[----:B------:R-:W-:-:S05]  /*38dd0*/  IADD3 R0, R15, -0xc0, RZ ;  /* 0xffffff400f007810 */ /* 0x000fca0007ffe0ff */
[----:B------:R1:W-:Y:S01]  /*38de0*/  LDGSTS.E [R141+0x5b800], [R238.64], !P2 ;  /* 0x5b800000ee8d7fae */ /* 0x0003e2000d121844 */
[----:B------:R-:W-:-:S03]  /*38df0*/  ISETP.GE.U32.AND P4, PT, R0, 0x7ffffec1, PT ;  /* 0x7ffffec10000780c */ /* 0x000fc60003f86070 */
[----:B------:R1:W-:Y:S04]  /*38e00*/  LDGSTS.E [R141+0x5b900], [R236.64], !P2 ;  /* 0x5b900000ec8d7fae */ /* 0x0003e8000d121844 */
[----:B------:R1:W-:Y:S04]  /*38e10*/  LDGSTS.E [R141+0x5ba00], [R234.64], !P2 ;  /* 0x5ba00000ea8d7fae */ /* 0x0003e8000d121844 */
[----:B------:R1:W-:Y:S01]  /*38e20*/  LDGSTS.E [R141+0x5bb00], [R232.64], !P2 ;  /* 0x5bb00000e88d7fae */ /* 0x0003e2000d121844 */
[----:B------:R-:W-:-:S03]  /*38e30*/  IADD3 R0, R15, -0xc4, RZ ;  /* 0xffffff3c0f007810 */ /* 0x000fc60007ffe0ff */
[----:B------:R1:W-:Y:S04]  /*38e40*/  LDGSTS.E [R141+0x5bc00], [R230.64], !P2 ;  /* 0x5bc00000e68d7fae */ /* 0x0003e8000d121844 */
[----:B------:R1:W-:Y:S04]  /*38e50*/  LDGSTS.E [R141+0x5bd00], [R228.64], !P2 ;  /* 0x5bd00000e48d7fae */ /* 0x0003e8000d121844 */
[----:B------:R1:W-:Y:S04]  /*38e60*/  LDGSTS.E [R141+0x5be00], [R226.64], !P2 ;  /* 0x5be00000e28d7fae */ /* 0x0003e8000d121844 */
[----:B------:R1:W-:Y:S01]  /*38e70*/  LDGSTS.E [R141+0x5bf00], [R224.64], !P2 ;  /* 0x5bf00000e08d7fae */ /* 0x0003e2000d121844 */
[----:B---3--:R-:W-:-:S03]  /*38e80*/  IMAD.WIDE R28, R246, 0x4, R6 ;  /* 0x00000004f61c7825 */ /* 0x008fc600078e0206 */
[----:B------:R4:W-:Y:S04]  /*38e90*/  LDGSTS.E [R141+0x5d800], [R222.64], !P0 ;  /* 0x5d800000de8d7fae */ /* 0x0009e8000c121844 */
[----:B------:R-:W2:Y:S04]  /*38ea0*/  LDL.LU.64 R6, [R1+0x1a68] ;  /* 0x001a680001067983 */ /* 0x000ea80000300a00 */
[----:B------:R-:W2:Y:S04]  /*38eb0*/  LDL.LU.64 R138, [R1+0x1a70] ;  /* 0x001a7000018a7983 */ /* 0x000ea80000300a00 */
[----:B------:R-:W4:Y:S04]  /*38ec0*/  LDL.LU.64 R136, [R1+0x1a78] ;  /* 0x001a780001887983 */ /* 0x000f280000300a00 */
[----:B------:R-:W4:Y:S04]  /*38ed0*/  LDL.LU.64 R122, [R1+0x1aa8] ;  /* 0x001aa800017a7983 */ /* 0x000f280000300a00 */
[----:B------:R-:W4:Y:S04]  /*38ee0*/  LDL.LU.64 R118, [R1+0x1aa0] ;  /* 0x001aa00001767983 */ /* 0x000f280000300a00 */
[----:B------:R-:W4:Y:S01]  /*38ef0*/  LDL.LU.64 R120, [R1+0x1a98] ;  /* 0x001a980001787983 */ /* 0x000f220000300a00 */
        /* <DEDUP_REMOVED lines=75> */
[----:B------:R1:W-:Y:S01]  /*393b0*/  LDGSTS.E [R141+0x6bc00], [R62.64], !P0 ;  /* 0x6bc000003e8d7fae */ /* 0x0003e2000c121844 */
[----:B------:R-:W-:-:S03]  /*393c0*/  IMAD.WIDE R46, R246, 0x4, R26 ;  /* 0x00000004f62e7825 */ /* 0x000fc600078e021a */
[----:B------:R1:W-:Y:S01]  /*393d0*/  LDGSTS.E [R141+0x6bd00], [R60.64], !P0 ;  /* 0x6bd000003c8d7fae */ /* 0x0003e2000c121844 */
[----:B------:R-:W-:-:S03]  /*393e0*/  IMAD.WIDE R44, R246, 0x4, R24 ;  /* 0x00000004f62c7825 */ /* 0x000fc600078e0218 */
[----:B------:R1:W-:Y:S04]  /*393f0*/  LDGSTS.E [R141+0x6be00], [R58.64], !P0 ;  /* 0x6be000003a8d7fae */ /* 0x0003e8000c121844 */
[----:B------:R1:W-:Y:S04]  /*39400*/  LDGSTS.E [R141+0x6bf00], [R56.64], !P0 ;  /* 0x6bf00000388d7fae */ /* 0x0003e8000c121844 */
[----:B------:R-:W3:Y:S01]  /*39410*/  LDL.LU.64 R116, [R1+0x1a90] ;  /* 0x001a900001747983 */ /* 0x000ee20000300a00 */
[----:B------:R-:W-:-:S03]  /*39420*/  ISETP.GE.U32.AND P3, PT, R0, 0x7ffffe9d, PT ;  /* 0x7ffffe9d0000780c */ /* 0x000fc60003f66070 */
[----:B------:R1:W-:Y:S04]  /*39430*/  LDGSTS.E [R141+0x6d800], [R54.64], !P4 ;  /* 0x6d800000368d7fae */ /* 0x0003e8000e121844 */
[----:B------:R1:W-:Y:S04]  /*39440*/  LDGSTS.E [R141+0x6d900], [R52.64], !P4 ;  /* 0x6d900000348d7fae */ /* 0x0003e8000e121844 */
[----:B------:R1:W-:Y:S04]  /*39450*/  LDGSTS.E [R141+0x6da00], [R50.64], !P4 ;  /* 0x6da00000328d7fae */ /* 0x0003e8000e121844 */
[----:B------:R1:W-:Y:S04]  /*39460*/  LDGSTS.E [R141+0x6db00], [R48.64], !P4 ;  /* 0x6db00000308d7fae */ /* 0x0003e8000e121844 */
[----:B------:R1:W-:Y:S04]  /*39470*/  LDGSTS.E [R141+0x6dc00], [R46.64], !P4 ;  /* 0x6dc000002e8d7fae */ /* 0x0003e8000e121844 */
[----:B------:R1:W-:Y:S01]  /*39480*/  LDGSTS.E [R141+0x6dd00], [R44.64], !P4 ;  /* 0x6dd000002c8d7fae */ /* 0x0003e2000e121844 */
[----:B------:R-:W-:-:S03]  /*39490*/  IMAD.WIDE R26, R246, 0x4, R4 ;  /* 0x00000004f61a7825 */ /* 0x000fc600078e0204 */
[----:B------:R1:W-:Y:S01]  /*394a0*/  LDGSTS.E [R141+0x6de00], [R42.64], !P4 ;  /* 0x6de000002a8d7fae */ /* 0x0003e2000e121844 */
[----:B--2---:R-:W-:-:S03]  /*394b0*/  IMAD.WIDE R24, R246, 0x4, R2 ;  /* 0x00000004f6187825 */ /* 0x004fc600078e0202 */
[----:B------:R2:W-:Y:S01]  /*394c0*/  LDGSTS.E [R141+0x6df00], [R40.64], !P4 ;  /* 0x6df00000288d7fae */ /* 0x0005e2000e121844 */
[----:B------:R-:W-:-:S03]  /*394d0*/  IMAD.WIDE R22, R246, 0x4, R22 ;  /* 0x00000004f6167825 */ /* 0x000fc600078e0216 */
[----:B------:R2:W-:Y:S01]  /*394e0*/  LDGSTS.E [R141+0x6f800], [R38.64], !P1 ;  /* 0x6f800000268d7fae */ /* 0x0005e2000c921844 */
[----:B----4-:R-:W-:-:S03]  /*394f0*/  IMAD.WIDE R20, R246, 0x4, R20 ;  /* 0x00000004f6147825 */ /* 0x010fc600078e0214 */
[----:B------:R2:W-:Y:S01]  /*39500*/  LDGSTS.E [R141+0x6f900], [R36.64], !P1 ;  /* 0x6f900000248d7fae */ /* 0x0005e2000c921844 */
[----:B------:R-:W-:-:S03]  /*39510*/  IMAD.WIDE R18, R246, 0x4, R18 ;  /* 0x00000004f6127825 */ /* 0x000fc600078e0212 */
[----:B------:R2:W-:Y:S04]  /*39520*/  LDGSTS.E [R141+0x6fa00], [R34.64], !P1 ;  /* 0x6fa00000228d7fae */ /* 0x0005e8000c921844 */
[----:B------:R-:W4:Y:S01]  /*39530*/  LDL.LU.64 R134, [R1+0x1a88] ;  /* 0x001a880001867983 */ /* 0x000f220000300a00 */
[----:B------:R-:W-:-:S03]  /*39540*/  IMAD.WIDE R16, R246, 0x4, R16 ;  /* 0x00000004f6107825 */ /* 0x000fc600078e0210 */
[----:B------:R2:W-:Y:S04]  /*39550*/  LDGSTS.E [R141+0x6fb00], [R32.64], !P1 ;  /* 0x6fb00000208d7fae */ /* 0x0005e8000c921844 */
[----:B------:R-:W2:Y:S01]  /*39560*/  LDL.LU.64 R132, [R1+0x1a80] ;  /* 0x001a800001847983 */ /* 0x000ea20000300a00 */
[----:B------:R-:W-:-:S03]  /*39570*/  IMAD.WIDE R12, R246, 0x4, R12 ;  /* 0x00000004f60c7825 */ /* 0x000fc600078e020c */
[----:B------:R1:W-:Y:S01]  /*39580*/  LDGSTS.E [R141+0x6fc00], [R30.64], !P1 ;  /* 0x6fc000001e8d7fae */ /* 0x0003e2000c921844 */
[----:B------:R-:W-:-:S03]  /*39590*/  IMAD.WIDE R10, R246, 0x4, R10 ;  /* 0x00000004f60a7825 */ /* 0x000fc600078e020a */
[----:B------:R1:W-:Y:S04]  /*395a0*/  LDGSTS.E [R141+0x6fd00], [R28.64], !P1 ;  /* 0x6fd000001c8d7fae */ /* 0x0003e8000c921844 */
[----:B------:R-:W2:Y:S01]  /*395b0*/  LDL.LU.64 R130, [R1+0x1c28] ;  /* 0x001c280001827983 */ /* 0x000ea20000300a00 */
[----:B------:R-:W-:-:S03]  /*395c0*/  IMAD.WIDE R8, R246, 0x4, R8 ;  /* 0x00000004f6087825 */ /* 0x000fc600078e0208 */
[----:B------:R1:W-:Y:S04]  /*395d0*/  LDGSTS.E [R141+0x6fe00], [R26.64], !P1 ;  /* 0x6fe000001a8d7fae */ /* 0x0003e8000c921844 */
[----:B------:R-:W2:Y:S01]  /*395e0*/  LDL.LU.64 R128, [R1+0x1c20] ;  /* 0x001c200001807983 */ /* 0x000ea20000300a00 */
[----:B------:R-:W-:-:S03]  /*395f0*/  IMAD.WIDE R6, R246, 0x4, R6 ;  /* 0x00000004f6067825 */ /* 0x000fc600078e0206 */
[----:B------:R1:W-:Y:S04]  /*39600*/  LDGSTS.E [R141+0x6ff00], [R24.64], !P1 ;  /* 0x6ff00000188d7fae */ /* 0x0003e8000c921844 */
[----:B------:R-:W2:Y:S04]  /*39610*/  LDL.LU.64 R126, [R1+0x1c18] ;  /* 0x001c1800017e7983 */ /* 0x000ea80000300a00 */
[----:B------:R1:W-:Y:S01]  /*39620*/  LDGSTS.E [R141+0x71800], [R22.64], !P3 ;  /* 0x71800000168d7fae */ /* 0x0003e2000d921844 */
[----:B------:R-:W-:-:S03]  /*39630*/  IADD3 R4, R15, -0xf8, RZ ;  /* 0xffffff080f047810 */ /* 0x000fc60007ffe0ff */
[----:B------:R1:W-:Y:S01]  /*39640*/  LDGSTS.E [R141+0x71900], [R20.64], !P3 ;  /* 0x71900000148d7fae */ /* 0x0003e2000d921844 */
[----:B------:R-:W-:-:S03]  /*39650*/  IMAD.WIDE R144, R246, 0x4, R122 ;  /* 0x00000004f6907825 */ /* 0x000fc600078e027a */
[----:B------:R-:W2:Y:S01]  /*39660*/  LDL.LU.64 R124, [R1+0x1c10] ;  /* 0x001c1000017c7983 */ /* 0x000ea20000300a00 */
[----:B------:R-:W-:-:S03]  /*39670*/  IMAD.WIDE R142, R246, 0x4, R118 ;  /* 0x00000004f68e7825 */ /* 0x000fc600078e0276 */
[----:B------:R1:W-:Y:S04]  /*39680*/  LDGSTS.E [R141+0x71a00], [R18.64], !P3 ;  /* 0x71a00000128d7fae */ /* 0x0003e8000d921844 */
[----:B------:R1:W-:Y:S04]  /*39690*/  LDGSTS.E [R141+0x71b00], [R16.64], !P3 ;  /* 0x71b00000108d7fae */ /* 0x0003e8000d921844 */
[----:B------:R1:W-:Y:S04]  /*396a0*/  LDGSTS.E [R141+0x71c00], [R12.64], !P3 ;  /* 0x71c000000c8d7fae */ /* 0x0003e8000d921844 */
[----:B------:R1:W-:Y:S04]  /*396b0*/  LDGSTS.E [R141+0x71d00], [R10.64], !P3 ;  /* 0x71d000000a8d7fae */ /* 0x0003e8000d921844 */
[----:B------:R-:W2:Y:S04]  /*396c0*/  LDL.LU.64 R122, [R1+0x1c08] ;  /* 0x001c0800017a7983 */ /* 0x000ea80000300a00 */
[----:B------:R1:W-:Y:S04]  /*396d0*/  LDGSTS.E [R141+0x71e00], [R8.64], !P3 ;  /* 0x71e00000088d7fae */ /* 0x0003e8000d921844 */
[----:B------:R-:W2:Y:S04]  /*396e0*/  LDL.LU.64 R118, [R1+0x1c00] ;  /* 0x001c000001767983 */ /* 0x000ea80000300a00 */
[----:B------:R1:W-:Y:S01]  /*396f0*/  LDGSTS.E [R141+0x71f00], [R6.64], !P3 ;  /* 0x71f00000068d7fae */ /* 0x0003e2000d921844 */
[----:B------:R-:W-:Y:S01]  /*39700*/  ISETP.GE.U32.AND P3, PT, R4, 0x7ffffe89, PT ;  /* 0x7ffffe890400780c */ /* 0x000fe20003f66070 */
[----:B------:R-:W-:-:S02]  /*39710*/  IMAD.WIDE R4, R246, 0x4, R138 ;  /* 0x00000004f6047825 */ /* 0x000fc400078e028a */
[----:B------:R-:W-:Y:S02]  /*39720*/  STL.64 [R1+0xa60], R144 ;  /* 0x000a609001007387 */ /* 0x000fe40000100a00 */
[----:B------:R-:W-:Y:S02]  /*39730*/  IMAD.WIDE R138, R246, 0x4, R120 ;  /* 0x00000004f68a7825 */ /* 0x000fe400078e0278 */
[----:B------:R-:W2:Y:S01]  /*39740*/  LDL.LU.64 R120, [R1+0x1bf8] ;  /* 0x001bf80001787983 */ /* 0x000ea20000300a00 */
[C---:B------:R-:W-:Y:S02]  /*39750*/  IADD3 R0, R15.reuse, -0xe8, RZ ;  /* 0xffffff180f007810 */ /* 0x040fe40007ffe0ff */
[----:B------:R-:W-:Y:S02]  /*39760*/  LOP3.LUT R252, R252, 0x3f, RZ, 0xc0, !PT ;  /* 0x0000003ffcfc7812 */ /* 0x000fe400078ec0ff */
[----:B------:R-:W-:Y:S02]  /*39770*/  ISETP.GE.U32.AND P5, PT, R0, 0x7ffffe99, PT ;  /* 0x7ffffe990000780c */ /* 0x000fe40003fa6070 */
[----:B------:R-:W-:-:S02]  /*39780*/  IADD3 R0, R15, -0xec, RZ ;  /* 0xffffff140f007810 */ /* 0x000fc40007ffe0ff */
[C---:B------:R-:W-:Y:S02]  /*39790*/  IADD3 R247, R15.reuse, -0x80, RZ ;  /* 0xffffff800ff77810 */ /* 0x040fe40007ffe0ff */
[----:B------:R-:W-:Y:S02]  /*397a0*/  LOP3.LUT R252, R252, 0x40, RZ, 0xfc, !PT ;  /* 0x00000040fcfc7812 */ /* 0x000fe400078efcff */
[----:B------:R-:W-:Y:S02]  /*397b0*/  ISETP.GE.U32.AND P6, PT, R0, 0x7ffffe95, PT ;  /* 0x7ffffe950000780c */ /* 0x000fe40003fc6070 */
[----:B------:R-:W-:Y:S02]  /*397c0*/  IADD3 R0, R15, -0xf0, RZ ;  /* 0xffffff100f007810 */ /* 0x000fe40007ffe0ff */
[-C--:B------:R-:W-:Y:S02]  /*397d0*/  ISETP.GE.AND P4, PT, R251, R247.reuse, PT ;  /* 0x000000f7fb00720c */ /* 0x080fe40003f86270 */
[----:B------:R-:W-:Y:S01]  /*397e0*/  IADD3 R3, R15, -0xfc, RZ ;  /* 0xffffff040f037810 */ /* 0x000fe20007ffe0ff */
[----:B------:R1:W-:Y:S01]  /*397f0*/  STL.64 [R1+0xc40], R142 ;  /* 0x000c408e01007387 */ /* 0x0003e20000100a00 */
[----:B------:R-:W-:-:S02]  /*39800*/  ISETP.GE.AND P1, PT, R252, R247, PT ;  /* 0x000000f7fc00720c */ /* 0x000fc40003f26270 */
[C---:B------:R-:W-:Y:S01]  /*39810*/  IADD3 R247, R15.reuse, 0x7f, RZ ;  /* 0x0000007f0ff77810 */ /* 0x040fe20007ffe0ff */
[----:B------:R1:W-:Y:S01]  /*39820*/  LDGSTS.E [R141+0x73800], [R4.64], !P5 ;  /* 0x73800000048d7fae */ /* 0x0003e2000e921844 */
[----:B------:R-:W-:Y:S02]  /*39830*/  ISETP.GE.U32.AND P2, PT, R0, 0x7ffffe91, PT ;  /* 0x7ffffe910000780c */ /* 0x000fe40003f46070 */
[----:B------:R-:W-:Y:S02]  /*39840*/  IADD3 R0, R15, -0xf4, RZ ;  /* 0xffffff0c0f007810 */ /* 0x000fe40007ffe0ff */
[----:B------:R-:W-:Y:S02]  /*39850*/  SEL R2, RZ, 0x4, P4 ;  /* 0x00000004ff027807 */ /* 0x000fe40002000000 */
[----:B------:R-:W-:Y:S02]  /*39860*/  ISETP.GT.AND P4, PT, R247, 0xff, PT ;  /* 0x000000fff700780c */ /* 0x000fe40003f84270 */
[----:B------:R-:W-:-:S02]  /*39870*/  ISETP.GE.U32.AND P0, PT, R0, 0x7ffffe8d, PT ;  /* 0x7ffffe8d0000780c */ /* 0x000fc40003f06070 */
[----:B------:R-:W-:Y:S02]  /*39880*/  SEL R0, RZ, 0x4, P1 ;  /* 0x00000004ff007807 */ /* 0x000fe40000800000 */
[----:B------:R-:W-:Y:S02]  /*39890*/  ISETP.GE.U32.AND P1, PT, R3, 0x7ffffe85, PT ;  /* 0x7ffffe850300780c */ /* 0x000fe40003f26070 */
[----:B------:R-:W-:Y:S01]  /*398a0*/  SEL R14, R2, RZ, P4 ;  /* 0x000000ff020e7207 */ /* 0x000fe20002000000 */
[----:B------:R-:W-:Y:S01]  /*398b0*/  IMAD.WIDE R2, R246, 0x4, R136 ;  /* 0x00000004f6027825 */ /* 0x000fe200078e0288 */
[----:B------:R-:W-:-:S04]  /*398c0*/  SEL R0, R0, RZ, P4 ;  /* 0x000000ff00007207 */ /* 0x000fc80002000000 */
[----:B------:R1:W-:Y:S04]  /*398d0*/  LDGSTS.E [R141+0x73900], [R2.64], !P5 ;  /* 0x73900000028d7fae */ /* 0x0003e8000e921844 */
[----:B------:R1:W-:Y:S04]  /*398e0*/  LDGSTS.E [R141+0x73a00], [R144.64], !P5 ;  /* 0x73a00000908d7fae */ /* 0x0003e8000e921844 */
[----:B------:R1:W-:Y:S04]  /*398f0*/  LDGSTS.E [R141+0x73b00], [R142.64], !P5 ;  /* 0x73b000008e8d7fae */ /* 0x0003e8000e921844 */
[----:B------:R1:W-:Y:S01]  /*39900*/  LDGSTS.E [R141+0x73c00], [R138.64], !P5 ;  /* 0x73c000008a8d7fae */ /* 0x0003e2000e921844 */
[----:B------:R-:W-:-:S02]  /*39910*/  ISETP.NE.U32.AND P4, PT, R0, RZ, PT ;  /* 0x000000ff0000720c */ /* 0x000fc40003f85070 */
[----:B------:R-:W-:Y:S01]  /*39920*/  IADD3 R0, R15, -0x100, RZ ;  /* 0xffffff000f007810 */ /* 0x000fe20007ffe0ff */
[C---:B---3--:R-:W-:Y:S02]  /*39930*/  IMAD.WIDE R136, R246.reuse, 0x4, R116 ;  /* 0x00000004f6887825 */ /* 0x048fe400078e0274 */
[----:B------:R-:W3:Y:S04]  /*39940*/  LDL.LU.64 R116, [R1+0x1bf0] ;  /* 0x001bf00001747983 */ /* 0x000ee80000300a00 */
[----:B------:R-:W-:Y:S04]  /*39950*/  STL.64 [R1+0xc48], R138 ;  /* 0x000c488a01007387 */ /* 0x000fe80000100a00 */
[----:B------:R-:W-:Y:S04]  /*39960*/  STL.64 [R1+0xd20], R136 ;  /* 0x000d208801007387 */ /* 0x000fe80000100a00 */
[----:B------:R1:W-:Y:S01]  /*39970*/  LDGSTS.E [R141+0x73d00], [R136.64], !P5 ;  /* 0x73d00000888d7fae */ /* 0x0003e2000e921844 */
[----:B----4-:R-:W-:-:S04]  /*39980*/  IMAD.WIDE R134, R246, 0x4, R134 ;  /* 0x00000004f6867825 */ /* 0x010fc800078e0286 */
[----:B--2---:R-:W-:Y:S01]  /*39990*/  IMAD.WIDE R132, R246, 0x4, R132 ;  /* 0x00000004f6847825 */ /* 0x004fe200078e0284 */
[----:B------:R-:W-:Y:S04]  /*399a0*/  STL.64 [R1+0xd28], R134 ;  /* 0x000d288601007387 */ /* 0x000fe80000100a00 */
[----:B------:R2:W-:Y:S04]  /*399b0*/  LDGSTS.E [R141+0x73e00], [R134.64], !P5 ;  /* 0x73e00000868d7fae */ /* 0x0005e8000e921844 */
[----:B------:R4:W-:Y:S04]  /*399c0*/  STL.64 [R1+0xe20], R132 ;  /* 0x000e208401007387 */ /* 0x0009e80000100a00 */
[----:B------:R4:W-:Y:S01]  /*399d0*/  LDGSTS.E [R141+0x73f00], [R132.64], !P5 ;  /* 0x73f00000848d7fae */ /* 0x0009e2000e921844 */
[----:B------:R-:W-:Y:S01]  /*399e0*/  ISETP.NE.U32.AND P5, PT, R14, RZ, PT ;  /* 0x000000ff0e00720c */ /* 0x000fe20003fa5070 */
[----:B------:R-:W-:-:S04]  /*399f0*/  IMAD.WIDE R14, R246, 0x4, R130 ;  /* 0x00000004f60e7825 */ /* 0x000fc800078e0282 */
[C---:B-1----:R-:W-:Y:S01]  /*39a00*/  IMAD.WIDE R142, R246.reuse, 0x4, R128 ;  /* 0x00000004f68e7825 */ /* 0x042fe200078e0280 */
[----:B------:R1:W-:Y:S04]  /*39a10*/  LDGSTS.E [R141+0x75800], [R14.64], !P6 ;  /* 0x758000000e8d7fae */ /* 0x0003e8000f121844 */
[----:B----4-:R-:W4:Y:S01]  /*39a20*/  LDL.LU.64 R132, [R1+0x1ca0] ;  /* 0x001ca00001847983 */ /* 0x010f220000300a00 */
[----:B------:R-:W-:-:S03]  /*39a30*/  IMAD.WIDE R138, R246, 0x4, R126 ;  /* 0x00000004f68a7825 */ /* 0x000fc600078e027e */
[----:B------:R-:W4:Y:S04]  /*39a40*/  LDL.LU.64 R136, [R1+0x1c98] ;  /* 0x001c980001887983 */ /* 0x000f280000300a00 */
[----:B------:R-:W-:Y:S04]  /*39a50*/  STL.64 [R1+0xe28], R142 ;  /* 0x000e288e01007387 */ /* 0x000fe80000100a00 */
[----:B------:R-:W4:Y:S01]  /*39a60*/  LDL.LU.64 R130, [R1+0x1c90] ;  /* 0x001c900001827983 */ /* 0x000f220000300a00 */
[----:B--2---:R-:W-:-:S03]  /*39a70*/  IMAD.WIDE R134, R246, 0x4, R124 ;  /* 0x00000004f6867825 */ /* 0x004fc600078e027c */
[----:B------:R-:W-:Y:S04]  /*39a80*/  STL.64 [R1+0xe40], R138 ;  /* 0x000e408a01007387 */ /* 0x000fe80000100a00 */
[----:B------:R-:W2:Y:S04]  /*39a90*/  LDL.LU.64 R128, [R1+0x1be8] ;  /* 0x001be80001807983 */ /* 0x000ea80000300a00 */
[----:B------:R-:W-:Y:S04]  /*39aa0*/  STL.64 [R1+0xe48], R134 ;  /* 0x000e488601007387 */ /* 0x000fe80000100a00 */
[----:B------:R-:W2:Y:S04]  /*39ab0*/  LDL.LU.64 R124, [R1+0x1be0] ;  /* 0x001be000017c7983 */ /* 0x000ea80000300a00 */
[----:B------:R1:W-:Y:S01]  /*39ac0*/  LDGSTS.E [R141+0x75900], [R142.64], !P6 ;  /* 0x759000008e8d7fae */ /* 0x0003e2000f121844 */
[----:B------:R-:W-:-:S03]  /*39ad0*/  IMAD.WIDE R126, R246, 0x4, R122 ;  /* 0x00000004f67e7825 */ /* 0x000fc600078e027a */
[----:B------:R1:W-:Y:S01]  /*39ae0*/  LDGSTS.E [R141+0x75a00], [R138.64], !P6 ;  /* 0x75a000008a8d7fae */ /* 0x0003e2000f121844 */
[----:B------:R-:W-:-:S03]  /*39af0*/  IMAD.WIDE R118, R246, 0x4, R118 ;  /* 0x00000004f6767825 */ /* 0x000fc600078e0276 */
[----:B------:R-:W-:Y:S04]  /*39b00*/  STL.64 [R1+0xf20], R126 ;  /* 0x000f207e01007387 */ /* 0x000fe80000100a00 */
[----:B------:R1:W-:Y:S01]  /*39b10*/  STL.64 [R1+0xf28], R118 ;  /* 0x000f287601007387 */ /* 0x0003e20000100a00 */
[----:B------:R-:W-:-:S03]  /*39b20*/  MOV R252, c[0x0][0x18c] ;  /* 0x0000630000fc7a02 */ /* 0x000fc60000000f00 */
[----:B------:R1:W-:Y:S01]  /*39b30*/  LDGSTS.E [R141+0x75b00], [R134.64], !P6 ;  /* 0x75b00000868d7fae */ /* 0x0003e2000f121844 */
[----:B------:R-:W-:-:S03]  /*39b40*/  IMAD.WIDE R122, R246, 0x4, R120 ;  /* 0x00000004f67a7825 */ /* 0x000fc600078e0278 */
[----:B------:R1:W-:Y:S04]  /*39b50*/  LDGSTS.E [R141+0x75c00], [R126.64], !P6 ;  /* 0x75c000007e8d7fae */ /* 0x0003e8000f121844 */
[----:B------:R-:W2:Y:S04]  /*39b60*/  LDL.LU.64 R120, [R1+0x1ba8] ;  /* 0x001ba80001787983 */ /* 0x000ea80000300a00 */
[----:B------:R1:W-:Y:S04]  /*39b70*/  STL.64 [R1+0xf40], R122 ;  /* 0x000f407a01007387 */ /* 0x0003e80000100a00 */
[----:B------:R1:W-:Y:S01]  /*39b80*/  LDGSTS.E [R141+0x75d00], [R118.64], !P6 ;  /* 0x75d00000768d7fae */ /* 0x0003e2000f121844 */
[----:B------:R-:W-:-:S03]  /*39b90*/  IMAD.SHL.U32 R252, R252, 0x80, RZ ;  /* 0x00000080fcfc7824 */ /* 0x000fc600078e00ff */
[----:B------:R3:W-:Y:S01]  /*39ba0*/  LDGSTS.E [R141+0x75e00], [R122.64], !P6 ;  /* 0x75e000007a8d7fae */ /* 0x0007e2000f121844 */
[----:B-1----:R-:W-:Y:S02]  /*39bb0*/  IMAD.SHL.U32 R119, R251, 0x4, RZ ;  /* 0x00000004fb777824 */ /* 0x002fe400078e00ff */
[----:B---3--:R-:W-:-:S05]  /*39bc0*/  IMAD.WIDE R116, R246, 0x4, R116 ;  /* 0x00000004f6747825 */ /* 0x008fca00078e0274 */
[----:B------:R-:W-:Y:S04]  /*39bd0*/  STL.64 [R1+0xf48], R116 ;  /* 0x000f487401007387 */ /* 0x000fe80000100a00 */
[----:B------:R-:W3:Y:S04]  /*39be0*/  LDL.LU.64 R148, [R1+0x1ba0] ;  /* 0x001ba00001947983 */ /* 0x000ee80000300a00 */
[----:B------:R-:W3:Y:S04]  /*39bf0*/  LDL.LU.64 R154, [R1+0x1b68] ;  /* 0x001b6800019a7983 */ /* 0x000ee80000300a00 */
[----:B------:R-:W3:Y:S04]  /*39c00*/  LDL.LU.64 R126, [R1+0x1b60] ;  /* 0x001b6000017e7983 */ /* 0x000ee80000300a00 */
[----:B------:R-:W3:Y:S04]  /*39c10*/  LDL.LU.64 R134, [R1+0x1b28] ;  /* 0x001b280001867983 */ /* 0x000ee80000300a00 */
[----:B------:R-:W3:Y:S04]  /*39c20*/  LDL.LU.64 R250, [R1+0x1b20] ;  /* 0x001b200001fa7983 */ /* 0x000ee80000300a00 */
[----:B------:R-:W3:Y:S04]  /*39c30*/  LDL.LU.64 R122, [R1+0x1ae8] ;  /* 0x001ae800017a7983 */ /* 0x000ee80000300a00 */
[----:B------:R1:W-:Y:S01]  /*39c40*/  LDGSTS.E [R141+0x75f00], [R116.64], !P6 ;  /* 0x75f00000748d7fae */ /* 0x0003e2000f121844 */
[----:B----4-:R-:W-:-:S03]  /*39c50*/  IMAD.WIDE R146, R252, 0x4, R132 ;  /* 0x00000004fc927825 */ /* 0x010fc600078e0284 */
[----:B------:R-:W4:Y:S01]  /*39c60*/  LDL.LU.64 R132, [R1+0x1ae0] ;  /* 0x001ae00001847983 */ /* 0x000f220000300a00 */
[----:B------:R-:W-:-:S03]  /*39c70*/  IMAD.WIDE R138, R252, 0x4, R136 ;  /* 0x00000004fc8a7825 */ /* 0x000fc600078e0288 */
[----:B------:R-:W4:Y:S01]  /*39c80*/  LDL.LU.64 R136, [R1+0x1bd8] ;  /* 0x001bd80001887983 */ /* 0x000f220000300a00 */
[----:B--2---:R-:W-:-:S03]  /*39c90*/  IMAD.WIDE R198, R246, 0x4, R128 ;  /* 0x00000004f6c67825 */ /* 0x004fc600078e0280 */
[----:B------:R-:W2:Y:S04]  /*39ca0*/  LDL.LU.64 R128, [R1+0x1bd0] ;  /* 0x001bd00001807983 */ /* 0x000ea80000300a00 */
[----:B------:R-:W-:Y:S01]  /*39cb0*/  STL.64 [R1+0x4178], R146 ;  /* 0x0041789201007387 */ /* 0x000fe20000100a00 */
[----:B------:R-:W-:-:S03]  /*39cc0*/  IMAD.WIDE R200, R246, 0x4, R124 ;  /* 0x00000004f6c87825 */ /* 0x000fc600078e027c */
[----:B------:R-:W2:Y:S04]  /*39cd0*/  LDL.LU.64 R124, [R1+0x1bc8] ;  /* 0x001bc800017c7983 */ /* 0x000ea80000300a00 */
[----:B------:R-:W-:Y:S04]  /*39ce0*/  STL.64 [R1+0x4170], R138 ;  /* 0x0041708a01007387 */ /* 0x000fe80000100a00 */
[----:B------:R1:W-:Y:S04]  /*39cf0*/  STL.64 [R1+0x1140], R198 ;  /* 0x001140c601007387 */ /* 0x0003e80000100a00 */
[----:B------:R-:W2:Y:S01]  /*39d00*/  LDL.LU.64 R152, [R1+0x1bc0] ;  /* 0x001bc00001987983 */ /* 0x000ea20000300a00 */
[----:B------:R-:W-:-:S03]  /*39d10*/  IMAD.WIDE R214, R246, 0x4, R120 ;  /* 0x00000004f6d67825 */ /* 0x000fc600078e0278 */
[----:B------:R1:W-:Y:S04]  /*39d20*/  LDGSTS.E [R141+0x77800], [R198.64], !P2 ;  /* 0x77800000c68d7fae */ /* 0x0003e8000d121844 */
[----:B------:R-:W2:Y:S01]  /*39d30*/  LDL.LU.64 R120, [R1+0x1bb8] ;  /* 0x001bb80001787983 */ /* 0x000ea20000300a00 */
[----:B------:R-:W-:-:S03]  /*39d40*/  IMAD.WIDE R130, R252, 0x4, R130 ;  /* 0x00000004fc827825 */ /* 0x000fc600078e0282 */
[----:B------:R1:W-:Y:S04]  /*39d50*/  LDGSTS.E [R141+0x77900], [R200.64], !P2 ;  /* 0x77900000c88d7fae */ /* 0x0003e8000d121844 */
[----:B------:R-:W-:Y:S04]  /*39d60*/  STL.64 [R1+0x4180], R130 ;  /* 0x0041808201007387 */ /* 0x000fe80000100a00 */
[----:B------:R1:W-:Y:S04]  /*39d70*/  STL.64 [R1+0x1148], R200 ;  /* 0x001148c801007387 */ /* 0x0003e80000100a00 */
[----:B------:R-:W2:Y:S01]  /*39d80*/  LDL.LU.64 R150, [R1+0x1bb0] ;  /* 0x001bb00001967983 */ /* 0x000ea20000300a00 */
[----:B---3--:R-:W-:-:S03]  /*39d90*/  IMAD.WIDE R216, R246, 0x4, R148 ;  /* 0x00000004f6d87825 */ /* 0x008fc600078e0294 */
[----:B------:R-:W3:Y:S01]  /*39da0*/  LDL.LU.64 R148, [R1+0x1b98] ;  /* 0x001b980001947983 */ /* 0x000ee20000300a00 */
[----:B------:R-:W-:-:S03]  /*39db0*/  IMAD.WIDE R230, R246, 0x4, R154 ;  /* 0x00000004f6e67825 */ /* 0x000fc600078e029a */
[----:B------:R-:W-:Y:S01]  /*39dc0*/  STL.64 [R1+0x1338], R214 ;  /* 0x001338d601007387 */ /* 0x000fe20000100a00 */
[----:B------:R-:W-:-:S03]  /*39dd0*/  IMAD.WIDE R232, R246, 0x4, R126 ;  /* 0x00000004f6e87825 */ /* 0x000fc600078e027e */
[----:B------:R-:W3:Y:S04]  /*39de0*/  LDL.LU.64 R126, [R1+0x1b90] ;  /* 0x001b9000017e7983 */ /* 0x000ee80000300a00 */
[----:B------:R-:W-:Y:S01]  /*39df0*/  STL.64 [R1+0x1330], R216 ;  /* 0x001330d801007387 */ /* 0x000fe20000100a00 */
[----:B------:R-:W-:-:S03]  /*39e00*/  IMAD.WIDE R144, R246, 0x4, R250 ;  /* 0x00000004f6907825 */ /* 0x000fc600078e02fa */
[----:B------:R-:W3:Y:S01]  /*39e10*/  LDL.LU.64 R250, [R1+0x1b88] ;  /* 0x001b880001fa7983 */ /* 0x000ee20000300a00 */
[----:B------:R-:W-:-:S03]  /*39e20*/  IMAD.WIDE R154, R246, 0x4, R122 ;  /* 0x00000004f69a7825 */ /* 0x000fc600078e027a */
[----:B------:R-:W-:Y:S01]  /*39e30*/  STL.64 [R1+0x1628], R230 ;  /* 0x001628e601007387 */ /* 0x000fe20000100a00 */
[----:B------:R-:W-:-:S03]  /*39e40*/  IMAD.WIDE R134, R246, 0x4, R134 ;  /* 0x00000004f6867825 */ /* 0x000fc600078e0286 */
[----:B------:R-:W3:Y:S04]  /*39e50*/  LDL.LU.64 R122, [R1+0x1b80] ;  /* 0x001b8000017a7983 */ /* 0x000ee80000300a00 */
[----:B------:R-:W-:Y:S04]  /*39e60*/  STL.64 [R1+0x1620], R232 ;  /* 0x001620e801007387 */ /* 0x000fe80000100a00 */
[----:B------:R-:W-:Y:S01]  /*39e70*/  STL.64 [R1+0x16f8], R134 ;  /* 0x0016f88601007387 */ /* 0x000fe20000100a00 */
[----:B----4-:R-:W-:-:S04]  /*39e80*/  IMAD.WIDE R132, R246, 0x4, R132 ;  /* 0x00000004f6847825 */ /* 0x010fc800078e0284 */
[C---:B------:R-:W-:Y:S02]  /*39e90*/  IMAD.WIDE R202, R246.reuse, 0x4, R136 ;  /* 0x00000004f6ca7825 */ /* 0x040fe400078e0288 */
[----:B------:R-:W4:Y:S04]  /*39ea0*/  LDL.LU.64 R136, [R1+0x1b78] ;  /* 0x001b780001887983 */ /* 0x000f280000300a00 */
[----:B------:R-:W-:Y:S04]  /*39eb0*/  STL.64 [R1+0x16f0], R144 ;  /* 0x0016f09001007387 */ /* 0x000fe80000100a00 */
[----:B------:R1:W-:Y:S01]  /*39ec0*/  LDGSTS.E [R141+0x77a00], [R202.64], !P2 ;  /* 0x77a00000ca8d7fae */ /* 0x0003e2000d121844 */
[----:B--2---:R-:W-:-:S03]  /*39ed0*/  IMAD.WIDE R204, R246, 0x4, R128 ;  /* 0x00000004f6cc7825 */ /* 0x004fc600078e0280 */
[----:B------:R-:W2:Y:S04]  /*39ee0*/  LDL.LU.64 R128, [R1+0x1b70] ;  /* 0x001b700001807983 */ /* 0x000ea80000300a00 */
[----:B------:R-:W-:Y:S01]  /*39ef0*/  STL.64 [R1+0x1708], R154 ;  /* 0x0017089a01007387 */ /* 0x000fe20000100a00 */
[----:B------:R-:W-:-:S03]  /*39f00*/  IMAD.WIDE R206, R246, 0x4, R124 ;  /* 0x00000004f6ce7825 */ /* 0x000fc600078e027c */
[----:B------:R1:W-:Y:S04]  /*39f10*/  STL.64 [R1+0x1040], R202 ;  /* 0x001040ca01007387 */ /* 0x0003e80000100a00 */
[----:B------:R-:W2:Y:S04]  /*39f20*/  LDL.LU.64 R124, [R1+0x1b58] ;  /* 0x001b5800017c7983 */ /* 0x000ea80000300a00 */
[----:B------:R-:W-:Y:S04]  /*39f30*/  STL.64 [R1+0x1700], R132 ;  /* 0x0017008401007387 */ /* 0x000fe80000100a00 */
[----:B------:R1:W-:Y:S01]  /*39f40*/  STL.64 [R1+0x1048], R204 ;  /* 0x001048cc01007387 */ /* 0x0003e20000100a00 */
[----:B------:R-:W-:-:S03]  /*39f50*/  IMAD.WIDE R208, R246, 0x4, R152 ;  /* 0x00000004f6d07825 */ /* 0x000fc600078e0298 */
[----:B------:R1:W-:Y:S04]  /*39f60*/  LDGSTS.E [R141+0x77b00], [R204.64], !P2 ;  /* 0x77b00000cc8d7fae */ /* 0x0003e8000d121844 */
[----:B------:R1:W-:Y:S04]  /*39f70*/  LDGSTS.E [R141+0x77c00], [R206.64], !P2 ;  /* 0x77c00000ce8d7fae */ /* 0x0003e8000d121844 */
[----:B------:R1:W-:Y:S01]  /*39f80*/  LDGSTS.E [R141+0x77d00], [R208.64], !P2 ;  /* 0x77d00000d08d7fae */ /* 0x0003e2000d121844 */
[----:B------:R-:W-:-:S03]  /*39f90*/  IMAD.WIDE R210, R246, 0x4, R120 ;  /* 0x00000004f6d27825 */ /* 0x000fc600078e0278 */
[----:B------:R-:W2:Y:S04]  /*39fa0*/  LDL.LU.64 R120, [R1+0x1b50] ;  /* 0x001b500001787983 */ /* 0x000ea80000300a00 */
[----:B------:R1:W-:Y:S04]  /*39fb0*/  STL.64 [R1+0x1110], R206 ;  /* 0x001110ce01007387 */ /* 0x0003e80000100a00 */
[----:B------:R-:W2:Y:S04]  /*39fc0*/  LDL.LU.64 R236, [R1+0x1b48] ;  /* 0x001b480001ec7983 */ /* 0x000ea80000300a00 */
[----:B------:R-:W2:Y:S01]  /*39fd0*/  LDL.LU.64 R238, [R1+0x1b40] ;  /* 0x001b400001ee7983 */ /* 0x000ea20000300a00 */
[----:B------:R-:W-:-:S03]  /*39fe0*/  IMAD.WIDE R212, R246, 0x4, R150 ;  /* 0x00000004f6d47825 */ /* 0x000fc600078e0296 */
[----:B------:R1:W-:Y:S04]  /*39ff0*/  STL.64 [R1+0x1118], R208 ;  /* 0x001118d001007387 */ /* 0x0003e80000100a00 */
[----:B------:R-:W2:Y:S04]  /*3a000*/  LDL.LU.64 R244, [R1+0x1b38] ;  /* 0x001b380001f47983 */ /* 0x000ea80000300a00 */
[----:B------:R-:W2:Y:S04]  /*3a010*/  LDL.LU.64 R142, [R1+0x1b30] ;  /* 0x001b3000018e7983 */ /* 0x000ea80000300a00 */
[----:B------:R1:W-:Y:S04]  /*3a020*/  STL.64 [R1+0x1130], R210 ;  /* 0x001130d201007387 */ /* 0x0003e80000100a00 */
[----:B------:R1:W-:Y:S04]  /*3a030*/  LDGSTS.E [R141+0x77e00], [R210.64], !P2 ;  /* 0x77e00000d28d7fae */ /* 0x0003e8000d121844 */
[----:B------:R1:W-:Y:S04]  /*3a040*/  LDGSTS.E [R141+0x77f00], [R212.64], !P2 ;  /* 0x77f00000d48d7fae */ /* 0x0003e8000d121844 */
[----:B------:R1:W-:Y:S04]  /*3a050*/  LDGSTS.E [R141+0x79800], [R214.64], !P0 ;  /* 0x79800000d68d7fae */ /* 0x0003e8000c121844 */
[----:B------:R1:W-:Y:S01]  /*3a060*/  LDGSTS.E [R141+0x79900], [R216.64], !P0 ;  /* 0x79900000d88d7fae */ /* 0x0003e2000c121844 */
[----:B---3--:R-:W-:-:S05]  /*3a070*/  IMAD.WIDE R218, R246, 0x4, R148 ;  /* 0x00000004f6da7825 */ /* 0x008fca00078e0294 */
[----:B------:R3:W-:Y:S01]  /*3a080*/  LDGSTS.E [R141+0x79a00], [R218.64], !P0 ;  /* 0x79a00000da8d7fae */ /* 0x0007e2000c121844 */
[----:B------:R-:W-:-:S05]  /*3a090*/  IMAD.WIDE R220, R246, 0x4, R126 ;  /* 0x00000004f6dc7825 */ /* 0x000fca00078e027e */
[----:B------:R1:W-:Y:S01]  /*3a0a0*/  LDGSTS.E [R141+0x79b00], [R220.64], !P0 ;  /* 0x79b00000dc8d7fae */ /* 0x0003e2000c121844 */
[----:B------:R-:W-:-:S03]  /*3a0b0*/  IMAD.WIDE R222, R246, 0x4, R250 ;  /* 0x00000004f6de7825 */ /* 0x000fc600078e02fa */
[----:B------:R-:W3:Y:S04]  /*3a0c0*/  LDL.LU.64 R250, [R1+0x1b18] ;  /* 0x001b180001fa7983 */ /* 0x000ee80000300a00 */
[----:B------:R-:W3:Y:S01]  /*3a0d0*/  LDL.LU.64 R126, [R1+0x1b10] ;  /* 0x001b1000017e7983 */ /* 0x000ee20000300a00 */
[----:B------:R-:W-:-:S03]  /*3a0e0*/  IMAD.WIDE R224, R246, 0x4, R122 ;  /* 0x00000004f6e07825 */ /* 0x000fc600078e027a */
[----:B------:R1:W-:Y:S04]  /*3a0f0*/  STL.64 [R1+0x1138], R212 ;  /* 0x001138d401007387 */ /* 0x0003e80000100a00 */
[----:B------:R-:W3:Y:S04]  /*3a100*/  LDL.LU.64 R122, [R1+0x1b08] ;  /* 0x001b0800017a7983 */ /* 0x000ee80000300a00 */
[----:B------:R-:W3:Y:S04]  /*3a110*/  LDL.LU.64 R248, [R1+0x1b00] ;  /* 0x001b000001f87983 */ /* 0x000ee80000300a00 */
[----:B------:R1:W-:Y:S04]  /*3a120*/  STL.64 [R1+0x1238], R218 ;  /* 0x001238da01007387 */ /* 0x0003e80000100a00 */
[----:B------:R-:W3:Y:S04]  /*3a130*/  LDL.LU.64 R242, [R1+0x1af8] ;  /* 0x001af80001f27983 */ /* 0x000ee80000300a00 */
[----:B------:R-:W3:Y:S04]  /*3a140*/  LDL.LU.64 R240, [R1+0x1af0] ;  /* 0x001af00001f07983 */ /* 0x000ee80000300a00 */
[----:B------:R1:W-:Y:S04]  /*3a150*/  STL.64 [R1+0x1230], R220 ;  /* 0x001230dc01007387 */ /* 0x0003e80000100a00 */
[----:B------:R-:W3:Y:S04]  /*3a160*/  LDL.LU.64 R152, [R1+0x1ad8] ;  /* 0x001ad80001987983 */ /* 0x000ee80000300a00 */
[----:B------:R-:W3:Y:S04]  /*3a170*/  LDL.LU.64 R150, [R1+0x1ad0] ;  /* 0x001ad00001967983 */ /* 0x000ee80000300a00 */
[----:B------:R1:W-:Y:S04]  /*3a180*/  STL.64 [R1+0x1228], R222 ;  /* 0x001228de01007387 */ /* 0x0003e80000100a00 */
[----:B------:R1:W-:Y:S04]  /*3a190*/  LDGSTS.E [R141+0x79c00], [R222.64], !P0 ;  /* 0x79c00000de8d7fae */ /* 0x0003e8000c121844 */
[----:B------:R1:W-:Y:S01]  /*3a1a0*/  LDGSTS.E [R141+0x79d00], [R224.64], !P0 ;  /* 0x79d00000e08d7fae */ /* 0x0003e2000c121844 */
[----:B----4-:R-:W-:-:S03]  /*3a1b0*/  IMAD.WIDE R226, R246, 0x4, R136 ;  /* 0x00000004f6e27825 */ /* 0x010fc600078e0288 */
[----:B------:R-:W4:Y:S04]  /*3a1c0*/  LDL.LU.64 R136, [R1+0x1ac8] ;  /* 0x001ac80001887983 */ /* 0x000f280000300a00 */
[----:B------:R-:W4:Y:S04]  /*3a1d0*/  LDL.LU.64 R148, [R1+0x1ac0] ;  /* 0x001ac00001947983 */ /* 0x000f280000300a00 */
[----:B------:R1:W-:Y:S04]  /*3a1e0*/  STL.64 [R1+0x1220], R224 ;  /* 0x001220e001007387 */ /* 0x0003e80000100a00 */
[----:B------:R1:W-:Y:S01]  /*3a1f0*/  LDGSTS.E [R141+0x79e00], [R226.64], !P0 ;  /* 0x79e00000e28d7fae */ /* 0x0003e2000c121844 */
[----:B--2---:R-:W-:-:S05]  /*3a200*/  IMAD.WIDE R228, R246, 0x4, R128 ;  /* 0x00000004f6e47825 */ /* 0x004fca00078e0280 */
[----:B------:R2:W-:Y:S04]  /*3a210*/  LDGSTS.E [R141+0x79f00], [R228.64], !P0 ;  /* 0x79f00000e48d7fae */ /* 0x0005e8000c121844 */
[----:B------:R1:W-:Y:S01]  /*3a220*/  LDGSTS.E [R141+0x7b800], [R230.64], !P3 ;  /* 0x7b800000e68d7fae */ /* 0x0003e2000d921844 */
[----:B------:R-:W-:-:S03]  /*3a230*/  IMAD.WIDE R234, R246, 0x4, R124 ;  /* 0x00000004f6ea7825 */ /* 0x000fc600078e027c */
[----:B------:R1:W-:Y:S04]  /*3a240*/  LDGSTS.E [R141+0x7b900], [R232.64], !P3 ;  /* 0x7b900000e88d7fae */ /* 0x0003e8000d921844 */
[----:B------:R-:W2:Y:S04]  /*3a250*/  LDL.LU.64 R124, [R1+0x1ab8] ;  /* 0x001ab800017c7983 */ /* 0x000ea80000300a00 */
[----:B------:R1:W-:Y:S01]  /*3a260*/  LDGSTS.E [R141+0x7ba00], [R234.64], !P3 ;  /* 0x7ba00000ea8d7fae */ /* 0x0003e2000d921844 */
[----:B------:R-:W-:-:S03]  /*3a270*/  IMAD.WIDE R128, R246, 0x4, R120 ;  /* 0x00000004f6807825 */ /* 0x000fc600078e0278 */
[----:B------:R-:W2:Y:S04]  /*3a280*/  LDL.LU.64 R120, [R1+0x1ab0] ;  /* 0x001ab00001787983 */ /* 0x000ea80000300a00 */
[----:B------:R1:W-:Y:S01]  /*3a290*/  STL.64 [R1+0x1218], R226 ;  /* 0x001218e201007387 */ /* 0x0003e20000100a00 */
[----:B------:R-:W-:-:S03]  /*3a2a0*/  IMAD.WIDE R236, R246, 0x4, R236 ;  /* 0x00000004f6ec7825 */ /* 0x000fc600078e02ec */
[----:B------:R1:W-:Y:S01]  /*3a2b0*/  STL.64 [R1+0x1210], R228 ;  /* 0x001210e401007387 */ /* 0x0003e20000100a00 */
[----:B------:R-:W-:-:S03]  /*3a2c0*/  IMAD.WIDE R238, R246, 0x4, R238 ;  /* 0x00000004f6ee7825 */ /* 0x000fc600078e02ee */
[----:B------:R1:W-:Y:S04]  /*3a2d0*/  STL.64 [R1+0x1328], R234 ;  /* 0x001328ea01007387 */ /* 0x0003e80000100a00 */
[----:B------:R1:W-:Y:S01]  /*3a2e0*/  STL.64 [R1+0x1320], R128 ;  /* 0x0013208001007387 */ /* 0x0003e20000100a00 */
[----:B------:R-:W-:-:S03]  /*3a2f0*/  IMAD.WIDE R244, R246, 0x4, R244 ;  /* 0x00000004f6f47825 */ /* 0x000fc600078e02f4 */
[----:B------:R1:W-:Y:S01]  /*3a300*/  STL.64 [R1+0x1318], R236 ;  /* 0x001318ec01007387 */ /* 0x0003e20000100a00 */
[----:B------:R-:W-:-:S03]  /*3a310*/  IMAD.WIDE R142, R246, 0x4, R142 ;  /* 0x00000004f68e7825 */ /* 0x000fc600078e028e */
[----:B------:R1:W-:Y:S04]  /*3a320*/  STL.64 [R1+0x1310], R238 ;  /* 0x001310ee01007387 */ /* 0x0003e80000100a00 */
[----:B------:R1:W-:Y:S04]  /*3a330*/  STL.64 [R1+0x1248], R244 ;  /* 0x001248f401007387 */ /* 0x0003e80000100a00 */
[----:B------:R1:W-:Y:S04]  /*3a340*/  STL.64 [R1+0x1240], R142 ;  /* 0x0012408e01007387 */ /* 0x0003e80000100a00 */
        /* <DEDUP_REMOVED lines=8> */
[----:B---3--:R-:W-:-:S04]  /*3a3d0*/  IMAD.WIDE R250, R246, 0x4, R250 ;  /* 0x00000004f6fa7825 */ /* 0x008fc800078e02fa */
[C---:B------:R-:W-:Y:S01]  /*3a3e0*/  IMAD.WIDE R126, R246.reuse, 0x4, R126 ;  /* 0x00000004f67e7825 */ /* 0x040fe200078e027e */
[----:B------:R3:W-:Y:S03]  /*3a3f0*/  STL.64 [R1+0x1448], R250 ;  /* 0x001448fa01007387 */ /* 0x0007e60000100a00 */
[C---:B------:R-:W-:Y:S01]  /*3a400*/  IMAD.WIDE R122, R246.reuse, 0x4, R122 ;  /* 0x00000004f67a7825 */ /* 0x040fe200078e027a */
[----:B------:R1:W-:Y:S03]  /*3a410*/  STL.64 [R1+0x1440], R126 ;  /* 0x0014407e01007387 */ /* 0x0003e60000100a00 */
[C---:B------:R-:W-:Y:S01]  /*3a420*/  IMAD.WIDE R248, R246.reuse, 0x4, R248 ;  /* 0x00000004f6f87825 */ /* 0x040fe200078e02f8 */
[----:B------:R1:W-:Y:S03]  /*3a430*/  STL.64 [R1+0x1428], R122 ;  /* 0x0014287a01007387 */ /* 0x0003e60000100a00 */
[C---:B------:R-:W-:Y:S01]  /*3a440*/  IMAD.WIDE R242, R246.reuse, 0x4, R242 ;  /* 0x00000004f6f27825 */ /* 0x040fe200078e02f2 */
[----:B------:R-:W-:Y:S03]  /*3a450*/  STL.64 [R1+0x1420], R248 ;  /* 0x001420f801007387 */ /* 0x000fe60000100a00 */
[C---:B------:R-:W-:Y:S01]  /*3a460*/  IMAD.WIDE R240, R246.reuse, 0x4, R240 ;  /* 0x00000004f6f07825 */ /* 0x040fe200078e02f0 */
[----:B------:R-:W-:Y:S03]  /*3a470*/  STL.64 [R1+0x1348], R242 ;  /* 0x001348f201007387 */ /* 0x000fe60000100a00 */
        /* <DEDUP_REMOVED lines=8> */
[----:B----4-:R-:W-:-:S03]  /*3a500*/  IMAD.WIDE R136, R246, 0x4, R136 ;  /* 0x00000004f6887825 */ /* 0x010fc600078e0288 */
[----:B------:R4:W-:Y:S01]  /*3a510*/  LDGSTS.E [R141+0x7dd00], [R248.64], !P1 ;  /* 0x7dd00000f88d7fae */ /* 0x0009e2000c921844 */
[----:B------:R-:W-:-:S03]  /*3a520*/  IMAD.WIDE R148, R246, 0x4, R148 ;  /* 0x00000004f6947825 */ /* 0x000fc600078e0294 */
[----:B------:R2:W-:Y:S04]  /*3a530*/  STL.64 [R1+0x16d8], R136 ;  /* 0x0016d88801007387 */ /* 0x0005e80000100a00 */
[----:B-1----:R1:W5:Y:S04]  /*3a540*/  LDL.LU.64 R198, [R1+0x7378] ;  /* 0x0073780001c67983 */ /* 0x0023680000300a00 */
[----:B------:R-:W-:Y:S04]  /*3a550*/  STL.64 [R1+0x16d0], R148 ;  /* 0x0016d09401007387 */ /* 0x000fe80000100a00 */
[----:B------:R1:W5:Y:S04]  /*3a560*/  LDL.LU.64 R200, [R1+0x7370] ;  /* 0x0073700001c87983 */ /* 0x0003680000300a00 */
[----:B------:R4:W-:Y:S04]  /*3a570*/  LDGSTS.E [R141+0x7de00], [R242.64], !P1 ;  /* 0x7de00000f28d7fae */ /* 0x0009e8000c921844 */
[----:B------:R4:W-:Y:S04]  /*3a580*/  LDGSTS.E [R141+0x7df00], [R240.64], !P1 ;  /* 0x7df00000f08d7fae */ /* 0x0009e8000c921844 */
[----:B------:R4:W-:Y:S01]  /*3a590*/  LDGSTS.E [R141+0x7f800], [R154.64], !P6 ;  /* 0x7f8000009a8d7fae */ /* 0x0009e2000f121844 */
[----:B--2---:R-:W-:-:S03]  /*3a5a0*/  IMAD.WIDE R124, R246, 0x4, R124 ;  /* 0x00000004f67c7825 */ /* 0x004fc600078e027c */
[----:B------:R2:W-:Y:S04]  /*3a5b0*/  LDGSTS.E [R141+0x7f900], [R132.64], !P6 ;  /* 0x7f900000848d7fae */ /* 0x0005e8000f121844 */
[----:B------:R1:W-:Y:S04]  /*3a5c0*/  STL.64 [R1+0x1638], R124 ;  /* 0x0016387c01007387 */ /* 0x0003e80000100a00 */
[----:B------:R1:W5:Y:S04]  /*3a5d0*/  LDL.LU.64 R202, [R1+0x7368] ;  /* 0x0073680001ca7983 */ /* 0x0003680000300a00 */
[----:B------:R4:W-:Y:S04]  /*3a5e0*/  LDGSTS.E [R141+0x7fa00], [R152.64], !P6 ;  /* 0x7fa00000988d7fae */ /* 0x0009e8000f121844 */
[----:B------:R4:W-:Y:S04]  /*3a5f0*/  LDGSTS.E [R141+0x7fb00], [R150.64], !P6 ;  /* 0x7fb00000968d7fae */ /* 0x0009e8000f121844 */
[----:B------:R1:W-:Y:S04]  /*3a600*/  LDGSTS.E [R141+0x7fc00], [R136.64], !P6 ;  /* 0x7fc00000888d7fae */ /* 0x0003e8000f121844 */
[----:B------:R4:W-:Y:S01]  /*3a610*/  LDGSTS.E [R141+0x7fd00], [R148.64], !P6 ;  /* 0x7fd00000948d7fae */ /* 0x0009e2000f121844 */
[----:B------:R-:W-:-:S03]  /*3a620*/  IMAD.WIDE R120, R246, 0x4, R120 ;  /* 0x00000004f6787825 */ /* 0x000fc600078e0278 */
[----:B------:R1:W-:Y:S04]  /*3a630*/  LDGSTS.E [R141+0x7fe00], [R124.64], !P6 ;  /* 0x7fe000007c8d7fae */ /* 0x0003e8000f121844 */
[----:B------:R1:W-:Y:S04]  /*3a640*/  STL.64 [R1+0x1630], R120 ;  /* 0x0016307801007387 */ /* 0x0003e80000100a00 */
[----:B------:R1:W5:Y:S04]  /*3a650*/  LDL.LU.64 R204, [R1+0x7360] ;  /* 0x0073600001cc7983 */ /* 0x0003680000300a00 */
        /* <DEDUP_REMOVED lines=15> */
[----:B------:R-:W4:Y:S04]  /*3a750*/  LDL.LU.64 R128, [R1+0x2460] ;  /* 0x0024600001807983 */ /* 0x000f280000300a00 */
[----:B------:R1:W5:Y:S04]  /*3a760*/  LDL.LU.64 R236, [R1+0x72e0] ;  /* 0x0072e00001ec7983 */ /* 0x0003680000300a00 */
[----:B------:R1:W5:Y:S04]  /*3a770*/  LDL.LU.64 R238, [R1+0x72d8] ;  /* 0x0072d80001ee7983 */ /* 0x0003680000300a00 */
[----:B------:R1:W5:Y:S04]  /*3a780*/  LDL.LU.64 R244, [R1+0x72d0] ;  /* 0x0072d00001f47983 */ /* 0x0003680000300a00 */
[----:B------:R-:W4:Y:S04]  /*3a790*/  LDL.LU.64 R142, [R1+0x72c8] ;  /* 0x0072c800018e7983 */ /* 0x000f280000300a00 */
[----:B------:R-:W4:Y:S04]  /*3a7a0*/  LDL.LU.64 R134, [R1+0x2c40] ;  /* 0x002c400001867983 */ /* 0x000f280000300a00 */
[----:B------:R-:W4:Y:S04]  /*3a7b0*/  LDL.LU.64 R144, [R1+0x72c0] ;  /* 0x0072c00001907983 */ /* 0x000f280000300a00 */
[----:B---3--:R-:W3:Y:S04]  /*3a7c0*/  LDL.LU.64 R250, [R1+0x72b8] ;  /* 0x0072b80001fa7983 */ /* 0x008ee80000300a00 */
[----:B------:R-:W3:Y:S04]  /*3a7d0*/  LDL.LU.64 R126, [R1+0x2420] ;  /* 0x00242000017e7983 */ /* 0x000ee80000300a00 */
[----:B------:R-:W3:Y:S04]  /*3a7e0*/  LDL.LU.64 R122, [R1+0x2c00] ;  /* 0x002c0000017a7983 */ /* 0x000ee80000300a00 */
[----:B--2---:R-:W2:Y:S04]  /*3a7f0*/  LDL.LU.64 R132, [R1+0x23e0] ;  /* 0x0023e00001847983 */ /* 0x004ea80000300a00 */
[----:B-1----:R-:W2:Y:S04]  /*3a800*/  LDL.LU.64 R136, [R1+0x2bc0] ;  /* 0x002bc00001887983 */ /* 0x002ea80000300a00 */
[----:B------:R-:W2:Y:S01]  /*3a810*/  LDL.LU.64 R124, [R1+0x23a0] ;  /* 0x0023a000017c7983 */ /* 0x000ea20000300a00 */
[----:B------:R-:W-:-:S02]  /*3a820*/  IADD3 R0, R119, 0x100000, RZ ;  /* 0x0010000077007810 */ /* 0x000fc40007ffe0ff */
[C---:B------:R-:W-:Y:S01]  /*3a830*/  IADD3 R117, R119.reuse, 0x100000, RZ ;  /* 0x0010000077757810 */ /* 0x040fe20007ffe0ff */
[----:B------:R1:W-:Y:S01]  /*3a840*/  LDGSTS.E [R141+0x7ff00], [R120.64], !P6 ;  /* 0x7ff00000788d7fae */ /* 0x0003e2000f121844 */
[----:B------:R-:W-:-:S03]  /*3a850*/  IADD3 R116, R119, 0x100000, RZ ;  /* 0x0010000077747810 */ /* 0x000fc60007ffe0ff */
[----:B------:R-:W0:Y:S04]  /*3a860*/  LDGDEPBAR ;  /* 0x00000000000079af */ /* 0x000e280000000000 */
[----:B------:R4:W-:Y:S04]  /*3a870*/  LDGSTS.E [R0+-0x60000], [R146.64], P5 ;  /* 0xa000000092007fae */ /* 0x0009e8000a921844 */
[----:B-1----:R-:W2:Y:S04]  /*3a880*/  LDL.LU.64 R120, [R1+0x2b80] ;  /* 0x002b800001787983 */ /* 0x002ea80000300a00 */
[----:B------:R3:W-:Y:S04]  /*3a890*/  LDGSTS.E [R117+-0x5ff00], [R138.64], P4 ;  /* 0xa01000008a757fae */ /* 0x0007e8000a121844 */
[----:B------:R1:W-:Y:S04]  /*3a8a0*/  LDGSTS.E [R116+-0x5f000], [R130.64], P5 ;  /* 0xa100000082747fae */ /* 0x0003e8000a921844 */
[----:B-1----:R-:W2:Y:S01]  /*3a8b0*/  LDL.LU.64 R130, [R1+0x2360] ;  /* 0x0023600001827983 */ /* 0x002ea20000300a00 */
[----:B------:R-:W-:Y:S01]  /*3a8c0*/  IADD3 R118, R119, 0x100000, RZ ;  /* 0x0010000077767810 */ /* 0x000fe20007ffe0ff */
[----:B----4-:R-:W-:-:S05]  /*3a8d0*/  IMAD.WIDE R128, R252, 0x4, R128 ;  /* 0x00000004fc807825 */ /* 0x010fca00078e0280 */
[----:B------:R1:W-:Y:S04]  /*3a8e0*/  STL.64 [R1+0x4158], R128 ;  /* 0x0041588001007387 */ /* 0x0003e80000100a00 */
[----:B------:R1:W-:Y:S01]  /*3a8f0*/  LDGSTS.E [R0+-0x5ef00], [R128.64], P4 ;  /* 0xa110000080007fae */ /* 0x0003e2000a121844 */
[----:B------:R-:W-:-:S03]  /*3a900*/  IMAD.WIDE R146, R252, 0x4, R134 ;  /* 0x00000004fc927825 */ /* 0x000fc600078e0286 */
[----:B------:R-:W4:Y:S04]  /*3a910*/  LDL.LU.64 R134, [R1+0x2b40] ;  /* 0x002b400001867983 */ /* 0x000f280000300a00 */
[----:B------:R2:W-:Y:S04]  /*3a920*/  STL.64 [R1+0x4168], R146 ;  /* 0x0041689201007387 */ /* 0x0005e80000100a00 */
[----:B------:R2:W-:Y:S01]  /*3a930*/  LDGSTS.E [R118+-0x5e000], [R146.64], P5 ;  /* 0xa200000092767fae */ /* 0x0005e2000a921844 */
[----:B---3--:R-:W-:-:S03]  /*3a940*/  IMAD.WIDE R138, R252, 0x4, R126 ;  /* 0x00000004fc8a7825 */ /* 0x008fc600078e027e */
[----:B------:R-:W3:Y:S01]  /*3a950*/  LDL.LU.64 R126, [R1+0x2320] ;  /* 0x00232000017e7983 */ /* 0x000ee20000300a00 */
[----:B-1----:R-:W-:-:S03]  /*3a960*/  IMAD.WIDE R128, R252, 0x4, R122 ;  /* 0x00000004fc807825 */ /* 0x002fc600078e027a */
[----:B------:R-:W3:Y:S01]  /*3a970*/  LDL.LU.64 R122, [R1+0x2b00] ;  /* 0x002b0000017a7983 */ /* 0x000ee20000300a00 */
[----:B--2---:R-:W-:-:S03]  /*3a980*/  IMAD.WIDE R132, R252, 0x4, R132 ;  /* 0x00000004fc847825 */ /* 0x004fc600078e0284 */
[----:B------:R1:W-:Y:S04]  /*3a990*/  STL.64 [R1+0x4160], R138 ;  /* 0x0041608a01007387 */ /* 0x0003e80000100a00 */
[----:B------:R1:W-:Y:S04]  /*3a9a0*/  LDGSTS.E [R117+-0x5df00], [R138.64], P4 ;  /* 0xa21000008a757fae */ /* 0x0003e8000a121844 */
[----:B------:R2:W-:Y:S04]  /*3a9b0*/  STL.64 [R1+0x42d8], R128 ;  /* 0x0042d88001007387 */ /* 0x0005e80000100a00 */
[----:B------:R2:W-:Y:S01]  /*3a9c0*/  LDGSTS.E [R116+-0x5d000], [R128.64], P5 ;  /* 0xa300000080747fae */ /* 0x0005e2000a921844 */
[----:B------:R-:W-:-:S03]  /*3a9d0*/  IMAD.WIDE R146, R252, 0x4, R136 ;  /* 0x00000004fc927825 */ /* 0x000fc600078e0288 */
[----:B------:R2:W-:Y:S01]  /*3a9e0*/  LDGSTS.E [R0+-0x5cf00], [R132.64], P4 ;  /* 0xa310000084007fae */ /* 0x0005e2000a121844 */
[----:B-1----:R-:W-:-:S03]  /*3a9f0*/  IMAD.WIDE R138, R252, 0x4, R124 ;  /* 0x00000004fc8a7825 */ /* 0x002fc600078e027c */
[----:B------:R4:W-:Y:S04]  /*3aa00*/  LDGSTS.E [R118+-0x5c000], [R146.64], P5 ;  /* 0xa400000092767fae */ /* 0x0009e8000a921844 */
[----:B--2---:R-:W2:Y:S04]  /*3aa10*/  LDL.LU.64 R128, [R1+0x22e0] ;  /* 0x0022e00001807983 */ /* 0x004ea80000300a00 */
[----:B------:R1:W-:Y:S04]  /*3aa20*/  STL.64 [R1+0x42d0], R132 ;  /* 0x0042d08401007387 */ /* 0x0003e80000100a00 */
[----:B------:R-:W2:Y:S04]  /*3aa30*/  LDL.LU.64 R136, [R1+0x2ac0] ;  /* 0x002ac00001887983 */ /* 0x000ea80000300a00 */
[----:B------:R-:W-:Y:S04]  /*3aa40*/  STL.64 [R1+0x42f8], R146 ;  /* 0x0042f89201007387 */ /* 0x000fe80000100a00 */
[----:B------:R-:W2:Y:S01]  /*3aa50*/  LDL.LU.64 R124, [R1+0x22a0] ;  /* 0x0022a000017c7983 */ /* 0x000ea20000300a00 */
[----:B-1----:R-:W-:-:S03]  /*3aa60*/  IMAD.WIDE R132, R252, 0x4, R120 ;  /* 0x00000004fc847825 */ /* 0x002fc600078e0278 */
[----:B------:R-:W2:Y:S01]  /*3aa70*/  LDL.LU.64 R120, [R1+0x2a80] ;  /* 0x002a800001787983 */ /* 0x000ea20000300a00 */
[----:B------:R-:W-:-:S03]  /*3aa80*/  IMAD.WIDE R130, R252, 0x4, R130 ;  /* 0x00000004fc827825 */ /* 0x000fc600078e0282 */
[----:B------:R-:W-:Y:S04]  /*3aa90*/  STL.64 [R1+0x42f0], R138 ;  /* 0x0042f08a01007387 */ /* 0x000fe80000100a00 */
[----:B------:R3:W-:Y:S04]  /*3aaa0*/  LDGSTS.E [R117+-0x5bf00], [R138.64], P4 ;  /* 0xa41000008a757fae */ /* 0x0007e8000a121844 */
[----:B------:R1:W-:Y:S04]  /*3aab0*/  STL.64 [R1+0x4318], R132 ;  /* 0x0043188401007387 */ /* 0x0003e80000100a00 */
[----:B------:R1:W-:Y:S04]  /*3aac0*/  LDGSTS.E [R116+-0x5b000], [R132.64], P5 ;  /* 0xa500000084747fae */ /* 0x0003e8000a921844 */
[----:B------:R3:W-:Y:S04]  /*3aad0*/  LDGSTS.E [R0+-0x5af00], [R130.64], P4 ;  /* 0xa510000082007fae */ /* 0x0007e8000a121844 */
[----:B-1----:R-:W2:Y:S04]  /*3aae0*/  LDL.LU.64 R132, [R1+0x2260] ;  /* 0x0022600001847983 */ /* 0x002ea80000300a00 */
[----:B------:R1:W-:Y:S01]  /*3aaf0*/  STL.64 [R1+0x4310], R130 ;  /* 0x0043108201007387 */ /* 0x0003e20000100a00 */
[----:B----4-:R-:W-:-:S03]  /*3ab00*/  IMAD.WIDE R146, R252, 0x4, R134 ;  /* 0x00000004fc927825 */ /* 0x010fc600078e0286 */
[----:B------:R-:W4:Y:S04]  /*3ab10*/  LDL.LU.64 R134, [R1+0x2a40] ;  /* 0x002a400001867983 */ /* 0x000f280000300a00 */
[----:B------:R-:W-:Y:S04]  /*3ab20*/  STL.64 [R1+0x4328], R146 ;  /* 0x0043289201007387 */ /* 0x000fe80000100a00 */
[----:B------:R2:W-:Y:S01]  /*3ab30*/  LDGSTS.E [R118+-0x5a000], [R146.64], P5 ;  /* 0xa600000092767fae */ /* 0x0005e2000a921844 */
[----:B---3--:R-:W-:-:S03]  /*3ab40*/  IMAD.WIDE R138, R252, 0x4, R126 ;  /* 0x00000004fc8a7825 */ /* 0x008fc600078e027e */
[----:B------:R-:W3:Y:S01]  /*3ab50*/  LDL.LU.64 R126, [R1+0x2220] ;  /* 0x00222000017e7983 */ /* 0x000ee20000300a00 */
[----:B-1----:R-:W-:-:S03]  /*3ab60*/  IMAD.WIDE R130, R252, 0x4, R122 ;  /* 0x00000004fc827825 */ /* 0x002fc600078e027a */
[----:B------:R-:W3:Y:S04]  /*3ab70*/  LDL.LU.64 R122, [R1+0x2a00] ;  /* 0x002a0000017a7983 */ /* 0x000ee80000300a00 */
[----:B------:R-:W-:Y:S04]  /*3ab80*/  STL.64 [R1+0x4320], R138 ;  /* 0x0043208a01007387 */ /* 0x000fe80000100a00 */
[----:B------:R1:W-:Y:S04]  /*3ab90*/  LDGSTS.E [R117+-0x59f00], [R138.64], P4 ;  /* 0xa61000008a757fae */ /* 0x0003e8000a121844 */
[----:B------:R1:W-:Y:S04]  /*3aba0*/  STL.64 [R1+0x43e8], R130 ;  /* 0x0043e88201007387 */ /* 0x0003e80000100a00 */
[----:B------:R1:W-:Y:S01]  /*3abb0*/  LDGSTS.E [R116+-0x59000], [R130.64], P5 ;  /* 0xa700000082747fae */ /* 0x0003e2000a921844 */
[----:B--2---:R-:W-:-:S03]  /*3abc0*/  IMAD.WIDE R128, R252, 0x4, R128 ;  /* 0x00000004fc807825 */ /* 0x004fc600078e0280 */
[----:B-1----:R-:W2:Y:S04]  /*3abd0*/  LDL.LU.64 R130, [R1+0x21e0] ;  /* 0x0021e00001827983 */ /* 0x002ea80000300a00 */
[----:B------:R1:W-:Y:S01]  /*3abe0*/  STL.64 [R1+0x43e0], R128 ;  /* 0x0043e08001007387 */ /* 0x0003e20000100a00 */
[----:B------:R-:W-:-:S03]  /*3abf0*/  IMAD.WIDE R146, R252, 0x4, R136 ;  /* 0x00000004fc927825 */ /* 0x000fc600078e0288 */
[----:B------:R-:W2:Y:S04]  /*3ac00*/  LDL.LU.64 R136, [R1+0x29c0] ;  /* 0x0029c00001887983 */ /* 0x000ea80000300a00 */
[----:B------:R-:W-:Y:S01]  /*3ac10*/  STL.64 [R1+0x4418], R146 ;  /* 0x0044189201007387 */ /* 0x000fe20000100a00 */
[----:B------:R-:W-:-:S03]  /*3ac20*/  IMAD.WIDE R138, R252, 0x4, R124 ;  /* 0x00000004fc8a7825 */ /* 0x000fc600078e027c */
[----:B------:R-:W2:Y:S04]  /*3ac30*/  LDL.LU.64 R124, [R1+0x21a0] ;  /* 0x0021a000017c7983 */ /* 0x000ea80000300a00 */
[----:B------:R1:W-:Y:S04]  /*3ac40*/  LDGSTS.E [R0+-0x58f00], [R128.64], P4 ;  /* 0xa710000080007fae */ /* 0x0003e8000a121844 */
[----:B------:R4:W-:Y:S04]  /*3ac50*/  LDGSTS.E [R118+-0x58000], [R146.64], P5 ;  /* 0xa800000092767fae */ /* 0x0009e8000a921844 */
[----:B------:R3:W-:Y:S01]  /*3ac60*/  LDGSTS.E [R117+-0x57f00], [R138.64], P4 ;  /* 0xa81000008a757fae */ /* 0x0007e2000a121844 */
[----:B-1----:R-:W-:-:S03]  /*3ac70*/  IMAD.WIDE R128, R252, 0x4, R120 ;  /* 0x00000004fc807825 */ /* 0x002fc600078e0278 */
[----:B------:R-:W2:Y:S04]  /*3ac80*/  LDL.LU.64 R120, [R1+0x2980] ;  /* 0x0029800001787983 */ /* 0x000ea80000300a00 */
[----:B------:R-:W-:Y:S04]  /*3ac90*/  STL.64 [R1+0x4410], R138 ;  /* 0x0044108a01007387 */ /* 0x000fe80000100a00 */
[----:B------:R1:W-:Y:S01]  /*3aca0*/  STL.64 [R1+0x4428], R128 ;  /* 0x0044288001007387 */ /* 0x0003e20000100a00 */
[----:B------:R-:W-:-:S03]  /*3acb0*/  IMAD.WIDE R132, R252, 0x4, R132 ;  /* 0x00000004fc847825 */ /* 0x000fc600078e0284 */
        /* <DEDUP_REMOVED lines=30> */
[----:B------:R1:W-:Y:S04]  /*3aea0*/  STL.64 [R1+0x4750], R130 ;  /* 0x0047508201007387 */ /* 0x0003e80000100a00 */
[----:B------:R1:W-:Y:S01]  /*3aeb0*/  LDGSTS.E [R116+-0x53000], [R130.64], P5 ;  /* 0xad00000082747fae */ /* 0x0003e2000a921844 */
[----:B------:R-:W-:-:S03]  /*3aec0*/  IMAD.WIDE R128, R252, 0x4, R128 ;  /* 0x00000004fc807825 */ /* 0x000fc600078e0280 */
[----:B-1----:R-:W2:Y:S04]  /*3aed0*/  LDL.LU.64 R130, [R1+0x2060] ;  /* 0x0020600001827983 */ /* 0x002ea80000300a00 */
[----:B------:R1:W-:Y:S04]  /*3aee0*/  STL.64 [R1+0x4718], R128 ;  /* 0x0047188001007387 */ /* 0x0003e80000100a00 */
[----:B------:R1:W-:Y:S01]  /*3aef0*/  LDGSTS.E [R0+-0x52f00], [R128.64], P4 ;  /* 0xad10000080007fae */ /* 0x0003e2000a121844 */
        /* <DEDUP_REMOVED lines=35> */
[----:B-1----:R-:W4:Y:S01]  /*3b130*/  LDL.LU.64 R130, [R1+0x1f20] ;  /* 0x001f200001827983 */ /* 0x002f220000300a00 */
[----:B---3--:R-:W-:-:S03]  /*3b140*/  IMAD.WIDE R138, R252, 0x4, R126 ;  /* 0x00000004fc8a7825 */ /* 0x008fc600078e027e */
[----:B------:R-:W3:Y:S01]  /*3b150*/  LDL.LU.64 R126, [R1+0x2700] ;  /* 0x00270000017e7983 */ /* 0x000ee20000300a00 */
[----:B------:R-:W-:-:S03]  /*3b160*/  IMAD.WIDE R122, R252, 0x4, R122 ;  /* 0x00000004fc7a7825 */ /* 0x000fc600078e027a */
[----:B------:R1:W-:Y:S04]  /*3b170*/  LDGSTS.E [R118+-0x4e000], [R146.64], P5 ;  /* 0xb200000092767fae */ /* 0x0003e8000a921844 */
        /* <DEDUP_REMOVED lines=9> */
[----:B------:R1:W-:Y:S01]  /*3b210*/  LDGSTS.E [R0+-0x4cf00], [R128.64], P4 ;  /* 0xb310000080007fae */ /* 0x0003e2000a121844 */
[----:B------:R-:W-:-:S03]  /*3b220*/  IMAD.WIDE R138, R252, 0x4, R124 ;  /* 0x00000004fc8a7825 */ /* 0x000fc600078e027c */
[----:B------:R-:W-:Y:S04]  /*3b230*/  STL.64 [R1+0x46b0], R146 ;  /* 0x0046b09201007387 */ /* 0x000fe80000100a00 */
[----:B------:R4:W-:Y:S04]  /*3b240*/  LDGSTS.E [R118+-0x4c000], [R146.64], P5 ;  /* 0xb400000092767fae */ /* 0x0009e8000a921844 */
[----:B-1----:R-:W2:Y:S04]  /*3b250*/  LDL.LU.64 R128, [R1+0x1ea0] ;  /* 0x001ea00001807983 */ /* 0x002ea80000300a00 */
[----:B------:R-:W2:Y:S01]  /*3b260*/  LDL.LU.64 R124, [R1+0x2680] ;  /* 0x00268000017c7983 */ /* 0x000ea20000300a00 */
[----:B------:R-:W-:-:S03]  /*3b270*/  IMAD.WIDE R120, R252, 0x4, R120 ;  /* 0x00000004fc787825 */ /* 0x000fc600078e0278 */
[----:B------:R-:W-:Y:S04]  /*3b280*/  STL.64 [R1+0x46a8], R138 ;  /* 0x0046a88a01007387 */ /* 0x000fe80000100a00 */
[----:B------:R1:W-:Y:S04]  /*3b290*/  LDGSTS.E [R117+-0x4bf00], [R138.64], P4 ;  /* 0xb41000008a757fae */ /* 0x0003e8000a121844 */
[----:B------:R1:W-:Y:S04]  /*3b2a0*/  STL.64 [R1+0x46a0], R120 ;  /* 0x0046a07801007387 */ /* 0x0003e80000100a00 */
[----:B------:R1:W-:Y:S01]  /*3b2b0*/  LDGSTS.E [R116+-0x4b000], [R120.64], P5 ;  /* 0xb500000078747fae */ /* 0x0003e2000a921844 */
[----:B------:R-:W-:-:S03]  /*3b2c0*/  IMAD.WIDE R132, R252, 0x4, R132 ;  /* 0x00000004fc847825 */ /* 0x000fc600078e0284 */
[----:B-1----:R-:W2:Y:S04]  /*3b2d0*/  LDL.LU.64 R120, [R1+0x1e60] ;  /* 0x001e600001787983 */ /* 0x002ea80000300a00 */
[----:B------:R1:W-:Y:S04]  /*3b2e0*/  STL.64 [R1+0x4698], R132 ;  /* 0x0046988401007387 */ /* 0x0003e80000100a00 */
[----:B------:R1:W-:Y:S04]  /*3b2f0*/  LDGSTS.E [R0+-0x4af00], [R132.64], P4 ;  /* 0xb510000084007fae */ /* 0x0003e8000a121844 */
[----:B-1----:R-:W2:Y:S01]  /*3b300*/  LDL.LU.64 R132, [R1+0x2640] ;  /* 0x0026400001847983 */ /* 0x002ea20000300a00 */
[----:B----4-:R-:W-:-:S05]  /*3b310*/  IMAD.WIDE R146, R252, 0x4, R134 ;  /* 0x00000004fc927825 */ /* 0x010fca00078e0286 */
[----:B------:R-:W-:Y:S01]  /*3b320*/  STL.64 [R1+0x4690], R146 ;  /* 0x0046909201007387 */ /* 0x000fe20000100a00 */
[----:B------:R-:W-:-:S03]  /*3b330*/  IMAD.WIDE R138, R252, 0x4, R130 ;  /* 0x00000004fc8a7825 */ /* 0x000fc600078e0282 */
[----:B------:R1:W-:Y:S01]  /*3b340*/  LDGSTS.E [R118+-0x4a000], [R146.64], P5 ;  /* 0xb600000092767fae */ /* 0x0003e2000a921844 */
[----:B---3--:R-:W-:-:S03]  /*3b350*/  IMAD.WIDE R134, R252, 0x4, R126 ;  /* 0x00000004fc867825 */ /* 0x008fc600078e027e */
[----:B------:R-:W3:Y:S04]  /*3b360*/  LDL.LU.64 R130, [R1+0x1e20] ;  /* 0x001e200001827983 */ /* 0x000ee80000300a00 */
[----:B------:R-:W4:Y:S04]  /*3b370*/  LDL.LU.64 R126, [R1+0x25d0] ;  /* 0x0025d000017e7983 */ /* 0x000f280000300a00 */
        /* <DEDUP_REMOVED lines=8> */
[----:B------:R1:W-:Y:S04]  /*3b400*/  LDGSTS.E [R0+-0x48f00], [R122.64], P4 ;  /* 0xb71000007a007fae */ /* 0x0003e8000a121844 */
[----:B------:R1:W-:Y:S04]  /*3b410*/  LDGSTS.E [R118+-0x48000], [R146.64], P5 ;  /* 0xb800000092767fae */ /* 0x0003e8000a921844 */
[----:B-1----:R-:W2:Y:S01]  /*3b420*/  LDL.LU.64 R122, [R1+0x2590] ;  /* 0x00259000017a7983 */ /* 0x002ea20000300a00 */
[----:B------:R-:W-:-:S03]  /*3b430*/  IMAD.WIDE R138, R252, 0x4, R128 ;  /* 0x00000004fc8a7825 */ /* 0x000fc600078e0280 */
[----:B------:R-:W-:Y:S01]  /*3b440*/  STL.64 [R1+0x4670], R146 ;  /* 0x0046709201007387 */ /* 0x000fe20000100a00 */
[----:B------:R-:W-:-:S03]  /*3b450*/  IMAD.WIDE R136, R252, 0x4, R124 ;  /* 0x00000004fc887825 */ /* 0x000fc600078e027c */
[----:B------:R-:W2:Y:S04]  /*3b460*/  LDL.LU.64 R128, [R1+0x1da0] ;  /* 0x001da00001807983 */ /* 0x000ea80000300a00 */
[----:B------:R-:W2:Y:S04]  /*3b470*/  LDL.LU.64 R124, [R1+0x2550] ;  /* 0x00255000017c7983 */ /* 0x000ea80000300a00 */
[----:B------:R-:W-:Y:S04]  /*3b480*/  STL.64 [R1+0x4668], R138 ;  /* 0x0046688a01007387 */ /* 0x000fe80000100a00 */
[----:B------:R3:W-:Y:S04]  /*3b490*/  LDGSTS.E [R117+-0x47f00], [R138.64], P4 ;  /* 0xb81000008a757fae */ /* 0x0007e8000a121844 */
[----:B------:R1:W-:Y:S04]  /*3b4a0*/  STL.64 [R1+0x4660], R136 ;  /* 0x0046608801007387 */ /* 0x0003e80000100a00 */
[----:B------:R1:W-:Y:S01]  /*3b4b0*/  LDGSTS.E [R116+-0x47000], [R136.64], P5 ;  /* 0xb900000088747fae */ /* 0x0003e2000a921844 */
[----:B------:R-:W-:-:S03]  /*3b4c0*/  IMAD.WIDE R120, R252, 0x4, R120 ;  /* 0x00000004fc787825 */ /* 0x000fc600078e0278 */
[----:B-1----:R-:W2:Y:S04]  /*3b4d0*/  LDL.LU.64 R136, [R1+0x1d60] ;  /* 0x001d600001887983 */ /* 0x002ea80000300a00 */
[----:B------:R1:W-:Y:S04]  /*3b4e0*/  STL.64 [R1+0x4658], R120 ;  /* 0x0046587801007387 */ /* 0x0003e80000100a00 */
[----:B------:R1:W-:Y:S01]  /*3b4f0*/  LDGSTS.E [R0+-0x46f00], [R120.64], P4 ;  /* 0xb910000078007fae */ /* 0x0003e2000a121844 */
[----:B------:R-:W-:-:S03]  /*3b500*/  IMAD.WIDE R146, R252, 0x4, R132 ;  /* 0x00000004fc927825 */ /* 0x000fc600078e0284 */
[----:B-1----:R-:W2:Y:S04]  /*3b510*/  LDL.LU.64 R120, [R1+0x2510] ;  /* 0x0025100001787983 */ /* 0x002ea80000300a00 */
[----:B------:R-:W-:Y:S04]  /*3b520*/  STL.64 [R1+0x4650], R146 ;  /* 0x0046509201007387 */ /* 0x000fe80000100a00 */
[----:B------:R1:W-:Y:S01]  /*3b530*/  LDGSTS.E [R118+-0x46000], [R146.64], P5 ;  /* 0xba00000092767fae */ /* 0x0003e2000a921844 */
[----:B---3--:R-:W-:-:S03]  /*3b540*/  IMAD.WIDE R138, R252, 0x4, R130 ;  /* 0x00000004fc8a7825 */ /* 0x008fc600078e0282 */
[----:B------:R-:W3:Y:S01]  /*3b550*/  LDL.LU.64 R130, [R1+0x1d20] ;  /* 0x001d200001827983 */ /* 0x000ee20000300a00 */
[----:B----4-:R-:W-:-:S03]  /*3b560*/  IMAD.WIDE R132, R252, 0x4, R126 ;  /* 0x00000004fc847825 */ /* 0x010fc600078e027e */
[----:B------:R-:W4:Y:S04]  /*3b570*/  LDL.LU.64 R126, [R1+0x24d8] ;  /* 0x0024d800017e7983 */ /* 0x000f280000300a00 */
[----:B------:R-:W-:Y:S04]  /*3b580*/  STL.64 [R1+0x4648], R138 ;  /* 0x0046488a01007387 */ /* 0x000fe80000100a00 */
[----:B------:R1:W-:Y:S04]  /*3b590*/  LDGSTS.E [R117+-0x45f00], [R138.64], P4 ;  /* 0xba1000008a757fae */ /* 0x0003e8000a121844 */
[----:B------:R1:W-:Y:S04]  /*3b5a0*/  STL.64 [R1+0x4640], R132 ;  /* 0x0046408401007387 */ /* 0x0003e80000100a00 */
[----:B------:R1:W-:Y:S01]  /*3b5b0*/  LDGSTS.E [R116+-0x45000], [R132.64], P5 ;  /* 0xbb00000084747fae */ /* 0x0003e2000a921844 */
[----:B--2---:R-:W-:-:S03]  /*3b5c0*/  IMAD.WIDE R134, R252, 0x4, R134 ;  /* 0x00000004fc867825 */ /* 0x004fc600078e0286 */
[----:B-1----:R-:W2:Y:S04]  /*3b5d0*/  LDL.LU.64 R132, [R1+0x1ce0] ;  /* 0x001ce00001847983 */ /* 0x002ea80000300a00 */
[----:B------:R1:W-:Y:S04]  /*3b5e0*/  STL.64 [R1+0x4638], R134 ;  /* 0x0046388601007387 */ /* 0x0003e80000100a00 */
[----:B------:R1:W-:Y:S01]  /*3b5f0*/  LDGSTS.E [R0+-0x44f00], [R134.64], P4 ;  /* 0xbb10000086007fae */ /* 0x0003e2000a121844 */
[----:B------:R-:W-:-:S03]  /*3b600*/  IMAD.WIDE R122, R252, 0x4, R122 ;  /* 0x00000004fc7a7825 */ /* 0x000fc600078e027a */
[----:B-1----:R-:W2:Y:S04]  /*3b610*/  LDL.LU.64 R134, [R1+0x2cb0] ;  /* 0x002cb00001867983 */ /* 0x002ea80000300a00 */
[----:B------:R1:W-:Y:S01]  /*3b620*/  STL.64 [R1+0x4630], R122 ;  /* 0x0046307a01007387 */ /* 0x0003e20000100a00 */
[----:B------:R-:W-:-:S03]  /*3b630*/  IMAD.WIDE R138, R252, 0x4, R128 ;  /* 0x00000004fc8a7825 */ /* 0x000fc600078e0280 */
[----:B------:R1:W-:Y:S01]  /*3b640*/  LDGSTS.E [R118+-0x44000], [R122.64], P5 ;  /* 0xbc0000007a767fae */ /* 0x0003e2000a921844 */
[----:B------:R-:W-:-:S03]  /*3b650*/  IMAD.WIDE R128, R252, 0x4, R124 ;  /* 0x00000004fc807825 */ /* 0x000fc600078e027c */
[----:B------:R-:W2:Y:S04]  /*3b660*/  LDL.LU.64 R124, [R1+0x2498] ;  /* 0x00249800017c7983 */ /* 0x000ea80000300a00 */
[----:B------:R-:W-:Y:S04]  /*3b670*/  STL.64 [R1+0x4628], R138 ;  /* 0x0046288a01007387 */ /* 0x000fe80000100a00 */
[----:B-1----:R-:W2:Y:S04]  /*3b680*/  LDL.LU.64 R122, [R1+0x2c78] ;  /* 0x002c7800017a7983 */ /* 0x002ea80000300a00 */
[----:B------:R3:W-:Y:S04]  /*3b690*/  LDGSTS.E [R117+-0x43f00], [R138.64], P4 ;  /* 0xbc1000008a757fae */ /* 0x0007e8000a121844 */
[----:B------:R1:W-:Y:S04]  /*3b6a0*/  STL.64 [R1+0x4620], R128 ;  /* 0x0046208001007387 */ /* 0x0003e80000100a00 */
[----:B------:R1:W-:Y:S01]  /*3b6b0*/  LDGSTS.E [R116+-0x43000], [R128.64], P5 ;  /* 0xbd00000080747fae */ /* 0x0003e2000a921844 */
[----:B------:R-:W-:-:S05]  /*3b6c0*/  IMAD.WIDE R136, R252, 0x4, R136 ;  /* 0x00000004fc887825 */ /* 0x000fca00078e0288 */
[----:B------:R1:W-:Y:S04]  /*3b6d0*/  LDGSTS.E [R0+-0x42f00], [R136.64], P4 ;  /* 0xbd10000088007fae */ /* 0x0003e8000a121844 */
[----:B-1----:R-:W2:Y:S04]  /*3b6e0*/  LDL.LU.64 R128, [R1+0x2458] ;  /* 0x0024580001807983 */ /* 0x002ea80000300a00 */
[----:B------:R1:W-:Y:S01]  /*3b6f0*/  STL.64 [R1+0x4608], R136 ;  /* 0x0046088801007387 */ /* 0x0003e20000100a00 */
[----:B------:R-:W-:-:S03]  /*3b700*/  IMAD.WIDE R120, R252, 0x4, R120 ;  /* 0x00000004fc787825 */ /* 0x000fc600078e0278 */
[----:B-1----:R-:W2:Y:S04]  /*3b710*/  LDL.LU.64 R136, [R1+0x2c38] ;  /* 0x002c380001887983 */ /* 0x002ea80000300a00 */
[----:B------:R1:W-:Y:S04]  /*3b720*/  STL.64 [R1+0x4500], R120 ;  /* 0x0045007801007387 */ /* 0x0003e80000100a00 */
[----:B------:R1:W-:Y:S01]  /*3b730*/  LDGSTS.E [R118+-0x42000], [R120.64], P5 ;  /* 0xbe00000078767fae */ /* 0x0003e2000a921844 */
[----:B---3--:R-:W-:-:S04]  /*3b740*/  IMAD.WIDE R138, R252, 0x4, R130 ;  /* 0x00000004fc8a7825 */ /* 0x008fc800078e0282 */
[C---:B----4-:R-:W-:Y:S01]  /*3b750*/  IMAD.WIDE R130, R252.reuse, 0x4, R126 ;  /* 0x00000004fc827825 */ /* 0x050fe200078e027e */
[----:B------:R3:W-:Y:S04]  /*3b760*/  LDGSTS.E [R117+-0x41f00], [R138.64], P4 ;  /* 0xbe1000008a757fae */ /* 0x0007e8000a121844 */
[----:B------:R-:W4:Y:S04]  /*3b770*/  LDL.LU.64 R126, [R1+0x2418] ;  /* 0x00241800017e7983 */ /* 0x000f280000300a00 */
[----:B------:R-:W-:Y:S04]  /*3b780*/  STL.64 [R1+0x44f8], R138 ;  /* 0x0044f88a01007387 */ /* 0x000fe80000100a00 */
[----:B-1----:R-:W4:Y:S04]  /*3b790*/  LDL.LU.64 R120, [R1+0x2bf8] ;  /* 0x002bf80001787983 */ /* 0x002f280000300a00 */
[----:B------:R1:W-:Y:S04]  /*3b7a0*/  STL.64 [R1+0x44f0], R130 ;  /* 0x0044f08201007387 */ /* 0x0003e80000100a00 */
[----:B------:R1:W-:Y:S01]  /*3b7b0*/  LDGSTS.E [R116+-0x41000], [R130.64], P5 ;  /* 0xbf00000082747fae */ /* 0x0003e2000a921844 */
[----:B--2---:R-:W-:-:S03]  /*3b7c0*/  IMAD.WIDE R132, R252, 0x4, R132 ;  /* 0x00000004fc847825 */ /* 0x004fc600078e0284 */
[----:B-1----:R-:W2:Y:S04]  /*3b7d0*/  LDL.LU.64 R130, [R1+0x23d8] ;  /* 0x0023d80001827983 */ /* 0x002ea80000300a00 */
[----:B------:R1:W-:Y:S01]  /*3b7e0*/  STL.64 [R1+0x44e0], R132 ;  /* 0x0044e08401007387 */ /* 0x0003e20000100a00 */
[----:B------:R-:W-:-:S03]  /*3b7f0*/  LOP3.LUT R144, R144, 0x10, RZ, 0x3c, !PT ;  /* 0x0000001090907812 */ /* 0x000fc600078e3cff */
[----:B------:R1:W-:Y:S01]  /*3b800*/  LDGSTS.E [R0+-0x40f00], [R132.64], P4 ;  /* 0xbf10000084007fae */ /* 0x0003e2000a121844 */
[----:B------:R-:W-:-:S03]  /*3b810*/  IMAD.WIDE R146, R252, 0x4, R134 ;  /* 0x00000004fc927825 */ /* 0x000fc600078e0286 */
[----:B------:R-:W2:Y:S04]  /*3b820*/  LDL.LU.64 R134, [R1+0x2bb8] ;  /* 0x002bb80001867983 */ /* 0x000ea80000300a00 */
[----:B------:R-:W-:Y:S01]  /*3b830*/  STL.64 [R1+0x40f8], R146 ;  /* 0x0040f89201007387 */ /* 0x000fe20000100a00 */
[----:B---3--:R-:W-:-:S03]  /*3b840*/  IMAD.WIDE R138, R252, 0x4, R124 ;  /* 0x00000004fc8a7825 */ /* 0x008fc600078e027c */
[----:B------:R-:W3:Y:S01]  /*3b850*/  LDL.LU.64 R124, [R1+0x2398] ;  /* 0x00239800017c7983 */ /* 0x000ee20000300a00 */
[C---:B------:R-:W-:Y:S02]  /*3b860*/  IADD3 R118, R144.reuse, 0x100000, RZ ;  /* 0x0010000090767810 */ /* 0x040fe40007ffe0ff */
[C---:B------:R-:W-:Y:S02]  /*3b870*/  IADD3 R117, R144.reuse, 0x100000, RZ ;  /* 0x0010000090757810 */ /* 0x040fe40007ffe0ff */
[----:B------:R-:W-:Y:S01]  /*3b880*/  IADD3 R116, R144, 0x100000, RZ ;  /* 0x0010000090747810 */ /* 0x000fe20007ffe0ff */
[C---:B-1----:R-:W-:Y:S01]  /*3b890*/  IMAD.WIDE R132, R252.reuse, 0x4, R122 ;  /* 0x00000004fc847825 */ /* 0x042fe200078e027a */
[----:B------:R1:W-:Y:S04]  /*3b8a0*/  LDGSTS.E [R118+-0x5fe00], [R146.64], P5 ;  /* 0xa020000092767fae */ /* 0x0003e8000a921844 */
[----:B------:R-:W3:Y:S04]  /*3b8b0*/  LDL.LU.64 R122, [R1+0x2b78] ;  /* 0x002b7800017a7983 */ /* 0x000ee80000300a00 */
[----:B------:R-:W-:Y:S04]  /*3b8c0*/  STL.64 [R1+0x40f0], R138 ;  /* 0x0040f08a01007387 */ /* 0x000fe80000100a00 */
[----:B------:R4:W-:Y:S04]  /*3b8d0*/  LDGSTS.E [R117+-0x5fd00], [R138.64], P4 ;  /* 0xa03000008a757fae */ /* 0x0009e8000a121844 */
[----:B------:R1:W-:Y:S04]  /*3b8e0*/  STL.64 [R1+0x4120], R132 ;  /* 0x0041208401007387 */ /* 0x0003e80000100a00 */
[----:B------:R1:W-:Y:S01]  /*3b8f0*/  LDGSTS.E [R116+-0x5ee00], [R132.64], P5 ;  /* 0xa120000084747fae */ /* 0x0003e2000a921844 */
[----:B------:R-:W-:-:S03]  /*3b900*/  IMAD.WIDE R128, R252, 0x4, R128 ;  /* 0x00000004fc807825 */ /* 0x000fc600078e0280 */
[----:B-1----:R-:W3:Y:S04]  /*3b910*/  LDL.LU.64 R132, [R1+0x2358] ;  /* 0x0023580001847983 */ /* 0x002ee80000300a00 */
[----:B------:R1:W-:Y:S01]  /*3b920*/  STL.64 [R1+0x4118], R128 ;  /* 0x0041188001007387 */ /* 0x0003e20000100a00 */
[----:B------:R-:W-:Y:S01]  /*3b930*/  IADD3 R0, R144, 0x100000, RZ ;  /* 0x0010000090007810 */ /* 0x000fe20007ffe0ff */
[----:B------:R-:W-:-:S04]  /*3b940*/  IMAD.WIDE R146, R252, 0x4, R136 ;  /* 0x00000004fc927825 */ /* 0x000fc800078e0288 */
[----:B------:R1:W-:Y:S04]  /*3b950*/  LDGSTS.E [R0+-0x5ed00], [R128.64], P4 ;  /* 0xa130000080007fae */ /* 0x0003e8000a121844 */
[----:B------:R-:W3:Y:S04]  /*3b960*/  LDL.LU.64 R136, [R1+0x2b38] ;  /* 0x002b380001887983 */ /* 0x000ee80000300a00 */
[----:B------:R-:W-:Y:S04]  /*3b970*/  STL.64 [R1+0x4140], R146 ;  /* 0x0041409201007387 */ /* 0x000fe80000100a00 */
[----:B------:R1:W-:Y:S01]  /*3b980*/  LDGSTS.E [R118+-0x5de00], [R146.64], P5 ;  /* 0xa220000092767fae */ /* 0x0003e2000a921844 */
[----:B----4-:R-:W-:-:S03]  /*3b990*/  IMAD.WIDE R138, R252, 0x4, R126 ;  /* 0x00000004fc8a7825 */ /* 0x010fc600078e027e */
[----:B------:R-:W4:Y:S04]  /*3b9a0*/  LDL.LU.64 R126, [R1+0x2318] ;  /* 0x00231800017e7983 */ /* 0x000f280000300a00 */
[----:B------:R3:W-:Y:S01]  /*3b9b0*/  LDGSTS.E [R117+-0x5dd00], [R138.64], P4 ;  /* 0xa23000008a757fae */ /* 0x0007e2000a121844 */
[----:B-1----:R-:W-:-:S03]  /*3b9c0*/  IMAD.WIDE R128, R252, 0x4, R120 ;  /* 0x00000004fc807825 */ /* 0x002fc600078e0278 */
[----:B------:R-:W4:Y:S04]  /*3b9d0*/  LDL.LU.64 R120, [R1+0x2af8] ;  /* 0x002af80001787983 */ /* 0x000f280000300a00 */
[----:B------:R-:W-:Y:S04]  /*3b9e0*/  STL.64 [R1+0x4138], R138 ;  /* 0x0041388a01007387 */ /* 0x000fe80000100a00 */
[----:B------:R1:W-:Y:S04]  /*3b9f0*/  STL.64 [R1+0x4150], R128 ;  /* 0x0041508001007387 */ /* 0x0003e80000100a00 */
[----:B------:R1:W-:Y:S01]  /*3ba00*/  LDGSTS.E [R116+-0x5ce00], [R128.64], P5 ;  /* 0xa320000080747fae */ /* 0x0003e2000a921844 */
[----:B--2---:R-:W-:-:S05]  /*3ba10*/  IMAD.WIDE R130, R252, 0x4, R130 ;  /* 0x00000004fc827825 */ /* 0x004fca00078e0282 */
[----:B------:R2:W-:Y:S04]  /*3ba20*/  LDGSTS.E [R0+-0x5cd00], [R130.64], P4 ;  /* 0xa330000082007fae */ /* 0x0005e8000a121844 */
[----:B-1----:R-:W4:Y:S04]  /*3ba30*/  LDL.LU.64 R128, [R1+0x22d8] ;  /* 0x0022d80001807983 */ /* 0x002f280000300a00 */
[----:B------:R2:W-:Y:S01]  /*3ba40*/  STL.64 [R1+0x4148], R130 ;  /* 0x0041488201007387 */ /* 0x0005e20000100a00 */
[----:B------:R-:W-:-:S03]  /*3ba50*/  IMAD.WIDE R146, R252, 0x4, R134 ;  /* 0x00000004fc927825 */ /* 0x000fc600078e0286 */
[----:B------:R-:W4:Y:S04]  /*3ba60*/  LDL.LU.64 R134, [R1+0x2ab8] ;  /* 0x002ab80001867983 */ /* 0x000f280000300a00 */
[----:B------:R-:W-:Y:S04]  /*3ba70*/  STL.64 [R1+0x4238], R146 ;  /* 0x0042389201007387 */ /* 0x000fe80000100a00 */
[----:B------:R1:W-:Y:S01]  /*3ba80*/  LDGSTS.E [R118+-0x5be00], [R146.64], P5 ;  /* 0xa420000092767fae */ /* 0x0003e2000a921844 */
[----:B---3--:R-:W-:-:S03]  /*3ba90*/  IMAD.WIDE R138, R252, 0x4, R124 ;  /* 0x00000004fc8a7825 */ /* 0x008fc600078e027c */
[----:B------:R-:W3:Y:S04]  /*3baa0*/  LDL.LU.64 R124, [R1+0x2298] ;  /* 0x00229800017c7983 */ /* 0x000ee80000300a00 */
[----:B------:R4:W-:Y:S01]  /*3bab0*/  LDGSTS.E [R117+-0x5bd00], [R138.64], P4 ;  /* 0xa43000008a757fae */ /* 0x0009e2000a121844 */
[----:B--2---:R-:W-:-:S03]  /*3bac0*/  IMAD.WIDE R130, R252, 0x4, R122 ;  /* 0x00000004fc827825 */ /* 0x004fc600078e027a */
[----:B------:R-:W2:Y:S04]  /*3bad0*/  LDL.LU.64 R122, [R1+0x2a78] ;  /* 0x002a7800017a7983 */ /* 0x000ea80000300a00 */
[----:B------:R-:W-:Y:S04]  /*3bae0*/  STL.64 [R1+0x4230], R138 ;  /* 0x0042308a01007387 */ /* 0x000fe80000100a00 */
[----:B------:R1:W-:Y:S04]  /*3baf0*/  STL.64 [R1+0x4258], R130 ;  /* 0x0042588201007387 */ /* 0x0003e80000100a00 */
[----:B------:R1:W-:Y:S04]  /*3bb00*/  LDGSTS.E [R116+-0x5ae00], [R130.64], P5 ;  /* 0xa520000082747fae */ /* 0x0003e8000a921844 */
[----:B-1----:R-:W2:Y:S01]  /*3bb10*/  LDL.LU.64 R130, [R1+0x2258] ;  /* 0x0022580001827983 */ /* 0x002ea20000300a00 */
[----:B------:R-:W-:-:S05]  /*3bb20*/  IMAD.WIDE R132, R252, 0x4, R132 ;  /* 0x00000004fc847825 */ /* 0x000fca00078e0284 */
[----:B------:R1:W-:Y:S04]  /*3bb30*/  STL.64 [R1+0x4250], R132 ;  /* 0x0042508401007387 */ /* 0x0003e80000100a00 */
[----:B------:R1:W-:Y:S01]  /*3bb40*/  LDGSTS.E [R0+-0x5ad00], [R132.64], P4 ;  /* 0xa530000084007fae */ /* 0x0003e2000a121844 */
[----:B------:R-:W-:-:S03]  /*3bb50*/  IMAD.WIDE R146, R252, 0x4, R136 ;  /* 0x00000004fc927825 */ /* 0x000fc600078e0288 */
[----:B------:R-:W2:Y:S04]  /*3bb60*/  LDL.LU.64 R136, [R1+0x2a38] ;  /* 0x002a380001887983 */ /* 0x000ea80000300a00 */
        /* <DEDUP_REMOVED lines=9> */
[----:B------:R1:W-:Y:S04]  /*3bc00*/  LDGSTS.E [R116+-0x58e00], [R132.64], P5 ;  /* 0xa720000084747fae */ /* 0x0003e8000a921844 */
[----:B-1----:R-:W4:Y:S01]  /*3bc10*/  LDL.LU.64 R132, [R1+0x21d8] ;  /* 0x0021d80001847983 */ /* 0x002f220000300a00 */
[----:B------:R-:W-:-:S05]  /*3bc20*/  IMAD.WIDE R128, R252, 0x4, R128 ;  /* 0x00000004fc807825 */ /* 0x000fca00078e0280 */
[----:B------:R2:W-:Y:S04]  /*3bc30*/  STL.64 [R1+0x42c0], R128 ;  /* 0x0042c08001007387 */ /* 0x0005e80000100a00 */
[----:B------:R2:W-:Y:S01]  /*3bc40*/  LDGSTS.E [R0+-0x58d00], [R128.64], P4 ;  /* 0xa730000080007fae */ /* 0x0005e2000a121844 */
        /* <DEDUP_REMOVED lines=28> */
[----:B------:R-:W-:-:S03]  /*3be10*/  IMAD.WIDE R132, R252, 0x4, R132 ;  /* 0x00000004fc847825 */ /* 0x000fc600078e0284 */
[----:B-1----:R-:W4:Y:S04]  /*3be20*/  LDL.LU.64 R130, [R1+0x20d8] ;  /* 0x0020d80001827983 */ /* 0x002f280000300a00 */
        /* <DEDUP_REMOVED lines=160> */
[----:B------:R2:W-:Y:S01]  /*3c830*/  STL.64 [R1+0x6dd0], R128 ;  /* 0x006dd08001007387 */ /* 0x0005e20000100a00 */
[C---:B------:R-:W-:Y:S01]  /*3c840*/  IMAD.WIDE R146, R252.reuse, 0x4, R134 ;  /* 0x00000004fc927825 */ /* 0x040fe200078e0286 */
[----:B------:R-:W-:Y:S02]  /*3c850*/  IADD3 R118, R145, 0x100000, RZ ;  /* 0x0010000091767810 */ /* 0x000fe40007ffe0ff */
[----:B------:R-:W4:Y:S04]  /*3c860*/  LDL.LU.64 R134, [R1+0x2bb0] ;  /* 0x002bb00001867983 */ /* 0x000f280000300a00 */
[----:B------:R-:W-:Y:S01]  /*3c870*/  STL.64 [R1+0x1bf8], R146 ;  /* 0x001bf89201007387 */ /* 0x000fe20000100a00 */
[----:B---3--:R-:W-:-:S03]  /*3c880*/  IMAD.WIDE R138, R252, 0x4, R124 ;  /* 0x00000004fc8a7825 */ /* 0x008fc600078e027c */
[----:B------:R2:W-:Y:S04]  /*3c890*/  LDGSTS.E [R0+-0x40d00], [R128.64], P4 ;  /* 0xbf30000080007fae */ /* 0x0005e8000a121844 */
[----:B------:R-:W3:Y:S01]  /*3c8a0*/  LDL.LU.64 R124, [R1+0x2390] ;  /* 0x00239000017c7983 */ /* 0x000ee20000300a00 */
[C---:B------:R-:W-:Y:S02]  /*3c8b0*/  IADD3 R117, R145.reuse, 0x100000, RZ ;  /* 0x0010000091757810 */ /* 0x040fe40007ffe0ff */
[----:B------:R-:W-:Y:S01]  /*3c8c0*/  IADD3 R116, R145, 0x100000, RZ ;  /* 0x0010000091747810 */ /* 0x000fe20007ffe0ff */
[----:B------:R1:W-:Y:S01]  /*3c8d0*/  LDGSTS.E [R118+-0x5fc00], [R146.64], P5 ;  /* 0xa040000092767fae */ /* 0x0003e2000a921844 */
[----:B--2---:R-:W-:-:S03]  /*3c8e0*/  IMAD.WIDE R128, R252, 0x4, R122 ;  /* 0x00000004fc807825 */ /* 0x004fc600078e027a */
[----:B------:R4:W-:Y:S04]  /*3c8f0*/  LDGSTS.E [R117+-0x5fb00], [R138.64], P4 ;  /* 0xa05000008a757fae */ /* 0x0009e8000a121844 */
[----:B------:R-:W2:Y:S04]  /*3c900*/  LDL.LU.64 R122, [R1+0x2b70] ;  /* 0x002b7000017a7983 */ /* 0x000ea80000300a00 */
[----:B------:R-:W-:Y:S04]  /*3c910*/  STL.64 [R1+0x1bf0], R138 ;  /* 0x001bf08a01007387 */ /* 0x000fe80000100a00 */
[----:B------:R1:W-:Y:S04]  /*3c920*/  STL.64 [R1+0x4028], R128 ;  /* 0x0040288001007387 */ /* 0x0003e80000100a00 */
[----:B------:R1:W-:Y:S01]  /*3c930*/  LDGSTS.E [R116+-0x5ec00], [R128.64], P5 ;  /* 0xa140000080747fae */ /* 0x0003e2000a921844 */
[----:B------:R-:W-:-:S03]  /*3c940*/  IMAD.WIDE R130, R252, 0x4, R130 ;  /* 0x00000004fc827825 */ /* 0x000fc600078e0282 */
[----:B-1----:R-:W2:Y:S04]  /*3c950*/  LDL.LU.64 R128, [R1+0x2350] ;  /* 0x0023500001807983 */ /* 0x002ea80000300a00 */
[----:B------:R1:W-:Y:S01]  /*3c960*/  STL.64 [R1+0x4020], R130 ;  /* 0x0040208201007387 */ /* 0x0003e20000100a00 */
[----:B------:R-:W-:-:S05]  /*3c970*/  IADD3 R0, R145, 0x100000, RZ ;  /* 0x0010000091007810 */ /* 0x000fca0007ffe0ff */
        /* <DEDUP_REMOVED lines=132> */
[----:B-1----:R-:W2:Y:S04]  /*3d1c0*/  LDL.LU.64 R128, [R1+0x1f10] ;  /* 0x001f100001807983 */ /* 0x002ea80000300a00 */
[----:B------:R1:W-:Y:S01]  /*3d1d0*/  LDGSTS.E [R118+-0x4dc00], [R146.64], P5 ;  /* 0xb240000092767fae */ /* 0x0003e2000a921844 */
[----:B----4-:R-:W-:-:S03]  /*3d1e0*/  IMAD.WIDE R138, R252, 0x4, R126 ;  /* 0x00000004fc8a7825 */ /* 0x010fc600078e027e */
[----:B------:R-:W4:Y:S01]  /*3d1f0*/  LDL.LU.64 R126, [R1+0x26f0] ;  /* 0x0026f000017e7983 */ /* 0x000f220000300a00 */
[----:B------:R-:W-:-:S03]  /*3d200*/  IMAD.WIDE R120, R252, 0x4, R120 ;  /* 0x00000004fc787825 */ /* 0x000fc600078e0278 */
[----:B------:R-:W-:Y:S04]  /*3d210*/  STL.64 [R1+0x6db0], R138 ;  /* 0x006db08a01007387 */ /* 0x000fe80000100a00 */
[----:B------:R3:W-:Y:S04]  /*3d220*/  LDGSTS.E [R117+-0x4db00], [R138.64], P4 ;  /* 0xb25000008a757fae */ /* 0x0007e8000a121844 */
        /* <DEDUP_REMOVED lines=9> */
[----:B-1----:R-:W4:Y:S04]  /*3d2c0*/  LDL.LU.64 R130, [R1+0x1e90] ;  /* 0x001e900001827983 */ /* 0x002f280000300a00 */
[----:B------:R1:W-:Y:S01]  /*3d2d0*/  LDGSTS.E [R118+-0x4bc00], [R146.64], P5 ;  /* 0xb440000092767fae */ /* 0x0003e2000a921844 */
[----:B---3--:R-:W-:-:S03]  /*3d2e0*/  IMAD.WIDE R138, R252, 0x4, R124 ;  /* 0x00000004fc8a7825 */ /* 0x008fc600078e027c */
[----:B------:R-:W3:Y:S04]  /*3d2f0*/  LDL.LU.64 R124, [R1+0x2670] ;  /* 0x00267000017c7983 */ /* 0x000ee80000300a00 */
[----:B------:R-:W-:Y:S04]  /*3d300*/  STL.64 [R1+0x6d90], R138 ;  /* 0x006d908a01007387 */ /* 0x000fe80000100a00 */
[----:B------:R1:W-:Y:S01]  /*3d310*/  LDGSTS.E [R117+-0x4bb00], [R138.64], P4 ;  /* 0xb45000008a757fae */ /* 0x0003e2000a121844 */
[----:B--2---:R-:W-:-:S05]  /*3d320*/  IMAD.WIDE R122, R252, 0x4, R122 ;  /* 0x00000004fc7a7825 */ /* 0x004fca00078e027a */
[----:B------:R2:W-:Y:S04]  /*3d330*/  STL.64 [R1+0x6d88], R122 ;  /* 0x006d887a01007387 */ /* 0x0005e80000100a00 */
[----:B------:R2:W-:Y:S04]  /*3d340*/  LDGSTS.E [R116+-0x4ac00], [R122.64], P5 ;  /* 0xb54000007a747fae */ /* 0x0005e8000a921844 */
[----:B--2---:R-:W2:Y:S01]  /*3d350*/  LDL.LU.64 R122, [R1+0x1e50] ;  /* 0x001e5000017a7983 */ /* 0x004ea20000300a00 */
[----:B------:R-:W-:-:S05]  /*3d360*/  IMAD.WIDE R132, R252, 0x4, R132 ;  /* 0x00000004fc847825 */ /* 0x000fca00078e0284 */
[----:B------:R1:W-:Y:S04]  /*3d370*/  STL.64 [R1+0x6d80], R132 ;  /* 0x006d808401007387 */ /* 0x0003e80000100a00 */
[----:B------:R1:W-:Y:S02]  /*3d380*/  LDGSTS.E [R0+-0x4ab00], [R132.64], P4 ;  /* 0xb550000084007fae */ /* 0x0003e4000a121844 */
[----:B-1----:R-:W-:-:S05]  /*3d390*/  IMAD.WIDE R146, R252, 0x4, R136 ;  /* 0x00000004fc927825 */ /* 0x002fca00078e0288 */
[----:B------:R1:W-:Y:S04]  /*3d3a0*/  LDGSTS.E [R118+-0x49c00], [R146.64], P5 ;  /* 0xb640000092767fae */ /* 0x0003e8000a921844 */
[----:B------:R-:W2:Y:S01]  /*3d3b0*/  LDL.LU.64 R132, [R1+0x2620] ;  /* 0x0026200001847983 */ /* 0x000ea20000300a00 */
[----:B------:R-:W-:-:S03]  /*3d3c0*/  IMAD.WIDE R138, R252, 0x4, R128 ;  /* 0x00000004fc8a7825 */ /* 0x000fc600078e0280 */
[----:B------:R-:W-:Y:S04]  /*3d3d0*/  STL.64 [R1+0x6d78], R146 ;  /* 0x006d789201007387 */ /* 0x000fe80000100a00 */
[----:B------:R-:W2:Y:S04]  /*3d3e0*/  LDL.LU.64 R128, [R1+0x1e10] ;  /* 0x001e100001807983 */ /* 0x000ea80000300a00 */
[----:B------:R1:W-:Y:S01]  /*3d3f0*/  LDGSTS.E [R117+-0x49b00], [R138.64], P4 ;  /* 0xb65000008a757fae */ /* 0x0003e2000a121844 */
[----:B----4-:R-:W-:-:S03]  /*3d400*/  IMAD.WIDE R136, R252, 0x4, R126 ;  /* 0x00000004fc887825 */ /* 0x010fc600078e027e */
        /* <DEDUP_REMOVED lines=8> */
[----:B------:R-:W-:-:S05]  /*3d490*/  IMAD.WIDE R146, R252, 0x4, R134 ;  /* 0x00000004fc927825 */ /* 0x000fca00078e0286 */
[----:B------:R2:W-:Y:S04]  /*3d4a0*/  LDGSTS.E [R118+-0x47c00], [R146.64], P5 ;  /* 0xb840000092767fae */ /* 0x0005e8000a921844 */
[----:B-1----:R-:W4:Y:S01]  /*3d4b0*/  LDL.LU.64 R120, [R1+0x2580] ;  /* 0x0025800001787983 */ /* 0x002f220000300a00 */
[----:B------:R-:W-:-:S03]  /*3d4c0*/  IMAD.WIDE R138, R252, 0x4, R130 ;  /* 0x00000004fc8a7825 */ /* 0x000fc600078e0282 */
[----:B------:R-:W-:Y:S01]  /*3d4d0*/  STL.64 [R1+0x6d58], R146 ;  /* 0x006d589201007387 */ /* 0x000fe20000100a00 */
[----:B---3--:R-:W-:-:S03]  /*3d4e0*/  IMAD.WIDE R134, R252, 0x4, R124 ;  /* 0x00000004fc867825 */ /* 0x008fc600078e027c */
[----:B------:R-:W3:Y:S04]  /*3d4f0*/  LDL.LU.64 R130, [R1+0x1d90] ;  /* 0x001d900001827983 */ /* 0x000ee80000300a00 */
[----:B------:R-:W3:Y:S04]  /*3d500*/  LDL.LU.64 R124, [R1+0x2540] ;  /* 0x00254000017c7983 */ /* 0x000ee80000300a00 */
[----:B------:R-:W-:Y:S04]  /*3d510*/  STL.64 [R1+0x6d50], R138 ;  /* 0x006d508a01007387 */ /* 0x000fe80000100a00 */
[----:B------:R1:W-:Y:S04]  /*3d520*/  LDGSTS.E [R117+-0x47b00], [R138.64], P4 ;  /* 0xb85000008a757fae */ /* 0x0003e8000a121844 */
[----:B------:R1:W-:Y:S04]  /*3d530*/  STL.64 [R1+0x6d48], R134 ;  /* 0x006d488601007387 */ /* 0x0003e80000100a00 */
[----:B------:R1:W-:Y:S01]  /*3d540*/  LDGSTS.E [R116+-0x46c00], [R134.64], P5 ;  /* 0xb940000086747fae */ /* 0x0003e2000a921844 */
[----:B--2---:R-:W-:-:S03]  /*3d550*/  IMAD.WIDE R122, R252, 0x4, R122 ;  /* 0x00000004fc7a7825 */ /* 0x004fc600078e027a */
[----:B-1----:R-:W2:Y:S04]  /*3d560*/  LDL.LU.64 R134, [R1+0x1d50] ;  /* 0x001d500001867983 */ /* 0x002ea80000300a00 */
[----:B------:R1:W-:Y:S04]  /*3d570*/  STL.64 [R1+0x6d40], R122 ;  /* 0x006d407a01007387 */ /* 0x0003e80000100a00 */
[----:B------:R1:W-:Y:S04]  /*3d580*/  LDGSTS.E [R0+-0x46b00], [R122.64], P4 ;  /* 0xb95000007a007fae */ /* 0x0003e8000a121844 */
[----:B-1----:R-:W2:Y:S01]  /*3d590*/  LDL.LU.64 R122, [R1+0x2500] ;  /* 0x00250000017a7983 */ /* 0x002ea20000300a00 */
[----:B------:R-:W-:-:S05]  /*3d5a0*/  IMAD.WIDE R146, R252, 0x4, R132 ;  /* 0x00000004fc927825 */ /* 0x000fca00078e0284 */
[----:B------:R-:W-:Y:S01]  /*3d5b0*/  STL.64 [R1+0x6d38], R146 ;  /* 0x006d389201007387 */ /* 0x000fe20000100a00 */
[----:B------:R-:W-:-:S03]  /*3d5c0*/  IMAD.WIDE R138, R252, 0x4, R128 ;  /* 0x00000004fc8a7825 */ /* 0x000fc600078e0280 */
[----:B------:R1:W-:Y:S04]  /*3d5d0*/  LDGSTS.E [R118+-0x45c00], [R146.64], P5 ;  /* 0xba40000092767fae */ /* 0x0003e8000a921844 */
[----:B------:R-:W2:Y:S04]  /*3d5e0*/  LDL.LU.64 R128, [R1+0x1d10] ;  /* 0x001d100001807983 */ /* 0x000ea80000300a00 */
[----:B------:R3:W-:Y:S01]  /*3d5f0*/  LDGSTS.E [R117+-0x45b00], [R138.64], P4 ;  /* 0xba5000008a757fae */ /* 0x0007e2000a121844 */
[----:B----4-:R-:W-:-:S03]  /*3d600*/  IMAD.WIDE R132, R252, 0x4, R126 ;  /* 0x00000004fc847825 */ /* 0x010fc600078e027e */
[----:B------:R-:W4:Y:S04]  /*3d610*/  LDL.LU.64 R126, [R1+0x24c8] ;  /* 0x0024c800017e7983 */ /* 0x000f280000300a00 */
[----:B------:R-:W-:Y:S04]  /*3d620*/  STL.64 [R1+0x6d30], R138 ;  /* 0x006d308a01007387 */ /* 0x000fe80000100a00 */
[----:B------:R1:W-:Y:S04]  /*3d630*/  STL.64 [R1+0x6d28], R132 ;  /* 0x006d288401007387 */ /* 0x0003e80000100a00 */
[----:B------:R1:W-:Y:S01]  /*3d640*/  LDGSTS.E [R116+-0x44c00], [R132.64], P5 ;  /* 0xbb40000084747fae */ /* 0x0003e2000a921844 */
[----:B------:R-:W-:-:S03]  /*3d650*/  IMAD.WIDE R136, R252, 0x4, R136 ;  /* 0x00000004fc887825 */ /* 0x000fc600078e0288 */
[----:B-1----:R-:W4:Y:S04]  /*3d660*/  LDL.LU.64 R132, [R1+0x1cd0] ;  /* 0x001cd00001847983 */ /* 0x002f280000300a00 */
[----:B------:R1:W-:Y:S04]  /*3d670*/  STL.64 [R1+0x6d20], R136 ;  /* 0x006d208801007387 */ /* 0x0003e80000100a00 */
[----:B------:R1:W-:Y:S04]  /*3d680*/  LDGSTS.E [R0+-0x44b00], [R136.64], P4 ;  /* 0xbb50000088007fae */ /* 0x0003e8000a121844 */
[----:B-1----:R-:W4:Y:S01]  /*3d690*/  LDL.LU.64 R136, [R1+0x2ca0] ;  /* 0x002ca00001887983 */ /* 0x002f220000300a00 */
[----:B------:R-:W-:-:S05]  /*3d6a0*/  IMAD.WIDE R120, R252, 0x4, R120 ;  /* 0x00000004fc787825 */ /* 0x000fca00078e0278 */
[----:B------:R1:W-:Y:S01]  /*3d6b0*/  STL.64 [R1+0x6d18], R120 ;  /* 0x006d187801007387 */ /* 0x0003e20000100a00 */
[----:B---3--:R-:W-:-:S03]  /*3d6c0*/  IMAD.WIDE R138, R252, 0x4, R130 ;  /* 0x00000004fc8a7825 */ /* 0x008fc600078e0282 */
[----:B------:R1:W-:Y:S01]  /*3d6d0*/  LDGSTS.E [R118+-0x43c00], [R120.64], P5 ;  /* 0xbc40000078767fae */ /* 0x0003e2000a921844 */
[----:B------:R-:W-:-:S03]  /*3d6e0*/  IMAD.WIDE R130, R252, 0x4, R124 ;  /* 0x00000004fc827825 */ /* 0x000fc600078e027c */
        /* <DEDUP_REMOVED lines=12> */
[----:B------:R1:W-:Y:S04]  /*3d7b0*/  STL.64 [R1+0x6cf8], R122 ;  /* 0x006cf87a01007387 */ /* 0x0003e80000100a00 */
[----:B------:R1:W-:Y:S01]  /*3d7c0*/  LDGSTS.E [R118+-0x41c00], [R122.64], P5 ;  /* 0xbe4000007a767fae */ /* 0x0003e2000a921844 */
[----:B---3--:R-:W-:-:S05]  /*3d7d0*/  IMAD.WIDE R138, R252, 0x4, R128 ;  /* 0x00000004fc8a7825 */ /* 0x008fca00078e0280 */
[----:B------:R3:W-:Y:S01]  /*3d7e0*/  LDGSTS.E [R117+-0x41b00], [R138.64], P4 ;  /* 0xbe5000008a757fae */ /* 0x0007e2000a121844 */
[----:B----4-:R-:W-:-:S03]  /*3d7f0*/  IMAD.WIDE R128, R252, 0x4, R126 ;  /* 0x00000004fc807825 */ /* 0x010fc600078e027e */
[----:B------:R-:W4:Y:S04]  /*3d800*/  LDL.LU.64 R126, [R1+0x2408] ;  /* 0x00240800017e7983 */ /* 0x000f280000300a00 */
[----:B------:R-:W-:Y:S04]  /*3d810*/  STL.64 [R1+0x6cf0], R138 ;  /* 0x006cf08a01007387 */ /* 0x000fe80000100a00 */
[----:B-1----:R-:W4:Y:S04]  /*3d820*/  LDL.LU.64 R122, [R1+0x2be8] ;  /* 0x002be800017a7983 */ /* 0x002f280000300a00 */
[----:B------:R1:W-:Y:S04]  /*3d830*/  STL.64 [R1+0x6ce8], R128 ;  /* 0x006ce88001007387 */ /* 0x0003e80000100a00 */
[----:B------:R1:W-:Y:S01]  /*3d840*/  LDGSTS.E [R116+-0x40c00], [R128.64], P5 ;  /* 0xbf40000080747fae */ /* 0x0003e2000a921844 */
[----:B------:R-:W-:Y:S01]  /*3d850*/  IMAD.WIDE R132, R252, 0x4, R132 ;  /* 0x00000004fc847825 */ /* 0x000fe200078e0284 */
[----:B------:R-:W-:-:S02]  /*3d860*/  LOP3.LUT R142, R142, 0x30, RZ, 0x3c, !PT ;  /* 0x000000308e8e7812 */ /* 0x000fc400078e3cff */
[----:B-1----:R-:W4:Y:S04]  /*3d870*/  LDL.LU.64 R128, [R1+0x23c8] ;  /* 0x0023c80001807983 */ /* 0x002f280000300a00 */
[----:B------:R1:W-:Y:S01]  /*3d880*/  STL.64 [R1+0x6ce0], R132 ;  /* 0x006ce08401007387 */ /* 0x0003e20000100a00 */
[----:B------:R-:W-:-:S03]  /*3d890*/  IMAD.WIDE R144, R252, 0x4, R136 ;  /* 0x00000004fc907825 */ /* 0x000fc600078e0288 */
[----:B------:R1:W-:Y:S04]  /*3d8a0*/  LDGSTS.E [R0+-0x40b00], [R132.64], P4 ;  /* 0xbf50000084007fae */ /* 0x0003e8000a121844 */
[----:B------:R-:W4:Y:S04]  /*3d8b0*/  LDL.LU.64 R136, [R1+0x2ba8] ;  /* 0x002ba80001887983 */ /* 0x000f280000300a00 */
        /* <DEDUP_REMOVED lines=11> */
[----:B------:R1:W-:Y:S01]  /*3d970*/  STL.64 [R1+0x1b28], R132 ;  /* 0x001b288401007387 */ /* 0x0003e20000100a00 */
[----:B--2---:R-:W-:-:S03]  /*3d980*/  IMAD.WIDE R130, R252, 0x4, R130 ;  /* 0x00000004fc827825 */ /* 0x004fc600078e0282 */
[----:B------:R1:W-:Y:S01]  /*3d990*/  LDGSTS.E [R116+-0x5ea00], [R132.64], P5 ;  /* 0xa160000084747fae */ /* 0x0003e2000a921844 */
[----:B------:R-:W-:-:S05]  /*3d9a0*/  IADD3 R0, R142, 0x100000, RZ ;  /* 0x001000008e007810 */ /* 0x000fca0007ffe0ff */
[----:B------:R2:W-:Y:S04]  /*3d9b0*/  LDGSTS.E [R0+-0x5e900], [R130.64], P4 ;  /* 0xa170000082007fae */ /* 0x0005e8000a121844 */
[----:B-1----:R-:W3:Y:S04]  /*3d9c0*/  LDL.LU.64 R132, [R1+0x2348] ;  /* 0x0023480001847983 */ /* 0x002ee80000300a00 */
[----:B------:R2:W-:Y:S01]  /*3d9d0*/  STL.64 [R1+0x1b20], R130 ;  /* 0x001b208201007387 */ /* 0x0005e20000100a00 */
[----:B------:R-:W-:-:S03]  /*3d9e0*/  IMAD.WIDE R144, R252, 0x4, R134 ;  /* 0x00000004fc907825 */ /* 0x000fc600078e0286 */
[----:B------:R-:W3:Y:S04]  /*3d9f0*/  LDL.LU.64 R134, [R1+0x2b28] ;  /* 0x002b280001867983 */ /* 0x000ee80000300a00 */
[----:B------:R-:W-:Y:S04]  /*3da00*/  STL.64 [R1+0x1b88], R144 ;  /* 0x001b889001007387 */ /* 0x000fe80000100a00 */
[----:B------:R1:W-:Y:S01]  /*3da10*/  LDGSTS.E [R118+-0x5da00], [R144.64], P5 ;  /* 0xa260000090767fae */ /* 0x0003e2000a921844 */
[----:B----4-:R-:W-:-:S03]  /*3da20*/  IMAD.WIDE R138, R252, 0x4, R126 ;  /* 0x00000004fc8a7825 */ /* 0x010fc600078e027e */
[----:B------:R-:W4:Y:S04]  /*3da30*/  LDL.LU.64 R126, [R1+0x2308] ;  /* 0x00230800017e7983 */ /* 0x000f280000300a00 */
[----:B------:R3:W-:Y:S01]  /*3da40*/  LDGSTS.E [R117+-0x5d900], [R138.64], P4 ;  /* 0xa27000008a757fae */ /* 0x0007e2000a121844 */
[----:B--2---:R-:W-:-:S03]  /*3da50*/  IMAD.WIDE R130, R252, 0x4, R122 ;  /* 0x00000004fc827825 */ /* 0x004fc600078e027a */
[----:B------:R-:W2:Y:S04]  /*3da60*/  LDL.LU.64 R122, [R1+0x2ae8] ;  /* 0x002ae800017a7983 */ /* 0x000ea80000300a00 */
[----:B------:R-:W-:Y:S04]  /*3da70*/  STL.64 [R1+0x1b80], R138 ;  /* 0x001b808a01007387 */ /* 0x000fe80000100a00 */
[----:B------:R1:W-:Y:S04]  /*3da80*/  STL.64 [R1+0x1bc8], R130 ;  /* 0x001bc88201007387 */ /* 0x0003e80000100a00 */
[----:B------:R1:W-:Y:S01]  /*3da90*/  LDGSTS.E [R116+-0x5ca00], [R130.64], P5 ;  /* 0xa360000082747fae */ /* 0x0003e2000a921844 */
[----:B------:R-:W-:-:S05]  /*3daa0*/  IMAD.WIDE R128, R252, 0x4, R128 ;  /* 0x00000004fc807825 */ /* 0x000fca00078e0280 */
[----:B------:R3:W-:Y:S04]  /*3dab0*/  LDGSTS.E [R0+-0x5c900], [R128.64], P4 ;  /* 0xa370000080007fae */ /* 0x0007e8000a121844 */
[----:B-1----:R-:W2:Y:S04]  /*3dac0*/  LDL.LU.64 R130, [R1+0x22c8] ;  /* 0x0022c80001827983 */ /* 0x002ea80000300a00 */
[----:B------:R1:W-:Y:S01]  /*3dad0*/  STL.64 [R1+0x1bc0], R128 ;  /* 0x001bc08001007387 */ /* 0x0003e20000100a00 */
[----:B------:R-:W-:-:S03]  /*3dae0*/  IMAD.WIDE R144, R252, 0x4, R136 ;  /* 0x00000004fc907825 */ /* 0x000fc600078e0288 */
[----:B------:R-:W2:Y:S04]  /*3daf0*/  LDL.LU.64 R136, [R1+0x2aa8] ;  /* 0x002aa80001887983 */ /* 0x000ea80000300a00 */
[----:B------:R-:W-:Y:S04]  /*3db00*/  STL.64 [R1+0x1be8], R144 ;  /* 0x001be89001007387 */ /* 0x000fe80000100a00 */
[----:B------:R1:W-:Y:S01]  /*3db10*/  LDGSTS.E [R118+-0x5ba00], [R144.64], P5 ;  /* 0xa460000090767fae */ /* 0x0003e2000a921844 */
[----:B---3--:R-:W-:-:S03]  /*3db20*/  IMAD.WIDE R138, R252, 0x4, R124 ;  /* 0x00000004fc8a7825 */ /* 0x008fc600078e027c */
[----:B------:R-:W3:Y:S04]  /*3db30*/  LDL.LU.64 R124, [R1+0x2288] ;  /* 0x00228800017c7983 */ /* 0x000ee80000300a00 */
[----:B------:R4:W-:Y:S01]  /*3db40*/  LDGSTS.E [R117+-0x5b900], [R138.64], P4 ;  /* 0xa47000008a757fae */ /* 0x0009e2000a121844 */
[----:B-1----:R-:W-:-:S03]  /*3db50*/  IMAD.WIDE R128, R252, 0x4, R120 ;  /* 0x00000004fc807825 */ /* 0x002fc600078e0278 */
[----:B------:R-:W3:Y:S04]  /*3db60*/  LDL.LU.64 R120, [R1+0x2a68] ;  /* 0x002a680001787983 */ /* 0x000ee80000300a00 */
[----:B------:R-:W-:Y:S04]  /*3db70*/  STL.64 [R1+0x1be0], R138 ;  /* 0x001be08a01007387 */ /* 0x000fe80000100a00 */
[----:B------:R1:W-:Y:S04]  /*3db80*/  STL.64 [R1+0x4008], R128 ;  /* 0x0040088001007387 */ /* 0x0003e80000100a00 */
[----:B------:R1:W-:Y:S04]  /*3db90*/  LDGSTS.E [R116+-0x5aa00], [R128.64], P5 ;  /* 0xa560000080747fae */ /* 0x0003e8000a921844 */
[----:B-1----:R-:W3:Y:S01]  /*3dba0*/  LDL.LU.64 R128, [R1+0x2248] ;  /* 0x0022480001807983 */ /* 0x002ee20000300a00 */
[----:B------:R-:W-:-:S05]  /*3dbb0*/  IMAD.WIDE R132, R252, 0x4, R132 ;  /* 0x00000004fc847825 */ /* 0x000fca00078e0284 */
[----:B------:R2:W-:Y:S01]  /*3dbc0*/  STL.64 [R1+0x4000], R132 ;  /* 0x0040008401007387 */ /* 0x0005e20000100a00 */
[----:B------:R-:W-:-:S03]  /*3dbd0*/  IMAD.WIDE R144, R252, 0x4, R134 ;  /* 0x00000004fc907825 */ /* 0x000fc600078e0286 */
[----:B------:R2:W-:Y:S04]  /*3dbe0*/  LDGSTS.E [R0+-0x5a900], [R132.64], P4 ;  /* 0xa570000084007fae */ /* 0x0005e8000a121844 */
        /* <DEDUP_REMOVED lines=26> */
[----:B------:R1:W-:Y:S01]  /*3dd90*/  LDGSTS.E [R116+-0x56a00], [R130.64], P5 ;  /* 0xa960000082747fae */ /* 0x0003e2000a921844 */
[----:B------:R-:W-:-:S03]  /*3dda0*/  IMAD.WIDE R128, R252, 0x4, R128 ;  /* 0x00000004fc807825 */ /* 0x000fc600078e0280 */
[----:B-1----:R-:W3:Y:S04]  /*3ddb0*/  LDL.LU.64 R130, [R1+0x2148] ;  /* 0x0021480001827983 */ /* 0x002ee80000300a00 */
[----:B------:R2:W-:Y:S04]  /*3ddc0*/  STL.64 [R1+0x4198], R128 ;  /* 0x0041988001007387 */ /* 0x0005e80000100a00 */
[----:B------:R2:W-:Y:S01]  /*3ddd0*/  LDGSTS.E [R0+-0x56900], [R128.64], P4 ;  /* 0xa970000080007fae */ /* 0x0005e2000a121844 */
        /* <DEDUP_REMOVED lines=174> */
[----:B------:R1:W-:Y:S01]  /*3e8c0*/  STL.64 [R1+0x6bf0], R130 ;  /* 0x006bf08201007387 */ /* 0x0003e20000100a00 */
[C---:B------:R-:W-:Y:S01]  /*3e8d0*/  IMAD.WIDE R144, R252.reuse, 0x4, R136 ;  /* 0x00000004fc907825 */ /* 0x040fe200078e0288 */
[----:B------:R-:W-:Y:S02]  /*3e8e0*/  IADD3 R118, R143, 0x100000, RZ ;  /* 0x001000008f767810 */ /* 0x000fe40007ffe0ff */
[----:B------:R-:W2:Y:S04]  /*3e8f0*/  LDL.LU.64 R136, [R1+0x2ba0] ;  /* 0x002ba00001887983 */ /* 0x000ea80000300a00 */
[----:B------:R-:W-:Y:S01]  /*3e900*/  STL.64 [R1+0x1a18], R144 ;  /* 0x001a189001007387 */ /* 0x000fe20000100a00 */
[----:B---3--:R-:W-:-:S03]  /*3e910*/  IMAD.WIDE R138, R252, 0x4, R124 ;  /* 0x00000004fc8a7825 */ /* 0x008fc600078e027c */
[----:B------:R1:W-:Y:S04]  /*3e920*/  LDGSTS.E [R0+-0x40900], [R130.64], P4 ;  /* 0xbf70000082007fae */ /* 0x0003e8000a121844 */
[----:B------:R-:W3:Y:S01]  /*3e930*/  LDL.LU.64 R124, [R1+0x2380] ;  /* 0x00238000017c7983 */ /* 0x000ee20000300a00 */
[C---:B------:R-:W-:Y:S02]  /*3e940*/  IADD3 R117, R143.reuse, 0x100000, RZ ;  /* 0x001000008f757810 */ /* 0x040fe40007ffe0ff */
[----:B------:R-:W-:Y:S01]  /*3e950*/  IADD3 R116, R143, 0x100000, RZ ;  /* 0x001000008f747810 */ /* 0x000fe20007ffe0ff */
[----:B------:R1:W-:Y:S02]  /*3e960*/  LDGSTS.E [R118+-0x5f800], [R144.64], P5 ;  /* 0xa080000090767fae */ /* 0x0003e4000a921844 */
[----:B-1----:R-:W-:-:S02]  /*3e970*/  IMAD.WIDE R130, R252, 0x4, R120 ;  /* 0x00000004fc827825 */ /* 0x002fc400078e0278 */
[----:B------:R4:W-:Y:S04]  /*3e980*/  LDGSTS.E [R117+-0x5f700], [R138.64], P4 ;  /* 0xa09000008a757fae */ /* 0x0009e8000a121844 */
[----:B------:R-:W3:Y:S04]  /*3e990*/  LDL.LU.64 R120, [R1+0x2b60] ;  /* 0x002b600001787983 */ /* 0x000ee80000300a00 */
[----:B------:R-:W-:Y:S04]  /*3e9a0*/  STL.64 [R1+0x1a10], R138 ;  /* 0x001a108a01007387 */ /* 0x000fe80000100a00 */
[----:B------:R1:W-:Y:S04]  /*3e9b0*/  STL.64 [R1+0x1a48], R130 ;  /* 0x001a488201007387 */ /* 0x0003e80000100a00 */
[----:B------:R1:W-:Y:S01]  /*3e9c0*/  LDGSTS.E [R116+-0x5e800], [R130.64], P5 ;  /* 0xa180000082747fae */ /* 0x0003e2000a921844 */
[----:B------:R-:W-:-:S03]  /*3e9d0*/  IMAD.WIDE R128, R252, 0x4, R128 ;  /* 0x00000004fc807825 */ /* 0x000fc600078e0280 */
[----:B-1----:R-:W3:Y:S04]  /*3e9e0*/  LDL.LU.64 R130, [R1+0x2340] ;  /* 0x0023400001827983 */ /* 0x002ee80000300a00 */
[----:B------:R2:W-:Y:S01]  /*3e9f0*/  STL.64 [R1+0x1a40], R128 ;  /* 0x001a408001007387 */ /* 0x0005e20000100a00 */
[----:B------:R-:W-:-:S03]  /*3ea00*/  IMAD.WIDE R144, R252, 0x4, R134 ;  /* 0x00000004fc907825 */ /* 0x000fc600078e0286 */
[----:B------:R-:W3:Y:S01]  /*3ea10*/  LDL.LU.64 R134, [R1+0x2b20] ;  /* 0x002b200001867983 */ /* 0x000ee20000300a00 */
[----:B------:R-:W-:-:S03]  /*3ea20*/  IADD3 R0, R143, 0x100000, RZ ;  /* 0x001000008f007810 */ /* 0x000fc60007ffe0ff */
[----:B------:R-:W-:Y:S04]  /*3ea30*/  STL.64 [R1+0x1a88], R144 ;  /* 0x001a889001007387 */ /* 0x000fe80000100a00 */
[----:B------:R2:W-:Y:S04]  /*3ea40*/  LDGSTS.E [R0+-0x5e700], [R128.64], P4 ;  /* 0xa190000080007fae */ /* 0x0005e8000a121844 */
        /* <DEDUP_REMOVED lines=128> */
[----:B-1----:R-:W3:Y:S04]  /*3f250*/  LDL.LU.64 R130, [R1+0x1f00] ;  /* 0x001f000001827983 */ /* 0x002ee80000300a00 */
[----:B------:R1:W-:Y:S01]  /*3f260*/  LDGSTS.E [R118+-0x4d800], [R144.64], P5 ;  /* 0xb280000090767fae */ /* 0x0003e2000a921844 */
[----:B----4-:R-:W-:-:S03]  /*3f270*/  IMAD.WIDE R138, R252, 0x4, R126 ;  /* 0x00000004fc8a7825 */ /* 0x010fc600078e027e */
[----:B------:R-:W4:Y:S01]  /*3f280*/  LDL.LU.64 R126, [R1+0x26e0] ;  /* 0x0026e000017e7983 */ /* 0x000f220000300a00 */
[----:B--2---:R-:W-:-:S03]  /*3f290*/  IMAD.WIDE R122, R252, 0x4, R122 ;  /* 0x00000004fc7a7825 */ /* 0x004fc600078e027a */
[----:B------:R-:W-:Y:S04]  /*3f2a0*/  STL.64 [R1+0x6a20], R138 ;  /* 0x006a208a01007387 */ /* 0x000fe80000100a00 */
[----:B------:R3:W-:Y:S04]  /*3f2b0*/  LDGSTS.E [R117+-0x4d700], [R138.64], P4 ;  /* 0xb29000008a757fae */ /* 0x0007e8000a121844 */
[----:B------:R2:W-:Y:S04]  /*3f2c0*/  STL.64 [R1+0x6b08], R122 ;  /* 0x006b087a01007387 */ /* 0x0005e80000100a00 */
[----:B------:R2:W-:Y:S01]  /*3f2d0*/  LDGSTS.E [R116+-0x4c800], [R122.64], P5 ;  /* 0xb38000007a747fae */ /* 0x0005e2000a921844 */
[----:B------:R-:W-:-:S03]  /*3f2e0*/  IMAD.WIDE R128, R252, 0x4, R128 ;  /* 0x00000004fc807825 */ /* 0x000fc600078e0280 */
[----:B--2---:R-:W2:Y:S04]  /*3f2f0*/  LDL.LU.64 R122, [R1+0x1ec0] ;  /* 0x001ec000017a7983 */ /* 0x004ea80000300a00 */
[----:B------:R1:W-:Y:S04]  /*3f300*/  STL.64 [R1+0x6b00], R128 ;  /* 0x006b008001007387 */ /* 0x0003e80000100a00 */
[----:B------:R1:W-:Y:S02]  /*3f310*/  LDGSTS.E [R0+-0x4c700], [R128.64], P4 ;  /* 0xb390000080007fae */ /* 0x0003e4000a121844 */
[----:B-1----:R-:W-:-:S02]  /*3f320*/  IMAD.WIDE R144, R252, 0x4, R136 ;  /* 0x00000004fc907825 */ /* 0x002fc400078e0288 */
[----:B------:R-:W2:Y:S04]  /*3f330*/  LDL.LU.64 R136, [R1+0x26a0] ;  /* 0x0026a00001887983 */ /* 0x000ea80000300a00 */
[----:B------:R-:W-:Y:S04]  /*3f340*/  STL.64 [R1+0x6b18], R144 ;  /* 0x006b189001007387 */ /* 0x000fe80000100a00 */
[----:B------:R-:W2:Y:S04]  /*3f350*/  LDL.LU.64 R128, [R1+0x1e80] ;  /* 0x001e800001807983 */ /* 0x000ea80000300a00 */
[----:B------:R1:W-:Y:S01]  /*3f360*/  LDGSTS.E [R118+-0x4b800], [R144.64], P5 ;  /* 0xb480000090767fae */ /* 0x0003e2000a921844 */
[----:B---3--:R-:W-:-:S03]  /*3f370*/  IMAD.WIDE R138, R252, 0x4, R124 ;  /* 0x00000004fc8a7825 */ /* 0x008fc600078e027c */
[----:B------:R-:W3:Y:S04]  /*3f380*/  LDL.LU.64 R124, [R1+0x2660] ;  /* 0x00266000017c7983 */ /* 0x000ee80000300a00 */
[----:B------:R-:W-:Y:S04]  /*3f390*/  STL.64 [R1+0x6b10], R138 ;  /* 0x006b108a01007387 */ /* 0x000fe80000100a00 */
[----:B------:R1:W-:Y:S01]  /*3f3a0*/  LDGSTS.E [R117+-0x4b700], [R138.64], P4 ;  /* 0xb49000008a757fae */ /* 0x0003e2000a121844 */
[----:B------:R-:W-:-:S05]  /*3f3b0*/  IMAD.WIDE R120, R252, 0x4, R120 ;  /* 0x00000004fc787825 */ /* 0x000fca00078e0278 */
[----:B------:R1:W-:Y:S04]  /*3f3c0*/  STL.64 [R1+0x6bc8], R120 ;  /* 0x006bc87801007387 */ /* 0x0003e80000100a00 */
[----:B------:R1:W-:Y:S04]  /*3f3d0*/  LDGSTS.E [R116+-0x4a800], [R120.64], P5 ;  /* 0xb580000078747fae */ /* 0x0003e8000a921844 */
[----:B-1----:R-:W3:Y:S01]  /*3f3e0*/  LDL.LU.64 R120, [R1+0x1e40] ;  /* 0x001e400001787983 */ /* 0x002ee20000300a00 */
[----:B------:R-:W-:-:S05]  /*3f3f0*/  IMAD.WIDE R132, R252, 0x4, R132 ;  /* 0x00000004fc847825 */ /* 0x000fca00078e0284 */
[----:B------:R1:W-:Y:S04]  /*3f400*/  STL.64 [R1+0x6bc0], R132 ;  /* 0x006bc08401007387 */ /* 0x0003e80000100a00 */
[----:B------:R1:W-:Y:S01]  /*3f410*/  LDGSTS.E [R0+-0x4a700], [R132.64], P4 ;  /* 0xb590000084007fae */ /* 0x0003e2000a121844 */
[----:B------:R-:W-:-:S05]  /*3f420*/  IMAD.WIDE R144, R252, 0x4, R134 ;  /* 0x00000004fc907825 */ /* 0x000fca00078e0286 */
[----:B------:R2:W-:Y:S04]  /*3f430*/  LDGSTS.E [R118+-0x49800], [R144.64], P5 ;  /* 0xb680000090767fae */ /* 0x0005e8000a921844 */
[----:B-1----:R-:W3:Y:S01]  /*3f440*/  LDL.LU.64 R132, [R1+0x25f0] ;  /* 0x0025f00001847983 */ /* 0x002ee20000300a00 */
[----:B------:R-:W-:-:S03]  /*3f450*/  IMAD.WIDE R138, R252, 0x4, R130 ;  /* 0x00000004fc8a7825 */ /* 0x000fc600078e0282 */
[----:B------:R-:W-:Y:S04]  /*3f460*/  STL.64 [R1+0x6bb8], R144 ;  /* 0x006bb89001007387 */ /* 0x000fe80000100a00 */
[----:B------:R-:W3:Y:S04]  /*3f470*/  LDL.LU.64 R130, [R1+0x1e00] ;  /* 0x001e000001827983 */ /* 0x000ee80000300a00 */
[----:B------:R1:W-:Y:S01]  /*3f480*/  LDGSTS.E [R117+-0x49700], [R138.64], P4 ;  /* 0xb69000008a757fae */ /* 0x0003e2000a121844 */
[----:B----4-:R-:W-:-:S03]  /*3f490*/  IMAD.WIDE R134, R252, 0x4, R126 ;  /* 0x00000004fc867825 */ /* 0x010fc600078e027e */
[----:B------:R-:W4:Y:S04]  /*3f4a0*/  LDL.LU.64 R126, [R1+0x25b0] ;  /* 0x0025b000017e7983 */ /* 0x000f280000300a00 */
[----:B------:R-:W-:Y:S04]  /*3f4b0*/  STL.64 [R1+0x6bb0], R138 ;  /* 0x006bb08a01007387 */ /* 0x000fe80000100a00 */
[----:B------:R1:W-:Y:S04]  /*3f4c0*/  STL.64 [R1+0x6ba8], R134 ;  /* 0x006ba88601007387 */ /* 0x0003e80000100a00 */
[----:B------:R1:W-:Y:S04]  /*3f4d0*/  LDGSTS.E [R116+-0x48800], [R134.64], P5 ;  /* 0xb780000086747fae */ /* 0x0003e8000a921844 */
[----:B-1----:R-:W4:Y:S01]  /*3f4e0*/  LDL.LU.64 R134, [R1+0x1dc0] ;  /* 0x001dc00001867983 */ /* 0x002f220000300a00 */
[----:B--2---:R-:W-:-:S05]  /*3f4f0*/  IMAD.WIDE R122, R252, 0x4, R122 ;  /* 0x00000004fc7a7825 */ /* 0x004fca00078e027a */
[----:B------:R1:W-:Y:S04]  /*3f500*/  STL.64 [R1+0x6ba0], R122 ;  /* 0x006ba07a01007387 */ /* 0x0003e80000100a00 */
[----:B------:R1:W-:Y:S01]  /*3f510*/  LDGSTS.E [R0+-0x48700], [R122.64], P4 ;  /* 0xb79000007a007fae */ /* 0x0003e2000a121844 */
[----:B------:R-:W-:-:S03]  /*3f520*/  IMAD.WIDE R144, R252, 0x4, R136 ;  /* 0x00000004fc907825 */ /* 0x000fc600078e0288 */
[----:B-1----:R-:W2:Y:S01]  /*3f530*/  LDL.LU.64 R122, [R1+0x2570] ;  /* 0x00257000017a7983 */ /* 0x002ea20000300a00 */
[----:B------:R-:W-:-:S03]  /*3f540*/  IMAD.WIDE R138, R252, 0x4, R128 ;  /* 0x00000004fc8a7825 */ /* 0x000fc600078e0280 */
[----:B------:R-:W-:Y:S04]  /*3f550*/  STL.64 [R1+0x6b98], R144 ;  /* 0x006b989001007387 */ /* 0x000fe80000100a00 */
[----:B------:R-:W2:Y:S04]  /*3f560*/  LDL.LU.64 R128, [R1+0x1d80] ;  /* 0x001d800001807983 */ /* 0x000ea80000300a00 */
[----:B------:R1:W-:Y:S04]  /*3f570*/  LDGSTS.E [R118+-0x47800], [R144.64], P5 ;  /* 0xb880000090767fae */ /* 0x0003e8000a921844 */
[----:B------:R1:W-:Y:S01]  /*3f580*/  LDGSTS.E [R117+-0x47700], [R138.64], P4 ;  /* 0xb89000008a757fae */ /* 0x0003e2000a121844 */
[----:B---3--:R-:W-:-:S03]  /*3f590*/  IMAD.WIDE R136, R252, 0x4, R124 ;  /* 0x00000004fc887825 */ /* 0x008fc600078e027c */
[----:B------:R-:W3:Y:S04]  /*3f5a0*/  LDL.LU.64 R124, [R1+0x2530] ;  /* 0x00253000017c7983 */ /* 0x000ee80000300a00 */
[----:B------:R-:W-:Y:S04]  /*3f5b0*/  STL.64 [R1+0x6b90], R138 ;  /* 0x006b908a01007387 */ /* 0x000fe80000100a00 */
[----:B------:R1:W-:Y:S04]  /*3f5c0*/  STL.64 [R1+0x6b88], R136 ;  /* 0x006b888801007387 */ /* 0x0003e80000100a00 */
[----:B------:R1:W-:Y:S04]  /*3f5d0*/  LDGSTS.E [R116+-0x46800], [R136.64], P5 ;  /* 0xb980000088747fae */ /* 0x0003e8000a921844 */
[----:B-1----:R-:W3:Y:S01]  /*3f5e0*/  LDL.LU.64 R136, [R1+0x1d40] ;  /* 0x001d400001887983 */ /* 0x002ee20000300a00 */
[----:B------:R-:W-:-:S05]  /*3f5f0*/  IMAD.WIDE R120, R252, 0x4, R120 ;  /* 0x00000004fc787825 */ /* 0x000fca00078e0278 */
[----:B------:R1:W-:Y:S04]  /*3f600*/  STL.64 [R1+0x6b80], R120 ;  /* 0x006b807801007387 */ /* 0x0003e80000100a00 */
[----:B------:R1:W-:Y:S04]  /*3f610*/  LDGSTS.E [R0+-0x46700], [R120.64], P4 ;  /* 0xb990000078007fae */ /* 0x0003e8000a121844 */
[----:B-1----:R-:W3:Y:S01]  /*3f620*/  LDL.LU.64 R120, [R1+0x24f0] ;  /* 0x0024f00001787983 */ /* 0x002ee20000300a00 */
[----:B------:R-:W-:-:S05]  /*3f630*/  IMAD.WIDE R144, R252, 0x4, R132 ;  /* 0x00000004fc907825 */ /* 0x000fca00078e0284 */
[----:B------:R-:W-:Y:S01]  /*3f640*/  STL.64 [R1+0x6b78], R144 ;  /* 0x006b789001007387 */ /* 0x000fe20000100a00 */
[----:B------:R-:W-:-:S03]  /*3f650*/  IMAD.WIDE R138, R252, 0x4, R130 ;  /* 0x00000004fc8a7825 */ /* 0x000fc600078e0282 */
[----:B------:R1:W-:Y:S04]  /*3f660*/  LDGSTS.E [R118+-0x45800], [R144.64], P5 ;  /* 0xba80000090767fae */ /* 0x0003e8000a921844 */
[----:B------:R-:W3:Y:S04]  /*3f670*/  LDL.LU.64 R130, [R1+0x1d00] ;  /* 0x001d000001827983 */ /* 0x000ee80000300a00 */
        /* <DEDUP_REMOVED lines=11> */
[----:B--2---:R-:W-:-:S05]  /*3f730*/  IMAD.WIDE R122, R252, 0x4, R122 ;  /* 0x00000004fc7a7825 */ /* 0x004fca00078e027a */
[----:B------:R1:W-:Y:S01]  /*3f740*/  STL.64 [R1+0x6b58], R122 ;  /* 0x006b587a01007387 */ /* 0x0003e20000100a00 */
[----:B------:R-:W-:-:S03]  /*3f750*/  IMAD.WIDE R138, R252, 0x4, R128 ;  /* 0x00000004fc8a7825 */ /* 0x000fc600078e0280 */
[----:B------:R1:W-:Y:S04]  /*3f760*/  LDGSTS.E [R118+-0x43800], [R122.64], P5 ;  /* 0xbc8000007a767fae */ /* 0x0003e8000a921844 */
[----:B------:R2:W-:Y:S01]  /*3f770*/  LDGSTS.E [R117+-0x43700], [R138.64], P4 ;  /* 0xbc9000008a757fae */ /* 0x0005e2000a121844 */
[----:B---3--:R-:W-:-:S03]  /*3f780*/  IMAD.WIDE R128, R252, 0x4, R124 ;  /* 0x00000004fc807825 */ /* 0x008fc600078e027c */
[----:B------:R-:W3:Y:S04]  /*3f790*/  LDL.LU.64 R124, [R1+0x2478] ;  /* 0x00247800017c7983 */ /* 0x000ee80000300a00 */
[----:B------:R-:W-:Y:S04]  /*3f7a0*/  STL.64 [R1+0x6b50], R138 ;  /* 0x006b508a01007387 */ /* 0x000fe80000100a00 */
[----:B-1----:R-:W3:Y:S04]  /*3f7b0*/  LDL.LU.64 R122, [R1+0x2c58] ;  /* 0x002c5800017a7983 */ /* 0x002ee80000300a00 */
[----:B------:R1:W-:Y:S04]  /*3f7c0*/  STL.64 [R1+0x6b48], R128 ;  /* 0x006b488001007387 */ /* 0x0003e80000100a00 */
[----:B------:R1:W-:Y:S01]  /*3f7d0*/  LDGSTS.E [R116+-0x42800], [R128.64], P5 ;  /* 0xbd80000080747fae */ /* 0x0003e2000a921844 */
[----:B------:R-:W-:-:S05]  /*3f7e0*/  IMAD.WIDE R136, R252, 0x4, R136 ;  /* 0x00000004fc887825 */ /* 0x000fca00078e0288 */
[----:B------:R2:W-:Y:S04]  /*3f7f0*/  LDGSTS.E [R0+-0x42700], [R136.64], P4 ;  /* 0xbd90000088007fae */ /* 0x0005e8000a121844 */
[----:B-1----:R-:W3:Y:S04]  /*3f800*/  LDL.LU.64 R128, [R1+0x2438] ;  /* 0x0024380001807983 */ /* 0x002ee80000300a00 */
[----:B------:R2:W-:Y:S04]  /*3f810*/  STL.64 [R1+0x6b40], R136 ;  /* 0x006b408801007387 */ /* 0x0005e80000100a00 */
[----:B--2---:R-:W2:Y:S01]  /*3f820*/  LDL.LU.64 R136, [R1+0x2c18] ;  /* 0x002c180001887983 */ /* 0x004ea20000300a00 */
[----:B------:R-:W-:-:S05]  /*3f830*/  IMAD.WIDE R120, R252, 0x4, R120 ;  /* 0x00000004fc787825 */ /* 0x000fca00078e0278 */
[----:B------:R1:W-:Y:S04]  /*3f840*/  STL.64 [R1+0x6b38], R120 ;  /* 0x006b387801007387 */ /* 0x0003e80000100a00 */
[----:B------:R1:W-:Y:S01]  /*3f850*/  LDGSTS.E [R118+-0x41800], [R120.64], P5 ;  /* 0xbe80000078767fae */ /* 0x0003e2000a921844 */
[----:B------:R-:W-:-:S05]  /*3f860*/  IMAD.WIDE R138, R252, 0x4, R130 ;  /* 0x00000004fc8a7825 */ /* 0x000fca00078e0282 */
        /* <DEDUP_REMOVED lines=27> */
[----:B------:R-:W-:Y:S01]  /*3fa20*/  IMAD.WIDE R128, R252, 0x4, R128 ;  /* 0x00000004fc807825 */ /* 0x000fe200078e0280 */
[----:B------:R-:W-:-:S05]  /*3fa30*/  IADD3 R0, R140, 0x100000, RZ ;  /* 0x001000008c007810 */ /* 0x000fca0007ffe0ff */
[----:B------:R4:W-:Y:S04]  /*3fa40*/  LDGSTS.E [R0+-0x5e500], [R128.64], P4 ;  /* 0xa1b0000080007fae */ /* 0x0009e8000a121844 */
[----:B-1----:R-:W3:Y:S04]  /*3fa50*/  LDL.LU.64 R132, [R1+0x2338] ;  /* 0x0023380001847983 */ /* 0x002ee80000300a00 */
[----:B------:R1:W-:Y:S01]  /*3fa60*/  STL.64 [R1+0x1980], R128 ;  /* 0x0019808001007387 */ /* 0x0003e20000100a00 */
[----:B--2---:R-:W-:-:S03]  /*3fa70*/  IMAD.WIDE R142, R252, 0x4, R136 ;  /* 0x00000004fc8e7825 */ /* 0x004fc600078e0288 */
        /* <DEDUP_REMOVED lines=11> */
[----:B------:R-:W-:-:S05]  /*3fb30*/  IMAD.WIDE R130, R252, 0x4, R130 ;  /* 0x00000004fc827825 */ /* 0x000fca00078e0282 */
        /* <DEDUP_REMOVED lines=18> */
[----:B--2---:R-:W-:-:S03]  /*3fc60*/  IMAD.WIDE R142, R252, 0x4, R136 ;  /* 0x00000004fc8e7825 */ /* 0x004fc600078e0288 */
[----:B------:R1:W-:Y:S04]  /*3fc70*/  LDGSTS.E [R0+-0x5a500], [R132.64], P4 ;  /* 0xa5b0000084007fae */ /* 0x0003e8000a121844 */
        /* <DEDUP_REMOVED lines=215> */
[----:B------:R2:W-:Y:S02]  /*409f0*/  LDGSTS.E [R118+-0x5f400], [R142.64], P5 ;  /* 0xa0c000008e767fae */ /* 0x0005e4000a921844 */
[----:B------:R4:W-:Y:S01]  /*40a00*/  LDGSTS.E [R117+-0x5f300], [R138.64], P4 ;  /* 0xa0d000008a757fae */ /* 0x0009e2000a121844 */
[----:B-1----:R-:W-:-:S03]  /*40a10*/  IMAD.WIDE R128, R252, 0x4, R122 ;  /* 0x00000004fc807825 */ /* 0x002fc600078e027a */
[----:B------:R-:W3:Y:S01]  /*40a20*/  LDL.LU.64 R122, [R1+0x2b50] ;  /* 0x002b5000017a7983 */ /* 0x000ee20000300a00 */
[----:B------:R-:W-:Y:S02]  /*40a30*/  STL.64 [R1+0x1760], R138 ;  /* 0x0017608a01007387 */ /* 0x000fe40000100a00 */
[----:B------:R1:W-:Y:S01]  /*40a40*/  STL.64 [R1+0x18d8], R128 ;  /* 0x0018d88001007387 */ /* 0x0003e20000100a00 */
[----:B------:R1:W-:Y:S01]  /*40a50*/  LDGSTS.E [R116+-0x5e400], [R128.64], P5 ;  /* 0xa1c0000080747fae */ /* 0x0003e2000a921844 */
[----:B------:R-:W-:-:S03]  /*40a60*/  IADD3 R0, R141, 0x100000, RZ ;  /* 0x001000008d007810 */ /* 0x000fc60007ffe0ff */
[----:B-1----:R-:W3:Y:S01]  /*40a70*/  LDL.LU.64 R128, [R1+0x2330] ;  /* 0x0023300001807983 */ /* 0x002ee20000300a00 */
[----:B------:R-:W-:-:S05]  /*40a80*/  IMAD.WIDE R130, R252, 0x4, R130 ;  /* 0x00000004fc827825 */ /* 0x000fca00078e0282 */
        /* <DEDUP_REMOVED lines=10> */
[----:B------:R-:W4:Y:S01]  /*40b30*/  LDL.LU.64 R120, [R1+0x2ad0] ;  /* 0x002ad00001787983 */ /* 0x000f220000300a00 */
[----:B------:R-:W-:Y:S03]  /*40b40*/  STL.64 [R1+0x1900], R138 ;  /* 0x0019008a01007387 */ /* 0x000fe60000100a00 */
        /* <DEDUP_REMOVED lines=14> */
[----:B------:R-:W3:Y:S01]  /*40c30*/  LDL.LU.64 R122, [R1+0x2a50] ;  /* 0x002a5000017a7983 */ /* 0x000ee20000300a00 */
[----:B------:R-:W-:Y:S03]  /*40c40*/  STL.64 [R1+0x1940], R138 ;  /* 0x0019408a01007387 */ /* 0x000fe60000100a00 */
[----:B------:R1:W-:Y:S04]  /*40c50*/  STL.64 [R1+0x1978], R132 ;  /* 0x0019788401007387 */ /* 0x0003e80000100a00 */
[----:B------:R1:W-:Y:S01]  /*40c60*/  LDGSTS.E [R116+-0x5a400], [R132.64], P5 ;  /* 0xa5c0000084747fae */ /* 0x0003e2000a921844 */
[----:B------:R-:W-:-:S03]  /*40c70*/  IMAD.WIDE R128, R252, 0x4, R128 ;  /* 0x00000004fc807825 */ /* 0x000fc600078e0280 */
[----:B-1----:R-:W3:Y:S02]  /*40c80*/  LDL.LU.64 R132, [R1+0x2230] ;  /* 0x0022300001847983 */ /* 0x002ee40000300a00 */
[----:B------:R1:W-:Y:S02]  /*40c90*/  STL.64 [R1+0x1970], R128 ;  /* 0x0019708001007387 */ /* 0x0003e40000100a00 */
        /* <DEDUP_REMOVED lines=12> */
[----:B------:R1:W-:Y:S01]  /*40d60*/  LDGSTS.E [R116+-0x58400], [R128.64], P5 ;  /* 0xa7c0000080747fae */ /* 0x0003e2000a921844 */
[----:B------:R-:W-:-:S03]  /*40d70*/  IMAD.WIDE R130, R252, 0x4, R130 ;  /* 0x00000004fc827825 */ /* 0x000fc600078e0282 */
[----:B-1----:R-:W4:Y:S02]  /*40d80*/  LDL.LU.64 R128, [R1+0x21b0] ;  /* 0x0021b00001807983 */ /* 0x002f240000300a00 */
[----:B------:R1:W-:Y:S02]  /*40d90*/  STL.64 [R1+0x19d0], R130 ;  /* 0x0019d08201007387 */ /* 0x0003e40000100a00 */
        /* <DEDUP_REMOVED lines=84> */
[----:B-1----:R-:W2:Y:S04]  /*412e0*/  LDL.LU.64 R128, [R1+0x1ef0] ;  /* 0x001ef00001807983 */ /* 0x002ea80000300a00 */
[----:B------:R1:W-:Y:S01]  /*412f0*/  LDGSTS.E [R118+-0x4d400], [R142.64], P5 ;  /* 0xb2c000008e767fae */ /* 0x0003e2000a921844 */
[----:B----4-:R-:W-:-:S03]  /*41300*/  IMAD.WIDE R138, R252, 0x4, R126 ;  /* 0x00000004fc8a7825 */ /* 0x010fc600078e027e */
[----:B------:R-:W4:Y:S02]  /*41310*/  LDL.LU.64 R126, [R1+0x26d0] ;  /* 0x0026d000017e7983 */ /* 0x000f240000300a00 */
[----:B------:R-:W-:Y:S02]  /*41320*/  STL.64 [R1+0x4bd8], R138 ;  /* 0x004bd88a01007387 */ /* 0x000fe40000100a00 */
[----:B------:R3:W-:Y:S01]  /*41330*/  LDGSTS.E [R117+-0x4d300], [R138.64], P4 ;  /* 0xb2d000008a757fae */ /* 0x0007e2000a121844 */
[----:B------:R-:W-:-:S05]  /*41340*/  IMAD.WIDE R120, R252, 0x4, R120 ;  /* 0x00000004fc787825 */ /* 0x000fca00078e0278 */
        /* <DEDUP_REMOVED lines=9> */
[----:B-1----:R-:W4:Y:S04]  /*413e0*/  LDL.LU.64 R130, [R1+0x1e70] ;  /* 0x001e700001827983 */ /* 0x002f280000300a00 */
[----:B------:R2:W-:Y:S01]  /*413f0*/  LDGSTS.E [R118+-0x4b400], [R142.64], P5 ;  /* 0xb4c000008e767fae */ /* 0x0005e2000a921844 */
[----:B---3--:R-:W-:-:S03]  /*41400*/  IMAD.WIDE R138, R252, 0x4, R124 ;  /* 0x00000004fc8a7825 */ /* 0x008fc600078e027c */
[----:B------:R-:W3:Y:S02]  /*41410*/  LDL.LU.64 R124, [R1+0x2650] ;  /* 0x00265000017c7983 */ /* 0x000ee40000300a00 */
[----:B------:R-:W-:Y:S02]  /*41420*/  STL.64 [R1+0x4c58], R138 ;  /* 0x004c588a01007387 */ /* 0x000fe40000100a00 */
[----:B------:R1:W-:Y:S01]  /*41430*/  LDGSTS.E [R117+-0x4b300], [R138.64], P4 ;  /* 0xb4d000008a757fae */ /* 0x0003e2000a121844 */
[----:B------:R-:W-:-:S05]  /*41440*/  IMAD.WIDE R122, R252, 0x4, R122 ;  /* 0x00000004fc7a7825 */ /* 0x000fca00078e027a */
[----:B------:R1:W-:Y:S04]  /*41450*/  STL.64 [R1+0x6928], R122 ;  /* 0x0069287a01007387 */ /* 0x0003e80000100a00 */
[----:B------:R1:W-:Y:S01]  /*41460*/  LDGSTS.E [R116+-0x4a400], [R122.64], P5 ;  /* 0xb5c000007a747fae */ /* 0x0003e2000a921844 */
[----:B------:R-:W-:-:S03]  /*41470*/  IMAD.WIDE R132, R252, 0x4, R132 ;  /* 0x00000004fc847825 */ /* 0x000fc600078e0284 */
[----:B-1----:R-:W3:Y:S02]  /*41480*/  LDL.LU.64 R122, [R1+0x1e30] ;  /* 0x001e3000017a7983 */ /* 0x002ee40000300a00 */
[----:B------:R1:W-:Y:S02]  /*41490*/  STL.64 [R1+0x6920], R132 ;  /* 0x0069208401007387 */ /* 0x0003e40000100a00 */
[----:B------:R1:W-:Y:S04]  /*414a0*/  LDGSTS.E [R0+-0x4a300], [R132.64], P4 ;  /* 0xb5d0000084007fae */ /* 0x0003e8000a121844 */
[----:B-1----:R-:W3:Y:S01]  /*414b0*/  LDL.LU.64 R132, [R1+0x25e0] ;  /* 0x0025e00001847983 */ /* 0x002ee20000300a00 */
[----:B--2---:R-:W-:-:S04]  /*414c0*/  IMAD.WIDE R142, R252, 0x4, R136 ;  /* 0x00000004fc8e7825 */ /* 0x004fc800078e0288 */
[C---:B------:R-:W-:Y:S01]  /*414d0*/  IMAD.WIDE R138, R252.reuse, 0x4, R128 ;  /* 0x00000004fc8a7825 */ /* 0x040fe200078e0280 */
[----:B------:R-:W-:Y:S03]  /*414e0*/  STL.64 [R1+0x6938], R142 ;  /* 0x0069388e01007387 */ /* 0x000fe60000100a00 */
[----:B------:R-:W2:Y:S01]  /*414f0*/  LDL.LU.64 R128, [R1+0x1df0] ;  /* 0x001df00001807983 */ /* 0x000ea20000300a00 */
[----:B------:R1:W-:Y:S01]  /*41500*/  LDGSTS.E [R118+-0x49400], [R142.64], P5 ;  /* 0xb6c000008e767fae */ /* 0x0003e2000a921844 */
[----:B------:R1:W-:Y:S02]  /*41510*/  LDGSTS.E [R117+-0x49300], [R138.64], P4 ;  /* 0xb6d000008a757fae */ /* 0x0003e4000a121844 */
[C---:B----4-:R-:W-:Y:S02]  /*41520*/  IMAD.WIDE R136, R252.reuse, 0x4, R126 ;  /* 0x00000004fc887825 */ /* 0x050fe400078e027e */
[----:B------:R-:W4:Y:S02]  /*41530*/  LDL.LU.64 R126, [R1+0x25a0] ;  /* 0x0025a000017e7983 */ /* 0x000f240000300a00 */
[----:B------:R-:W-:Y:S02]  /*41540*/  STL.64 [R1+0x6930], R138 ;  /* 0x0069308a01007387 */ /* 0x000fe40000100a00 */
[----:B------:R1:W-:Y:S01]  /*41550*/  STL.64 [R1+0x6948], R136 ;  /* 0x0069488801007387 */ /* 0x0003e20000100a00 */
[----:B------:R1:W-:Y:S04]  /*41560*/  LDGSTS.E [R116+-0x48400], [R136.64], P5 ;  /* 0xb7c0000088747fae */ /* 0x0003e8000a921844 */
[----:B-1----:R-:W4:Y:S01]  /*41570*/  LDL.LU.64 R136, [R1+0x1db0] ;  /* 0x001db00001887983 */ /* 0x002f220000300a00 */
[----:B------:R-:W-:-:S05]  /*41580*/  IMAD.WIDE R120, R252, 0x4, R120 ;  /* 0x00000004fc787825 */ /* 0x000fca00078e0278 */
[----:B------:R1:W-:Y:S04]  /*41590*/  STL.64 [R1+0x6940], R120 ;  /* 0x0069407801007387 */ /* 0x0003e80000100a00 */
[----:B------:R1:W-:Y:S04]  /*415a0*/  LDGSTS.E [R0+-0x48300], [R120.64], P4 ;  /* 0xb7d0000078007fae */ /* 0x0003e8000a121844 */
[----:B-1----:R-:W4:Y:S01]  /*415b0*/  LDL.LU.64 R120, [R1+0x2560] ;  /* 0x0025600001787983 */ /* 0x002f220000300a00 */
[----:B------:R-:W-:-:S04]  /*415c0*/  IMAD.WIDE R142, R252, 0x4, R134 ;  /* 0x00000004fc8e7825 */ /* 0x000fc800078e0286 */
[C---:B------:R-:W-:Y:S01]  /*415d0*/  IMAD.WIDE R138, R252.reuse, 0x4, R130 ;  /* 0x00000004fc8a7825 */ /* 0x040fe200078e0282 */
[----:B------:R-:W-:Y:S03]  /*415e0*/  STL.64 [R1+0x6958], R142 ;  /* 0x0069588e01007387 */ /* 0x000fe60000100a00 */
[----:B------:R-:W4:Y:S01]  /*415f0*/  LDL.LU.64 R130, [R1+0x1d70] ;  /* 0x001d700001827983 */ /* 0x000f220000300a00 */
[----:B------:R1:W-:Y:S01]  /*41600*/  LDGSTS.E [R118+-0x47400], [R142.64], P5 ;  /* 0xb8c000008e767fae */ /* 0x0003e2000a921844 */
[----:B------:R2:W-:Y:S02]  /*41610*/  LDGSTS.E [R117+-0x47300], [R138.64], P4 ;  /* 0xb8d000008a757fae */ /* 0x0005e4000a121844 */
[C---:B---3--:R-:W-:Y:S02]  /*41620*/  IMAD.WIDE R134, R252.reuse, 0x4, R124 ;  /* 0x00000004fc867825 */ /* 0x048fe400078e027c */
[----:B------:R-:W3:Y:S02]  /*41630*/  LDL.LU.64 R124, [R1+0x2520] ;  /* 0x00252000017c7983 */ /* 0x000ee40000300a00 */
[----:B------:R-:W-:Y:S02]  /*41640*/  STL.64 [R1+0x6950], R138 ;  /* 0x0069508a01007387 */ /* 0x000fe40000100a00 */
[----:B------:R1:W-:Y:S01]  /*41650*/  STL.64 [R1+0x6968], R134 ;  /* 0x0069688601007387 */ /* 0x0003e20000100a00 */
[----:B------:R1:W-:Y:S04]  /*41660*/  LDGSTS.E [R116+-0x46400], [R134.64], P5 ;  /* 0xb9c0000086747fae */ /* 0x0003e8000a921844 */
[----:B-1----:R-:W3:Y:S01]  /*41670*/  LDL.LU.64 R134, [R1+0x1d30] ;  /* 0x001d300001867983 */ /* 0x002ee20000300a00 */
[----:B------:R-:W-:-:S05]  /*41680*/  IMAD.WIDE R122, R252, 0x4, R122 ;  /* 0x00000004fc7a7825 */ /* 0x000fca00078e027a */
[----:B------:R1:W-:Y:S04]  /*41690*/  STL.64 [R1+0x6960], R122 ;  /* 0x0069607a01007387 */ /* 0x0003e80000100a00 */
[----:B------:R1:W-:Y:S01]  /*416a0*/  LDGSTS.E [R0+-0x46300], [R122.64], P4 ;  /* 0xb9d000007a007fae */ /* 0x0003e2000a121844 */
[----:B------:R-:W-:-:S03]  /*416b0*/  IMAD.WIDE R142, R252, 0x4, R132 ;  /* 0x00000004fc8e7825 */ /* 0x000fc600078e0284 */
[----:B-1----:R-:W3:Y:S02]  /*416c0*/  LDL.LU.64 R122, [R1+0x24e0] ;  /* 0x0024e000017a7983 */ /* 0x002ee40000300a00 */
[----:B------:R-:W-:Y:S02]  /*416d0*/  STL.64 [R1+0x6978], R142 ;  /* 0x0069788e01007387 */ /* 0x000fe40000100a00 */
[----:B------:R1:W-:Y:S01]  /*416e0*/  LDGSTS.E [R118+-0x45400], [R142.64], P5 ;  /* 0xbac000008e767fae */ /* 0x0003e2000a921844 */
[----:B--2---:R-:W-:-:S03]  /*416f0*/  IMAD.WIDE R138, R252, 0x4, R128 ;  /* 0x00000004fc8a7825 */ /* 0x004fc600078e0280 */
[----:B------:R-:W2:Y:S04]  /*41700*/  LDL.LU.64 R128, [R1+0x1cf0] ;  /* 0x001cf00001807983 */ /* 0x000ea80000300a00 */
[----:B------:R1:W-:Y:S01]  /*41710*/  LDGSTS.E [R117+-0x45300], [R138.64], P4 ;  /* 0xbad000008a757fae */ /* 0x0003e2000a121844 */
[----:B----4-:R-:W-:-:S03]  /*41720*/  IMAD.WIDE R132, R252, 0x4, R126 ;  /* 0x00000004fc847825 */ /* 0x010fc600078e027e */
[----:B------:R-:W4:Y:S01]  /*41730*/  LDL.LU.64 R126, [R1+0x24a8] ;  /* 0x0024a800017e7983 */ /* 0x000f220000300a00 */
[----:B------:R-:W-:Y:S02]  /*41740*/  STL.64 [R1+0x6970], R138 ;  /* 0x0069708a01007387 */ /* 0x000fe40000100a00 */
[----:B------:R1:W-:Y:S01]  /*41750*/  STL.64 [R1+0x6998], R132 ;  /* 0x0069988401007387 */ /* 0x0003e20000100a00 */
[----:B------:R1:W-:Y:S01]  /*41760*/  LDGSTS.E [R116+-0x44400], [R132.64], P5 ;  /* 0xbbc0000084747fae */ /* 0x0003e2000a921844 */
[----:B------:R-:W-:-:S03]  /*41770*/  IMAD.WIDE R136, R252, 0x4, R136 ;  /* 0x00000004fc887825 */ /* 0x000fc600078e0288 */
[----:B-1----:R-:W4:Y:S02]  /*41780*/  LDL.LU.64 R132, [R1+0x1cb0] ;  /* 0x001cb00001847983 */ /* 0x002f240000300a00 */
[----:B------:R1:W-:Y:S02]  /*41790*/  STL.64 [R1+0x6990], R136 ;  /* 0x0069908801007387 */ /* 0x0003e40000100a00 */
[----:B------:R1:W-:Y:S04]  /*417a0*/  LDGSTS.E [R0+-0x44300], [R136.64], P4 ;  /* 0xbbd0000088007fae */ /* 0x0003e8000a121844 */
[----:B-1----:R-:W4:Y:S01]  /*417b0*/  LDL.LU.64 R136, [R1+0x2c80] ;  /* 0x002c800001887983 */ /* 0x002f220000300a00 */
[----:B------:R-:W-:-:S05]  /*417c0*/  IMAD.WIDE R120, R252, 0x4, R120 ;  /* 0x00000004fc787825 */ /* 0x000fca00078e0278 */
[----:B------:R1:W-:Y:S04]  /*417d0*/  STL.64 [R1+0x69d8], R120 ;  /* 0x0069d87801007387 */ /* 0x0003e80000100a00 */
[----:B------:R1:W-:Y:S01]  /*417e0*/  LDGSTS.E [R118+-0x43400], [R120.64], P5 ;  /* 0xbcc0000078767fae */ /* 0x0003e2000a921844 */
[----:B------:R-:W-:-:S05]  /*417f0*/  IMAD.WIDE R138, R252, 0x4, R130 ;  /* 0x00000004fc8a7825 */ /* 0x000fca00078e0282 */
[----:B------:R2:W-:Y:S01]  /*41800*/  LDGSTS.E [R117+-0x43300], [R138.64], P4 ;  /* 0xbcd000008a757fae */ /* 0x0005e2000a121844 */
[----:B---3--:R-:W-:-:S03]  /*41810*/  IMAD.WIDE R130, R252, 0x4, R124 ;  /* 0x00000004fc827825 */ /* 0x008fc600078e027c */
[----:B------:R-:W3:Y:S01]  /*41820*/  LDL.LU.64 R124, [R1+0x2468] ;  /* 0x00246800017c7983 */ /* 0x000ee20000300a00 */
[----:B------:R-:W-:Y:S02]  /*41830*/  STL.64 [R1+0x69d0], R138 ;  /* 0x0069d08a01007387 */ /* 0x000fe40000100a00 */
[----:B-1----:R-:W3:Y:S02]  /*41840*/  LDL.LU.64 R120, [R1+0x2c48] ;  /* 0x002c480001787983 */ /* 0x002ee40000300a00 */
[----:B------:R1:W-:Y:S01]  /*41850*/  STL.64 [R1+0x69c8], R130 ;  /* 0x0069c88201007387 */ /* 0x0003e20000100a00 */
[----:B------:R1:W-:Y:S01]  /*41860*/  LDGSTS.E [R116+-0x42400], [R130.64], P5 ;  /* 0xbdc0000082747fae */ /* 0x0003e2000a921844 */
[----:B------:R-:W-:-:S03]  /*41870*/  IMAD.WIDE R134, R252, 0x4, R134 ;  /* 0x00000004fc867825 */ /* 0x000fc600078e0286 */
[----:B-1----:R-:W3:Y:S02]  /*41880*/  LDL.LU.64 R130, [R1+0x2428] ;  /* 0x0024280001827983 */ /* 0x002ee40000300a00 */
[----:B------:R1:W-:Y:S02]  /*41890*/  STL.64 [R1+0x69c0], R134 ;  /* 0x0069c08601007387 */ /* 0x0003e40000100a00 */
[----:B------:R1:W-:Y:S04]  /*418a0*/  LDGSTS.E [R0+-0x42300], [R134.64], P4 ;  /* 0xbdd0000086007fae */ /* 0x0003e8000a121844 */
[----:B-1----:R-:W3:Y:S01]  /*418b0*/  LDL.LU.64 R134, [R1+0x2c08] ;  /* 0x002c080001867983 */ /* 0x002ee20000300a00 */
[----:B------:R-:W-:-:S05]  /*418c0*/  IMAD.WIDE R122, R252, 0x4, R122 ;  /* 0x00000004fc7a7825 */ /* 0x000fca00078e027a */
[----:B------:R1:W-:Y:S04]  /*418d0*/  STL.64 [R1+0x69b8], R122 ;  /* 0x0069b87a01007387 */ /* 0x0003e80000100a00 */
[----:B------:R1:W-:Y:S01]  /*418e0*/  LDGSTS.E [R118+-0x41400], [R122.64], P5 ;  /* 0xbec000007a767fae */ /* 0x0003e2000a921844 */
[----:B--2---:R-:W-:-:S05]  /*418f0*/  IMAD.WIDE R138, R252, 0x4, R128 ;  /* 0x00000004fc8a7825 */ /* 0x004fca00078e0280 */
[----:B------:R3:W-:Y:S01]  /*41900*/  LDGSTS.E [R117+-0x41300], [R138.64], P4 ;  /* 0xbed000008a757fae */ /* 0x0007e2000a121844 */
[----:B----4-:R-:W-:-:S03]  /*41910*/  IMAD.WIDE R128, R252, 0x4, R126 ;  /* 0x00000004fc807825 */ /* 0x010fc600078e027e */
[----:B------:R-:W2:Y:S01]  /*41920*/  LDL.LU.64 R126, [R1+0x23e8] ;  /* 0x0023e800017e7983 */ /* 0x000ea20000300a00 */
[----:B------:R-:W-:Y:S02]  /*41930*/  STL.64 [R1+0x69b0], R138 ;  /* 0x0069b08a01007387 */ /* 0x000fe40000100a00 */
[----:B-1----:R-:W4:Y:S02]  /*41940*/  LDL.LU.64 R122, [R1+0x2bc8] ;  /* 0x002bc800017a7983 */ /* 0x002f240000300a00 */
[----:B------:R1:W-:Y:S01]  /*41950*/  STL.64 [R1+0x69a8], R128 ;  /* 0x0069a88001007387 */ /* 0x0003e20000100a00 */
[----:B------:R1:W-:Y:S01]  /*41960*/  LDGSTS.E [R116+-0x40400], [R128.64], P5 ;  /* 0xbfc0000080747fae */ /* 0x0003e2000a921844 */
[----:B------:R-:W-:-:S03]  /*41970*/  IMAD.WIDE R132, R252, 0x4, R132 ;  /* 0x00000004fc847825 */ /* 0x000fc600078e0284 */
[----:B-1----:R-:W4:Y:S02]  /*41980*/  LDL.LU.64 R128, [R1+0x23a8] ;  /* 0x0023a80001807983 */ /* 0x002f240000300a00 */
[----:B------:R1:W-:Y:S02]  /*41990*/  STL.64 [R1+0x69a0], R132 ;  /* 0x0069a08401007387 */ /* 0x0003e40000100a00 */
[----:B------:R1:W-:Y:S01]  /*419a0*/  LDGSTS.E [R0+-0x40300], [R132.64], P4 ;  /* 0xbfd0000084007fae */ /* 0x0003e2000a121844 */
[----:B------:R-:W-:-:S03]  /*419b0*/  IMAD.WIDE R140, R252, 0x4, R136 ;  /* 0x00000004fc8c7825 */ /* 0x000fc600078e0288 */
[----:B------:R-:W4:Y:S04]  /*419c0*/  LDL.LU.64 R136, [R1+0x2b88] ;  /* 0x002b880001887983 */ /* 0x000f280000300a00 */
[----:B------:R1:W-:Y:S01]  /*419d0*/  STL.64 [R1+0x1718], R140 ;  /* 0x0017188c01007387 */ /* 0x0003e20000100a00 */
[----:B---3--:R-:W-:-:S04]  /*419e0*/  IMAD.WIDE R138, R252, 0x4, R124 ;  /* 0x00000004fc8a7825 */ /* 0x008fc800078e027c */
[----:B-1----:R-:W-:Y:S01]  /*419f0*/  IMAD.WIDE R132, R252, 0x4, R120 ;  /* 0x00000004fc847825 */ /* 0x002fe200078e0278 */
[----:B------:R-:W3:Y:S03]  /*41a00*/  LDL.LU.64 R124, [R1+0x2368] ;  /* 0x00236800017c7983 */ /* 0x000ee60000300a00 */
[----:B------:R-:W3:Y:S01]  /*41a10*/  LDL.LU.64 R120, [R1+0x2b48] ;  /* 0x002b480001787983 */ /* 0x000ee20000300a00 */
[----:B------:R-:W-:-:S04]  /*41a20*/  LOP3.LUT R119, R119, 0x70, RZ, 0x3c, !PT ;  /* 0x0000007077777812 */ /* 0x000fc800078e3cff */
[C---:B------:R-:W-:Y:S02]  /*41a30*/  IADD3 R118, R119.reuse, 0x100000, RZ ;  /* 0x0010000077767810 */ /* 0x040fe40007ffe0ff */
[C---:B------:R-:W-:Y:S02]  /*41a40*/  IADD3 R117, R119.reuse, 0x100000, RZ ;  /* 0x0010000077757810 */ /* 0x040fe40007ffe0ff */
[C---:B------:R-:W-:Y:S01]  /*41a50*/  IADD3 R116, R119.reuse, 0x100000, RZ ;  /* 0x0010000077747810 */ /* 0x040fe20007ffe0ff */
[----:B------:R-:W-:Y:S04]  /*41a60*/  STL.64 [R1+0x1710], R138 ;  /* 0x0017108a01007387 */ /* 0x000fe80000100a00 */
[----:B------:R1:W-:Y:S01]  /*41a70*/  LDGSTS.E [R118+-0x5f200], [R140.64], P5 ;  /* 0xa0e000008c767fae */ /* 0x0003e2000a921844 */
[----:B------:R2:W-:Y:S02]  /*41a80*/  LDGSTS.E [R117+-0x5f100], [R138.64], P4 ;  /* 0xa0f000008a757fae */ /* 0x0005e4000a121844 */
[----:B------:R-:W-:Y:S01]  /*41a90*/  IMAD.WIDE R130, R252, 0x4, R130 ;  /* 0x00000004fc827825 */ /* 0x000fe200078e0282 */
[----:B------:R1:W-:Y:S01]  /*41aa0*/  STL.64 [R1+0x1728], R132 ;  /* 0x0017288401007387 */ /* 0x0003e20000100a00 */
[----:B------:R-:W-:-:S03]  /*41ab0*/  IADD3 R0, R119, 0x100000, RZ ;  /* 0x0010000077007810 */ /* 0x000fc60007ffe0ff */
[----:B------:R1:W-:Y:S04]  /*41ac0*/  LDGSTS.E [R116+-0x5e200], [R132.64], P5 ;  /* 0xa1e0000084747fae */ /* 0x0003e8000a921844 */
[----:B------:R4:W-:Y:S01]  /*41ad0*/  LDGSTS.E [R0+-0x5e100], [R130.64], P4 ;  /* 0xa1f0000082007fae */ /* 0x0009e2000a121844 */
[----:B-1----:R-:W-:-:S03]  /*41ae0*/  IMAD.WIDE R140, R252, 0x4, R134 ;  /* 0x00000004fc8c7825 */ /* 0x002fc600078e0286 */
[----:B------:R-:W3:Y:S01]  /*41af0*/  LDL.LU.64 R132, [R1+0x2328] ;  /* 0x0023280001847983 */ /* 0x000ee20000300a00 */
[----:B------:R4:W-:Y:S02]  /*41b00*/  STL.64 [R1+0x1720], R130 ;  /* 0x0017208201007387 */ /* 0x0009e40000100a00 */
[----:B------:R-:W3:Y:S01]  /*41b10*/  LDL.LU.64 R134, [R1+0x2b08] ;  /* 0x002b080001867983 */ /* 0x000ee20000300a00 */
[----:B------:R-:W-:Y:S04]  /*41b20*/  STL.64 [R1+0x1738], R140 ;  /* 0x0017388c01007387 */ /* 0x000fe80000100a00 */
[----:B------:R1:W-:Y:S01]  /*41b30*/  LDGSTS.E [R118+-0x5d200], [R140.64], P5 ;  /* 0xa2e000008c767fae */ /* 0x0003e2000a921844 */
[----:B--2---:R-:W-:-:S04]  /*41b40*/  IMAD.WIDE R138, R252, 0x4, R126 ;  /* 0x00000004fc8a7825 */ /* 0x004fc800078e027e */
[C---:B----4-:R-:W-:Y:S01]  /*41b50*/  IMAD.WIDE R130, R252.reuse, 0x4, R122 ;  /* 0x00000004fc827825 */ /* 0x050fe200078e027a */
[----:B------:R-:W2:Y:S03]  /*41b60*/  LDL.LU.64 R126, [R1+0x22e8] ;  /* 0x0022e800017e7983 */ /* 0x000ea60000300a00 */
[----:B------:R-:W4:Y:S02]  /*41b70*/  LDL.LU.64 R122, [R1+0x2ac8] ;  /* 0x002ac800017a7983 */ /* 0x000f240000300a00 */
[----:B------:R-:W-:Y:S01]  /*41b80*/  STL.64 [R1+0x1730], R138 ;  /* 0x0017308a01007387 */ /* 0x000fe20000100a00 */
[----:B------:R3:W-:Y:S04]  /*41b90*/  LDGSTS.E [R117+-0x5d100], [R138.64], P4 ;  /* 0xa2f000008a757fae */ /* 0x0007e8000a121844 */
[----:B------:R1:W-:Y:S01]  /*41ba0*/  STL.64 [R1+0x1748], R130 ;  /* 0x0017488201007387 */ /* 0x0003e20000100a00 */
[----:B------:R1:W-:Y:S02]  /*41bb0*/  LDGSTS.E [R116+-0x5c200], [R130.64], P5 ;  /* 0xa3e0000082747fae */ /* 0x0003e4000a921844 */
[C---:B------:R-:W-:Y:S01]  /*41bc0*/  IMAD.WIDE R128, R252.reuse, 0x4, R128 ;  /* 0x00000004fc807825 */ /* 0x040fe200078e0280 */
[----:B-1----:R-:W4:Y:S04]  /*41bd0*/  LDL.LU.64 R130, [R1+0x22a8] ;  /* 0x0022a80001827983 */ /* 0x002f280000300a00 */
[----:B------:R1:W-:Y:S01]  /*41be0*/  STL.64 [R1+0x1740], R128 ;  /* 0x0017408001007387 */ /* 0x0003e20000100a00 */
[----:B------:R1:W-:Y:S01]  /*41bf0*/  LDGSTS.E [R0+-0x5c100], [R128.64], P4 ;  /* 0xa3f0000080007fae */ /* 0x0003e2000a121844 */
[----:B------:R-:W-:-:S03]  /*41c00*/  IMAD.WIDE R140, R252, 0x4, R136 ;  /* 0x00000004fc8c7825 */ /* 0x000fc600078e0288 */
[----:B------:R-:W4:Y:S04]  /*41c10*/  LDL.LU.64 R136, [R1+0x2a88] ;  /* 0x002a880001887983 */ /* 0x000f280000300a00 */
[----:B------:R-:W-:Y:S04]  /*41c20*/  STL.64 [R1+0x1758], R140 ;  /* 0x0017588c01007387 */ /* 0x000fe80000100a00 */
[----:B------:R1:W-:Y:S01]  /*41c30*/  LDGSTS.E [R118+-0x5b200], [R140.64], P5 ;  /* 0xa4e000008c767fae */ /* 0x0003e2000a921844 */
[----:B---3--:R-:W-:-:S04]  /*41c40*/  IMAD.WIDE R138, R252, 0x4, R124 ;  /* 0x00000004fc8a7825 */ /* 0x008fc800078e027c */
[C---:B-1----:R-:W-:Y:S01]  /*41c50*/  IMAD.WIDE R128, R252.reuse, 0x4, R120 ;  /* 0x00000004fc807825 */ /* 0x042fe200078e0278 */
[----:B------:R-:W3:Y:S03]  /*41c60*/  LDL.LU.64 R124, [R1+0x2268] ;  /* 0x00226800017c7983 */ /* 0x000ee60000300a00 */
[----:B------:R-:W3:Y:S02]  /*41c70*/  LDL.LU.64 R120, [R1+0x2a48] ;  /* 0x002a480001787983 */ /* 0x000ee40000300a00 */
[----:B------:R-:W-:Y:S01]  /*41c80*/  STL.64 [R1+0x1750], R138 ;  /* 0x0017508a01007387 */ /* 0x000fe20000100a00 */
[----:B------:R2:W-:Y:S04]  /*41c90*/  LDGSTS.E [R117+-0x5b100], [R138.64], P4 ;  /* 0xa4f000008a757fae */ /* 0x0005e8000a121844 */
[----:B------:R1:W-:Y:S01]  /*41ca0*/  STL.64 [R1+0x1898], R128 ;  /* 0x0018988001007387 */ /* 0x0003e20000100a00 */
[----:B------:R1:W-:Y:S03]  /*41cb0*/  LDGSTS.E [R116+-0x5a200], [R128.64], P5 ;  /* 0xa5e0000080747fae */ /* 0x0003e6000a921844 */
[----:B-1----:R-:W3:Y:S01]  /*41cc0*/  LDL.LU.64 R128, [R1+0x2228] ;  /* 0x0022280001807983 */ /* 0x002ee20000300a00 */
[----:B------:R-:W-:-:S04]  /*41cd0*/  IMAD.WIDE R132, R252, 0x4, R132 ;  /* 0x00000004fc847825 */ /* 0x000fc800078e0284 */
[C---:B------:R-:W-:Y:S01]  /*41ce0*/  IMAD.WIDE R140, R252.reuse, 0x4, R134 ;  /* 0x00000004fc8c7825 */ /* 0x040fe200078e0286 */
[----:B------:R4:W-:Y:S04]  /*41cf0*/  STL.64 [R1+0x1890], R132 ;  /* 0x0018908401007387 */ /* 0x0009e80000100a00 */
[----:B------:R4:W-:Y:S01]  /*41d00*/  LDGSTS.E [R0+-0x5a100], [R132.64], P4 ;  /* 0xa5f0000084007fae */ /* 0x0009e2000a121844 */
[----:B------:R-:W3:Y:S02]  /*41d10*/  LDL.LU.64 R134, [R1+0x2a08] ;  /* 0x002a080001867983 */ /* 0x000ee40000300a00 */
[----:B------:R-:W-:Y:S02]  /*41d20*/  STL.64 [R1+0x18f8], R140 ;  /* 0x0018f88c01007387 */ /* 0x000fe40000100a00 */
[----:B------:R1:W-:Y:S02]  /*41d30*/  LDGSTS.E [R118+-0x59200], [R140.64], P5 ;  /* 0xa6e000008c767fae */ /* 0x0003e4000a921844 */
        /* <DEDUP_REMOVED lines=23> */
[----:B------:R1:W-:Y:S02]  /*41eb0*/  LDGSTS.E [R116+-0x56200], [R130.64], P5 ;  /* 0xa9e0000082747fae */ /* 0x0003e4000a921844 */
[C---:B------:R-:W-:Y:S01]  /*41ec0*/  IMAD.WIDE R128, R252.reuse, 0x4, R128 ;  /* 0x00000004fc807825 */ /* 0x040fe200078e0280 */
[----:B-1----:R-:W3:Y:S04]  /*41ed0*/  LDL.LU.64 R130, [R1+0x2128] ;  /* 0x0021280001827983 */ /* 0x002ee80000300a00 */
[----:B------:R1:W-:Y:S01]  /*41ee0*/  STL.64 [R1+0x1960], R128 ;  /* 0x0019608001007387 */ /* 0x0003e20000100a00 */
[----:B------:R1:W-:Y:S01]  /*41ef0*/  LDGSTS.E [R0+-0x56100], [R128.64], P4 ;  /* 0xa9f0000080007fae */ /* 0x0003e2000a121844 */
[----:B------:R-:W-:-:S03]  /*41f00*/  IMAD.WIDE R140, R252, 0x4, R134 ;  /* 0x00000004fc8c7825 */ /* 0x000fc600078e0286 */
[----:B------:R-:W3:Y:S04]  /*41f10*/  LDL.LU.64 R134, [R1+0x2908] ;  /* 0x0029080001867983 */ /* 0x000ee80000300a00 */
[----:B------:R-:W-:Y:S04]  /*41f20*/  STL.64 [R1+0x1998], R140 ;  /* 0x0019988c01007387 */ /* 0x000fe80000100a00 */
[----:B-1----:R-:W3:Y:S04]  /*41f30*/  LDL.LU.64 R128, [R1+0x20e8] ;  /* 0x0020e80001807983 */ /* 0x002ee80000300a00 */
[----:B------:R1:W-:Y:S01]  /*41f40*/  LDGSTS.E [R118+-0x55200], [R140.64], P5 ;  /* 0xaae000008c767fae */ /* 0x0003e2000a921844 */
[----:B--2---:R-:W-:-:S04]  /*41f50*/  IMAD.WIDE R138, R252, 0x4, R126 ;  /* 0x00000004fc8a7825 */ /* 0x004fc800078e027e */
[C---:B----4-:R-:W-:Y:S01]  /*41f60*/  IMAD.WIDE R122, R252.reuse, 0x4, R122 ;  /* 0x00000004fc7a7825 */ /* 0x050fe200078e027a */
[----:B------:R-:W2:Y:S03]  /*41f70*/  LDL.LU.64 R126, [R1+0x28c8] ;  /* 0x0028c800017e7983 */ /* 0x000ea60000300a00 */
[----:B------:R-:W-:Y:S01]  /*41f80*/  STL.64 [R1+0x1990], R138 ;  /* 0x0019908a01007387 */ /* 0x000fe20000100a00 */
[----:B------:R3:W-:Y:S04]  /*41f90*/  LDGSTS.E [R117+-0x55100], [R138.64], P4 ;  /* 0xaaf000008a757fae */ /* 0x0007e8000a121844 */
[----:B------:R4:W-:Y:S01]  /*41fa0*/  STL.64 [R1+0x19c8], R122 ;  /* 0x0019c87a01007387 */ /* 0x0009e20000100a00 */
[----:B------:R4:W-:Y:S02]  /*41fb0*/  LDGSTS.E [R116+-0x54200], [R122.64], P5 ;  /* 0xabe000007a747fae */ /* 0x0009e4000a921844 */
[C---:B------:R-:W-:Y:S01]  /*41fc0*/  IMAD.WIDE R132, R252.reuse, 0x4, R132 ;  /* 0x00000004fc847825 */ /* 0x040fe200078e0284 */
[----:B----4-:R-:W4:Y:S04]  /*41fd0*/  LDL.LU.64 R122, [R1+0x20a8] ;  /* 0x0020a800017a7983 */ /* 0x010f280000300a00 */
[----:B------:R3:W-:Y:S04]  /*41fe0*/  STL.64 [R1+0x19c0], R132 ;  /* 0x0019c08401007387 */ /* 0x0007e80000100a00 */
[----:B------:R3:W-:Y:S01]  /*41ff0*/  LDGSTS.E [R0+-0x54100], [R132.64], P4 ;  /* 0xabf0000084007fae */ /* 0x0007e2000a121844 */
[----:B-1----:R-:W-:-:S03]  /*42000*/  IMAD.WIDE R140, R252, 0x4, R136 ;  /* 0x00000004fc8c7825 */ /* 0x002fc600078e0288 */
[----:B------:R-:W4:Y:S04]  /*42010*/  LDL.LU.64 R136, [R1+0x2888] ;  /* 0x0028880001887983 */ /* 0x000f280000300a00 */
[----:B------:R-:W-:Y:S04]  /*42020*/  STL.64 [R1+0x1a68], R140 ;  /* 0x001a688c01007387 */ /* 0x000fe80000100a00 */
[----:B------:R1:W-:Y:S01]  /*42030*/  LDGSTS.E [R118+-0x53200], [R140.64], P5 ;  /* 0xace000008c767fae */ /* 0x0003e2000a921844 */
[----:B---3--:R-:W-:-:S04]  /*42040*/  IMAD.WIDE R138, R252, 0x4, R124 ;  /* 0x00000004fc8a7825 */ /* 0x008fc800078e027c */
[C---:B------:R-:W-:Y:S01]  /*42050*/  IMAD.WIDE R132, R252.reuse, 0x4, R120 ;  /* 0x00000004fc847825 */ /* 0x040fe200078e0278 */
        /* <DEDUP_REMOVED lines=10> */
[----:B------:R-:W-:-:S04]  /*42100*/  IMAD.WIDE R140, R252, 0x4, R134 ;  /* 0x00000004fc8c7825 */ /* 0x000fc800078e0286 */
[C---:B------:R-:W-:Y:S01]  /*42110*/  IMAD.WIDE R138, R252.reuse, 0x4, R128 ;  /* 0x00000004fc8a7825 */ /* 0x040fe200078e0280 */
[----:B------:R-:W3:Y:S03]  /*42120*/  LDL.LU.64 R134, [R1+0x2808] ;  /* 0x0028080001867983 */ /* 0x000ee60000300a00 */
[----:B------:R-:W-:Y:S01]  /*42130*/  STL.64 [R1+0x1b38], R140 ;  /* 0x001b388c01007387 */ /* 0x000fe20000100a00 */
[----:B-1----:R-:W3:Y:S01]  /*42140*/  LDL.LU.64 R130, [R1+0x1fe8] ;  /* 0x001fe80001827983 */ /* 0x002ee20000300a00 */
[----:B------:R-:W3:Y:S03]  /*42150*/  LDL.LU.64 R128, [R1+0x27c8] ;  /* 0x0027c80001807983 */ /* 0x000ee60000300a00 */
[----:B------:R1:W-:Y:S04]  /*42160*/  LDGSTS.E [R118+-0x51200], [R140.64], P5 ;  /* 0xaee000008c767fae */ /* 0x0003e8000a921844 */
[----:B------:R-:W-:Y:S01]  /*42170*/  STL.64 [R1+0x1b30], R138 ;  /* 0x001b308a01007387 */ /* 0x000fe20000100a00 */
[----:B------:R3:W-:Y:S02]  /*42180*/  LDGSTS.E [R117+-0x51100], [R138.64], P4 ;  /* 0xaef000008a757fae */ /* 0x0007e4000a121844 */
[----:B--2---:R-:W-:-:S05]  /*42190*/  IMAD.WIDE R126, R252, 0x4, R126 ;  /* 0x00000004fc7e7825 */ /* 0x004fca00078e027e */
[----:B------:R2:W-:Y:S04]  /*421a0*/  STL.64 [R1+0x1b78], R126 ;  /* 0x001b787e01007387 */ /* 0x0005e80000100a00 */
[----:B------:R2:W-:Y:S01]  /*421b0*/  LDGSTS.E [R116+-0x50200], [R126.64], P5 ;  /* 0xafe000007e747fae */ /* 0x0005e2000a921844 */
[----:B----4-:R-:W-:-:S03]  /*421c0*/  IMAD.WIDE R122, R252, 0x4, R122 ;  /* 0x00000004fc7a7825 */ /* 0x010fc600078e027a */
[----:B--2---:R-:W2:Y:S02]  /*421d0*/  LDL.LU.64 R126, [R1+0x1fa8] ;  /* 0x001fa800017e7983 */ /* 0x004ea40000300a00 */
[----:B------:R4:W-:Y:S02]  /*421e0*/  STL.64 [R1+0x1b70], R122 ;  /* 0x001b707a01007387 */ /* 0x0009e40000100a00 */
[----:B------:R4:W-:Y:S01]  /*421f0*/  LDGSTS.E [R0+-0x50100], [R122.64], P4 ;  /* 0xaff000007a007fae */ /* 0x0009e2000a121844 */
[----:B-1----:R-:W-:-:S03]  /*42200*/  IMAD.WIDE R140, R252, 0x4, R136 ;  /* 0x00000004fc8c7825 */ /* 0x002fc600078e0288 */
[----:B----4-:R-:W4:Y:S02]  /*42210*/  LDL.LU.64 R122, [R1+0x2788] ;  /* 0x00278800017a7983 */ /* 0x010f240000300a00 */
[----:B------:R-:W-:Y:S02]  /*42220*/  STL.64 [R1+0x1c18], R140 ;  /* 0x001c188c01007387 */ /* 0x000fe40000100a00 */
[----:B------:R-:W4:Y:S01]  /*42230*/  LDL.LU.64 R136, [R1+0x1f68] ;  /* 0x001f680001887983 */ /* 0x000f220000300a00 */
[----:B------:R1:W-:Y:S01]  /*42240*/  LDGSTS.E [R118+-0x4f200], [R140.64], P5 ;  /* 0xb0e000008c767fae */ /* 0x0003e2000a921844 */
[----:B---3--:R-:W-:-:S04]  /*42250*/  IMAD.WIDE R138, R252, 0x4, R124 ;  /* 0x00000004fc8a7825 */ /* 0x008fc800078e027c */
[C---:B------:R-:W-:Y:S01]  /*42260*/  IMAD.WIDE R120, R252.reuse, 0x4, R120 ;  /* 0x00000004fc787825 */ /* 0x040fe200078e0278 */
[----:B------:R-:W3:Y:S03]  /*42270*/  LDL.LU.64 R124, [R1+0x2748] ;  /* 0x00274800017c7983 */ /* 0x000ee60000300a00 */
[----:B------:R-:W-:Y:S01]  /*42280*/  STL.64 [R1+0x1c10], R138 ;  /* 0x001c108a01007387 */ /* 0x000fe20000100a00 */
[----:B------:R1:W-:Y:S04]  /*42290*/  LDGSTS.E [R117+-0x4f100], [R138.64], P4 ;  /* 0xb0f000008a757fae */ /* 0x0003e8000a121844 */
[----:B------:R1:W-:Y:S01]  /*422a0*/  STL.64 [R1+0x4018], R120 ;  /* 0x0040187801007387 */ /* 0x0003e20000100a00 */
[----:B------:R1:W-:Y:S03]  /*422b0*/  LDGSTS.E [R116+-0x4e200], [R120.64], P5 ;  /* 0xb1e0000078747fae */ /* 0x0003e6000a921844 */
[----:B-1----:R-:W3:Y:S01]  /*422c0*/  LDL.LU.64 R120, [R1+0x1f28] ;  /* 0x001f280001787983 */ /* 0x002ee20000300a00 */
[----:B------:R-:W-:-:S05]  /*422d0*/  IMAD.WIDE R132, R252, 0x4, R132 ;  /* 0x00000004fc847825 */ /* 0x000fca00078e0284 */
[----:B------:R1:W-:Y:S04]  /*422e0*/  STL.64 [R1+0x4010], R132 ;  /* 0x0040108401007387 */ /* 0x0003e80000100a00 */
[----:B------:R1:W-:Y:S01]  /*422f0*/  LDGSTS.E [R0+-0x4e100], [R132.64], P4 ;  /* 0xb1f0000084007fae */ /* 0x0003e2000a121844 */
[----:B------:R-:W-:-:S04]  /*42300*/  IMAD.WIDE R140, R252, 0x4, R134 ;  /* 0x00000004fc8c7825 */ /* 0x000fc800078e0286 */
[C---:B------:R-:W-:Y:S01]  /*42310*/  IMAD.WIDE R138, R252.reuse, 0x4, R130 ;  /* 0x00000004fc8a7825 */ /* 0x040fe200078e0282 */
[----:B------:R-:W3:Y:S03]  /*42320*/  LDL.LU.64 R134, [R1+0x2708] ;  /* 0x0027080001867983 */ /* 0x000ee60000300a00 */
[----:B------:R-:W-:-:S04]  /*42330*/  IMAD.WIDE R128, R252, 0x4, R128 ;  /* 0x00000004fc807825 */ /* 0x000fc800078e0280 */
[----:B------:R-:W-:Y:S01]  /*42340*/  STL.64 [R1+0x4aa0], R140 ;  /* 0x004aa08c01007387 */ /* 0x000fe20000100a00 */
[----:B-1----:R-:W3:Y:S04]  /*42350*/  LDL.LU.64 R132, [R1+0x1ee8] ;  /* 0x001ee80001847983 */ /* 0x002ee80000300a00 */
[----:B------:R-:W3:Y:S04]  /*42360*/  LDL.LU.64 R130, [R1+0x26c8] ;  /* 0x0026c80001827983 */ /* 0x000ee80000300a00 */
[----:B------:R1:W-:Y:S01]  /*42370*/  LDGSTS.E [R118+-0x4d200], [R140.64], P5 ;  /* 0xb2e000008c767fae */ /* 0x0003e2000a921844 */
[----:B------:R-:W-:Y:S02]  /*42380*/  STL.64 [R1+0x4a98], R138 ;  /* 0x004a988a01007387 */ /* 0x000fe40000100a00 */
[----:B------:R1:W-:Y:S02]  /*42390*/  LDGSTS.E [R117+-0x4d100], [R138.64], P4 ;  /* 0xb2f000008a757fae */ /* 0x0003e4000a121844 */
[----:B------:R1:W-:Y:S01]  /*423a0*/  STL.64 [R1+0x4ba0], R128 ;  /* 0x004ba08001007387 */ /* 0x0003e20000100a00 */
[----:B------:R1:W-:Y:S04]  /*423b0*/  LDGSTS.E [R116+-0x4c200], [R128.64], P5 ;  /* 0xb3e0000080747fae */ /* 0x0003e8000a921844 */
[----:B-1----:R-:W3:Y:S01]  /*423c0*/  LDL.LU.64 R128, [R1+0x1ea8] ;  /* 0x001ea80001807983 */ /* 0x002ee20000300a00 */
[----:B--2---:R-:W-:-:S05]  /*423d0*/  IMAD.WIDE R126, R252, 0x4, R126 ;  /* 0x00000004fc7e7825 */ /* 0x004fca00078e027e */
[----:B------:R1:W-:Y:S04]  /*423e0*/  STL.64 [R1+0x4b98], R126 ;  /* 0x004b987e01007387 */ /* 0x0003e80000100a00 */
[----:B------:R1:W-:Y:S01]  /*423f0*/  LDGSTS.E [R0+-0x4c100], [R126.64], P4 ;  /* 0xb3f000007e007fae */ /* 0x0003e2000a121844 */
[----:B----4-:R-:W-:-:S04]  /*42400*/  IMAD.WIDE R122, R252, 0x4, R122 ;  /* 0x00000004fc7a7825 */ /* 0x010fc800078e027a */
[C---:B------:R-:W-:Y:S01]  /*42410*/  IMAD.WIDE R136, R252.reuse, 0x4, R136 ;  /* 0x00000004fc887825 */ /* 0x040fe200078e0288 */
[----:B-1----:R-:W2:Y:S03]  /*42420*/  LDL.LU.64 R126, [R1+0x2688] ;  /* 0x00268800017e7983 */ /* 0x002ea60000300a00 */
[----:B------:R1:W-:Y:S02]  /*42430*/  STL.64 [R1+0x4bb0], R122 ;  /* 0x004bb07a01007387 */ /* 0x0003e40000100a00 */
[----:B------:R-:W4:Y:S01]  /*42440*/  LDL.LU.64 R140, [R1+0x1e68] ;  /* 0x001e6800018c7983 */ /* 0x000f220000300a00 */
[----:B------:R1:W-:Y:S01]  /*42450*/  LDGSTS.E [R118+-0x4b200], [R122.64], P5 ;  /* 0xb4e000007a767fae */ /* 0x0003e2000a921844 */
[----:B------:R-:W-:Y:S02]  /*42460*/  STL.64 [R1+0x4ba8], R136 ;  /* 0x004ba88801007387 */ /* 0x000fe40000100a00 */
[----:B------:R3:W-:Y:S01]  /*42470*/  LDGSTS.E [R117+-0x4b100], [R136.64], P4 ;  /* 0xb4f0000088757fae */ /* 0x0007e2000a121844 */
[----:B-1----:R-:W4:Y:S01]  /*42480*/  LDL.LU.64 R122, [R1+0x2648] ;  /* 0x00264800017a7983 */ /* 0x002f220000300a00 */
[----:B---3--:R-:W-:-:S05]  /*42490*/  IMAD.WIDE R124, R252, 0x4, R124 ;  /* 0x00000004fc7c7825 */ /* 0x008fca00078e027c */
[----:B------:R1:W-:Y:S04]  /*424a0*/  STL.64 [R1+0x4bf0], R124 ;  /* 0x004bf07c01007387 */ /* 0x0003e80000100a00 */
[----:B------:R1:W-:Y:S01]  /*424b0*/  LDGSTS.E [R116+-0x4a200], [R124.64], P5 ;  /* 0xb5e000007c747fae */ /* 0x0003e2000a921844 */
[----:B------:R-:W-:-:S03]  /*424c0*/  IMAD.WIDE R120, R252, 0x4, R120 ;  /* 0x00000004fc787825 */ /* 0x000fc600078e0278 */
[----:B-1----:R-:W3:Y:S02]  /*424d0*/  LDL.LU.64 R124, [R1+0x1e28] ;  /* 0x001e2800017c7983 */ /* 0x002ee40000300a00 */
[----:B------:R1:W-:Y:S02]  /*424e0*/  STL.64 [R1+0x4be8], R120 ;  /* 0x004be87801007387 */ /* 0x0003e40000100a00 */
[----:B------:R1:W-:Y:S04]  /*424f0*/  LDGSTS.E [R0+-0x4a100], [R120.64], P4 ;  /* 0xb5f0000078007fae */ /* 0x0003e8000a121844 */
[----:B-1----:R-:W3:Y:S01]  /*42500*/  LDL.LU.64 R120, [R1+0x25d8] ;  /* 0x0025d80001787983 */ /* 0x002ee20000300a00 */
[----:B------:R-:W-:-:S04]  /*42510*/  IMAD.WIDE R134, R252, 0x4, R134 ;  /* 0x00000004fc867825 */ /* 0x000fc800078e0286 */
[----:B------:R-:W-:-:S04]  /*42520*/  IMAD.WIDE R132, R252, 0x4, R132 ;  /* 0x00000004fc847825 */ /* 0x000fc800078e0284 */
[C---:B------:R-:W-:Y:S01]  /*42530*/  IMAD.WIDE R130, R252.reuse, 0x4, R130 ;  /* 0x00000004fc827825 */ /* 0x040fe200078e0282 */
[----:B------:R1:W-:Y:S03]  /*42540*/  STL.64 [R1+0x4c00], R134 ;  /* 0x004c008601007387 */ /* 0x0003e60000100a00 */
[----:B------:R-:W3:Y:S02]  /*42550*/  LDL.LU.64 R138, [R1+0x1de8] ;  /* 0x001de800018a7983 */ /* 0x000ee40000300a00 */
[----:B------:R1:W-:Y:S02]  /*42560*/  STL.64 [R1+0x4bf8], R132 ;  /* 0x004bf88401007387 */ /* 0x0003e40000100a00 */
[----:B------:R-:W3:Y:S01]  /*42570*/  LDL.LU.64 R136, [R1+0x2598] ;  /* 0x0025980001887983 */ /* 0x000ee20000300a00 */
[----:B------:R1:W-:Y:S04]  /*42580*/  LDGSTS.E [R118+-0x49200], [R134.64], P5 ;  /* 0xb6e0000086767fae */ /* 0x0003e8000a921844 */
[----:B------:R1:W-:Y:S01]  /*42590*/  STL.64 [R1+0x4c10], R130 ;  /* 0x004c108201007387 */ /* 0x0003e20000100a00 */
[----:B------:R1:W-:Y:S02]  /*425a0*/  LDGSTS.E [R117+-0x49100], [R132.64], P4 ;  /* 0xb6f0000084757fae */ /* 0x0003e4000a121844 */
[----:B------:R1:W-:Y:S02]  /*425b0*/  LDGSTS.E [R116+-0x48200], [R130.64], P5 ;  /* 0xb7e0000082747fae */ /* 0x0003e4000a921844 */
[C---:B------:R-:W-:Y:S01]  /*425c0*/  IMAD.WIDE R128, R252.reuse, 0x4, R128 ;  /* 0x00000004fc807825 */ /* 0x040fe200078e0280 */
[----:B-1----:R-:W3:Y:S04]  /*425d0*/  LDL.LU.64 R134, [R1+0x1da8] ;  /* 0x001da80001867983 */ /* 0x002ee80000300a00 */
[----:B------:R1:W-:Y:S01]  /*425e0*/  STL.64 [R1+0x4c08], R128 ;  /* 0x004c088001007387 */ /* 0x0003e20000100a00 */
[----:B------:R-:W3:Y:S02]  /*425f0*/  LDL.LU.64 R132, [R1+0x2558] ;  /* 0x0025580001847983 */ /* 0x000ee40000300a00 */
[----:B------:R-:W3:Y:S01]  /*42600*/  LDL.LU.64 R130, [R1+0x1d68] ;  /* 0x001d680001827983 */ /* 0x000ee20000300a00 */
[----:B------:R1:W-:Y:S01]  /*42610*/  LDGSTS.E [R0+-0x48100], [R128.64], P4 ;  /* 0xb7f0000080007fae */ /* 0x0003e2000a121844 */
[----:B--2---:R-:W-:-:S04]  /*42620*/  IMAD.WIDE R126, R252, 0x4, R126 ;  /* 0x00000004fc7e7825 */ /* 0x004fc800078e027e */
[C---:B----4-:R-:W-:Y:S01]  /*42630*/  IMAD.WIDE R142, R252.reuse, 0x4, R140 ;  /* 0x00000004fc8e7825 */ /* 0x050fe200078e028c */
[----:B------:R2:W-:Y:S04]  /*42640*/  STL.64 [R1+0x4c20], R126 ;  /* 0x004c207e01007387 */ /* 0x0005e80000100a00 */
[----:B-1----:R-:W4:Y:S04]  /*42650*/  LDL.LU.64 R128, [R1+0x2518] ;  /* 0x0025180001807983 */ /* 0x002f280000300a00 */
[----:B------:R2:W-:Y:S01]  /*42660*/  LDGSTS.E [R118+-0x47200], [R126.64], P5 ;  /* 0xb8e000007e767fae */ /* 0x0005e2000a921844 */
[----:B------:R1:W-:Y:S02]  /*42670*/  LDGSTS.E [R117+-0x47100], [R142.64], P4 ;  /* 0xb8f000008e757fae */ /* 0x0003e4000a121844 */
[----:B------:R-:W-:-:S02]  /*42680*/  IMAD.WIDE R140, R252, 0x4, R122 ;  /* 0x00000004fc8c7825 */ /* 0x000fc400078e027a */
[----:B------:R-:W4:Y:S02]  /*42690*/  LDL.LU.64 R122, [R1+0x1d28] ;  /* 0x001d2800017a7983 */ /* 0x000f240000300a00 */
[----:B------:R-:W-:Y:S02]  /*426a0*/  STL.64 [R1+0x4c18], R142 ;  /* 0x004c188e01007387 */ /* 0x000fe40000100a00 */
[----:B------:R1:W-:Y:S01]  /*426b0*/  STL.64 [R1+0x4c30], R140 ;  /* 0x004c308c01007387 */ /* 0x0003e20000100a00 */
[----:B--2---:R-:W2:Y:S04]  /*426c0*/  LDL.LU.64 R126, [R1+0x1ce8] ;  /* 0x001ce800017e7983 */ /* 0x004ea80000300a00 */
[----:B------:R1:W-:Y:S01]  /*426d0*/  LDGSTS.E [R116+-0x46200], [R140.64], P5 ;  /* 0xb9e000008c747fae */ /* 0x0003e2000a921844 */
[----:B---3--:R-:W-:-:S05]  /*426e0*/  IMAD.WIDE R124, R252, 0x4, R124 ;  /* 0x00000004fc7c7825 */ /* 0x008fca00078e027c */
[----:B------:R3:W-:Y:S04]  /*426f0*/  STL.64 [R1+0x4c28], R124 ;  /* 0x004c287c01007387 */ /* 0x0007e80000100a00 */
[----:B------:R3:W-:Y:S01]  /*42700*/  LDGSTS.E [R0+-0x46100], [R124.64], P4 ;  /* 0xb9f000007c007fae */ /* 0x0007e2000a121844 */
[----:B-1----:R-:W-:-:S03]  /*42710*/  IMAD.WIDE R140, R252, 0x4, R120 ;  /* 0x00000004fc8c7825 */ /* 0x002fc600078e0278 */
[----:B------:R-:W2:Y:S04]  /*42720*/  LDL.LU.64 R120, [R1+0x24a0] ;  /* 0x0024a00001787983 */ /* 0x000ea80000300a00 */
[----:B---3--:R-:W3:Y:S01]  /*42730*/  LDL.LU.64 R124, [R1+0x1ca8] ;  /* 0x001ca800017c7983 */ /* 0x008ee20000300a00 */
[----:B------:R-:W-:Y:S03]  /*42740*/  STL.64 [R1+0x4c40], R140 ;  /* 0x004c408c01007387 */ /* 0x000fe60000100a00 */
[----:B------:R3:W-:Y:S01]  /*42750*/  LDGSTS.E [R118+-0x45200], [R140.64], P5 ;  /* 0xbae000008c767fae */ /* 0x0007e2000a921844 */
[----:B------:R-:W-:-:S04]  /*42760*/  IMAD.WIDE R138, R252, 0x4, R138 ;  /* 0x00000004fc8a7825 */ /* 0x000fc800078e028a */
[C---:B------:R-:W-:Y:S01]  /*42770*/  IMAD.WIDE R136, R252.reuse, 0x4, R136 ;  /* 0x00000004fc887825 */ /* 0x040fe200078e0288 */
[----:B------:R-:W-:Y:S04]  /*42780*/  STL.64 [R1+0x4c38], R138 ;  /* 0x004c388a01007387 */ /* 0x000fe80000100a00 */
[----:B------:R1:W-:Y:S01]  /*42790*/  LDGSTS.E [R117+-0x45100], [R138.64], P4 ;  /* 0xbaf000008a757fae */ /* 0x0003e2000a121844 */
[----:B------:R-:W-:Y:S02]  /*427a0*/  STL.64 [R1+0x68b0], R136 ;  /* 0x0068b08801007387 */ /* 0x000fe40000100a00 */
[----:B------:R1:W-:Y:S02]  /*427b0*/  LDGSTS.E [R116+-0x44200], [R136.64], P5 ;  /* 0xbbe0000088747fae */ /* 0x0003e4000a921844 */
[----:B------:R-:W-:-:S04]  /*427c0*/  IMAD.WIDE R134, R252, 0x4, R134 ;  /* 0x00000004fc867825 */ /* 0x000fc800078e0286 */
[----:B------:R-:W-:-:S04]  /*427d0*/  IMAD.WIDE R132, R252, 0x4, R132 ;  /* 0x00000004fc847825 */ /* 0x000fc800078e0284 */
[C---:B------:R-:W-:Y:S01]  /*427e0*/  IMAD.WIDE R130, R252.reuse, 0x4, R130 ;  /* 0x00000004fc827825 */ /* 0x040fe200078e0282 */
[----:B------:R-:W-:Y:S04]  /*427f0*/  STL.64 [R1+0x68a8], R134 ;  /* 0x0068a88601007387 */ /* 0x000fe80000100a00 */
[----:B------:R1:W-:Y:S01]  /*42800*/  LDGSTS.E [R0+-0x44100], [R134.64], P4 ;  /* 0xbbf0000086007fae */ /* 0x0003e2000a121844 */
[----:B------:R-:W-:Y:S02]  /*42810*/  STL.64 [R1+0x68f0], R132 ;  /* 0x0068f08401007387 */ /* 0x000fe40000100a00 */
[----:B------:R3:W-:Y:S02]  /*42820*/  LDGSTS.E [R118+-0x43200], [R132.64], P5 ;  /* 0xbce0000084767fae */ /* 0x0007e4000a921844 */
[----:B------:R-:W-:Y:S01]  /*42830*/  STL.64 [R1+0x68e8], R130 ;  /* 0x0068e88201007387 */ /* 0x000fe20000100a00 */
[----:B------:R1:W-:Y:S01]  /*42840*/  LDGSTS.E [R117+-0x43100], [R130.64], P4 ;  /* 0xbcf0000082757fae */ /* 0x0003e2000a121844 */
[----:B----4-:R-:W-:-:S05]  /*42850*/  IMAD.WIDE R128, R252, 0x4, R128 ;  /* 0x00000004fc807825 */ /* 0x010fca00078e0280 */
[----:B------:R-:W-:Y:S04]  /*42860*/  STL.64 [R1+0x68e0], R128 ;  /* 0x0068e08001007387 */ /* 0x000fe80000100a00 */
[----:B------:R4:W-:Y:S01]  /*42870*/  LDGSTS.E [R116+-0x42200], [R128.64], P5 ;  /* 0xbde0000080747fae */ /* 0x0009e2000a921844 */
[----:B------:R-:W-:-:S04]  /*42880*/  IMAD.WIDE R122, R252, 0x4, R122 ;  /* 0x00000004fc7a7825 */ /* 0x000fc800078e027a */
[C---:B--2---:R-:W-:Y:S01]  /*42890*/  IMAD.WIDE R126, R252.reuse, 0x4, R126 ;  /* 0x00000004fc7e7825 */ /* 0x044fe200078e027e */
[----:B------:R2:W-:Y:S04]  /*428a0*/  STL.64 [R1+0x68d8], R122 ;  /* 0x0068d87a01007387 */ /* 0x0005e80000100a00 */
[----:B------:R2:W-:Y:S01]  /*428b0*/  LDGSTS.E [R0+-0x42100], [R122.64], P4 ;  /* 0xbdf000007a007fae */ /* 0x0005e2000a121844 */
[----:B------:R3:W-:Y:S02]  /*428c0*/  LDGSTS.E [R118+-0x41200], [R126.64], P5 ;  /* 0xbee000007e767fae */ /* 0x0007e4000a921844 */
[----:B------:R-:W-:Y:S02]  /*428d0*/  STL.64 [R1+0x68d0], R126 ;  /* 0x0068d07e01007387 */ /* 0x000fe40000100a00 */
[----:B--2---:R-:W-:-:S05]  /*428e0*/  IMAD.WIDE R122, R252, 0x4, R250 ;  /* 0x00000004fc7a7825 */ /* 0x004fca00078e02fa */
[----:B------:R-:W-:Y:S01]  /*428f0*/  STL.64 [R1+0x68c8], R122 ;  /* 0x0068c87a01007387 */ /* 0x000fe20000100a00 */
[----:B------:R-:W-:-:S03]  /*42900*/  ISETP.GE.AND P0, PT, R247, 0x80, PT ;  /* 0x00000080f700780c */ /* 0x000fc60003f06270 */
[----:B------:R2:W-:Y:S01]  /*42910*/  LDGSTS.E [R117+-0x41100], [R122.64], P4 ;  /* 0xbef000007a757fae */ /* 0x0005e2000a121844 */
[----:B------:R-:W-:-:S04]  /*42920*/  IMAD.WIDE R120, R252, 0x4, R120 ;  /* 0x00000004fc787825 */ /* 0x000fc800078e0278 */
[----:B---3--:R-:W-:Y:S01]  /*42930*/  IMAD.WIDE R118, R252, 0x4, R124 ;  /* 0x00000004fc767825 */ /* 0x008fe200078e027c */
[----:B------:R3:W-:Y:S03]  /*42940*/  STL.64 [R1+0x68c0], R120 ;  /* 0x0068c07801007387 */ /* 0x0007e60000100a00 */
[----:B------:R-:W-:Y:S01]  /*42950*/  STL [R1+0x2d30], RZ ;  /* 0x002d30ff01007387 */ /* 0x000fe20000100800 */
[----:B------:R1:W-:Y:S01]  /*42960*/  STL.64 [R1+0x68b8], R118 ;  /* 0x0068b87601007387 */ /* 0x0003e20000100a00 */
[----:B------:R1:W-:Y:S03]  /*42970*/  STL [R1+0x2d34], RZ ;  /* 0x002d34ff01007387 */ /* 0x0003e60000100800 */
[----:B------:R1:W-:Y:S01]  /*42980*/  STL [R1+0x2d38], RZ ;  /* 0x002d38ff01007387 */ /* 0x0003e20000100800 */
[----:B------:R1:W-:Y:S02]  /*42990*/  STL [R1+0x2d3c], RZ ;  /* 0x002d3cff01007387 */ /* 0x0003e40000100800 */
[----:B------:R1:W-:Y:S02]  /*429a0*/  STL [R1+0x2d20], RZ ;  /* 0x002d20ff01007387 */ /* 0x0003e40000100800 */
[----:B------:R1:W-:Y:S01]  /*429b0*/  STL [R1+0x2d24], RZ ;  /* 0x002d24ff01007387 */ /* 0x0003e20000100800 */
        /* <DEDUP_REMOVED lines=1682> */
[----:B------:R1:W-:Y:S02]  /*492e0*/  STL [R1], RZ ;  /* 0x000000ff01007387 */ /* 0x0003e40000100800 */
        /* <DEDUP_REMOVED lines=310> */
[----:B------:R1:W-:Y:S03]  /*4a650*/  STL [R1+0xd4c], RZ ;  /* 0x000d4cff01007387 */ /* 0x0003e60000100800 */
[----:B------:R3:W-:Y:S01]  /*4a660*/  LDGSTS.E [R116+-0x40200], [R120.64], P5 ;  /* 0xbfe0000078747fae */ /* 0x0007e2000a921844 */
[----:B------:R1:W-:Y:S02]  /*4a670*/  LDGSTS.E [R0+-0x40100], [R118.64], P4 ;  /* 0xbff0000076007fae */ /* 0x0003e4000a121844 */
[----:B------:R-:W0:Y:S01]  /*4a680*/  LDGDEPBAR ;  /* 0x00000000000079af */ /* 0x000e220000000000 */
[----:B------:R-:W-:Y:S01]  /*4a690*/  CS2R R248, SRZ ;  /* 0x0000000000f87805 */ /* 0x000fe2000001ff00 */
        /* <DEDUP_REMOVED lines=9> */
[----:B---3--:R-:W-:Y:S01]  /*4a730*/  CS2R R120, SRZ ;  /* 0x0000000000787805 */ /* 0x008fe2000001ff00 */
[----:B--2---:R-:W-:Y:S01]  /*4a740*/  CS2R R122, SRZ ;  /* 0x00000000007a7805 */ /* 0x004fe2000001ff00 */
[----:B------:R-:W-:Y:S01]  /*4a750*/  CS2R R124, SRZ ;  /* 0x00000000007c7805 */ /* 0x000fe2000001ff00 */
[----:B------:R-:W-:Y:S01]  /*4a760*/  CS2R R126, SRZ ;  /* 0x00000000007e7805 */ /* 0x000fe2000001ff00 */
[----:B----4-:R-:W-:Y:S01]  /*4a770*/  CS2R R128, SRZ ;  /* 0x0000000000807805 */ /* 0x010fe2000001ff00 */
[----:B-1----:R-:W-:Y:S01]  /*4a780*/  CS2R R130, SRZ ;  /* 0x0000000000827805 */ /* 0x002fe2000001ff00 */
        /* <DEDUP_REMOVED lines=8> */
[----:B------:R-:W-:Y:S05]  /*4a810*/  @!P0 BRA `(.L_x_0) ;  /* 0x0011620000008947 */ /* 0x000fea0003800000 */
[----:B------:R-:W2:Y:S04]  /*4a820*/  LDL.LU.64 R138, [R1+0x3750] ;  /* 0x00375000018a7983 */ /* 0x000ea80000300a00 */
[----:B------:R-:W3:Y:S04]  /*4a830*/  LDL.LU.64 R140, [R1+0x3758] ;  /* 0x00375800018c7983 */ /* 0x000ee80000300a00 */
[----:B------:R-:W4:Y:S04]  /*4a840*/  LDL.LU.64 R142, [R1+0x3770] ;  /* 0x00377000018e7983 */ /* 0x000f280000300a00 */
[----:B------:R-:W3:Y:S04]  /*4a850*/  LDL.LU.64 R116, [R1+0x3778] ;  /* 0x0037780001747983 */ /* 0x000ee80000300a00 */
[----:B------:R-:W3:Y:S04]  /*4a860*/  LDL.LU.64 R118, [R1+0x3780] ;  /* 0x0037800001767983 */ /* 0x000ee80000300a00 */
[----:B------:R-:W3:Y:S04]  /*4a870*/  LDL.LU.64 R126, [R1+0x3788] ;  /* 0x00378800017e7983 */ /* 0x000ee80000300a00 */
[----:B------:R-:W4:Y:S04]  /*4a880*/  LDL.LU.64 R128, [R1+0x37b0] ;  /* 0x0037b00001807983 */ /* 0x000f280000300a00 */
[----:B------:R-:W4:Y:S04]  /*4a890*/  LDL.LU.64 R130, [R1+0x37c8] ;  /* 0x0037c80001827983 */ /* 0x000f280000300a00 */
[----:B------:R-:W4:Y:S04]  /*4a8a0*/  LDL.LU.64 R132, [R1+0x31c8] ;  /* 0x0031c80001847983 */ /* 0x000f280000300a00 */
[----:B------:R-:W4:Y:S04]  /*4a8b0*/  LDL.LU.64 R134, [R1+0x31c0] ;  /* 0x0031c00001867983 */ /* 0x000f280000300a00 */
[----:B------:R-:W4:Y:S04]  /*4a8c0*/  LDL.LU.64 R136, [R1+0x31b8] ;  /* 0x0031b80001887983 */ /* 0x000f280000300a00 */
[----:B--2---:R1:W-:Y:S01]  /*4a8d0*/  STL [R1+0x6840], R138 ;  /* 0x0068408a01007387 */ /* 0x0043e20000100800 */
[----:B------:R-:W-:-:S03]  /*4a8e0*/  MOV R0, R139 ;  /* 0x0000008b00007202 */ /* 0x000fc60000000f00 */
[----:B-1----:R-:W2:Y:S04]  /*4a8f0*/  LDL.LU.64 R138, [R1+0x31b0] ;  /* 0x0031b000018a7983 */ /* 0x002ea80000300a00 */
[----:B------:R1:W-:Y:S04]  /*4a900*/  STL [R1+0x683c], R0 ;  /* 0x00683c0001007387 */ /* 0x0003e80000100800 */
[----:B---3--:R3:W-:Y:S01]  /*4a910*/  STL [R1+0x6848], R140 ;  /* 0x0068488c01007387 */ /* 0x0087e20000100800 */
[----:B-1----:R-:W-:-:S03]  /*4a920*/  IMAD.MOV.U32 R0, RZ, RZ, R141 ;  /* 0x000000ffff007224 */ /* 0x002fc600078e008d */
[----:B---3--:R-:W3:Y:S04]  /*4a930*/  LDL.LU.64 R140, [R1+0x31a8] ;  /* 0x0031a800018c7983 */ /* 0x008ee80000300a00 */
[----:B------:R1:W-:Y:S04]  /*4a940*/  STL [R1+0x6844], R0 ;  /* 0x0068440001007387 */ /* 0x0003e80000100800 */
[----:B----4-:R4:W-:Y:S01]  /*4a950*/  STL [R1+0x6850], R142 ;  /* 0x0068508e01007387 */ /* 0x0109e20000100800 */
[----:B-1----:R-:W-:-:S03]  /*4a960*/  IMAD.MOV.U32 R0, RZ, RZ, R143 ;  /* 0x000000ffff007224 */ /* 0x002fc600078e008f */
[----:B----4-:R-:W4:Y:S04]  /*4a970*/  LDL.LU.64 R142, [R1+0x31a0] ;  /* 0x0031a000018e7983 */ /* 0x010f280000300a00 */
[----:B------:R1:W-:Y:S04]  /*4a980*/  STL [R1+0x684c], R0 ;  /* 0x00684c0001007387 */ /* 0x0003e80000100800 */
[----:B------:R1:W-:Y:S02]  /*4a990*/  STL [R1+0x6858], R116 ;  /* 0x0068587401007387 */ /* 0x0003e40000100800 */
[----:B-1----:R-:W-:-:S02]  /*4a9a0*/  MOV R0, R117 ;  /* 0x0000007500007202 */ /* 0x002fc40000000f00 */
[----:B------:R-:W4:Y:S04]  /*4a9b0*/  LDL.LU.64 R116, [R1+0x3198] ;  /* 0x0031980001747983 */ /* 0x000f280000300a00 */
[----:B------:R1:W-:Y:S04]  /*4a9c0*/  STL [R1+0x6854], R0 ;  /* 0x0068540001007387 */ /* 0x0003e80000100800 */
[----:B------:R1:W-:Y:S02]  /*4a9d0*/  STL [R1+0x6860], R118 ;  /* 0x0068607601007387 */ /* 0x0003e40000100800 */
[----:B-1----:R-:W-:-:S02]  /*4a9e0*/  IMAD.MOV.U32 R0, RZ, RZ, R119 ;  /* 0x000000ffff007224 */ /* 0x002fc400078e0077 */
[----:B------:R-:W4:Y:S04]  /*4a9f0*/  LDL.LU.64 R118, [R1+0x3190] ;  /* 0x0031900001767983 */ /* 0x000f280000300a00 */
[----:B------:R1:W-:Y:S04]  /*4aa00*/  STL [R1+0x685c], R0 ;  /* 0x00685c0001007387 */ /* 0x0003e80000100800 */
[----:B------:R1:W-:Y:S02]  /*4aa10*/  STL [R1+0x6868], R126 ;  /* 0x0068687e01007387 */ /* 0x0003e40000100800 */
[----:B-1----:R-:W-:-:S02]  /*4aa20*/  IMAD.MOV.U32 R0, RZ, RZ, R127 ;  /* 0x000000ffff007224 */ /* 0x002fc400078e007f */
[----:B------:R-:W4:Y:S04]  /*4aa30*/  LDL.LU.64 R126, [R1+0x1c78] ;  /* 0x001c7800017e7983 */ /* 0x000f280000300a00 */
        /* <DEDUP_REMOVED lines=21> */
[----:B--2---:R2:W-:Y:S01]  /*4ab90*/  STL [R1+0x6828], R138 ;  /* 0x0068288a01007387 */ /* 0x0045e20000100800 */
[----:B-1----:R-:W-:-:S03]  /*4aba0*/  IMAD.MOV.U32 R0, RZ, RZ, R139 ;  /* 0x000000ffff007224 */ /* 0x002fc600078e008b */
[----:B--2---:R-:W2:Y:S04]  /*4abb0*/  LDL.LU.64 R138, [R1+0x1c48] ;  /* 0x001c4800018a7983 */ /* 0x004ea80000300a00 */
[----:B------:R1:W-:Y:S04]  /*4abc0*/  STL [R1+0x681c], R0 ;  /* 0x00681c0001007387 */ /* 0x0003e80000100800 */
[----:B---3--:R3:W-:Y:S01]  /*4abd0*/  STL [R1+0x6820], R140 ;  /* 0x0068208c01007387 */ /* 0x0087e20000100800 */
[----:B-1----:R-:W-:-:S03]  /*4abe0*/  MOV R0, R141 ;  /* 0x0000008d00007202 */ /* 0x002fc60000000f00 */
[----:B---3--:R-:W3:Y:S04]  /*4abf0*/  LDL.LU.64 R140, [R1+0x1c40] ;  /* 0x001c4000018c7983 */ /* 0x008ee80000300a00 */
[----:B------:R1:W-:Y:S04]  /*4ac00*/  STL [R1+0x6814], R0 ;  /* 0x0068140001007387 */ /* 0x0003e80000100800 */
[----:B----4-:R4:W-:Y:S01]  /*4ac10*/  STL [R1+0x6818], R142 ;  /* 0x0068188e01007387 */ /* 0x0109e20000100800 */
[----:B-1----:R-:W-:-:S03]  /*4ac20*/  IMAD.MOV.U32 R0, RZ, RZ, R143 ;  /* 0x000000ffff007224 */ /* 0x002fc600078e008f */
[----:B----4-:R-:W4:Y:S04]  /*4ac30*/  LDL.LU.64 R142, [R1+0x400] ;  /* 0x00040000018e7983 */ /* 0x010f280000300a00 */
        /* <DEDUP_REMOVED lines=33> */
[----:B--2---:R2:W-:Y:S01]  /*4ae50*/  STL [R1+0x67d0], R138 ;  /* 0x0067d08a01007387 */ /* 0x0045e20000100800 */
[----:B-1----:R-:W-:-:S03]  /*4ae60*/  IMAD.MOV.U32 R0, RZ, RZ, R139 ;  /* 0x000000ffff007224 */ /* 0x002fc600078e008b */
[----:B--2---:R-:W2:Y:S04]  /*4ae70*/  LDL.LU.64 R138, [R1+0x3500] ;  /* 0x00350000018a7983 */ /* 0x004ea80000300a00 */
[----:B------:R1:W-:Y:S04]  /*4ae80*/  STL [R1+0x67c4], R0 ;  /* 0x0067c40001007387 */ /* 0x0003e80000100800 */
[----:B---3--:R3:W-:Y:S01]  /*4ae90*/  STL [R1+0x67c8], R140 ;  /* 0x0067c88c01007387 */ /* 0x0087e20000100800 */
[----:B-1----:R-:W-:-:S03]  /*4aea0*/  IMAD.MOV.U32 R0, RZ, RZ, R141 ;  /* 0x000000ffff007224 */ /* 0x002fc600078e008d */
[----:B---3--:R-:W3:Y:S04]  /*4aeb0*/  LDL.LU.64 R140, [R1+0x34f8] ;  /* 0x0034f800018c7983 */ /* 0x008ee80000300a00 */
[----:B------:R1:W-:Y:S04]  /*4aec0*/  STL [R1+0x67bc], R0 ;  /* 0x0067bc0001007387 */ /* 0x0003e80000100800 */
[----:B----4-:R4:W-:Y:S01]  /*4aed0*/  STL [R1+0x67c0], R142 ;  /* 0x0067c08e01007387 */ /* 0x0109e20000100800 */
[----:B-1----:R-:W-:-:S03]  /*4aee0*/  MOV R0, R143 ;  /* 0x0000008f00007202 */ /* 0x002fc60000000f00 */
[----:B----4-:R-:W4:Y:S04]  /*4aef0*/  LDL.LU.64 R142, [R1+0x34f0] ;  /* 0x0034f000018e7983 */ /* 0x010f280000300a00 */
        /* <DEDUP_REMOVED lines=33> */
[----:B--2---:R2:W-:Y:S01]  /*4b110*/  STL [R1+0x6778], R138 ;  /* 0x0067788a01007387 */ /* 0x0045e20000100800 */
[----:B-1----:R-:W-:-:S03]  /*4b120*/  MOV R0, R139 ;  /* 0x0000008b00007202 */ /* 0x002fc60000000f00 */
[----:B--2---:R-:W2:Y:S04]  /*4b130*/  LDL.LU.64 R138, [R1+0x3168] ;  /* 0x00316800018a7983 */ /* 0x004ea80000300a00 */
        /* <DEDUP_REMOVED lines=1349> */
[----:B------:R-:W-:Y:S04]  /*50590*/  STL [R1+0x5ce8], R132 ;  /* 0x005ce88401007387 */ /* 0x000fe80000100800 */
[----:B------:R-:W4:Y:S01]  /*505a0*/  LDL.LU.64 R124, [R1+0x70] ;  /* 0x00007000017c7983 */ /* 0x000f220000300a00 */
[----:B-1----:R-:W-:-:S05]  /*505b0*/  IMAD.MOV.U32 R0, RZ, RZ, R133 ;  /* 0x000000ffff007224 */ /* 0x002fca00078e0085 */
[----:B------:R1:W-:Y:S04]  /*505c0*/  STL [R1+0x5cdc], R0 ;  /* 0x005cdc0001007387 */ /* 0x0003e80000100800 */
[----:B------:R-:W-:Y:S01]  /*505d0*/  STL [R1+0x5ce0], R134 ;  /* 0x005ce08601007387 */ /* 0x000fe20000100800 */
[----:B-1----:R-:W-:-:S03]  /*505e0*/  MOV R0, R135 ;  /* 0x0000008700007202 */ /* 0x002fc60000000f00 */
[----:B------:R-:W4:Y:S04]  /*505f0*/  LDL.LU.64 R132, [R1+0x68] ;  /* 0x0000680001847983 */ /* 0x000f280000300a00 */
[----:B------:R1:W-:Y:S04]  /*50600*/  STL [R1+0x5cd4], R0 ;  /* 0x005cd40001007387 */ /* 0x0003e80000100800 */
[----:B------:R-:W-:Y:S01]  /*50610*/  STL [R1+0x5cd8], R136 ;  /* 0x005cd88801007387 */ /* 0x000fe20000100800 */
[----:B-1----:R-:W-:-:S03]  /*50620*/  IMAD.MOV.U32 R0, RZ, RZ, R137 ;  /* 0x000000ffff007224 */ /* 0x002fc600078e0089 */
[----:B------:R-:W4:Y:S04]  /*50630*/  LDL.LU.64 R134, [R1+0x3248] ;  /* 0x0032480001867983 */ /* 0x000f280000300a00 */
[----:B------:R1:W-:Y:S04]  /*50640*/  STL [R1+0x5ccc], R0 ;  /* 0x005ccc0001007387 */ /* 0x0003e80000100800 */
[----:B--2---:R-:W-:Y:S01]  /*50650*/  STL [R1+0x5cd0], R138 ;  /* 0x005cd08a01007387 */ /* 0x004fe20000100800 */
[----:B-1----:R-:W-:-:S03]  /*50660*/  IMAD.MOV.U32 R0, RZ, RZ, R139 ;  /* 0x000000ffff007224 */ /* 0x002fc600078e008b */
[----:B------:R-:W2:Y:S04]  /*50670*/  LDL.LU.64 R136, [R1+0x3240] ;  /* 0x0032400001887983 */ /* 0x000ea80000300a00 */
[----:B------:R1:W-:Y:S04]  /*50680*/  STL [R1+0x5cc4], R0 ;  /* 0x005cc40001007387 */ /* 0x0003e80000100800 */
[----:B---3--:R-:W-:Y:S01]  /*50690*/  STL [R1+0x5cc8], R140 ;  /* 0x005cc88c01007387 */ /* 0x008fe20000100800 */
[----:B-1----:R-:W-:-:S03]  /*506a0*/  MOV R0, R141 ;  /* 0x0000008d00007202 */ /* 0x002fc60000000f00 */
[----:B------:R-:W3:Y:S04]  /*506b0*/  LDL.LU.64 R138, [R1+0x3238] ;  /* 0x00323800018a7983 */ /* 0x000ee80000300a00 */
[----:B------:R1:W-:Y:S04]  /*506c0*/  STL [R1+0x5cbc], R0 ;  /* 0x005cbc0001007387 */ /* 0x0003e80000100800 */
[----:B----4-:R-:W-:Y:S01]  /*506d0*/  STL [R1+0x5cc0], R142 ;  /* 0x005cc08e01007387 */ /* 0x010fe20000100800 */
[----:B-1----:R-:W-:-:S03]  /*506e0*/  IMAD.MOV.U32 R0, RZ, RZ, R143 ;  /* 0x000000ffff007224 */ /* 0x002fc600078e008f */
[----:B------:R-:W4:Y:S04]  /*506f0*/  LDL.LU.64 R140, [R1+0x3230] ;  /* 0x00323000018c7983 */ /* 0x000f280000300a00 */
[----:B------:R1:W-:Y:S02]  /*50700*/  STL [R1+0x5cb4], R0 ;  /* 0x005cb40001007387 */ /* 0x0003e40000100800 */
[----:B-1----:R-:W-:Y:S02]  /*50710*/  IMAD.MOV.U32 R0, RZ, RZ, R117 ;  /* 0x000000ffff007224 */ /* 0x002fe400078e0075 */
[----:B------:R-:W-:Y:S04]  /*50720*/  STL [R1+0x5cb8], R116 ;  /* 0x005cb87401007387 */ /* 0x000fe80000100800 */
[----:B------:R-:W4:Y:S04]  /*50730*/  LDL.LU.64 R142, [R1+0x3228] ;  /* 0x00322800018e7983 */ /* 0x000f280000300a00 */
[----:B------:R1:W-:Y:S04]  /*50740*/  STL [R1+0x5cac], R0 ;  /* 0x005cac0001007387 */ /* 0x0003e80000100800 */
[----:B------:R1:W-:Y:S02]  /*50750*/  STL [R1+0x5cb0], R118 ;  /* 0x005cb07601007387 */ /* 0x0003e40000100800 */
[----:B-1----:R-:W-:-:S02]  /*50760*/  MOV R0, R119 ;  /* 0x0000007700007202 */ /* 0x002fc40000000f00 */
[----:B------:R-:W4:Y:S04]  /*50770*/  LDL.LU.64 R116, [R1+0x3220] ;  /* 0x0032200001747983 */ /* 0x000f280000300a00 */
[----:B------:R-:W-:Y:S04]  /*50780*/  STL [R1+0x5ca8], R126 ;  /* 0x005ca87e01007387 */ /* 0x000fe80000100800 */
[----:B------:R1:W-:Y:S04]  /*50790*/  STL [R1+0x5ca4], R0 ;  /* 0x005ca40001007387 */ /* 0x0003e80000100800 */
[----:B------:R-:W4:Y:S01]  /*507a0*/  LDL.LU.64 R118, [R1+0x3218] ;  /* 0x0032180001767983 */ /* 0x000f220000300a00 */
[----:B-1----:R-:W-:-:S03]  /*507b0*/  IMAD.MOV.U32 R0, RZ, RZ, R127 ;  /* 0x000000ffff007224 */ /* 0x002fc600078e007f */
[----:B------:R-:W-:Y:S04]  /*507c0*/  STL [R1+0x5ca0], R128 ;  /* 0x005ca08001007387 */ /* 0x000fe80000100800 */
[----:B------:R1:W-:Y:S04]  /*507d0*/  STL [R1+0x5c9c], R0 ;  /* 0x005c9c0001007387 */ /* 0x0003e80000100800 */
[----:B------:R-:W4:Y:S01]  /*507e0*/  LDL.LU.64 R126, [R1+0x3210] ;  /* 0x00321000017e7983 */ /* 0x000f220000300a00 */
[----:B-1----:R-:W-:-:S03]  /*507f0*/  IMAD.MOV.U32 R0, RZ, RZ, R129 ;  /* 0x000000ffff007224 */ /* 0x002fc600078e0081 */
[----:B------:R-:W-:Y:S04]  /*50800*/  STL [R1+0x5c98], R130 ;  /* 0x005c988201007387 */ /* 0x000fe80000100800 */
[----:B------:R1:W-:Y:S04]  /*50810*/  STL [R1+0x5c94], R0 ;  /* 0x005c940001007387 */ /* 0x0003e80000100800 */
[----:B------:R-:W4:Y:S01]  /*50820*/  LDL.LU.64 R128, [R1+0x2ec8] ;  /* 0x002ec80001807983 */ /* 0x000f220000300a00 */
[----:B-1----:R-:W-:-:S03]  /*50830*/  MOV R0, R131 ;  /* 0x0000008300007202 */ /* 0x002fc60000000f00 */
[----:B------:R-:W-:Y:S04]  /*50840*/  STL [R1+0x5c90], R124 ;  /* 0x005c907c01007387 */ /* 0x000fe80000100800 */
[----:B------:R1:W-:Y:S04]  /*50850*/  STL [R1+0x5c8c], R0 ;  /* 0x005c8c0001007387 */ /* 0x0003e80000100800 */
[----:B------:R-:W4:Y:S01]  /*50860*/  LDL.LU.64 R130, [R1+0x2ec0] ;  /* 0x002ec00001827983 */ /* 0x000f220000300a00 */
[----:B-1----:R-:W-:-:S03]  /*50870*/  IMAD.MOV.U32 R0, RZ, RZ, R125 ;  /* 0x000000ffff007224 */ /* 0x002fc600078e007d */
[----:B------:R-:W-:Y:S04]  /*50880*/  STL [R1+0x5c88], R132 ;  /* 0x005c888401007387 */ /* 0x000fe80000100800 */
[----:B------:R1:W-:Y:S02]  /*50890*/  STL [R1+0x5c84], R0 ;  /* 0x005c840001007387 */ /* 0x0003e40000100800 */
[----:B-1----:R-:W-:Y:S02]  /*508a0*/  IMAD.MOV.U32 R0, RZ, RZ, R133 ;  /* 0x000000ffff007224 */ /* 0x002fe400078e0085 */
        /* <DEDUP_REMOVED lines=50> */
[----:B--2---:R2:W-:Y:S04]  /*50bd0*/  STL [R1+0x5c20], R136 ;  /* 0x005c208801007387 */ /* 0x0045e80000100800 */
[----:B------:R-:W4:Y:S01]  /*50be0*/  LDL.LU.64 R126, [R1+0x1000] ;  /* 0x00100000017e7983 */ /* 0x000f220000300a00 */
[----:B-1----:R-:W-:-:S03]  /*50bf0*/  MOV R0, R137 ;  /* 0x0000008900007202 */ /* 0x002fc60000000f00 */
[----:B---3--:R-:W-:Y:S04]  /*50c00*/  STL [R1+0x5c18], R138 ;  /* 0x005c188a01007387 */ /* 0x008fe80000100800 */
[----:B------:R1:W-:Y:S04]  /*50c10*/  STL [R1+0x5c14], R0 ;  /* 0x005c140001007387 */ /* 0x0003e80000100800 */
[----:B--2---:R-:W2:Y:S01]  /*50c20*/  LDL.LU.64 R136, [R1+0x60] ;  /* 0x0000600001887983 */ /* 0x004ea20000300a00 */
[----:B-1----:R-:W-:-:S03]  /*50c30*/  IMAD.MOV.U32 R0, RZ, RZ, R139 ;  /* 0x000000ffff007224 */ /* 0x002fc600078e008b */
[----:B----4-:R-:W-:Y:S04]  /*50c40*/  STL [R1+0x5c10], R140 ;  /* 0x005c108c01007387 */ /* 0x010fe80000100800 */
[----:B------:R1:W-:Y:S04]  /*50c50*/  STL [R1+0x5c0c], R0 ;  /* 0x005c0c0001007387 */ /* 0x0003e80000100800 */
[----:B------:R-:W3:Y:S04]  /*50c60*/  LDL.LU.64 R138, [R1+0x58] ;  /* 0x00005800018a7983 */ /* 0x000ee80000300a00 */
[----:B------:R-:W4:Y:S01]  /*50c70*/  LDL.LU.64 R128, [R1+0x50] ;  /* 0x0000500001807983 */ /* 0x000f220000300a00 */
[----:B-1----:R-:W-:-:S05]  /*50c80*/  IMAD.MOV.U32 R0, RZ, RZ, R141 ;  /* 0x000000ffff007224 */ /* 0x002fca00078e008d */
[----:B------:R1:W-:Y:S04]  /*50c90*/  STL [R1+0x5c04], R0 ;  /* 0x005c040001007387 */ /* 0x0003e80000100800 */
[----:B------:R-:W-:Y:S01]  /*50ca0*/  STL [R1+0x5c08], R142 ;  /* 0x005c088e01007387 */ /* 0x000fe20000100800 */
[----:B-1----:R-:W-:-:S03]  /*50cb0*/  MOV R0, R143 ;  /* 0x0000008f00007202 */ /* 0x002fc60000000f00 */
[----:B------:R-:W4:Y:S04]  /*50cc0*/  LDL.LU.64 R140, [R1+0x48] ;  /* 0x00004800018c7983 */ /* 0x000f280000300a00 */
[----:B------:R1:W-:Y:S02]  /*50cd0*/  STL [R1+0x5bfc], R0 ;  /* 0x005bfc0001007387 */ /* 0x0003e40000100800 */
[----:B-1----:R-:W-:Y:S02]  /*50ce0*/  IMAD.MOV.U32 R0, RZ, RZ, R117 ;  /* 0x000000ffff007224 */ /* 0x002fe400078e0075 */
[----:B------:R-:W-:Y:S04]  /*50cf0*/  STL [R1+0x5c00], R116 ;  /* 0x005c007401007387 */ /* 0x000fe80000100800 */
[----:B------:R-:W4:Y:S04]  /*50d00*/  LDL.LU.64 R142, [R1+0x40] ;  /* 0x00004000018e7983 */ /* 0x000f280000300a00 */
[----:B------:R1:W-:Y:S04]  /*50d10*/  STL [R1+0x5bf4], R0 ;  /* 0x005bf40001007387 */ /* 0x0003e80000100800 */
[----:B------:R1:W-:Y:S02]  /*50d20*/  STL [R1+0x5bf8], R118 ;  /* 0x005bf87601007387 */ /* 0x0003e40000100800 */
[----:B-1----:R-:W-:-:S02]  /*50d30*/  IMAD.MOV.U32 R0, RZ, RZ, R119 ;  /* 0x000000ffff007224 */ /* 0x002fc400078e0077 */
[----:B------:R-:W4:Y:S04]  /*50d40*/  LDL.LU.64 R116, [R1+0x38] ;  /* 0x0000380001747983 */ /* 0x000f280000300a00 */
[----:B------:R-:W-:Y:S04]  /*50d50*/  STL [R1+0x5bf0], R122 ;  /* 0x005bf07a01007387 */ /* 0x000fe80000100800 */
[----:B------:R1:W-:Y:S04]  /*50d60*/  STL [R1+0x5bec], R0 ;  /* 0x005bec0001007387 */ /* 0x0003e80000100800 */
[----:B------:R-:W4:Y:S01]  /*50d70*/  LDL.LU.64 R118, [R1+0x30] ;  /* 0x0000300001767983 */ /* 0x000f220000300a00 */
[----:B-1----:R-:W-:-:S03]  /*50d80*/  MOV R0, R123 ;  /* 0x0000007b00007202 */ /* 0x002fc60000000f00 */
[----:B------:R-:W-:Y:S04]  /*50d90*/  STL [R1+0x5be8], R124 ;  /* 0x005be87c01007387 */ /* 0x000fe80000100800 */
[----:B------:R1:W-:Y:S04]  /*50da0*/  STL [R1+0x5be4], R0 ;  /* 0x005be40001007387 */ /* 0x0003e80000100800 */
[----:B------:R-:W-:Y:S01]  /*50db0*/  STL [R1+0x5be0], R130 ;  /* 0x005be08201007387 */ /* 0x000fe20000100800 */
[----:B-1----:R-:W-:-:S05]  /*50dc0*/  IMAD.MOV.U32 R0, RZ, RZ, R125 ;  /* 0x000000ffff007224 */ /* 0x002fca00078e007d */
        /* <DEDUP_REMOVED lines=10> */
[----:B------:R-:W-:Y:S04]  /*50e70*/  STL [R1+0x5bc8], R126 ;  /* 0x005bc87e01007387 */ /* 0x000fe80000100800 */
[----:B------:R1:W-:Y:S04]  /*50e80*/  STL [R1+0x5bc4], R0 ;  /* 0x005bc40001007387 */ /* 0x0003e80000100800 */
[----:B------:R-:W4:Y:S01]  /*50e90*/  LDL.LU.64 R134, [R1+0x31f8] ;  /* 0x0031f80001867983 */ /* 0x000f220000300a00 */
[----:B-1----:R-:W-:-:S03]  /*50ea0*/  IMAD.MOV.U32 R0, RZ, RZ, R127 ;  /* 0x000000ffff007224 */ /* 0x002fc600078e007f */
[----:B--2---:R-:W-:Y:S04]  /*50eb0*/  STL [R1+0x5bc0], R136 ;  /* 0x005bc08801007387 */ /* 0x004fe80000100800 */
[----:B------:R1:W-:Y:S02]  /*50ec0*/  STL [R1+0x5bbc], R0 ;  /* 0x005bbc0001007387 */ /* 0x0003e40000100800 */
[----:B-1----:R-:W-:Y:S02]  /*50ed0*/  MOV R0, R137 ;  /* 0x0000008900007202 */ /* 0x002fe40000000f00 */
[----:B------:R-:W2:Y:S04]  /*50ee0*/  LDL.LU.64 R136, [R1+0x31f0] ;  /* 0x0031f00001887983 */ /* 0x000ea80000300a00 */
[----:B------:R1:W-:Y:S04]  /*50ef0*/  STL [R1+0x5bb4], R0 ;  /* 0x005bb40001007387 */ /* 0x0003e80000100800 */
[----:B---3--:R3:W-:Y:S01]  /*50f00*/  STL [R1+0x5bb8], R138 ;  /* 0x005bb88a01007387 */ /* 0x0087e20000100800 */
[----:B-1----:R-:W-:-:S03]  /*50f10*/  IMAD.MOV.U32 R0, RZ, RZ, R139 ;  /* 0x000000ffff007224 */ /* 0x002fc600078e008b */
[----:B----4-:R-:W-:Y:S04]  /*50f20*/  STL [R1+0x5bb0], R128 ;  /* 0x005bb08001007387 */ /* 0x010fe80000100800 */
[----:B------:R1:W-:Y:S04]  /*50f30*/  STL [R1+0x5bac], R0 ;  /* 0x005bac0001007387 */ /* 0x0003e80000100800 */
[----:B---3--:R-:W3:Y:S01]  /*50f40*/  LDL.LU.64 R138, [R1+0x31e8] ;  /* 0x0031e800018a7983 */ /* 0x008ee20000300a00 */
[----:B-1----:R-:W-:-:S03]  /*50f50*/  IMAD.MOV.U32 R0, RZ, RZ, R129 ;  /* 0x000000ffff007224 */ /* 0x002fc600078e0081 */
[----:B------:R-:W-:Y:S04]  /*50f60*/  STL [R1+0x5ba8], R140 ;  /* 0x005ba88c01007387 */ /* 0x000fe80000100800 */
[----:B------:R1:W-:Y:S02]  /*50f70*/  STL [R1+0x5ba4], R0 ;  /* 0x005ba40001007387 */ /* 0x0003e40000100800 */
[----:B-1----:R-:W-:Y:S02]  /*50f80*/  MOV R0, R141 ;  /* 0x0000008d00007202 */ /* 0x002fe40000000f00 */
        /* <DEDUP_REMOVED lines=12> */
[----:B-----5:R-:W-:Y:S04]  /*51050*/  STL [R1+0x5b88], R244 ;  /* 0x005b88f401007387 */ /* 0x020fe80000100800 */
[----:B------:R1:W-:Y:S04]  /*51060*/  STL [R1+0x5b84], R0 ;  /* 0x005b840001007387 */ /* 0x0003e80000100800 */
[----:B------:R-:W4:Y:S04]  /*51070*/  LDL.LU.64 R118, [R1+0x2e88] ;  /* 0x002e880001767983 */ /* 0x000f280000300a00 */
[----:B------:R-:W-:Y:S01]  /*51080*/  STL [R1+0x5b7c], R245 ;  /* 0x005b7cf501007387 */ /* 0x000fe20000100800 */
[----:B-1----:R-:W-:-:S03]  /*51090*/  IMAD.MOV.U32 R0, RZ, RZ, R131 ;  /* 0x000000ffff007224 */ /* 0x002fc600078e0083 */
[----:B------:R-:W-:Y:S04]  /*510a0*/  STL [R1+0x5b80], R130 ;  /* 0x005b808201007387 */ /* 0x000fe80000100800 */
[----:B------:R-:W4:Y:S04]  /*510b0*/  LDL.LU.64 R150, [R1+0x2e80] ;  /* 0x002e800001967983 */ /* 0x000f280000300a00 */
[----:B------:R1:W-:Y:S04]  /*510c0*/  STL [R1+0x5b74], R0 ;  /* 0x005b740001007387 */ /* 0x0003e80000100800 */
[----:B------:R-:W-:Y:S04]  /*510d0*/  STL [R1+0x5b78], R132 ;  /* 0x005b788401007387 */ /* 0x000fe80000100800 */
[----:B------:R-:W4:Y:S01]  /*510e0*/  LDL.LU.64 R120, [R1+0x2e78] ;  /* 0x002e780001787983 */ /* 0x000f220000300a00 */
[----:B-1----:R-:W-:-:S03]  /*510f0*/  IMAD.MOV.U32 R0, RZ, RZ, R133 ;  /* 0x000000ffff007224 */ /* 0x002fc600078e0085 */
[----:B------:R-:W4:Y:S04]  /*51100*/  LDL.LU.64 R122, [R1+0x2e70] ;  /* 0x002e7000017a7983 */ /* 0x000f280000300a00 */
[----:B------:R1:W-:Y:S04]  /*51110*/  STL [R1+0x5b6c], R0 ;  /* 0x005b6c0001007387 */ /* 0x0003e80000100800 */
[----:B------:R-:W-:Y:S04]  /*51120*/  STL [R1+0x5b70], R134 ;  /* 0x005b708601007387 */ /* 0x000fe80000100800 */
[----:B------:R-:W4:Y:S01]  /*51130*/  LDL.LU.64 R124, [R1+0x2e68] ;  /* 0x002e6800017c7983 */ /* 0x000f220000300a00 */
[----:B-1----:R-:W-:-:S03]  /*51140*/  MOV R0, R135 ;  /* 0x0000008700007202 */ /* 0x002fc60000000f00 */
[----:B------:R-:W4:Y:S04]  /*51150*/  LDL.LU.64 R126, [R1+0x2e60] ;  /* 0x002e6000017e7983 */ /* 0x000f280000300a00 */
[----:B------:R1:W-:Y:S04]  /*51160*/  STL [R1+0x5b64], R0 ;  /* 0x005b640001007387 */ /* 0x0003e80000100800 */
[----:B--2---:R-:W-:Y:S04]  /*51170*/  STL [R1+0x5b68], R136 ;  /* 0x005b688801007387 */ /* 0x004fe80000100800 */
[----:B------:R-:W2:Y:S01]  /*51180*/  LDL.LU.64 R128, [R1+0x2e58] ;  /* 0x002e580001807983 */ /* 0x000ea20000300a00 */
[----:B-1----:R-:W-:-:S03]  /*51190*/  IMAD.MOV.U32 R0, RZ, RZ, R137 ;  /* 0x000000ffff007224 */ /* 0x002fc600078e0089 */
[----:B------:R-:W2:Y:S04]  /*511a0*/  LDL.LU.64 R130, [R1+0x2e50] ;  /* 0x002e500001827983 */ /* 0x000ea80000300a00 */
[----:B------:R1:W-:Y:S04]  /*511b0*/  STL [R1+0x5b5c], R0 ;  /* 0x005b5c0001007387 */ /* 0x0003e80000100800 */
[----:B---3--:R-:W-:Y:S04]  /*511c0*/  STL [R1+0x5b60], R138 ;  /* 0x005b608a01007387 */ /* 0x008fe80000100800 */
[----:B------:R-:W3:Y:S01]  /*511d0*/  LDL.LU.64 R132, [R1+0xfe8] ;  /* 0x000fe80001847983 */ /* 0x000ee20000300a00 */
[----:B-1----:R-:W-:-:S03]  /*511e0*/  IMAD.MOV.U32 R0, RZ, RZ, R139 ;  /* 0x000000ffff007224 */ /* 0x002fc600078e008b */
[----:B------:R-:W3:Y:S04]  /*511f0*/  LDL.LU.64 R134, [R1+0xfe0] ;  /* 0x000fe00001867983 */ /* 0x000ee80000300a00 */
[----:B------:R1:W-:Y:S04]  /*51200*/  STL [R1+0x5b54], R0 ;  /* 0x005b540001007387 */ /* 0x0003e80000100800 */
[----:B----4-:R-:W-:Y:S04]  /*51210*/  STL [R1+0x5b58], R140 ;  /* 0x005b588c01007387 */ /* 0x010fe80000100800 */
[----:B------:R-:W4:Y:S01]  /*51220*/  LDL.LU.64 R136, [R1+0xfc8] ;  /* 0x000fc80001887983 */ /* 0x000f220000300a00 */
[----:B-1----:R-:W-:-:S03]  /*51230*/  MOV R0, R141 ;  /* 0x0000008d00007202 */ /* 0x002fc60000000f00 */
        /* <DEDUP_REMOVED lines=15> */
[----:B------:R-:W-:Y:S01]  /*51330*/  STL [R1+0x5b38], R150 ;  /* 0x005b389601007387 */ /* 0x000fe20000100800 */
[----:B-1----:R-:W-:-:S03]  /*51340*/  IMAD.MOV.U32 R0, RZ, RZ, R151 ;  /* 0x000000ffff007224 */ /* 0x002fc600078e0097 */
[----:B------:R-:W-:Y:S04]  /*51350*/  STL [R1+0x5b30], R120 ;  /* 0x005b307801007387 */ /* 0x000fe80000100800 */
[----:B------:R1:W-:Y:S04]  /*51360*/  STL [R1+0x5b2c], R0 ;  /* 0x005b2c0001007387 */ /* 0x0003e80000100800 */
[----:B------:R-:W-:Y:S01]  /*51370*/  STL [R1+0x5b28], R122 ;  /* 0x005b287a01007387 */ /* 0x000fe20000100800 */
[----:B-1----:R-:W-:-:S05]  /*51380*/  IMAD.MOV.U32 R0, RZ, RZ, R121 ;  /* 0x000000ffff007224 */ /* 0x002fca00078e0079 */
[----:B------:R1:W-:Y:S02]  /*51390*/  STL [R1+0x5b24], R0 ;  /* 0x005b240001007387 */ /* 0x0003e40000100800 */
[----:B-1----:R-:W-:Y:S02]  /*513a0*/  MOV R0, R123 ;  /* 0x0000007b00007202 */ /* 0x002fe40000000f00 */
[----:B------:R-:W-:Y:S04]  /*513b0*/  STL [R1+0x5b20], R124 ;  /* 0x005b207c01007387 */ /* 0x000fe80000100800 */
[----:B------:R1:W-:Y:S04]  /*513c0*/  STL [R1+0x5b1c], R0 ;  /* 0x005b1c0001007387 */ /* 0x0003e80000100800 */
[----:B------:R-:W-:Y:S01]  /*513d0*/  STL [R1+0x5b18], R126 ;  /* 0x005b187e01007387 */ /* 0x000fe20000100800 */
[----:B-1----:R-:W-:-:S05]  /*513e0*/  IMAD.MOV.U32 R0, RZ, RZ, R125 ;  /* 0x000000ffff007224 */ /* 0x002fca00078e007d */
[----:B------:R1:W-:Y:S02]  /*513f0*/  STL [R1+0x5b14], R0 ;  /* 0x005b140001007387 */ /* 0x0003e40000100800 */
[----:B-1----:R-:W-:Y:S02]  /*51400*/  IMAD.MOV.U32 R0, RZ, RZ, R127 ;  /* 0x000000ffff007224 */ /* 0x002fe400078e007f */
[----:B--2---:R-:W-:Y:S04]  /*51410*/  STL [R1+0x5b10], R128 ;  /* 0x005b108001007387 */ /* 0x004fe80000100800 */
[----:B------:R1:W-:Y:S04]  /*51420*/  STL [R1+0x5b0c], R0 ;  /* 0x005b0c0001007387 */ /* 0x0003e80000100800 */
[----:B------:R-:W-:Y:S01]  /*51430*/  STL [R1+0x5b08], R130 ;  /* 0x005b088201007387 */ /* 0x000fe20000100800 */
[----:B-1----:R-:W-:-:S05]  /*51440*/  MOV R0, R129 ;  /* 0x0000008100007202 */ /* 0x002fca0000000f00 */
[----:B------:R1:W-:Y:S04]  /*51450*/  STL [R1+0x5b04], R0 ;  /* 0x005b040001007387 */ /* 0x0003e80000100800 */
[----:B---3--:R-:W-:Y:S01]  /*51460*/  STL [R1+0x5b00], R132 ;  /* 0x005b008401007387 */ /* 0x008fe20000100800 */
[----:B-1----:R-:W-:-:S05]  /*51470*/  IMAD.MOV.U32 R0, RZ, RZ, R131 ;  /* 0x000000ffff007224 */ /* 0x002fca00078e0083 */
[----:B------:R1:W-:Y:S04]  /*51480*/  STL [R1+0x5afc], R0 ;  /* 0x005afc0001007387 */ /* 0x0003e80000100800 */
[----:B------:R-:W-:Y:S01]  /*51490*/  STL [R1+0x5af8], R134 ;  /* 0x005af88601007387 */ /* 0x000fe20000100800 */
[----:B-1----:R-:W-:-:S05]  /*514a0*/  IMAD.MOV.U32 R0, RZ, RZ, R133 ;  /* 0x000000ffff007224 */ /* 0x002fca00078e0085 */
[----:B------:R1:W-:Y:S04]  /*514b0*/  STL [R1+0x5af4], R0 ;  /* 0x005af40001007387 */ /* 0x0003e80000100800 */
[----:B----4-:R-:W-:Y:S01]  /*514c0*/  STL [R1+0x5af0], R136 ;  /* 0x005af08801007387 */ /* 0x010fe20000100800 */
[----:B-1----:R-:W-:-:S05]  /*514d0*/  MOV R0, R135 ;  /* 0x0000008700007202 */ /* 0x002fca0000000f00 */
[----:B------:R1:W-:Y:S04]  /*514e0*/  STL [R1+0x5aec], R0 ;  /* 0x005aec0001007387 */ /* 0x0003e80000100800 */
[----:B------:R-:W-:Y:S01]  /*514f0*/  STL [R1+0x5ae8], R138 ;  /* 0x005ae88a01007387 */ /* 0x000fe20000100800 */
[----:B-1----:R-:W-:-:S05]  /*51500*/  IMAD.MOV.U32 R0, RZ, RZ, R137 ;  /* 0x000000ffff007224 */ /* 0x002fca00078e0089 */
[----:B------:R1:W-:Y:S02]  /*51510*/  STL [R1+0x5ae4], R0 ;  /* 0x005ae40001007387 */ /* 0x0003e40000100800 */
[----:B-1----:R-:W-:Y:S02]  /*51520*/  IMAD.MOV.U32 R0, RZ, RZ, R139 ;  /* 0x000000ffff007224 */ /* 0x002fe400078e008b */
[----:B------:R-:W-:Y:S04]  /*51530*/  STL [R1+0x5ae0], R140 ;  /* 0x005ae08c01007387 */ /* 0x000fe80000100800 */
[----:B------:R1:W-:Y:S04]  /*51540*/  STL [R1+0x5adc], R0 ;  /* 0x005adc0001007387 */ /* 0x0003e80000100800 */
[----:B------:R-:W2:Y:S01]  /*51550*/  LDL.LU.64 R130, [R1+0x3550] ;  /* 0x0035500001827983 */ /* 0x000ea20000300a00 */
[----:B-1----:R-:W-:-:S05]  /*51560*/  MOV R0, R141 ;  /* 0x0000008d00007202 */ /* 0x002fca0000000f00 */
[----:B------:R1:W-:Y:S04]  /*51570*/  STL [R1+0x5ad4], R0 ;  /* 0x005ad40001007387 */ /* 0x0003e80000100800 */
[----:B------:R-:W-:Y:S01]  /*51580*/  STL [R1+0x5ad8], R142 ;  /* 0x005ad88e01007387 */ /* 0x000fe20000100800 */
[----:B-1----:R-:W-:-:S03]  /*51590*/  IMAD.MOV.U32 R0, RZ, RZ, R143 ;  /* 0x000000ffff007224 */ /* 0x002fc600078e008f */
[----:B------:R-:W3:Y:S04]  /*515a0*/  LDL.LU.64 R132, [R1+0x3558] ;  /* 0x0035580001847983 */ /* 0x000ee80000300a00 */
[----:B------:R1:W-:Y:S04]  /*515b0*/  STL [R1+0x5acc], R0 ;  /* 0x005acc0001007387 */ /* 0x0003e80000100800 */
[----:B------:R-:W-:Y:S01]  /*515c0*/  STL [R1+0x5ad0], R116 ;  /* 0x005ad07401007387 */ /* 0x000fe20000100800 */
[----:B-1----:R-:W-:-:S03]  /*515d0*/  IMAD.MOV.U32 R0, RZ, RZ, R117 ;  /* 0x000000ffff007224 */ /* 0x002fc600078e0075 */
[----:B------:R-:W-:Y:S04]  /*515e0*/  STL [R1+0x5ac8], R118 ;  /* 0x005ac87601007387 */ /* 0x000fe80000100800 */
[----:B------:R1:W-:Y:S04]  /*515f0*/  STL [R1+0x5ac4], R0 ;  /* 0x005ac40001007387 */ /* 0x0003e80000100800 */
[----:B------:R-:W4:Y:S01]  /*51600*/  LDL.LU.64 R134, [R1+0x3560] ;  /* 0x0035600001867983 */ /* 0x000f220000300a00 */
[----:B-1----:R-:W-:-:S03]  /*51610*/  MOV R0, R119 ;  /* 0x0000007700007202 */ /* 0x002fc60000000f00 */
[----:B------:R-:W-:Y:S04]  /*51620*/  STL [R1+0x5ac0], R238 ;  /* 0x005ac0ee01007387 */ /* 0x000fe80000100800 */
[----:B------:R2:W-:Y:S04]  /*51630*/  STL [R1+0x5abc], R0 ;  /* 0x005abc0001007387 */ /* 0x0005e80000100800 */
[----:B------:R-:W-:Y:S04]  /*51640*/  STL [R1+0x5ab4], R239 ;  /* 0x005ab4ef01007387 */ /* 0x000fe80000100800 */
[----:B------:R-:W4:Y:S04]  /*51650*/  LDL.LU.64 R136, [R1+0x3568] ;  /* 0x0035680001887983 */ /* 0x000f280000300a00 */
[----:B------:R-:W-:Y:S04]  /*51660*/  STL [R1+0x5ab8], R236 ;  /* 0x005ab8ec01007387 */ /* 0x000fe80000100800 */
[----:B------:R-:W-:Y:S04]  /*51670*/  STL [R1+0x5aac], R237 ;  /* 0x005aaced01007387 */ /* 0x000fe80000100800 */
        /* <DEDUP_REMOVED lines=12> */
[----:B------:R-:W4:Y:S04]  /*51740*/  LDL.LU.64 R116, [R1+0x3588] ;  /* 0x0035880001747983 */ /* 0x000f280000300a00 */
[----:B------:R-:W-:Y:S04]  /*51750*/  STL [R1+0x5a84], R227 ;  /* 0x005a84e301007387 */ /* 0x000fe80000100800 */
[----:B------:R-:W-:Y:S04]  /*51760*/  STL [R1+0x5a88], R224 ;  /* 0x005a88e001007387 */ /* 0x000fe80000100800 */
[----:B------:R-:W4:Y:S04]  /*51770*/  LDL.LU.64 R118, [R1+0x2e48] ;  /* 0x002e480001767983 */ /* 0x000f280000300a00 */
[----:B------:R-:W-:Y:S01]  /*51780*/  STL [R1+0x5a3c], R225 ;  /* 0x005a3ce101007387 */ /* 0x000fe20000100800 */
[----:B--2---:R-:W-:-:S03]  /*51790*/  IMAD.MOV.U32 R0, RZ, RZ, R131 ;  /* 0x000000ffff007224 */ /* 0x004fc600078e0083 */
[----:B------:R-:W-:Y:S04]  /*517a0*/  STL [R1+0x5a44], R130 ;  /* 0x005a448201007387 */ /* 0x000fe80000100800 */
        /* <DEDUP_REMOVED lines=19> */
[----:B-1----:R-:W-:-:S03]  /*518e0*/  IMAD.MOV.U32 R0, RZ, RZ, R139 ;  /* 0x000000ffff007224 */ /* 0x002fc600078e008b */
[----:B------:R-:W4:Y:S04]  /*518f0*/  LDL.LU.64 R134, [R1+0xf60] ;  /* 0x000f600001867983 */ /* 0x000f280000300a00 */
[----:B------:R1:W-:Y:S04]  /*51900*/  STL [R1+0x5a60], R0 ;  /* 0x005a600001007387 */ /* 0x0003e80000100800 */
[----:B------:R1:W-:Y:S04]  /*51910*/  STL [R1+0x5a6c], R140 ;  /* 0x005a6c8c01007387 */ /* 0x0003e80000100800 */
[----:B------:R-:W4:Y:S01]  /*51920*/  LDL.LU.64 R136, [R1+0xf08] ;  /* 0x000f080001887983 */ /* 0x000f220000300a00 */
[----:B-1----:R-:W-:-:S03]  /*51930*/  MOV R0, R141 ;  /* 0x0000008d00007202 */ /* 0x002fc60000000f00 */
[----:B------:R-:W4:Y:S04]  /*51940*/  LDL.LU.64 R138, [R1+0xf00] ;  /* 0x000f0000018a7983 */ /* 0x000f280000300a00 */
[----:B------:R1:W-:Y:S04]  /*51950*/  STL [R1+0x5a68], R0 ;  /* 0x005a680001007387 */ /* 0x0003e80000100800 */
        /* <DEDUP_REMOVED lines=12> */
[----:B------:R2:W-:Y:S02]  /*51a20*/  STL [R1+0x5a34], R0 ;  /* 0x005a340001007387 */ /* 0x0005e40000100800 */
[----:B--2---:R-:W-:Y:S02]  /*51a30*/  IMAD.MOV.U32 R0, RZ, RZ, R151 ;  /* 0x000000ffff007224 */ /* 0x004fe400078e0097 */
[----:B------:R-:W-:Y:S04]  /*51a40*/  STL [R1+0x5a38], R150 ;  /* 0x005a389601007387 */ /* 0x000fe80000100800 */
[----:B---3--:R-:W-:Y:S04]  /*51a50*/  STL [R1+0x5a30], R120 ;  /* 0x005a307801007387 */ /* 0x008fe80000100800 */
[----:B------:R1:W-:Y:S04]  /*51a60*/  STL [R1+0x5a2c], R0 ;  /* 0x005a2c0001007387 */ /* 0x0003e80000100800 */
[----:B------:R-:W-:Y:S01]  /*51a70*/  STL [R1+0x5a28], R122 ;  /* 0x005a287a01007387 */ /* 0x000fe20000100800 */
[----:B-1----:R-:W-:-:S05]  /*51a80*/  IMAD.MOV.U32 R0, RZ, RZ, R121 ;  /* 0x000000ffff007224 */ /* 0x002fca00078e0079 */
[----:B------:R1:W-:Y:S02]  /*51a90*/  STL [R1+0x5a24], R0 ;  /* 0x005a240001007387 */ /* 0x0003e40000100800 */
[----:B-1----:R-:W-:Y:S02]  /*51aa0*/  MOV R0, R123 ;  /* 0x0000007b00007202 */ /* 0x002fe40000000f00 */
[----:B----4-:R-:W-:Y:S04]  /*51ab0*/  STL [R1+0x5a20], R124 ;  /* 0x005a207c01007387 */ /* 0x010fe80000100800 */
[----:B------:R1:W-:Y:S04]  /*51ac0*/  STL [R1+0x5a1c], R0 ;  /* 0x005a1c0001007387 */ /* 0x0003e80000100800 */
[----:B------:R-:W-:Y:S01]  /*51ad0*/  STL [R1+0x5a18], R126 ;  /* 0x005a187e01007387 */ /* 0x000fe20000100800 */
[----:B-1----:R-:W-:-:S05]  /*51ae0*/  IMAD.MOV.U32 R0, RZ, RZ, R125 ;  /* 0x000000ffff007224 */ /* 0x002fca00078e007d */
[----:B------:R1:W-:Y:S04]  /*51af0*/  STL [R1+0x5a14], R0 ;  /* 0x005a140001007387 */ /* 0x0003e80000100800 */
[----:B------:R-:W-:Y:S01]  /*51b00*/  STL [R1+0x5a10], R128 ;  /* 0x005a108001007387 */ /* 0x000fe20000100800 */
[----:B-1----:R-:W-:-:S05]  /*51b10*/  IMAD.MOV.U32 R0, RZ, RZ, R127 ;  /* 0x000000ffff007224 */ /* 0x002fca00078e007f */
[----:B------:R1:W-:Y:S04]  /*51b20*/  STL [R1+0x5a0c], R0 ;  /* 0x005a0c0001007387 */ /* 0x0003e80000100800 */
[----:B------:R-:W-:Y:S01]  /*51b30*/  STL [R1+0x5a08], R130 ;  /* 0x005a088201007387 */ /* 0x000fe20000100800 */
[----:B-1----:R-:W-:-:S05]  /*51b40*/  MOV R0, R129 ;  /* 0x0000008100007202 */ /* 0x002fca0000000f00 */
        /* <DEDUP_REMOVED lines=16> */
[----:B------:R-:W2:Y:S01]  /*51c50*/  LDL.LU.64 R130, [R1+0x3610] ;  /* 0x0036100001827983 */ /* 0x000ea20000300a00 */
[----:B-1----:R-:W-:-:S05]  /*51c60*/  MOV R0, R141 ;  /* 0x0000008d00007202 */ /* 0x002fca0000000f00 */
[----:B------:R1:W-:Y:S04]  /*51c70*/  STL [R1+0x59d4], R0 ;  /* 0x0059d40001007387 */ /* 0x0003e80000100800 */
[----:B------:R-:W-:Y:S04]  /*51c80*/  STL [R1+0x59d8], R142 ;  /* 0x0059d88e01007387 */ /* 0x000fe80000100800 */
[----:B------:R-:W3:Y:S01]  /*51c90*/  LDL.LU.64 R132, [R1+0x3618] ;  /* 0x0036180001847983 */ /* 0x000ee20000300a00 */
[----:B-1----:R-:W-:-:S05]  /*51ca0*/  IMAD.MOV.U32 R0, RZ, RZ, R143 ;  /* 0x000000ffff007224 */ /* 0x002fca00078e008f */
        /* <DEDUP_REMOVED lines=701> */
[----:B------:R-:W4:Y:S01]  /*54880*/  LDL.LU.64 R118, [R1+0x3790] ;  /* 0x0037900001767983 */ /* 0x000f220000300a00 */
        /* <DEDUP_REMOVED lines=78> */
[----:B------:R1:W-:Y:S02]  /*54d70*/  STL [R1+0x52d4], R0 ;  /* 0x0052d40001007387 */ /* 0x0003e40000100800 */
[----:B-1----:R-:W-:Y:S02]  /*54d80*/  IMAD.MOV.U32 R0, RZ, RZ, R143 ;  /* 0x000000ffff007224 */ /* 0x002fe400078e008f */
[----:B------:R-:W2:Y:S04]  /*54d90*/  LDL.LU.64 R142, [R1+0x3b68] ;  /* 0x003b6800018e7983 */ /* 0x000ea80000300a00 */
[----:B------:R1:W-:Y:S04]  /*54da0*/  STL [R1+0x52cc], R0 ;  /* 0x0052cc0001007387 */ /* 0x0003e80000100800 */
[----:B------:R3:W-:Y:S01]  /*54db0*/  STL [R1+0x52d0], R116 ;  /* 0x0052d07401007387 */ /* 0x0007e20000100800 */
[----:B-1----:R-:W-:-:S03]  /*54dc0*/  IMAD.MOV.U32 R0, RZ, RZ, R117 ;  /* 0x000000ffff007224 */ /* 0x002fc600078e0075 */
[----:B---3--:R-:W3:Y:S04]  /*54dd0*/  LDL.LU.64 R116, [R1+0x3b78] ;  /* 0x003b780001747983 */ /* 0x008ee80000300a00 */
[----:B------:R1:W-:Y:S04]  /*54de0*/  STL [R1+0x52c4], R0 ;  /* 0x0052c40001007387 */ /* 0x0003e80000100800 */
[----:B------:R4:W-:Y:S04]  /*54df0*/  STL [R1+0x52c8], R118 ;  /* 0x0052c87601007387 */ /* 0x0009e80000100800 */
[----:B------:R-:W3:Y:S01]  /*54e00*/  LDL.LU.64 R132, [R1+0x3b88] ;  /* 0x003b880001847983 */ /* 0x000ee20000300a00 */
[----:B-1----:R-:W-:-:S05]  /*54e10*/  MOV R0, R119 ;  /* 0x0000007700007202 */ /* 0x002fca0000000f00 */
[----:B------:R1:W-:Y:S04]  /*54e20*/  STL [R1+0x52bc], R0 ;  /* 0x0052bc0001007387 */ /* 0x0003e80000100800 */
[----:B------:R-:W-:Y:S04]  /*54e30*/  STL [R1+0x52c0], R70 ;  /* 0x0052c04601007387 */ /* 0x000fe80000100800 */
[----:B------:R-:W-:Y:S04]  /*54e40*/  STL [R1+0x52b4], R71 ;  /* 0x0052b44701007387 */ /* 0x000fe80000100800 */
[----:B----4-:R-:W4:Y:S04]  /*54e50*/  LDL.LU.64 R118, [R1+0x3b98] ;  /* 0x003b980001767983 */ /* 0x010f280000300a00 */
        /* <DEDUP_REMOVED lines=29> */
[----:B------:R-:W-:Y:S04]  /*55030*/  STL [R1+0x509c], R132 ;  /* 0x00509c8401007387 */ /* 0x000fe80000100800 */
[----:B------:R-:W3:Y:S01]  /*55040*/  LDL.LU.64 R130, [R1+0x3bd8] ;  /* 0x003bd80001827983 */ /* 0x000ee20000300a00 */
[----:B-1----:R-:W-:-:S05]  /*55050*/  MOV R0, R133 ;  /* 0x0000008500007202 */ /* 0x002fca0000000f00 */
[----:B------:R1:W-:Y:S04]  /*55060*/  STL [R1+0x5098], R0 ;  /* 0x0050980001007387 */ /* 0x0003e80000100800 */
[----:B----4-:R4:W-:Y:S01]  /*55070*/  STL [R1+0x50a4], R118 ;  /* 0x0050a47601007387 */ /* 0x0109e20000100800 */
[----:B-1----:R-:W-:-:S03]  /*55080*/  IMAD.MOV.U32 R0, RZ, RZ, R119 ;  /* 0x000000ffff007224 */ /* 0x002fc600078e0077 */
[----:B----4-:R-:W4:Y:S04]  /*55090*/  LDL.LU.64 R118, [R1+0x3be0] ;  /* 0x003be00001767983 */ /* 0x010f280000300a00 */
[----:B------:R1:W-:Y:S04]  /*550a0*/  STL [R1+0x50a0], R0 ;  /* 0x0050a00001007387 */ /* 0x0003e80000100800 */
        /* <DEDUP_REMOVED lines=20> */
[----:B------:R1:W-:Y:S02]  /*551f0*/  STL [R1+0x50c8], R0 ;  /* 0x0050c80001007387 */ /* 0x0003e40000100800 */
[----:B-1----:R-:W-:Y:S02]  /*55200*/  IMAD.MOV.U32 R0, RZ, RZ, R139 ;  /* 0x000000ffff007224 */ /* 0x002fe400078e008b */
        /* <DEDUP_REMOVED lines=14> */
[----:B------:R1:W-:Y:S02]  /*552f0*/  STL [R1+0x50f4], R130 ;  /* 0x0050f48201007387 */ /* 0x0003e40000100800 */
[----:B-1----:R-:W-:-:S02]  /*55300*/  IMAD.MOV.U32 R0, RZ, RZ, R131 ;  /* 0x000000ffff007224 */ /* 0x002fc400078e0083 */
[----:B------:R-:W3:Y:S04]  /*55310*/  LDL.LU.64 R130, [R1+0x3c30] ;  /* 0x003c300001827983 */ /* 0x000ee80000300a00 */
[----:B------:R1:W-:Y:S04]  /*55320*/  STL [R1+0x50f0], R0 ;  /* 0x0050f00001007387 */ /* 0x0003e80000100800 */
[----:B----4-:R4:W-:Y:S01]  /*55330*/  STL [R1+0x50fc], R118 ;  /* 0x0050fc7601007387 */ /* 0x0109e20000100800 */
[----:B-1----:R-:W-:-:S03]  /*55340*/  MOV R0, R119 ;  /* 0x0000007700007202 */ /* 0x002fc60000000f00 */
[----:B------:R-:W-:Y:S04]  /*55350*/  STL [R1+0x5104], R132 ;  /* 0x0051048401007387 */ /* 0x000fe80000100800 */
[----:B------:R1:W-:Y:S04]  /*55360*/  STL [R1+0x50f8], R0 ;  /* 0x0050f80001007387 */ /* 0x0003e80000100800 */
[----:B----4-:R-:W3:Y:S01]  /*55370*/  LDL.LU.64 R118, [R1+0x3c38] ;  /* 0x003c380001767983 */ /* 0x010ee20000300a00 */
[----:B-1----:R-:W-:-:S03]  /*55380*/  IMAD.MOV.U32 R0, RZ, RZ, R133 ;  /* 0x000000ffff007224 */ /* 0x002fc600078e0085 */
[----:B------:R-:W-:Y:S04]  /*55390*/  STL [R1+0x510c], R126 ;  /* 0x00510c7e01007387 */ /* 0x000fe80000100800 */
[----:B------:R1:W-:Y:S04]  /*553a0*/  STL [R1+0x5100], R0 ;  /* 0x0051000001007387 */ /* 0x0003e80000100800 */
[----:B------:R-:W3:Y:S01]  /*553b0*/  LDL.LU.64 R132, [R1+0x3c40] ;  /* 0x003c400001847983 */ /* 0x000ee20000300a00 */
[----:B-1----:R-:W-:-:S03]  /*553c0*/  IMAD.MOV.U32 R0, RZ, RZ, R127 ;  /* 0x000000ffff007224 */ /* 0x002fc600078e007f */
[----:B------:R-:W-:Y:S04]  /*553d0*/  STL [R1+0x5114], R134 ;  /* 0x0051148601007387 */ /* 0x000fe80000100800 */
[----:B------:R1:W-:Y:S04]  /*553e0*/  STL [R1+0x5108], R0 ;  /* 0x0051080001007387 */ /* 0x0003e80000100800 */
[----:B------:R-:W3:Y:S01]  /*553f0*/  LDL.LU.64 R122, [R1+0x3c48] ;  /* 0x003c4800017a7983 */ /* 0x000ee20000300a00 */
[----:B-1----:R-:W-:-:S03]  /*55400*/  MOV R0, R135 ;  /* 0x0000008700007202 */ /* 0x002fc60000000f00 */
[----:B------:R-:W-:Y:S04]  /*55410*/  STL [R1+0x511c], R136 ;  /* 0x00511c8801007387 */ /* 0x000fe80000100800 */
[----:B------:R1:W-:Y:S04]  /*55420*/  STL [R1+0x5110], R0 ;  /* 0x0051100001007387 */ /* 0x0003e80000100800 */
[----:B------:R-:W3:Y:S01]  /*55430*/  LDL.LU.64 R134, [R1+0x3c50] ;  /* 0x003c500001867983 */ /* 0x000ee20000300a00 */
[----:B-1----:R-:W-:-:S03]  /*55440*/  IMAD.MOV.U32 R0, RZ, RZ, R137 ;  /* 0x000000ffff007224 */ /* 0x002fc600078e0089 */
[----:B------:R-:W-:Y:S04]  /*55450*/  STL [R1+0x5124], R128 ;  /* 0x0051248001007387 */ /* 0x000fe80000100800 */
[----:B------:R1:W-:Y:S04]  /*55460*/  STL [R1+0x5118], R0 ;  /* 0x0051180001007387 */ /* 0x0003e80000100800 */
[----:B------:R-:W3:Y:S04]  /*55470*/  LDL.LU.64 R136, [R1+0x3c58] ;  /* 0x003c580001887983 */ /* 0x000ee80000300a00 */
[----:B------:R-:W3:Y:S01]  /*55480*/  LDL.LU.64 R124, [R1+0x3c60] ;  /* 0x003c6000017c7983 */ /* 0x000ee20000300a00 */
[----:B-1----:R-:W-:-:S05]  /*55490*/  IMAD.MOV.U32 R0, RZ, RZ, R129 ;  /* 0x000000ffff007224 */ /* 0x002fca00078e0081 */
[----:B------:R1:W-:Y:S04]  /*554a0*/  STL [R1+0x5120], R0 ;  /* 0x0051200001007387 */ /* 0x0003e80000100800 */
[----:B------:R1:W-:Y:S02]  /*554b0*/  STL [R1+0x512c], R138 ;  /* 0x00512c8a01007387 */ /* 0x0003e40000100800 */
[----:B-1----:R-:W-:Y:S02]  /*554c0*/  MOV R0, R139 ;  /* 0x0000008b00007202 */ /* 0x002fe40000000f00 */
[----:B------:R-:W3:Y:S04]  /*554d0*/  LDL.LU.64 R138, [R1+0x3c68] ;  /* 0x003c6800018a7983 */ /* 0x000ee80000300a00 */
[----:B------:R1:W-:Y:S04]  /*554e0*/  STL [R1+0x5128], R0 ;  /* 0x0051280001007387 */ /* 0x0003e80000100800 */
[----:B------:R1:W-:Y:S02]  /*554f0*/  STL [R1+0x5134], R140 ;  /* 0x0051348c01007387 */ /* 0x0003e40000100800 */
[----:B-1----:R-:W-:-:S02]  /*55500*/  IMAD.MOV.U32 R0, RZ, RZ, R141 ;  /* 0x000000ffff007224 */ /* 0x002fc400078e008d */
[----:B------:R-:W3:Y:S04]  /*55510*/  LDL.LU.64 R140, [R1+0x3c70] ;  /* 0x003c7000018c7983 */ /* 0x000ee80000300a00 */
[----:B------:R1:W-:Y:S04]  /*55520*/  STL [R1+0x5130], R0 ;  /* 0x0051300001007387 */ /* 0x0003e80000100800 */
[----:B--2---:R2:W-:Y:S04]  /*55530*/  STL [R1+0x513c], R142 ;  /* 0x00513c8e01007387 */ /* 0x0045e80000100800 */
[----:B------:R-:W4:Y:S01]  /*55540*/  LDL.LU.64 R126, [R1+0x3c78] ;  /* 0x003c7800017e7983 */ /* 0x000f220000300a00 */
[----:B-1----:R-:W-:-:S03]  /*55550*/  IMAD.MOV.U32 R0, RZ, RZ, R143 ;  /* 0x000000ffff007224 */ /* 0x002fc600078e008f */
[----:B---3--:R-:W-:Y:S04]  /*55560*/  STL [R1+0x5144], R116 ;  /* 0x0051447401007387 */ /* 0x008fe80000100800 */
[----:B------:R1:W-:Y:S04]  /*55570*/  STL [R1+0x5138], R0 ;  /* 0x0051380001007387 */ /* 0x0003e80000100800 */
[----:B--2---:R-:W2:Y:S01]  /*55580*/  LDL.LU.64 R142, [R1+0x3c80] ;  /* 0x003c8000018e7983 */ /* 0x004ea20000300a00 */
[----:B-1----:R-:W-:-:S03]  /*55590*/  MOV R0, R117 ;  /* 0x0000007500007202 */ /* 0x002fc60000000f00 */
[----:B------:R-:W-:Y:S04]  /*555a0*/  STL [R1+0x514c], R130 ;  /* 0x00514c8201007387 */ /* 0x000fe80000100800 */
[----:B------:R1:W-:Y:S04]  /*555b0*/  STL [R1+0x5140], R0 ;  /* 0x0051400001007387 */ /* 0x0003e80000100800 */
[----:B------:R-:W3:Y:S04]  /*555c0*/  LDL.LU.64 R116, [R1+0x3c88] ;  /* 0x003c880001747983 */ /* 0x000ee80000300a00 */
[----:B------:R-:W3:Y:S01]  /*555d0*/  LDL.LU.64 R128, [R1+0x3c90] ;  /* 0x003c900001807983 */ /* 0x000ee20000300a00 */
[----:B-1----:R-:W-:-:S05]  /*555e0*/  IMAD.MOV.U32 R0, RZ, RZ, R131 ;  /* 0x000000ffff007224 */ /* 0x002fca00078e0083 */
[----:B------:R1:W-:Y:S04]  /*555f0*/  STL [R1+0x5148], R0 ;  /* 0x0051480001007387 */ /* 0x0003e80000100800 */
[----:B------:R1:W-:Y:S02]  /*55600*/  STL [R1+0x5154], R118 ;  /* 0x0051547601007387 */ /* 0x0003e40000100800 */
[----:B-1----:R-:W-:Y:S02]  /*55610*/  IMAD.MOV.U32 R0, RZ, RZ, R119 ;  /* 0x000000ffff007224 */ /* 0x002fe400078e0077 */
[----:B------:R-:W3:Y:S04]  /*55620*/  LDL.LU.64 R118, [R1+0x3c98] ;  /* 0x003c980001767983 */ /* 0x000ee80000300a00 */
[----:B------:R1:W-:Y:S04]  /*55630*/  STL [R1+0x5150], R0 ;  /* 0x0051500001007387 */ /* 0x0003e80000100800 */
[----:B------:R1:W-:Y:S04]  /*55640*/  STL [R1+0x515c], R132 ;  /* 0x00515c8401007387 */ /* 0x0003e80000100800 */
[----:B------:R-:W3:Y:S01]  /*55650*/  LDL.LU.64 R130, [R1+0x3ca0] ;  /* 0x003ca00001827983 */ /* 0x000ee20000300a00 */
[----:B-1----:R-:W-:-:S05]  /*55660*/  MOV R0, R133 ;  /* 0x0000008500007202 */ /* 0x002fca0000000f00 */
[----:B------:R1:W-:Y:S04]  /*55670*/  STL [R1+0x5158], R0 ;  /* 0x0051580001007387 */ /* 0x0003e80000100800 */
[----:B------:R-:W-:Y:S04]  /*55680*/  STL [R1+0x5164], R122 ;  /* 0x0051647a01007387 */ /* 0x000fe80000100800 */
[----:B------:R-:W3:Y:S01]  /*55690*/  LDL.LU.64 R132, [R1+0x3ca8] ;  /* 0x003ca80001847983 */ /* 0x000ee20000300a00 */
[----:B-1----:R-:W-:-:S03]  /*556a0*/  IMAD.MOV.U32 R0, RZ, RZ, R123 ;  /* 0x000000ffff007224 */ /* 0x002fc600078e007b */
[----:B------:R-:W-:Y:S04]  /*556b0*/  STL [R1+0x516c], R134 ;  /* 0x00516c8601007387 */ /* 0x000fe80000100800 */
[----:B------:R1:W-:Y:S02]  /*556c0*/  STL [R1+0x5160], R0 ;  /* 0x0051600001007387 */ /* 0x0003e40000100800 */
[----:B-1----:R-:W-:Y:S02]  /*556d0*/  IMAD.MOV.U32 R0, RZ, RZ, R135 ;  /* 0x000000ffff007224 */ /* 0x002fe400078e0087 */
[----:B------:R-:W3:Y:S04]  /*556e0*/  LDL.LU.64 R134, [R1+0x3cb0] ;  /* 0x003cb00001867983 */ /* 0x000ee80000300a00 */
[----:B------:R1:W-:Y:S04]  /*556f0*/  STL [R1+0x5168], R0 ;  /* 0x0051680001007387 */ /* 0x0003e80000100800 */
[----:B------:R1:W-:Y:S02]  /*55700*/  STL [R1+0x5174], R136 ;  /* 0x0051748801007387 */ /* 0x0003e40000100800 */
[----:B-1----:R-:W-:-:S02]  /*55710*/  MOV R0, R137 ;  /* 0x0000008900007202 */ /* 0x002fc40000000f00 */
[----:B------:R-:W-:Y:S04]  /*55720*/  STL [R1+0x517c], R124 ;  /* 0x00517c7c01007387 */ /* 0x000fe80000100800 */
[----:B------:R1:W-:Y:S04]  /*55730*/  STL [R1+0x5170], R0 ;  /* 0x0051700001007387 */ /* 0x0003e80000100800 */
[----:B------:R-:W3:Y:S01]  /*55740*/  LDL.LU.64 R136, [R1+0x3cb8] ;  /* 0x003cb80001887983 */ /* 0x000ee20000300a00 */
[----:B-1----:R-:W-:-:S03]  /*55750*/  IMAD.MOV.U32 R0, RZ, RZ, R125 ;  /* 0x000000ffff007224 */ /* 0x002fc600078e007d */
[----:B------:R-:W-:Y:S04]  /*55760*/  STL [R1+0x5184], R138 ;  /* 0x0051848a01007387 */ /* 0x000fe80000100800 */
[----:B------:R1:W-:Y:S02]  /*55770*/  STL [R1+0x5178], R0 ;  /* 0x0051780001007387 */ /* 0x0003e40000100800 */
[----:B-1----:R-:W-:Y:S02]  /*55780*/  IMAD.MOV.U32 R0, RZ, RZ, R139 ;  /* 0x000000ffff007224 */ /* 0x002fe400078e008b */
[----:B------:R-:W3:Y:S04]  /*55790*/  LDL.LU.64 R138, [R1+0x3cc0] ;  /* 0x003cc000018a7983 */ /* 0x000ee80000300a00 */
[----:B------:R1:W-:Y:S04]  /*557a0*/  STL [R1+0x5180], R0 ;  /* 0x0051800001007387 */ /* 0x0003e80000100800 */
[----:B------:R4:W-:Y:S01]  /*557b0*/  STL [R1+0x518c], R140 ;  /* 0x00518c8c01007387 */ /* 0x0009e20000100800 */
[----:B-1----:R-:W-:-:S03]  /*557c0*/  MOV R0, R141 ;  /* 0x0000008d00007202 */ /* 0x002fc60000000f00 */
[----:B----4-:R-:W-:Y:S04]  /*557d0*/  STL [R1+0x5194], R126 ;  /* 0x0051947e01007387 */ /* 0x010fe80000100800 */
[----:B------:R1:W-:Y:S04]  /*557e0*/  STL [R1+0x5188], R0 ;  /* 0x0051880001007387 */ /* 0x0003e80000100800 */
[----:B------:R-:W4:Y:S01]  /*557f0*/  LDL.LU.64 R140, [R1+0x3cc8] ;  /* 0x003cc800018c7983 */ /* 0x000f220000300a00 */
[----:B-1----:R-:W-:-:S03]  /*55800*/  IMAD.MOV.U32 R0, RZ, RZ, R127 ;  /* 0x000000ffff007224 */ /* 0x002fc600078e007f */
[----:B--2---:R-:W-:Y:S04]  /*55810*/  STL [R1+0x519c], R142 ;  /* 0x00519c8e01007387 */ /* 0x004fe80000100800 */
[----:B------:R1:W-:Y:S02]  /*55820*/  STL [R1+0x5190], R0 ;  /* 0x0051900001007387 */ /* 0x0003e40000100800 */
[----:B-1----:R-:W-:Y:S02]  /*55830*/  IMAD.MOV.U32 R0, RZ, RZ, R143 ;  /* 0x000000ffff007224 */ /* 0x002fe400078e008f */
[----:B------:R-:W2:Y:S04]  /*55840*/  LDL.LU.64 R142, [R1+0x3cd0] ;  /* 0x003cd000018e7983 */ /* 0x000ea80000300a00 */
[----:B------:R1:W-:Y:S04]  /*55850*/  STL [R1+0x5198], R0 ;  /* 0x0051980001007387 */ /* 0x0003e80000100800 */
[----:B---3--:R3:W-:Y:S01]  /*55860*/  STL [R1+0x51a4], R116 ;  /* 0x0051a47401007387 */ /* 0x0087e20000100800 */
[----:B-1----:R-:W-:-:S03]  /*55870*/  MOV R0, R117 ;  /* 0x0000007500007202 */ /* 0x002fc60000000f00 */
[----:B------:R-:W-:Y:S04]  /*55880*/  STL [R1+0x51ac], R128 ;  /* 0x0051ac8001007387 */ /* 0x000fe80000100800 */
[----:B------:R1:W-:Y:S04]  /*55890*/  STL [R1+0x51a0], R0 ;  /* 0x0051a00001007387 */ /* 0x0003e80000100800 */
[----:B---3--:R-:W3:Y:S01]  /*558a0*/  LDL.LU.64 R116, [R1+0x3cd8] ;  /* 0x003cd80001747983 */ /* 0x008ee20000300a00 */
[----:B-1----:R-:W-:-:S03]  /*558b0*/  IMAD.MOV.U32 R0, RZ, RZ, R129 ;  /* 0x000000ffff007224 */ /* 0x002fc600078e0081 */
[----:B------:R-:W-:Y:S04]  /*558c0*/  STL [R1+0x51b4], R118 ;  /* 0x0051b47601007387 */ /* 0x000fe80000100800 */
[----:B------:R1:W-:Y:S02]  /*558d0*/  STL [R1+0x51a8], R0 ;  /* 0x0051a80001007387 */ /* 0x0003e40000100800 */
[----:B-1----:R-:W-:Y:S02]  /*558e0*/  IMAD.MOV.U32 R0, RZ, RZ, R119 ;  /* 0x000000ffff007224 */ /* 0x002fe400078e0077 */
[----:B------:R-:W3:Y:S04]  /*558f0*/  LDL.LU.64 R118, [R1+0x3ce0] ;  /* 0x003ce00001767983 */ /* 0x000ee80000300a00 */
[----:B------:R1:W-:Y:S04]  /*55900*/  STL [R1+0x51b0], R0 ;  /* 0x0051b00001007387 */ /* 0x0003e80000100800 */
[----:B------:R-:W-:Y:S01]  /*55910*/  STL [R1+0x51bc], R130 ;  /* 0x0051bc8201007387 */ /* 0x000fe20000100800 */
[----:B-1----:R-:W-:-:S03]  /*55920*/  MOV R0, R131 ;  /* 0x0000008300007202 */ /* 0x002fc60000000f00 */
[----:B------:R-:W-:Y:S04]  /*55930*/  STL [R1+0x51c4], R132 ;  /* 0x0051c48401007387 */ /* 0x000fe80000100800 */
[----:B------:R1:W-:Y:S04]  /*55940*/  STL [R1+0x51b8], R0 ;  /* 0x0051b80001007387 */ /* 0x0003e80000100800 */
[----:B------:R-:W3:Y:S04]  /*55950*/  LDL.LU.64 R148, [R1+0x3ce8] ;  /* 0x003ce80001947983 */ /* 0x000ee80000300a00 */
[----:B------:R-:W3:Y:S01]  /*55960*/  LDL.LU.64 R150, [R1+0x3cf0] ;  /* 0x003cf00001967983 */ /* 0x000ee20000300a00 */
[----:B-1----:R-:W-:-:S05]  /*55970*/  IMAD.MOV.U32 R0, RZ, RZ, R133 ;  /* 0x000000ffff007224 */ /* 0x002fca00078e0085 */
[----:B------:R1:W-:Y:S04]  /*55980*/  STL [R1+0x51c0], R0 ;  /* 0x0051c00001007387 */ /* 0x0003e80000100800 */
[----:B------:R-:W-:Y:S04]  /*55990*/  STL [R1+0x51cc], R134 ;  /* 0x0051cc8601007387 */ /* 0x000fe80000100800 */
[----:B------:R-:W3:Y:S01]  /*559a0*/  LDL.LU.64 R120, [R1+0x3cf8] ;  /* 0x003cf80001787983 */ /* 0x000ee20000300a00 */
[----:B-1----:R-:W-:-:S03]  /*559b0*/  IMAD.MOV.U32 R0, RZ, RZ, R135 ;  /* 0x000000ffff007224 */ /* 0x002fc600078e0087 */
[----:B------:R-:W3:Y:S04]  /*559c0*/  LDL.LU.64 R122, [R1+0x3d00] ;  /* 0x003d0000017a7983 */ /* 0x000ee80000300a00 */
[----:B------:R1:W-:Y:S04]  /*559d0*/  STL [R1+0x51c8], R0 ;  /* 0x0051c80001007387 */ /* 0x0003e80000100800 */
[----:B------:R-:W-:Y:S04]  /*559e0*/  STL [R1+0x51d4], R136 ;  /* 0x0051d48801007387 */ /* 0x000fe80000100800 */
[----:B------:R-:W3:Y:S01]  /*559f0*/  LDL.LU.64 R124, [R1+0x3d08] ;  /* 0x003d0800017c7983 */ /* 0x000ee20000300a00 */
[----:B-1----:R-:W-:-:S03]  /*55a00*/  MOV R0, R137 ;  /* 0x0000008900007202 */ /* 0x002fc60000000f00 */
[----:B------:R-:W3:Y:S04]  /*55a10*/  LDL.LU.64 R126, [R1+0x3990] ;  /* 0x00399000017e7983 */ /* 0x000ee80000300a00 */
[----:B------:R1:W-:Y:S04]  /*55a20*/  STL [R1+0x51d0], R0 ;  /* 0x0051d00001007387 */ /* 0x0003e80000100800 */
[----:B------:R-:W-:Y:S04]  /*55a30*/  STL [R1+0x51dc], R138 ;  /* 0x0051dc8a01007387 */ /* 0x000fe80000100800 */
[----:B------:R-:W3:Y:S01]  /*55a40*/  LDL.LU.64 R128, [R1+0x3998] ;  /* 0x0039980001807983 */ /* 0x000ee20000300a00 */
[----:B-1----:R-:W-:-:S03]  /*55a50*/  IMAD.MOV.U32 R0, RZ, RZ, R139 ;  /* 0x000000ffff007224 */ /* 0x002fc600078e008b */
[----:B------:R-:W3:Y:S04]  /*55a60*/  LDL.LU.64 R130, [R1+0x39a0] ;  /* 0x0039a00001827983 */ /* 0x000ee80000300a00 */
[----:B------:R1:W-:Y:S04]  /*55a70*/  STL [R1+0x51d8], R0 ;  /* 0x0051d80001007387 */ /* 0x0003e80000100800 */
[----:B----4-:R-:W-:Y:S04]  /*55a80*/  STL [R1+0x51e4], R140 ;  /* 0x0051e48c01007387 */ /* 0x010fe80000100800 */
[----:B------:R-:W4:Y:S01]  /*55a90*/  LDL.LU.64 R132, [R1+0x35c0] ;  /* 0x0035c00001847983 */ /* 0x000f220000300a00 */
[----:B-1----:R-:W-:-:S03]  /*55aa0*/  IMAD.MOV.U32 R0, RZ, RZ, R141 ;  /* 0x000000ffff007224 */ /* 0x002fc600078e008d */
[----:B------:R-:W4:Y:S04]  /*55ab0*/  LDL.LU.64 R134, [R1+0x35d0] ;  /* 0x0035d00001867983 */ /* 0x000f280000300a00 */
[----:B------:R1:W-:Y:S04]  /*55ac0*/  STL [R1+0x51e0], R0 ;  /* 0x0051e00001007387 */ /* 0x0003e80000100800 */
[----:B--2---:R-:W-:Y:S04]  /*55ad0*/  STL [R1+0x51ec], R142 ;  /* 0x0051ec8e01007387 */ /* 0x004fe80000100800 */
[----:B------:R-:W2:Y:S01]  /*55ae0*/  LDL.LU.64 R136, [R1+0x35e0] ;  /* 0x0035e00001887983 */ /* 0x000ea20000300a00 */
[----:B-1----:R-:W-:-:S03]  /*55af0*/  MOV R0, R143 ;  /* 0x0000008f00007202 */ /* 0x002fc60000000f00 */
[----:B------:R-:W2:Y:S04]  /*55b00*/  LDL.LU.64 R138, [R1+0x35e8] ;  /* 0x0035e800018a7983 */ /* 0x000ea80000300a00 */
[----:B------:R1:W-:Y:S04]  /*55b10*/  STL [R1+0x51e8], R0 ;  /* 0x0051e80001007387 */ /* 0x0003e80000100800 */
[----:B---3--:R3:W-:Y:S04]  /*55b20*/  STL [R1+0x51f4], R116 ;  /* 0x0051f47401007387 */ /* 0x0087e80000100800 */
[----:B------:R-:W2:Y:S01]  /*55b30*/  LDL.LU.64 R140, [R1+0x35f0] ;  /* 0x0035f000018c7983 */ /* 0x000ea20000300a00 */
[----:B-1----:R-:W-:-:S03]  /*55b40*/  IMAD.MOV.U32 R0, RZ, RZ, R117 ;  /* 0x000000ffff007224 */ /* 0x002fc600078e0075 */
[----:B------:R-:W2:Y:S04]  /*55b50*/  LDL.LU.64 R142, [R1+0x35f8] ;  /* 0x0035f800018e7983 */ /* 0x000ea80000300a00 */
[----:B------:R1:W-:Y:S04]  /*55b60*/  STL [R1+0x51f0], R0 ;  /* 0x0051f00001007387 */ /* 0x0003e80000100800 */
[----:B------:R3:W-:Y:S04]  /*55b70*/  STL [R1+0x51fc], R118 ;  /* 0x0051fc7601007387 */ /* 0x0007e80000100800 */
[----:B---3--:R-:W3:Y:S01]  /*55b80*/  LDL.LU.64 R116, [R1+0x3600] ;  /* 0x0036000001747983 */ /* 0x008ee20000300a00 */
[----:B-1----:R-:W-:-:S03]  /*55b90*/  IMAD.MOV.U32 R0, RZ, RZ, R119 ;  /* 0x000000ffff007224 */ /* 0x002fc600078e0077 */
[----:B------:R-:W3:Y:S04]  /*55ba0*/  LDL.LU.64 R118, [R1+0x3608] ;  /* 0x0036080001767983 */ /* 0x000ee80000300a00 */
[----:B------:R1:W-:Y:S04]  /*55bb0*/  STL [R1+0x51f8], R0 ;  /* 0x0051f80001007387 */ /* 0x0003e80000100800 */
[----:B------:R-:W-:Y:S01]  /*55bc0*/  STL [R1+0x5204], R148 ;  /* 0x0052049401007387 */ /* 0x000fe20000100800 */
[----:B-1----:R-:W-:-:S03]  /*55bd0*/  MOV R0, R149 ;  /* 0x0000009500007202 */ /* 0x002fc60000000f00 */
[----:B------:R-:W-:Y:S04]  /*55be0*/  STL [R1+0x520c], R150 ;  /* 0x00520c9601007387 */ /* 0x000fe80000100800 */
[----:B------:R1:W-:Y:S02]  /*55bf0*/  STL [R1+0x5200], R0 ;  /* 0x0052000001007387 */ /* 0x0003e40000100800 */
[----:B-1----:R-:W-:Y:S02]  /*55c00*/  IMAD.MOV.U32 R0, RZ, RZ, R151 ;  /* 0x000000ffff007224 */ /* 0x002fe400078e0097 */
[----:B------:R-:W-:Y:S04]  /*55c10*/  STL [R1+0x5214], R120 ;  /* 0x0052147801007387 */ /* 0x000fe80000100800 */
        /* <DEDUP_REMOVED lines=17> */
[----:B----4-:R-:W-:Y:S04]  /*55d30*/  STL [R1+0x5244], R132 ;  /* 0x0052448401007387 */ /* 0x010fe80000100800 */
[----:B------:R1:W-:Y:S04]  /*55d40*/  STL [R1+0x5238], R0 ;  /* 0x0052380001007387 */ /* 0x0003e80000100800 */
[----:B------:R-:W-:Y:S01]  /*55d50*/  STL [R1+0x524c], R134 ;  /* 0x00524c8601007387 */ /* 0x000fe20000100800 */
[----:B-1----:R-:W-:-:S05]  /*55d60*/  IMAD.MOV.U32 R0, RZ, RZ, R133 ;  /* 0x000000ffff007224 */ /* 0x002fca00078e0085 */
[----:B------:R1:W-:Y:S02]  /*55d70*/  STL [R1+0x5240], R0 ;  /* 0x0052400001007387 */ /* 0x0003e40000100800 */
[----:B-1----:R-:W-:Y:S02]  /*55d80*/  MOV R0, R135 ;  /* 0x0000008700007202 */ /* 0x002fe40000000f00 */
[----:B--2---:R-:W-:Y:S04]  /*55d90*/  STL [R1+0x5254], R136 ;  /* 0x0052548801007387 */ /* 0x004fe80000100800 */
        /* <DEDUP_REMOVED lines=19> */
[----:B------:R-:W1:Y:S04]  /*55ed0*/  LDL.LU.64 R148, [R1+0x39a8] ;  /* 0x0039a80001947983 */ /* 0x000e680000300a00 */
[----:B------:R-:W-:Y:S04]  /*55ee0*/  STL [R1+0x507c], R55 ;  /* 0x00507c3701007387 */ /* 0x000fe80000100800 */
[----:B------:R-:W2:Y:S04]  /*55ef0*/  LDL.LU.64 R150, [R1+0x39b0] ;  /* 0x0039b00001967983 */ /* 0x000ea80000300a00 */
[----:B------:R-:W-:Y:S04]  /*55f00*/  STL [R1+0x5080], R52 ;  /* 0x0050803401007387 */ /* 0x000fe80000100800 */
[----:B------:R-:W3:Y:S04]  /*55f10*/  LDL.LU.64 R120, [R1+0x39b8] ;  /* 0x0039b80001787983 */ /* 0x000ee80000300a00 */
[----:B------:R-:W-:Y:S04]  /*55f20*/  STL [R1+0x5074], R53 ;  /* 0x0050743501007387 */ /* 0x000fe80000100800 */
[----:B------:R-:W4:Y:S04]  /*55f30*/  LDL.LU.64 R122, [R1+0x39c0] ;  /* 0x0039c000017a7983 */ /* 0x000f280000300a00 */
        /* <DEDUP_REMOVED lines=23> */
[----:B------:R-:W4:Y:S01]  /*560b0*/  LDL.LU.64 R118, [R1+0x3688] ;  /* 0x0036880001767983 */ /* 0x000f220000300a00 */
[----:B-1----:R-:W-:-:S03]  /*560c0*/  IMAD.MOV.U32 R0, RZ, RZ, R149 ;  /* 0x000000ffff007224 */ /* 0x002fc600078e0095 */
[----:B------:R-:W-:Y:S04]  /*560d0*/  STL [R1+0x4fcc], R148 ;  /* 0x004fcc9401007387 */ /* 0x000fe80000100800 */
[----:B--2---:R-:W-:Y:S04]  /*560e0*/  STL [R1+0x4fd4], R150 ;  /* 0x004fd49601007387 */ /* 0x004fe80000100800 */
[----:B------:R1:W-:Y:S04]  /*560f0*/  STL [R1+0x4fc8], R0 ;  /* 0x004fc80001007387 */ /* 0x0003e80000100800 */
[----:B---3--:R-:W-:Y:S01]  /*56100*/  STL [R1+0x4fdc], R120 ;  /* 0x004fdc7801007387 */ /* 0x008fe20000100800 */
[----:B-1----:R-:W-:-:S05]  /*56110*/  IMAD.MOV.U32 R0, RZ, RZ, R151 ;  /* 0x000000ffff007224 */ /* 0x002fca00078e0097 */
[----:B------:R1:W-:Y:S04]  /*56120*/  STL [R1+0x4fd0], R0 ;  /* 0x004fd00001007387 */ /* 0x0003e80000100800 */
[----:B----4-:R-:W-:Y:S01]  /*56130*/  STL [R1+0x4fe4], R122 ;  /* 0x004fe47a01007387 */ /* 0x010fe20000100800 */
        /* <DEDUP_REMOVED lines=41> */
[----:B------:R-:W-:Y:S04]  /*563d0*/  STL [R1+0x5048], R38 ;  /* 0x0050482601007387 */ /* 0x000fe80000100800 */
        /* <DEDUP_REMOVED lines=33> */
[----:B---3--:R-:W-:Y:S01]  /*565f0*/  STL [R1+0x4f14], R150 ;  /* 0x004f149601007387 */ /* 0x008fe20000100800 */
[----:B-1----:R-:W-:-:S03]  /*56600*/  MOV R0, R151 ;  /* 0x0000009700007202 */ /* 0x002fc60000000f00 */
        /* <DEDUP_REMOVED lines=35> */
[----:B------:R-:W3:Y:S01]  /*56840*/  LDL.LU.64 R128, [R1+0x3aa8] ;  /* 0x003aa80001807983 */ /* 0x000ee20000300a00 */
[----:B-1----:R-:W-:-:S05]  /*56850*/  MOV R0, R143 ;  /* 0x0000008f00007202 */ /* 0x002fca0000000f00 */
[----:B------:R1:W-:Y:S04]  /*56860*/  STL [R1+0x4f70], R0 ;  /* 0x004f700001007387 */ /* 0x0003e80000100800 */
[----:B------:R-:W-:Y:S04]  /*56870*/  STL [R1+0x4f7c], R116 ;  /* 0x004f7c7401007387 */ /* 0x000fe80000100800 */
[----:B------:R-:W4:Y:S01]  /*56880*/  LDL.LU.64 R124, [R1+0x3ab0] ;  /* 0x003ab000017c7983 */ /* 0x000f220000300a00 */
[----:B-1----:R-:W-:-:S05]  /*56890*/  IMAD.MOV.U32 R0, RZ, RZ, R117 ;  /* 0x000000ffff007224 */ /* 0x002fca00078e0075 */
[----:B------:R1:W-:Y:S04]  /*568a0*/  STL [R1+0x4f78], R0 ;  /* 0x004f780001007387 */ /* 0x0003e80000100800 */
[----:B--2---:R2:W-:Y:S01]  /*568b0*/  STL [R1+0x4f84], R118 ;  /* 0x004f847601007387 */ /* 0x0045e20000100800 */
[----:B-1----:R-:W-:-:S03]  /*568c0*/  IMAD.MOV.U32 R0, RZ, RZ, R119 ;  /* 0x000000ffff007224 */ /* 0x002fc600078e0077 */
[----:B------:R-:W4:Y:S04]  /*568d0*/  LDL.LU.64 R130, [R1+0x3ab8] ;  /* 0x003ab80001827983 */ /* 0x000f280000300a00 */
[----:B------:R1:W-:Y:S04]  /*568e0*/  STL [R1+0x4f80], R0 ;  /* 0x004f800001007387 */ /* 0x0003e80000100800 */
[----:B------:R-:W-:Y:S04]  /*568f0*/  STL [R1+0x4f88], R22 ;  /* 0x004f881601007387 */ /* 0x000fe80000100800 */
[----:B------:R-:W-:Y:S04]  /*56900*/  STL [R1+0x4efc], R23 ;  /* 0x004efc1701007387 */ /* 0x000fe80000100800 */
[----:B--2---:R-:W2:Y:S04]  /*56910*/  LDL.LU.64 R118, [R1+0x3ac0] ;  /* 0x003ac00001767983 */ /* 0x004ea80000300a00 */
[----:B------:R-:W-:Y:S04]  /*56920*/  STL [R1+0x4f00], R20 ;  /* 0x004f001401007387 */ /* 0x000fe80000100800 */
[----:B------:R-:W-:Y:S04]  /*56930*/  STL [R1+0x4ef4], R21 ;  /* 0x004ef41501007387 */ /* 0x000fe80000100800 */
[----:B------:R-:W2:Y:S04]  /*56940*/  LDL.LU.64 R132, [R1+0x3ac8] ;  /* 0x003ac80001847983 */ /* 0x000ea80000300a00 */
[----:B------:R-:W-:Y:S04]  /*56950*/  STL [R1+0x4ef8], R18 ;  /* 0x004ef81201007387 */ /* 0x000fe80000100800 */
[----:B------:R-:W2:Y:S04]  /*56960*/  LDL.LU.64 R134, [R1+0x3ad0] ;  /* 0x003ad00001867983 */ /* 0x000ea80000300a00 */
[----:B------:R-:W-:Y:S04]  /*56970*/  STL [R1+0x4eec], R19 ;  /* 0x004eec1301007387 */ /* 0x000fe80000100800 */
        /* <DEDUP_REMOVED lines=15> */
[----:B---3--:R3:W-:Y:S01]  /*56a70*/  STL [R1+0x4db4], R128 ;  /* 0x004db48001007387 */ /* 0x0087e20000100800 */
[----:B-1----:R-:W-:-:S03]  /*56a80*/  MOV R0, R129 ;  /* 0x0000008100007202 */ /* 0x002fc60000000f00 */
[----:B------:R-:W2:Y:S04]  /*56a90*/  LDL.LU.64 R116, [R1+0x3800] ;  /* 0x0038000001747983 */ /* 0x000ea80000300a00 */
[----:B----4-:R-:W-:Y:S04]  /*56aa0*/  STL [R1+0x4dbc], R124 ;  /* 0x004dbc7c01007387 */ /* 0x010fe80000100800 */
[----:B------:R1:W-:Y:S04]  /*56ab0*/  STL [R1+0x4db0], R0 ;  /* 0x004db00001007387 */ /* 0x0003e80000100800 */
[----:B---3--:R-:W3:Y:S01]  /*56ac0*/  LDL.LU.64 R128, [R1+0x3810] ;  /* 0x0038100001807983 */ /* 0x008ee20000300a00 */
[----:B-1----:R-:W-:-:S03]  /*56ad0*/  IMAD.MOV.U32 R0, RZ, RZ, R125 ;  /* 0x000000ffff007224 */ /* 0x002fc600078e007d */
[----:B------:R-:W-:Y:S04]  /*56ae0*/  STL [R1+0x4dc4], R130 ;  /* 0x004dc48201007387 */ /* 0x000fe80000100800 */
[----:B------:R1:W-:Y:S02]  /*56af0*/  STL [R1+0x4db8], R0 ;  /* 0x004db80001007387 */ /* 0x0003e40000100800 */
[----:B-1----:R-:W-:Y:S02]  /*56b00*/  IMAD.MOV.U32 R0, RZ, RZ, R131 ;  /* 0x000000ffff007224 */ /* 0x002fe400078e0083 */
[----:B------:R-:W4:Y:S04]  /*56b10*/  LDL.LU.64 R130, [R1+0x3820] ;  /* 0x0038200001827983 */ /* 0x000f280000300a00 */
[----:B------:R1:W-:Y:S04]  /*56b20*/  STL [R1+0x4dc0], R0 ;  /* 0x004dc00001007387 */ /* 0x0003e80000100800 */
[----:B--2---:R2:W-:Y:S01]  /*56b30*/  STL [R1+0x4dcc], R118 ;  /* 0x004dcc7601007387 */ /* 0x0045e20000100800 */
[----:B-1----:R-:W-:-:S03]  /*56b40*/  MOV R0, R119 ;  /* 0x0000007700007202 */ /* 0x002fc60000000f00 */
[----:B--2---:R-:W2:Y:S04]  /*56b50*/  LDL.LU.64 R118, [R1+0x3830] ;  /* 0x0038300001767983 */ /* 0x004ea80000300a00 */
[----:B------:R1:W-:Y:S04]  /*56b60*/  STL [R1+0x4dc8], R0 ;  /* 0x004dc80001007387 */ /* 0x0003e80000100800 */
[----:B------:R1:W-:Y:S02]  /*56b70*/  STL [R1+0x4dd4], R132 ;  /* 0x004dd48401007387 */ /* 0x0003e40000100800 */
[----:B-1----:R-:W-:-:S02]  /*56b80*/  IMAD.MOV.U32 R0, RZ, RZ, R133 ;  /* 0x000000ffff007224 */ /* 0x002fc400078e0085 */
[----:B------:R-:W-:Y:S04]  /*56b90*/  STL [R1+0x4ddc], R134 ;  /* 0x004ddc8601007387 */ /* 0x000fe80000100800 */
[----:B------:R1:W-:Y:S04]  /*56ba0*/  STL [R1+0x4dd0], R0 ;  /* 0x004dd00001007387 */ /* 0x0003e80000100800 */
[----:B------:R-:W2:Y:S01]  /*56bb0*/  LDL.LU.64 R132, [R1+0x3840] ;  /* 0x0038400001847983 */ /* 0x000ea20000300a00 */
[----:B-1----:R-:W-:-:S03]  /*56bc0*/  IMAD.MOV.U32 R0, RZ, RZ, R135 ;  /* 0x000000ffff007224 */ /* 0x002fc600078e0087 */
[----:B------:R-:W-:Y:S04]  /*56bd0*/  STL [R1+0x4de4], R126 ;  /* 0x004de47e01007387 */ /* 0x000fe80000100800 */
[----:B------:R1:W-:Y:S04]  /*56be0*/  STL [R1+0x4dd8], R0 ;  /* 0x004dd80001007387 */ /* 0x0003e80000100800 */
[----:B------:R-:W2:Y:S01]  /*56bf0*/  LDL.LU.64 R134, [R1+0x3848] ;  /* 0x0038480001867983 */ /* 0x000ea20000300a00 */
[----:B-1----:R-:W-:-:S03]  /*56c00*/  MOV R0, R127 ;  /* 0x0000007f00007202 */ /* 0x002fc60000000f00 */
[----:B------:R-:W-:Y:S04]  /*56c10*/  STL [R1+0x4dec], R136 ;  /* 0x004dec8801007387 */ /* 0x000fe80000100800 */
[----:B------:R1:W-:Y:S04]  /*56c20*/  STL [R1+0x4de0], R0 ;  /* 0x004de00001007387 */ /* 0x0003e80000100800 */
[----:B------:R-:W2:Y:S01]  /*56c30*/  LDL.LU.64 R122, [R1+0x3850] ;  /* 0x00385000017a7983 */ /* 0x000ea20000300a00 */
[----:B-1----:R-:W-:-:S03]  /*56c40*/  IMAD.MOV.U32 R0, RZ, RZ, R137 ;  /* 0x000000ffff007224 */ /* 0x002fc600078e0089 */
        /* <DEDUP_REMOVED lines=16> */
[----:B---3--:R-:W-:Y:S04]  /*56d50*/  STL [R1+0x4e14], R128 ;  /* 0x004e148001007387 */ /* 0x008fe80000100800 */
[----:B------:R1:W-:Y:S04]  /*56d60*/  STL [R1+0x4e08], R0 ;  /* 0x004e080001007387 */ /* 0x0003e80000100800 */
[----:B------:R-:W3:Y:S04]  /*56d70*/  LDL.LU.64 R116, [R1+0x3b00] ;  /* 0x003b000001747983 */ /* 0x000ee80000300a00 */
[----:B------:R-:W3:Y:S01]  /*56d80*/  LDL.LU.64 R124, [R1+0x3b08] ;  /* 0x003b0800017c7983 */ /* 0x000ee20000300a00 */
[----:B-1----:R-:W-:-:S05]  /*56d90*/  MOV R0, R129 ;  /* 0x0000008100007202 */ /* 0x002fca0000000f00 */
[----:B------:R1:W-:Y:S04]  /*56da0*/  STL [R1+0x4e10], R0 ;  /* 0x004e100001007387 */ /* 0x0003e80000100800 */
[----:B----4-:R-:W-:Y:S01]  /*56db0*/  STL [R1+0x4e1c], R130 ;  /* 0x004e1c8201007387 */ /* 0x010fe20000100800 */
[----:B-1----:R-:W-:-:S03]  /*56dc0*/  IMAD.MOV.U32 R0, RZ, RZ, R131 ;  /* 0x000000ffff007224 */ /* 0x002fc600078e0083 */
[----:B------:R-:W4:Y:S04]  /*56dd0*/  LDL.LU.64 R126, [R1+0x3b10] ;  /* 0x003b1000017e7983 */ /* 0x000f280000300a00 */
[----:B------:R1:W-:Y:S04]  /*56de0*/  STL [R1+0x4e18], R0 ;  /* 0x004e180001007387 */ /* 0x0003e80000100800 */
[----:B--2---:R2:W-:Y:S04]  /*56df0*/  STL [R1+0x4e24], R118 ;  /* 0x004e247601007387 */ /* 0x0045e80000100800 */
[----:B------:R-:W4:Y:S01]  /*56e00*/  LDL.LU.64 R128, [R1+0x3b20] ;  /* 0x003b200001807983 */ /* 0x000f220000300a00 */
[----:B-1----:R-:W-:-:S03]  /*56e10*/  IMAD.MOV.U32 R0, RZ, RZ, R119 ;  /* 0x000000ffff007224 */ /* 0x002fc600078e0077 */
[----:B--2---:R-:W2:Y:S04]  /*56e20*/  LDL.LU.64 R118, [R1+0x3b30] ;  /* 0x003b300001767983 */ /* 0x004ea80000300a00 */
[----:B------:R1:W-:Y:S04]  /*56e30*/  STL [R1+0x4e20], R0 ;  /* 0x004e200001007387 */ /* 0x0003e80000100800 */
[----:B------:R1:W-:Y:S02]  /*56e40*/  STL [R1+0x4e2c], R132 ;  /* 0x004e2c8401007387 */ /* 0x0003e40000100800 */
[----:B-1----:R-:W-:-:S02]  /*56e50*/  MOV R0, R133 ;  /* 0x0000008500007202 */ /* 0x002fc40000000f00 */
[----:B------:R-:W2:Y:S04]  /*56e60*/  LDL.LU.64 R130, [R1+0x3b40] ;  /* 0x003b400001827983 */ /* 0x000ea80000300a00 */
        /* <DEDUP_REMOVED lines=9> */
[----:B------:R1:W-:Y:S02]  /*56f00*/  STL [R1+0x4e38], R0 ;  /* 0x004e380001007387 */ /* 0x0003e40000100800 */
[----:B-1----:R-:W-:Y:S02]  /*56f10*/  MOV R0, R137 ;  /* 0x0000008900007202 */ /* 0x002fe40000000f00 */
[----:B------:R-:W2:Y:S04]  /*56f20*/  LDL.LU.64 R136, [R1+0x3b58] ;  /* 0x003b580001887983 */ /* 0x000ea80000300a00 */
[----:B------:R1:W-:Y:S04]  /*56f30*/  STL [R1+0x4e40], R0 ;  /* 0x004e400001007387 */ /* 0x0003e80000100800 */
[----:B------:R1:W-:Y:S02]  /*56f40*/  STL [R1+0x4e4c], R138 ;  /* 0x004e4c8a01007387 */ /* 0x0003e40000100800 */
[----:B-1----:R-:W-:-:S02]  /*56f50*/  IMAD.MOV.U32 R0, RZ, RZ, R139 ;  /* 0x000000ffff007224 */ /* 0x002fc400078e008b */
[----:B------:R-:W2:Y:S04]  /*56f60*/  LDL.LU.64 R138, [R1+0x3b60] ;  /* 0x003b6000018a7983 */ /* 0x000ea80000300a00 */
[----:B------:R1:W-:Y:S04]  /*56f70*/  STL [R1+0x4e48], R0 ;  /* 0x004e480001007387 */ /* 0x0003e80000100800 */
[----:B------:R1:W-:Y:S02]  /*56f80*/  STL [R1+0x4e54], R140 ;  /* 0x004e548c01007387 */ /* 0x0003e40000100800 */
[----:B-1----:R-:W-:-:S02]  /*56f90*/  IMAD.MOV.U32 R0, RZ, RZ, R141 ;  /* 0x000000ffff007224 */ /* 0x002fc400078e008d */
[----:B------:R-:W2:Y:S04]  /*56fa0*/  LDL.LU.64 R140, [R1+0x3b70] ;  /* 0x003b7000018c7983 */ /* 0x000ea80000300a00 */
[----:B------:R1:W-:Y:S02]  /*56fb0*/  STL [R1+0x4e50], R0 ;  /* 0x004e500001007387 */ /* 0x0003e40000100800 */
[----:B-1----:R-:W-:Y:S02]  /*56fc0*/  MOV R0, R143 ;  /* 0x0000008f00007202 */ /* 0x002fe40000000f00 */
[----:B------:R1:W-:Y:S04]  /*56fd0*/  STL [R1+0x4e5c], R142 ;  /* 0x004e5c8e01007387 */ /* 0x0003e80000100800 */
[----:B-1----:R-:W2:Y:S04]  /*56fe0*/  LDL.LU.64 R142, [R1+0x3b80] ;  /* 0x003b8000018e7983 */ /* 0x002ea80000300a00 */
[----:B------:R1:W-:Y:S04]  /*56ff0*/  STL [R1+0x4e58], R0 ;  /* 0x004e580001007387 */ /* 0x0003e80000100800 */
[----:B---3--:R3:W-:Y:S01]  /*57000*/  STL [R1+0x4e64], R116 ;  /* 0x004e647401007387 */ /* 0x0087e20000100800 */
[----:B-1----:R-:W-:-:S03]  /*57010*/  IMAD.MOV.U32 R0, RZ, RZ, R117 ;  /* 0x000000ffff007224 */ /* 0x002fc600078e0075 */
[----:B------:R-:W-:Y:S04]  /*57020*/  STL [R1+0x4e6c], R124 ;  /* 0x004e6c7c01007387 */ /* 0x000fe80000100800 */
[----:B------:R1:W-:Y:S04]  /*57030*/  STL [R1+0x4e60], R0 ;  /* 0x004e600001007387 */ /* 0x0003e80000100800 */
[----:B---3--:R-:W3:Y:S01]  /*57040*/  LDL.LU.64 R116, [R1+0x3b90] ;  /* 0x003b900001747983 */ /* 0x008ee20000300a00 */
[----:B-1----:R-:W-:-:S03]  /*57050*/  IMAD.MOV.U32 R0, RZ, RZ, R125 ;  /* 0x000000ffff007224 */ /* 0x002fc600078e007d */
[----:B----4-:R-:W-:Y:S04]  /*57060*/  STL [R1+0x4e74], R126 ;  /* 0x004e747e01007387 */ /* 0x010fe80000100800 */
[----:B------:R1:W-:Y:S02]  /*57070*/  STL [R1+0x4e68], R0 ;  /* 0x004e680001007387 */ /* 0x0003e40000100800 */
[----:B-1----:R-:W-:Y:S02]  /*57080*/  MOV R0, R127 ;  /* 0x0000007f00007202 */ /* 0x002fe40000000f00 */
[----:B------:R-:W-:Y:S04]  /*57090*/  STL [R1+0x4e7c], R128 ;  /* 0x004e7c8001007387 */ /* 0x000fe80000100800 */
[----:B------:R1:W-:Y:S04]  /*570a0*/  STL [R1+0x4e70], R0 ;  /* 0x004e700001007387 */ /* 0x0003e80000100800 */
[----:B--2---:R-:W-:Y:S01]  /*570b0*/  STL [R1+0x4e84], R118 ;  /* 0x004e847601007387 */ /* 0x004fe20000100800 */
[----:B-1----:R-:W-:-:S05]  /*570c0*/  IMAD.MOV.U32 R0, RZ, RZ, R129 ;  /* 0x000000ffff007224 */ /* 0x002fca00078e0081 */
[----:B------:R1:W-:Y:S04]  /*570d0*/  STL [R1+0x4e78], R0 ;  /* 0x004e780001007387 */ /* 0x0003e80000100800 */
[----:B------:R-:W-:Y:S01]  /*570e0*/  STL [R1+0x4e8c], R130 ;  /* 0x004e8c8201007387 */ /* 0x000fe20000100800 */
[----:B-1----:R-:W-:-:S05]  /*570f0*/  IMAD.MOV.U32 R0, RZ, RZ, R119 ;  /* 0x000000ffff007224 */ /* 0x002fca00078e0077 */
[----:B------:R1:W-:Y:S04]  /*57100*/  STL [R1+0x4e80], R0 ;  /* 0x004e800001007387 */ /* 0x0003e80000100800 */
[----:B------:R-:W2:Y:S01]  /*57110*/  LDL.LU.64 R118, [R1+0xa60] ;  /* 0x000a600001767983 */ /* 0x000ea20000300a00 */
[----:B-1----:R-:W-:-:S03]  /*57120*/  MOV R0, R131 ;  /* 0x0000008300007202 */ /* 0x002fc60000000f00 */
[----:B------:R-:W-:Y:S04]  /*57130*/  STL [R1+0x4e94], R132 ;  /* 0x004e948401007387 */ /* 0x000fe80000100800 */
[----:B------:R1:W-:Y:S04]  /*57140*/  STL [R1+0x4e88], R0 ;  /* 0x004e880001007387 */ /* 0x0003e80000100800 */
[----:B------:R-:W4:Y:S01]  /*57150*/  LDL.LU.64 R122, [R1+0xc40] ;  /* 0x000c4000017a7983 */ /* 0x000f220000300a00 */
[----:B-1----:R-:W-:-:S03]  /*57160*/  IMAD.MOV.U32 R0, RZ, RZ, R133 ;  /* 0x000000ffff007224 */ /* 0x002fc600078e0085 */
[----:B------:R-:W-:Y:S04]  /*57170*/  STL [R1+0x4e9c], R134 ;  /* 0x004e9c8601007387 */ /* 0x000fe80000100800 */
[----:B------:R1:W-:Y:S04]  /*57180*/  STL [R1+0x4e90], R0 ;  /* 0x004e900001007387 */ /* 0x0003e80000100800 */
[----:B------:R-:W4:Y:S04]  /*57190*/  LDL.LU.64 R124, [R1+0xc48] ;  /* 0x000c4800017c7983 */ /* 0x000f280000300a00 */
[----:B------:R-:W4:Y:S01]  /*571a0*/  LDL.LU.64 R132, [R1+0xd20] ;  /* 0x000d200001847983 */ /* 0x000f220000300a00 */
[----:B-1----:R-:W-:-:S05]  /*571b0*/  IMAD.MOV.U32 R0, RZ, RZ, R135 ;  /* 0x000000ffff007224 */ /* 0x002fca00078e0087 */
[----:B------:R1:W-:Y:S04]  /*571c0*/  STL [R1+0x4e98], R0 ;  /* 0x004e980001007387 */ /* 0x0003e80000100800 */
[----:B------:R-:W-:Y:S04]  /*571d0*/  STL [R1+0x4ea4], R136 ;  /* 0x004ea48801007387 */ /* 0x000fe80000100800 */
[----:B------:R-:W4:Y:S01]  /*571e0*/  LDL.LU.64 R134, [R1+0xd28] ;  /* 0x000d280001867983 */ /* 0x000f220000300a00 */
[----:B-1----:R-:W-:-:S05]  /*571f0*/  MOV R0, R137 ;  /* 0x0000008900007202 */ /* 0x002fca0000000f00 */
[----:B------:R1:W-:Y:S04]  /*57200*/  STL [R1+0x4ea0], R0 ;  /* 0x004ea00001007387 */ /* 0x0003e80000100800 */
[----:B------:R-:W-:Y:S04]  /*57210*/  STL [R1+0x4eac], R138 ;  /* 0x004eac8a01007387 */ /* 0x000fe80000100800 */
        /* <DEDUP_REMOVED lines=10> */
[----:B-1----:R-:W-:-:S05]  /*572c0*/  MOV R0, R143 ;  /* 0x0000008f00007202 */ /* 0x002fca0000000f00 */
[----:B------:R1:W-:Y:S04]  /*572d0*/  STL [R1+0x4eb8], R0 ;  /* 0x004eb80001007387 */ /* 0x0003e80000100800 */
[----:B---3--:R3:W-:Y:S01]  /*572e0*/  STL [R1+0x4ec4], R116 ;  /* 0x004ec47401007387 */ /* 0x0087e20000100800 */
[----:B-1----:R-:W-:-:S03]  /*572f0*/  IMAD.MOV.U32 R0, RZ, RZ, R117 ;  /* 0x000000ffff007224 */ /* 0x002fc600078e0075 */
[----:B---3--:R-:W4:Y:S04]  /*57300*/  LDL.LU.64 R116, [R1+0x38e0] ;  /* 0x0038e00001747983 */ /* 0x008f280000300a00 */
[----:B------:R1:W-:Y:S04]  /*57310*/  STL [R1+0x4ec0], R0 ;  /* 0x004ec00001007387 */ /* 0x0003e80000100800 */
[----:B------:R-:W-:Y:S04]  /*57320*/  STL [R1+0x4ec8], R4 ;  /* 0x004ec80401007387 */ /* 0x000fe80000100800 */
[----:B------:R-:W-:Y:S04]  /*57330*/  STL [R1+0x4da4], R5 ;  /* 0x004da40501007387 */ /* 0x000fe80000100800 */
[----:B------:R-:W4:Y:S04]  /*57340*/  LDL.LU.64 R140, [R1+0x38f0] ;  /* 0x0038f000018c7983 */ /* 0x000f280000300a00 */
[----:B------:R-:W-:Y:S04]  /*57350*/  STL [R1+0x4da8], R2 ;  /* 0x004da80201007387 */ /* 0x000fe80000100800 */
[----:B------:R-:W4:Y:S04]  /*57360*/  LDL.LU.64 R130, [R1+0x38f8] ;  /* 0x0038f80001827983 */ /* 0x000f280000300a00 */
[----:B------:R-:W-:Y:S04]  /*57370*/  STL [R1+0x4c70], R3 ;  /* 0x004c700301007387 */ /* 0x000fe80000100800 */
[----:B--2---:R2:W-:Y:S01]  /*57380*/  STL [R1+0x4c78], R118 ;  /* 0x004c787601007387 */ /* 0x0045e20000100800 */
[----:B-1----:R-:W-:-:S03]  /*57390*/  IMAD.MOV.U32 R0, RZ, RZ, R119 ;  /* 0x000000ffff007224 */ /* 0x002fc600078e0077 */
[----:B------:R-:W3:Y:S04]  /*573a0*/  LDL.LU.64 R142, [R1+0x3900] ;  /* 0x00390000018e7983 */ /* 0x000ee80000300a00 */
[----:B----4-:R-:W-:Y:S04]  /*573b0*/  STL [R1+0x4c80], R122 ;  /* 0x004c807a01007387 */ /* 0x010fe80000100800 */
[----:B------:R1:W-:Y:S04]  /*573c0*/  STL [R1+0x4c74], R0 ;  /* 0x004c740001007387 */ /* 0x0003e80000100800 */
[----:B--2---:R-:W2:Y:S01]  /*573d0*/  LDL.LU.64 R118, [R1+0x3908] ;  /* 0x0039080001767983 */ /* 0x004ea20000300a00 */
        /* <DEDUP_REMOVED lines=19> */
[----:B------:R1:W-:Y:S02]  /*57510*/  STL [R1+0x4ca4], R0 ;  /* 0x004ca40001007387 */ /* 0x0003e40000100800 */
[----:B-1----:R-:W-:-:S02]  /*57520*/  MOV R0, R139 ;  /* 0x0000008b00007202 */ /* 0x002fc40000000f00 */
[----:B------:R1:W-:Y:S04]  /*57530*/  STL [R1+0x4cb0], R138 ;  /* 0x004cb08a01007387 */ /* 0x0003e80000100800 */
[----:B------:R-:W-:Y:S04]  /*57540*/  STL [R1+0x4cb8], R128 ;  /* 0x004cb88001007387 */ /* 0x000fe80000100800 */
[----:B------:R1:W-:Y:S04]  /*57550*/  STL [R1+0x4cac], R0 ;  /* 0x004cac0001007387 */ /* 0x0003e80000100800 */
[----:B-1----:R-:W4:Y:S01]  /*57560*/  LDL.LU.64 R138, [R1+0xf20] ;  /* 0x000f2000018a7983 */ /* 0x002f220000300a00 */
[----:B------:R-:W-:-:S03]  /*57570*/  IMAD.MOV.U32 R0, RZ, RZ, R129 ;  /* 0x000000ffff007224 */ /* 0x000fc600078e0081 */
[----:B------:R-:W-:Y:S04]  /*57580*/  STL [R1+0x4cc0], R116 ;  /* 0x004cc07401007387 */ /* 0x000fe80000100800 */
        /* <DEDUP_REMOVED lines=10> */
[----:B---3--:R-:W-:Y:S04]  /*57630*/  STL [R1+0x4cd8], R142 ;  /* 0x004cd88e01007387 */ /* 0x008fe80000100800 */
[----:B------:R1:W-:Y:S02]  /*57640*/  STL [R1+0x4ccc], R0 ;  /* 0x004ccc0001007387 */ /* 0x0003e40000100800 */
[----:B-1----:R-:W-:Y:S02]  /*57650*/  IMAD.MOV.U32 R0, RZ, RZ, R143 ;  /* 0x000000ffff007224 */ /* 0x002fe400078e008f */
[----:B------:R-:W3:Y:S04]  /*57660*/  LDL.LU.64 R142, [R1+0xf48] ;  /* 0x000f4800018e7983 */ /* 0x000ee80000300a00 */
[----:B------:R1:W-:Y:S04]  /*57670*/  STL [R1+0x4cd4], R0 ;  /* 0x004cd40001007387 */ /* 0x0003e80000100800 */
[----:B--2---:R2:W-:Y:S01]  /*57680*/  STL [R1+0x4ce0], R118 ;  /* 0x004ce07601007387 */ /* 0x0045e20000100800 */
[----:B-1----:R-:W-:-:S03]  /*57690*/  MOV R0, R119 ;  /* 0x0000007700007202 */ /* 0x002fc60000000f00 */
[----:B--2---:R-:W2:Y:S04]  /*576a0*/  LDL.LU.64 R118, [R1+0x3910] ;  /* 0x0039100001767983 */ /* 0x004ea80000300a00 */
[----:B------:R1:W-:Y:S04]  /*576b0*/  STL [R1+0x4cdc], R0 ;  /* 0x004cdc0001007387 */ /* 0x0003e80000100800 */
[----:B------:R-:W-:Y:S04]  /*576c0*/  STL [R1+0x4ce8], R14 ;  /* 0x004ce80e01007387 */ /* 0x000fe80000100800 */
[----:B------:R-:W2:Y:S04]  /*576d0*/  LDL.LU.64 R150, [R1+0x3918] ;  /* 0x0039180001967983 */ /* 0x000ea80000300a00 */
[----:B------:R-:W-:Y:S04]  /*576e0*/  STL [R1+0x4ce4], R15 ;  /* 0x004ce40f01007387 */ /* 0x000fe80000100800 */
[----:B----4-:R-:W-:Y:S04]  /*576f0*/  STL [R1+0x4cf0], R132 ;  /* 0x004cf08401007387 */ /* 0x010fe80000100800 */
        /* <DEDUP_REMOVED lines=23> */
[----:B------:R1:W-:Y:S02]  /*57870*/  STL [R1+0x4d0c], R0 ;  /* 0x004d0c0001007387 */ /* 0x0003e40000100800 */
[----:B-1----:R-:W-:Y:S02]  /*57880*/  MOV R0, R141 ;  /* 0x0000008d00007202 */ /* 0x002fe40000000f00 */
[----:B------:R1:W-:Y:S04]  /*57890*/  STL [R1+0x4d18], R140 ;  /* 0x004d188c01007387 */ /* 0x0003e80000100800 */
[----:B------:R-:W4:Y:S04]  /*578a0*/  LDL.LU.64 R116, [R1+0x1110] ;  /* 0x0011100001747983 */ /* 0x000f280000300a00 */
[----:B-1----:R-:W4:Y:S04]  /*578b0*/  LDL.LU.64 R140, [R1+0x1118] ;  /* 0x00111800018c7983 */ /* 0x002f280000300a00 */
[----:B------:R3:W-:Y:S02]  /*578c0*/  STL [R1+0x4d14], R0 ;  /* 0x004d140001007387 */ /* 0x0007e40000100800 */
[----:B---3--:R-:W-:-:S02]  /*578d0*/  IMAD.MOV.U32 R0, RZ, RZ, R143 ;  /* 0x000000ffff007224 */ /* 0x008fc400078e008f */
[----:B------:R1:W-:Y:S04]  /*578e0*/  STL [R1+0x4d20], R142 ;  /* 0x004d208e01007387 */ /* 0x0003e80000100800 */
[----:B-1----:R-:W3:Y:S04]  /*578f0*/  LDL.LU.64 R142, [R1+0x1130] ;  /* 0x00113000018e7983 */ /* 0x002ee80000300a00 */
[----:B------:R1:W-:Y:S04]  /*57900*/  STL [R1+0x4d1c], R0 ;  /* 0x004d1c0001007387 */ /* 0x0003e80000100800 */
[----:B--2---:R2:W-:Y:S01]  /*57910*/  STL [R1+0x4d28], R118 ;  /* 0x004d287601007387 */ /* 0x0045e20000100800 */
[----:B-1----:R-:W-:-:S03]  /*57920*/  IMAD.MOV.U32 R0, RZ, RZ, R119 ;  /* 0x000000ffff007224 */ /* 0x002fc600078e0077 */
[----:B------:R-:W-:Y:S04]  /*57930*/  STL [R1+0x4d30], R150 ;  /* 0x004d309601007387 */ /* 0x000fe80000100800 */
[----:B------:R1:W-:Y:S04]  /*57940*/  STL [R1+0x4d24], R0 ;  /* 0x004d240001007387 */ /* 0x0003e80000100800 */
[----:B--2---:R-:W2:Y:S01]  /*57950*/  LDL.LU.64 R118, [R1+0x1138] ;  /* 0x0011380001767983 */ /* 0x004ea20000300a00 */
        /* <DEDUP_REMOVED lines=25> */
[----:B------:R-:W-:Y:S04]  /*57af0*/  STL [R1+0x4d78], R136 ;  /* 0x004d788801007387 */ /* 0x000fe80000100800 */
        /* <DEDUP_REMOVED lines=11> */
[----:B---3--:R-:W-:Y:S04]  /*57bb0*/  STL [R1+0x4d98], R142 ;  /* 0x004d988e01007387 */ /* 0x008fe80000100800 */
[----:B------:R1:W-:Y:S02]  /*57bc0*/  STL [R1+0x4d8c], R0 ;  /* 0x004d8c0001007387 */ /* 0x0003e40000100800 */
[----:B-1----:R-:W-:-:S05]  /*57bd0*/  IMAD.MOV.U32 R0, RZ, RZ, R143 ;  /* 0x000000ffff007224 */ /* 0x002fca00078e008f */
[----:B------:R-:W-:Y:S01]  /*57be0*/  STL [R1+0x4d94], R0 ;  /* 0x004d940001007387 */ /* 0x000fe20000100800 */
[----:B--2---:R-:W-:-:S03]  /*57bf0*/  MOV R6, R119 ;  /* 0x0000007700067202 */ /* 0x004fc60000000f00 */
[----:B------:R-:W-:Y:S04]  /*57c00*/  STL [R1+0x4da0], R118 ;  /* 0x004da07601007387 */ /* 0x000fe80000100800 */
[----:B------:R1:W-:Y:S04]  /*57c10*/  STL [R1+0x4d9c], R6 ;  /* 0x004d9c0601007387 */ /* 0x0003e80000100800 */
[----:B------:R-:W2:Y:S04]  /*57c20*/  LDL.LU.64 R8, [R1+0x3f10] ;  /* 0x003f100001087983 */ /* 0x000ea80000300a00 */
[----:B-1----:R-:W3:Y:S04]  /*57c30*/  LDL.LU.64 R6, [R1+0x3ff8] ;  /* 0x003ff80001067983 */ /* 0x002ee80000300a00 */
[----:B--2---:R1:W-:Y:S04]  /*57c40*/  STL.64 [R1+0x4b20], R8 ;  /* 0x004b200801007387 */ /* 0x0043e80000100a00 */
[----:B-1----:R-:W2:Y:S04]  /*57c50*/  LDL.LU.64 R8, [R1+0x3ff0] ;  /* 0x003ff00001087983 */ /* 0x002ea80000300a00 */
[----:B---3--:R1:W-:Y:S04]  /*57c60*/  STL.64 [R1+0x4b90], R6 ;  /* 0x004b900601007387 */ /* 0x0083e80000100a00 */
        /* <DEDUP_REMOVED lines=1265> */
[----:B------:R-:W1:Y:S04]  /*5cb80*/  S2R R117, SR_TID.X ;  /* 0x0000000000757919 */ /* 0x000e680000002100 */
[----:B--2---:R2:W-:Y:S04]  /*5cb90*/  STL.64 [R1+0x4bd0], R8 ;  /* 0x004bd00801007387 */ /* 0x0045e80000100a00 */
[----:B--2---:R-:W2:Y:S04]  /*5cba0*/  LDL.LU.64 R8, [R1+0x68c0] ;  /* 0x0068c00001087983 */ /* 0x004ea80000300a00 */
[----:B---3--:R3:W-:Y:S04]  /*5cbb0*/  STL.64 [R1+0x4bc8], R6 ;  /* 0x004bc80601007387 */ /* 0x0087e80000100a00 */
[----:B---3--:R-:W3:Y:S01]  /*5cbc0*/  LDL.LU.64 R6, [R1+0x68b8] ;  /* 0x0068b80001067983 */ /* 0x008ee20000300a00 */
[C---:B-1----:R-:W-:Y:S01]  /*5cbd0*/  IMAD.SHL.U32 R3, R117.reuse, 0x2, RZ ;  /* 0x0000000275037824 */ /* 0x042fe200078e00ff */
[----:B------:R-:W-:-:S04]  /*5cbe0*/  LOP3.LUT R5, R117, 0x3, RZ, 0xc0, !PT ;  /* 0x0000000375057812 */ /* 0x000fc800078ec0ff */
[----:B------:R-:W-:Y:S01]  /*5cbf0*/  LOP3.LUT R0, R3, 0x40, RZ, 0xc0, !PT ;  /* 0x0000004003007812 */ /* 0x000fe200078ec0ff */
[----:B------:R-:W-:-:S03]  /*5cc00*/  IMAD R5, R5, 0x820, RZ ;  /* 0x0000082005057824 */ /* 0x000fc600078e02ff */
[----:B------:R-:W-:-:S04]  /*5cc10*/  LOP3.LUT R0, R0, 0x1c, R117, 0xf8, !PT ;  /* 0x0000001c00007812 */ /* 0x000fc800078ef875 */
[----:B------:R-:W-:Y:S01]  /*5cc20*/  LOP3.LUT R0, R5, R0, RZ, 0x3c, !PT ;  /* 0x0000000005007212 */ /* 0x000fe200078e3cff */
[----:B------:R-:W-:Y:S01]  /*5cc30*/  IMAD.MOV.U32 R5, RZ, RZ, -0x1 ;  /* 0xffffffffff057424 */ /* 0x000fe200078e00ff */
[----:B--2---:R-:W-:Y:S04]  /*5cc40*/  STL.64 [R1+0x4bc0], R8 ;  /* 0x004bc00801007387 */ /* 0x004fe80000100a00 */
[----:B---3--:R-:W-:Y:S01]  /*5cc50*/  STL.64 [R1+0x4bb8], R6 ;  /* 0x004bb80601007387 */ /* 0x008fe20000100a00 */
[----:B------:R-:W-:Y:S02]  /*5cc60*/  STL [R1+0x387c], RZ ;  /* 0x00387cff01007387 */ /* 0x000fe40000100800 */
[----:B------:R-:W-:Y:S02]  /*5cc70*/  STL [R1+0x2d30], RZ ;  /* 0x002d30ff01007387 */ /* 0x000fe40000100800 */
[----:B------:R1:W-:Y:S01]  /*5cc80*/  STL [R1+0x3760], R5 ;  /* 0x0037600501007387 */ /* 0x0003e20000100800 */
        /* <DEDUP_REMOVED lines=1687> */
[----:B------:R2:W-:Y:S01]  /*63600*/  STL [R1], RZ ;  /* 0x000000ff01007387 */ /* 0x0005e20000100800 */
        /* <DEDUP_REMOVED lines=306> */
[----:B------:R2:W-:Y:S01]  /*64930*/  STL [R1+0xd8c], RZ ;  /* 0x000d8cff01007387 */ /* 0x0005e20000100800 */
[----:B------:R-:W-:Y:S01]  /*64940*/  LOP3.LUT R0, R0, 0x20, RZ, 0x3c, !PT ;  /* 0x0000002000007812 */ /* 0x000fe200078e3cff */
[----:B------:R2:W-:Y:S01]  /*64950*/  STL [R1+0xd40], RZ ;  /* 0x000d40ff01007387 */ /* 0x0005e20000100800 */
[----:B------:R2:W-:Y:S02]  /*64960*/  STL [R1+0xd44], RZ ;  /* 0x000d44ff01007387 */ /* 0x0005e40000100800 */
[----:B------:R2:W-:Y:S02]  /*64970*/  STL [R1+0xd48], RZ ;  /* 0x000d48ff01007387 */ /* 0x0005e40000100800 */
[----:B------:R2:W-:Y:S01]  /*64980*/  STL [R1+0xd4c], RZ ;  /* 0x000d4cff01007387 */ /* 0x0005e20000100800 */
[----:B------:R2:W-:Y:S01]  /*64990*/  STL [R1+0x68ac], R0 ;  /* 0x0068ac0001007387 */ /* 0x0005e20000100800 */
[----:B------:R-:W-:-:S02]  /*649a0*/  LOP3.LUT R4, R117, 0x7, RZ, 0xc0, !PT ;  /* 0x0000000775047812 */ /* 0x000fc400078ec0ff */
[----:B------:R-:W-:-:S03]  /*649b0*/  SHF.R.S32.HI R2, RZ, 0x1f, R247 ;  /* 0x0000001fff027819 */ /* 0x000fc600000114f7 */
[----:B------:R-:W-:Y:S01]  /*649c0*/  IMAD R4, R4, 0x210, RZ ;  /* 0x0000021004047824 */ /* 0x000fe200078e02ff */
[----:B------:R-:W-:Y:S02]  /*649d0*/  LEA.HI R2, R2, R247, RZ, 0x7 ;  /* 0x000000f702027211 */ /* 0x000fe400078f38ff */
[----:B------:R-:W-:Y:S02]  /*649e0*/  SHF.R.S32.HI R244, RZ, 0x1f, R246 ;  /* 0x0000001ffff47819 */ /* 0x000fe400000114f6 */
[----:B------:R-:W-:Y:S01]  /*649f0*/  LOP3.LUT R4, R4, 0x30, R3, 0x78, !PT ;  /* 0x0000003004047812 */ /* 0x000fe200078e7803 */
[----:B------:R-:W-:Y:S01]  /*64a00*/  SHF.R.S32.HI R3, RZ, 0x1f, R252 ;  /* 0x0000001fff037819 */ /* 0x000fe200000114fc */
[----:B------:R-:W-:Y:S02]  /*64a10*/  SHF.R.S32.HI R2, RZ, 0x7, R2 ;  /* 0x00000007ff027819 */ /* 0x000fe40000011402 */
[C---:B------:R-:W-:Y:S01]  /*64a20*/  SHF.L.U64.HI R244, R246.reuse, 0x2, R244 ;  /* 0x00000002f6f47819 */ /* 0x040fe200000102f4 */
[----:B------:R-:W-:Y:S01]  /*64a30*/  IMAD.SHL.U32 R246, R246, 0x4, RZ ;  /* 0x00000004f6f67824 */ /* 0x000fe200078e00ff */
[----:B------:R-:W-:-:S02]  /*64a40*/  SHF.L.U64.HI R3, R252, 0x2, R3 ;  /* 0x00000002fc037819 */ /* 0x000fc40000010203 */
[----:B-1----:R-:W-:Y:S01]  /*64a50*/  IADD3 R5, R2, -0x2, RZ ;  /* 0xfffffffe02057810 */ /* 0x002fe20007ffe0ff */
[----:B------:R-:W-:Y:S01]  /*64a60*/  IMAD.SHL.U32 R252, R252, 0x4, RZ ;  /* 0x00000004fcfc7824 */ /* 0x000fe200078e00ff */
[----:B------:R-:W-:Y:S01]  /*64a70*/  MOV R247, 0x1 ;  /* 0x0000000100f77802 */ /* 0x000fe20000000f00 */
        /* <DEDUP_REMOVED lines=24> */
[----:B--2---:R-:W-:-:S02]  /*64c00*/  LOP3.LUT R2, R4, 0x40, RZ, 0x3c, !PT ;  /* 0x0000004004027812 */ /* 0x004fc400078e3cff */
.L_x_1:
[----:B------:R-:W2:Y:S01]  /*64c10*/  LDL.LU R0, [R1+0x3760] ;  /* 0x0037600001007983 */ /* 0x000ea20000300800 */
[----:B------:R-:W-:-:S04]  /*64c20*/  DEPBAR.LE SB0, 0x2 ;  /* 0x000080800000791a */ /* 0x000fc80000000000 */
[----:B------:R-:W3:Y:S04]  /*64c30*/  LDL R6, [R1+0x68ac] ;  /* 0x0068ac0001067983 */ /* 0x000ee80000100800 */
[----:B------:R-:W-:Y:S04]  /*64c40*/  STL.64 [R1+0x8560], R134 ;  /* 0x0085608601007387 */ /* 0x000fe80000100a00 */
[----:B------:R-:W-:Y:S04]  /*64c50*/  STL.64 [R1+0x8558], R132 ;  /* 0x0085588401007387 */ /* 0x000fe80000100a00 */
[----:B------:R-:W-:Y:S04]  /*64c60*/  STL.64 [R1+0x8550], R138 ;  /* 0x0085508a01007387 */ /* 0x000fe80000100a00 */
[----:B------:R-:W-:Y:S04]  /*64c70*/  STL.64 [R1+0x8548], R136 ;  /* 0x0085488801007387 */ /* 0x000fe80000100a00 */
        /* <DEDUP_REMOVED lines=11> */
[----:B------:R-:W4:Y:S04]  /*64d30*/  S2R R2, SR_TID.X ;  /* 0x0000000000027919 */ /* 0x000f280000002100 */
[----:B------:R-:W1:Y:S01]  /*64d40*/  S2R R4, SR_TID.X ;  /* 0x0000000000047919 */ /* 0x000e620000002100 */
[----:B----4-:R-:W-:-:S05]  /*64d50*/  IMAD.SHL.U32 R5, R2, 0x2, RZ ;  /* 0x0000000202057824 */ /* 0x010fca00078e00ff */
[----:B------:R-:W-:-:S04]  /*64d60*/  LOP3.LUT R5, R5, 0x40, RZ, 0xc0, !PT ;  /* 0x0000004005057812 */ /* 0x000fc800078ec0ff */
[----:B------:R-:W-:Y:S02]  /*64d70*/  LOP3.LUT R5, R5, 0x1c, R2, 0xf8, !PT ;  /* 0x0000001c05057812 */ /* 0x000fe400078ef802 */
[----:B------:R-:W-:-:S05]  /*64d80*/  LOP3.LUT R2, R2, 0x3, RZ, 0xc0, !PT ;  /* 0x0000000302027812 */ /* 0x000fca00078ec0ff */
[----:B------:R-:W-:-:S05]  /*64d90*/  IMAD R2, R2, 0x820, RZ ;  /* 0x0000082002027824 */ /* 0x000fca00078e02ff */
[----:B------:R-:W-:Y:S01]  /*64da0*/  LOP3.LUT R2, R2, R5, RZ, 0x3c, !PT ;  /* 0x0000000502027212 */ /* 0x000fe200078e3cff */
[C---:B-1----:R-:W-:Y:S01]  /*64db0*/  IMAD.SHL.U32 R5, R4.reuse, 0x2, RZ ;  /* 0x0000000204057824 */ /* 0x042fe200078e00ff */
[----:B------:R-:W-:-:S05]  /*64dc0*/  LOP3.LUT R4, R4, 0x7, RZ, 0xc0, !PT ;  /* 0x0000000704047812 */ /* 0x000fca00078ec0ff */
[----:B------:R-:W-:-:S05]  /*64dd0*/  IMAD R4, R4, 0x210, RZ ;  /* 0x0000021004047824 */ /* 0x000fca00078e02ff */
[----:B------:R-:W-:Y:S02]  /*64de0*/  LOP3.LUT R4, R4, 0x30, R5, 0x78, !PT ;  /* 0x0000003004047812 */ /* 0x000fe400078e7805 */
[----:B--2---:R-:W-:Y:S01]  /*64df0*/  IADD3 R0, R0, 0x1, RZ ;  /* 0x0000000100007810 */ /* 0x004fe20007ffe0ff */
[----:B------:R-:W-:Y:S03]  /*64e00*/  BAR.SYNC.DEFER_BLOCKING 0x0 ;  /* 0x0000000000007b1d */ /* 0x000fe60000010000 */
[----:B------:R-:W-:-:S04]  /*64e10*/  ISETP.GT.AND P0, PT, R0, 0x1, PT ;  /* 0x000000010000780c */ /* 0x000fc80003f04270 */
[----:B------:R-:W-:-:S04]  /*64e20*/  SEL R3, R0, RZ, !P0 ;  /* 0x000000ff00037207 */ /* 0x000fc80004000000 */
[C---:B------:R-:W-:Y:S01]  /*64e30*/  LEA R245, R3.reuse, R4, 0x11 ;  /* 0x0000000403f57211 */ /* 0x040fe200078e88ff */
[----:B------:R-:W-:Y:S01]  /*64e40*/  STL [R1+0x3760], R3 ;  /* 0x0037600301007387 */ /* 0x000fe20000100800 */
[C---:B---3--:R-:W-:Y:S01]  /*64e50*/  IMAD R0, R3.reuse, 0x40000, R6 ;  /* 0x0004000003007824 */ /* 0x048fe200078e0206 */
[----:B------:R-:W-:Y:S02]  /*64e60*/  LEA R2, R3, R2, 0x12 ;  /* 0x0000000203027211 */ /* 0x000fe400078e90ff */
[----:B------:R-:W2:Y:S04]  /*64e70*/  LDL.LU.64 R56, [R1+0x2d30] ;  /* 0x002d300001387983 */ /* 0x000ea80000300a00 */
[----:B------:R-:W2:Y:S04]  /*64e80*/  LDL.LU.64 R58, [R1+0x2d38] ;  /* 0x002d3800013a7983 */ /* 0x000ea80000300a00 */
[----:B------:R-:W1:Y:S04]  /*64e90*/  LDSM.16.M88.4 R36, [R245+0x82000] ;  /* 0x08200000f524783b */ /* 0x000e680000000200 */
[----:B------:R-:W3:Y:S04]  /*64ea0*/  LDSM.16.M88.4 R32, [R245+0x83000] ;  /* 0x08300000f520783b */ /* 0x000ee80000000200 */
[----:B------:R-:W4:Y:S04]  /*64eb0*/  LDSM.16.M88.4 R28, [R245+0x84000] ;  /* 0x08400000f51c783b */ /* 0x000f280000000200 */
[----:B------:R-:W1:Y:S04]  /*64ec0*/  LDSM.16.M88.4 R24, [R245+0x85000] ;  /* 0x08500000f518783b */ /* 0x000e680000000200 */
        /* <DEDUP_REMOVED lines=13> */
[----:B------:R-:W2:Y:S04]  /*64fa0*/  LDL.LU.64 R68, [R1+0x2d20] ;  /* 0x002d200001447983 */ /* 0x000ea80000300a00 */
[----:B------:R-:W-:Y:S04]  /*64fb0*/  LDSM.16.M88.4 R204, [R245+0x93000] ;  /* 0x09300000f5cc783b */ /* 0x000fe80000000200 */
[----:B------:R-:W2:Y:S04]  /*64fc0*/  LDL.LU.64 R70, [R1+0x2d28] ;  /* 0x002d280001467983 */ /* 0x000ea80000300a00 */
[----:B------:R-:W2:Y:S04]  /*64fd0*/  LDL.LU.64 R64, [R1+0x2d10] ;  /* 0x002d100001407983 */ /* 0x000ea80000300a00 */
[----:B------:R-:W-:Y:S04]  /*64fe0*/  LDS R48, [R2] ;  /* 0x0000000002307984 */ /* 0x000fe80000000800 */
[----:B------:R-:W-:Y:S04]  /*64ff0*/  LDS R50, [R2+0x2000] ;  /* 0x0020000002327984 */ /* 0x000fe80000000800 */
[----:B------:R-:W-:Y:S04]  /*65000*/  LDS R49, [R0] ;  /* 0x0000000000317984 */ /* 0x000fe80000000800 */
[----:B------:R-:W-:Y:S04]  /*65010*/  LDS R51, [R0+0x2000] ;  /* 0x0020000000337984 */ /* 0x000fe80000000800 */
[----:B------:R-:W2:Y:S04]  /*65020*/  LDSM.16.M88.4 R44, [R245+0x80000] ;  /* 0x08000000f52c783b */ /* 0x000ea80000000200 */
[----:B------:R-:W2:Y:S04]  /*65030*/  LDSM.16.M88.4 R200, [R245+0x94000] ;  /* 0x09400000f5c8783b */ /* 0x000ea80000000200 */
[----:B------:R-:W2:Y:S04]  /*65040*/  LDL.LU.64 R66, [R1+0x2d18] ;  /* 0x002d180001427983 */ /* 0x000ea80000300a00 */
[----:B------:R-:W2:Y:S04]  /*65050*/  LDL.LU.64 R60, [R1+0x2d00] ;  /* 0x002d0000013c7983 */ /* 0x000ea80000300a00 */
[----:B------:R-:W2:Y:S04]  /*65060*/  LDSM.16.M88.4 R196, [R245+0x95000] ;  /* 0x09500000f5c4783b */ /* 0x000ea80000000200 */
[----:B------:R-:W2:Y:S04]  /*65070*/  LDL.LU.64 R62, [R1+0x2d08] ;  /* 0x002d0800013e7983 */ /* 0x000ea80000300a00 */
[----:B-1----:R-:W-:Y:S04]  /*65080*/  STL [R1+0x83fc], R38 ;  /* 0x0083fc2601007387 */ /* 0x002fe80000100800 */
[----:B------:R-:W1:Y:S04]  /*65090*/  LDSM.16.M88.4 R192, [R245+0x96000] ;  /* 0x09600000f5c0783b */ /* 0x000e680000000200 */
[----:B------:R-:W-:Y:S04]  /*650a0*/  STL [R1+0x83f8], R39 ;  /* 0x0083f82701007387 */ /* 0x000fe80000100800 */
[----:B---3--:R-:W-:Y:S04]  /*650b0*/  STL [R1+0x83f4], R34 ;  /* 0x0083f42201007387 */ /* 0x008fe80000100800 */
[----:B------:R-:W3:Y:S04]  /*650c0*/  LDSM.16.M88.4 R188, [R245+0x97000] ;  /* 0x09700000f5bc783b */ /* 0x000ee80000000200 */
[----:B------:R-:W-:Y:S04]  /*650d0*/  STL [R1+0x83f0], R35 ;  /* 0x0083f02301007387 */ /* 0x000fe80000100800 */
[----:B----4-:R-:W-:Y:S04]  /*650e0*/  STL [R1+0x83e8], R30 ;  /* 0x0083e81e01007387 */ /* 0x010fe80000100800 */
[----:B------:R-:W4:Y:S04]  /*650f0*/  LDSM.16.M88.4 R184, [R245+0x98000] ;  /* 0x09800000f5b8783b */ /* 0x000f280000000200 */
[----:B------:R-:W-:Y:S04]  /*65100*/  STL [R1+0x83e4], R31 ;  /* 0x0083e41f01007387 */ /* 0x000fe80000100800 */
[----:B------:R-:W-:Y:S04]  /*65110*/  STL [R1+0x8400], R26 ;  /* 0x0084001a01007387 */ /* 0x000fe80000100800 */
[----:B------:R-:W1:Y:S04]  /*65120*/  LDSM.16.M88.4 R180, [R245+0x99000] ;  /* 0x09900000f5b4783b */ /* 0x000e680000000200 */
        /* <DEDUP_REMOVED lines=32> */
[----:B------:R-:W-:Y:S01]  /*65330*/  STL [R1+0x8464], R211 ;  /* 0x008464d301007387 */ /* 0x000fe20000100800 */
[----:B--2---:R-:W-:Y:S03]  /*65340*/  HMMA.1688.F32.TF32 R56, R48, R44, R56 ;  /* 0x0000002c3038723c */ /* 0x004fe60000081038 */
[----:B------:R2:W-:Y:S04]  /*65350*/  STL [R1+0x8470], R206 ;  /* 0x008470ce01007387 */ /* 0x0005e80000100800 */
[----:B------:R1:W-:Y:S04]  /*65360*/  STL [R1+0x846c], R207 ;  /* 0x00846ccf01007387 */ /* 0x0003e80000100800 */
[----:B------:R-:W-:Y:S04]  /*65370*/  STL [R1+0x8478], R202 ;  /* 0x008478ca01007387 */ /* 0x000fe80000100800 */
[----:B------:R-:W-:Y:S04]  /*65380*/  STL [R1+0x8474], R203 ;  /* 0x008474cb01007387 */ /* 0x000fe80000100800 */
[----:B------:R2:W-:Y:S04]  /*65390*/  STL [R1+0x8480], R198 ;  /* 0x008480c601007387 */ /* 0x0005e80000100800 */
[----:B------:R2:W-:Y:S01]  /*653a0*/  STL [R1+0x847c], R199 ;  /* 0x00847cc701007387 */ /* 0x0005e20000100800 */
[----:B------:R-:W-:Y:S01]  /*653b0*/  IMAD.MOV.U32 R140, RZ, RZ, R56 ;  /* 0x000000ffff8c7224 */ /* 0x000fe200078e0038 */
[----:B------:R-:W-:Y:S01]  /*653c0*/  MOV R142, R58 ;  /* 0x0000003a008e7202 */ /* 0x000fe20000000f00 */
[----:B------:R-:W-:Y:S01]  /*653d0*/  IMAD.MOV.U32 R141, RZ, RZ, R57 ;  /* 0x000000ffff8d7224 */ /* 0x000fe200078e0039 */
[----:B-1----:R-:W-:Y:S01]  /*653e0*/  STL [R1+0x83c4], R194 ;  /* 0x0083c4c201007387 */ /* 0x002fe20000100800 */
[----:B------:R-:W-:-:S03]  /*653f0*/  IMAD.MOV.U32 R143, RZ, RZ, R59 ;  /* 0x000000ffff8f7224 */ /* 0x000fc600078e003b */
[----:B------:R-:W-:Y:S04]  /*65400*/  STL [R1+0x83c0], R195 ;  /* 0x0083c0c301007387 */ /* 0x000fe80000100800 */
[----:B---3--:R-:W-:Y:S04]  /*65410*/  STL [R1+0x83cc], R190 ;  /* 0x0083ccbe01007387 */ /* 0x008fe80000100800 */
[----:B------:R-:W-:Y:S04]  /*65420*/  STL [R1+0x83c8], R191 ;  /* 0x0083c8bf01007387 */ /* 0x000fe80000100800 */
[----:B----4-:R-:W-:Y:S04]  /*65430*/  STL [R1+0x83b4], R186 ;  /* 0x0083b4ba01007387 */ /* 0x010fe80000100800 */
        /* <DEDUP_REMOVED lines=16> */
[----:B------:R-:W3:Y:S04]  /*65540*/  LDL.LU.64 R56, [R1+0x2cf0] ;  /* 0x002cf00001387983 */ /* 0x000ee80000300a00 */
[----:B------:R-:W3:Y:S01]  /*65550*/  LDL.LU.64 R58, [R1+0x2cf8] ;  /* 0x002cf800013a7983 */ /* 0x000ee20000300a00 */
[C---:B------:R-:W-:Y:S03]  /*65560*/  HMMA.1688.F32.TF32 R64, R48.reuse, R36, R64 ;  /* 0x000000243040723c */ /* 0x040fe60000081040 */
[----:B------:R-:W1:Y:S04]  /*65570*/  LDSM.16.M88.4 R40, [R245+0x81000] ;  /* 0x08100000f528783b */ /* 0x000e680000000200 */
[----:B------:R-:W-:Y:S01]  /*65580*/  LDS R52, [R2+0x80] ;  /* 0x0000800002347984 */ /* 0x000fe20000000800 */
[----:B------:R-:W-:Y:S03]  /*65590*/  HMMA.1688.F32.TF32 R60, R48, R32, R60 ;  /* 0x00000020303c723c */ /* 0x000fe6000008103c */
[----:B------:R-:W-:Y:S04]  /*655a0*/  LDS R54, [R2+0x2080] ;  /* 0x0020800002367984 */ /* 0x000fe80000000800 */
[----:B------:R-:W-:Y:S04]  /*655b0*/  LDS R53, [R0+0x80] ;  /* 0x0000800000357984 */ /* 0x000fe80000000800 */
[----:B------:R-:W4:Y:S05]  /*655c0*/  LDS R55, [R0+0x2080] ;  /* 0x0020800000377984 */ /* 0x000f2a0000000800 */
[----:B--2---:R-:W-:Y:S01]  /*655d0*/  MOV R206, R64 ;  /* 0x0000004000ce7202 */ /* 0x004fe20000000f00 */
[----:B------:R-:W-:Y:S01]  /*655e0*/  IMAD.MOV.U32 R207, RZ, RZ, R65 ;  /* 0x000000ffffcf7224 */ /* 0x000fe200078e0041 */
[----:B------:R-:W-:Y:S01]  /*655f0*/  MOV R211, R67 ;  /* 0x0000004300d37202 */ /* 0x000fe20000000f00 */
[----:B------:R-:W-:Y:S01]  /*65600*/  IMAD.MOV.U32 R210, RZ, RZ, R66 ;  /* 0x000000ffffd27224 */ /* 0x000fe200078e0042 */
[----:B------:R-:W2:Y:S04]  /*65610*/  LDL.LU.64 R64, [R1+0x2ce0] ;  /* 0x002ce00001407983 */ /* 0x000ea80000300a00 */
[----:B------:R-:W2:Y:S01]  /*65620*/  LDL.LU.64 R66, [R1+0x2ce8] ;  /* 0x002ce80001427983 */ /* 0x000ea20000300a00 */
[----:B------:R-:W-:-:S03]  /*65630*/  IMAD.MOV.U32 R214, RZ, RZ, R60 ;  /* 0x000000ffffd67224 */ /* 0x000fc600078e003c */
[----:B------:R1:W-:Y:S01]  /*65640*/  STL [R1+0x8490], R211 ;  /* 0x008490d301007387 */ /* 0x0003e20000100800 */
[----:B------:R-:W-:-:S03]  /*65650*/  IMAD.MOV.U32 R215, RZ, RZ, R61 ;  /* 0x000000ffffd77224 */ /* 0x000fc600078e003d */
[----:B------:R-:W-:Y:S01]  /*65660*/  STL [R1+0x848c], R210 ;  /* 0x00848cd201007387 */ /* 0x000fe20000100800 */
[----:B------:R-:W-:Y:S01]  /*65670*/  MOV R218, R62 ;  /* 0x0000003e00da7202 */ /* 0x000fe20000000f00 */
[----:B------:R-:W-:Y:S02]  /*65680*/  IMAD.MOV.U32 R219, RZ, RZ, R63 ;  /* 0x000000ffffdb7224 */ /* 0x000fe400078e003f */
[----:B------:R1:W-:Y:S04]  /*65690*/  STL [R1+0x8488], R206 ;  /* 0x008488ce01007387 */ /* 0x0003e80000100800 */
[----:B------:R1:W-:Y:S04]  /*656a0*/  STL [R1+0x8484], R207 ;  /* 0x008484cf01007387 */ /* 0x0003e80000100800 */
[----:B------:R-:W4:Y:S04]  /*656b0*/  LDL.LU.64 R60, [R1+0x2cd0] ;  /* 0x002cd000013c7983 */ /* 0x000f280000300a00 */
[----:B------:R-:W4:Y:S04]  /*656c0*/  LDL.LU.64 R62, [R1+0x2cd8] ;  /* 0x002cd800013e7983 */ /* 0x000f280000300a00 */
[----:B------:R1:W-:Y:S04]  /*656d0*/  STL [R1+0x84a0], R219 ;  /* 0x0084a0db01007387 */ /* 0x0003e80000100800 */
[----:B------:R1:W-:Y:S04]  /*656e0*/  STL [R1+0x849c], R218 ;  /* 0x00849cda01007387 */ /* 0x0003e80000100800 */
[----:B------:R1:W-:Y:S04]  /*656f0*/  STL [R1+0x8498], R215 ;  /* 0x008498d701007387 */ /* 0x0003e80000100800 */
[----:B------:R1:W-:Y:S01]  /*65700*/  STL [R1+0x8494], R214 ;  /* 0x008494d601007387 */ /* 0x0003e20000100800 */
[----:B---3--:R-:W-:Y:S11]  /*65710*/  HMMA.1688.F32.TF32 R56, R48, R28, R56 ;  /* 0x0000001c3038723c */ /* 0x008ff60000081038 */
[----:B------:R-:W-:Y:S11]  /*65720*/  @!UPT UIADD3 URZ, URZ, URZ, URZ ;  /* 0x0000003f3f3ff290 */ /* 0x000ff6000fffe03f */
[----:B------:R-:W-:Y:S02]  /*65730*/  @!UPT UIADD3 URZ, URZ, URZ, URZ ;  /* 0x0000003f3f3ff290 */ /* 0x000fe4000fffe03f */
[----:B------:R-:W-:Y:S01]  /*65740*/  IMAD.MOV.U32 R230, RZ, RZ, R56 ;  /* 0x000000ffffe67224 */ /* 0x000fe200078e0038 */
[----:B------:R-:W-:Y:S01]  /*65750*/  MOV R231, R57 ;  /* 0x0000003900e77202 */ /* 0x000fe20000000f00 */
[----:B------:R-:W-:Y:S01]  /*65760*/  IMAD.MOV.U32 R234, RZ, RZ, R58 ;  /* 0x000000ffffea7224 */ /* 0x000fe200078e003a */
[----:B------:R-:W3:Y:S01]  /*65770*/  LDL.LU.64 R56, [R1+0x2cc0] ;  /* 0x002cc00001387983 */ /* 0x000ee20000300a00 */
[----:B------:R-:W-:-:S03]  /*65780*/  IMAD.MOV.U32 R235, RZ, RZ, R59 ;  /* 0x000000ffffeb7224 */ /* 0x000fc600078e003b */
[----:B------:R-:W3:Y:S01]  /*65790*/  LDL.LU.64 R58, [R1+0x2cc8] ;  /* 0x002cc800013a7983 */ /* 0x000ee20000300a00 */
[C---:B--2---:R-:W-:Y:S03]  /*657a0*/  HMMA.1688.F32.TF32 R64, R48.reuse, R24, R64 ;  /* 0x000000183040723c */ /* 0x044fe60000081040 */
[----:B------:R-:W-:Y:S04]  /*657b0*/  STL [R1+0x84b0], R235 ;  /* 0x0084b0eb01007387 */ /* 0x000fe80000100800 */
[----:B------:R-:W-:Y:S04]  /*657c0*/  STL [R1+0x84ac], R234 ;  /* 0x0084acea01007387 */ /* 0x000fe80000100800 */
[----:B------:R-:W-:Y:S04]  /*657d0*/  STL [R1+0x84a8], R231 ;  /* 0x0084a8e701007387 */ /* 0x000fe80000100800 */
[----:B------:R2:W-:Y:S09]  /*657e0*/  STL [R1+0x84a4], R230 ;  /* 0x0084a4e601007387 */ /* 0x0005f20000100800 */
[----:B------:R-:W-:Y:S01]  /*657f0*/  MOV R238, R64 ;  /* 0x0000004000ee7202 */ /* 0x000fe20000000f00 */
[----:B------:R-:W-:Y:S01]  /*65800*/  IMAD.MOV.U32 R239, RZ, RZ, R65 ;  /* 0x000000ffffef7224 */ /* 0x000fe200078e0041 */
[----:B------:R-:W-:Y:S01]  /*65810*/  MOV R7, R67 ;  /* 0x0000004300077202 */ /* 0x000fe20000000f00 */
[----:B------:R-:W-:Y:S01]  /*65820*/  IMAD.MOV.U32 R6, RZ, RZ, R66 ;  /* 0x000000ffff067224 */ /* 0x000fe200078e0042 */
[----:B------:R-:W2:Y:S04]  /*65830*/  LDL.LU.64 R64, [R1+0x2cb0] ;  /* 0x002cb00001407983 */ /* 0x000ea80000300a00 */
[----:B------:R-:W2:Y:S01]  /*65840*/  LDL.LU.64 R66, [R1+0x2cb8] ;  /* 0x002cb80001427983 */ /* 0x000ea20000300a00 */
[----:B----4-:R-:W-:Y:S03]  /*65850*/  HMMA.1688.F32.TF32 R60, R48, R20, R60 ;  /* 0x00000014303c723c */ /* 0x010fe6000008103c */
[----:B------:R4:W-:Y:S04]  /*65860*/  STL [R1+0x84c0], R7 ;  /* 0x0084c00701007387 */ /* 0x0009e80000100800 */
[----:B------:R1:W-:Y:S04]  /*65870*/  STL [R1+0x84bc], R6 ;  /* 0x0084bc0601007387 */ /* 0x0003e80000100800 */
[----:B------:R1:W-:Y:S04]  /*65880*/  STL [R1+0x84b8], R239 ;  /* 0x0084b8ef01007387 */ /* 0x0003e80000100800 */
[----:B------:R1:W-:Y:S09]  /*65890*/  STL [R1+0x84b4], R238 ;  /* 0x0084b4ee01007387 */ /* 0x0003f20000100800 */
[----:B------:R-:W-:Y:S01]  /*658a0*/  IMAD.MOV.U32 R222, RZ, RZ, R60 ;  /* 0x000000ffffde7224 */ /* 0x000fe200078e003c */
[----:B------:R-:W-:Y:S01]  /*658b0*/  MOV R226, R62 ;  /* 0x0000003e00e27202 */ /* 0x000fe20000000f00 */
[----:B------:R-:W-:-:S02]  /*658c0*/  IMAD.MOV.U32 R223, RZ, RZ, R61 ;  /* 0x000000ffffdf7224 */ /* 0x000fc400078e003d */
[----:B------:R-:W-:Y:S01]  /*658d0*/  IMAD.MOV.U32 R227, RZ, RZ, R63 ;  /* 0x000000ffffe37224 */ /* 0x000fe200078e003f */
[----:B------:R-:W4:Y:S04]  /*658e0*/  LDL.LU.64 R60, [R1+0x2ca0] ;  /* 0x002ca000013c7983 */ /* 0x000f280000300a00 */
[----:B------:R-:W4:Y:S04]  /*658f0*/  LDL.LU.64 R62, [R1+0x2ca8] ;  /* 0x002ca800013e7983 */ /* 0x000f280000300a00 */
[----:B------:R-:W-:Y:S04]  /*65900*/  STL [R1+0x84d0], R227 ;  /* 0x0084d0e301007387 */ /* 0x000fe80000100800 */
[----:B------:R-:W-:Y:S04]  /*65910*/  STL [R1+0x84cc], R226 ;  /* 0x0084cce201007387 */ /* 0x000fe80000100800 */
[----:B------:R-:W-:Y:S04]  /*65920*/  STL [R1+0x84c8], R223 ;  /* 0x0084c8df01007387 */ /* 0x000fe80000100800 */
[----:B------:R-:W-:Y:S01]  /*65930*/  STL [R1+0x84c4], R222 ;  /* 0x0084c4de01007387 */ /* 0x000fe20000100800 */
        /* <DEDUP_REMOVED lines=10> */
[----:B------:R2:W-:Y:S04]  /*659e0*/  STL [R1+0x84e0], R203 ;  /* 0x0084e0cb01007387 */ /* 0x0005e80000100800 */
[----:B------:R-:W-:Y:S04]  /*659f0*/  STL [R1+0x84dc], R202 ;  /* 0x0084dcca01007387 */ /* 0x000fe80000100800 */
[----:B------:R1:W-:Y:S04]  /*65a00*/  STL [R1+0x84d8], R199 ;  /* 0x0084d8c701007387 */ /* 0x0003e80000100800 */
        /* <DEDUP_REMOVED lines=10> */
[----:B------:R-:W-:Y:S04]  /*65ab0*/  STL [R1+0x84e8], R11 ;  /* 0x0084e80b01007387 */ /* 0x000fe80000100800 */
[----:B------:R1:W-:Y:S09]  /*65ac0*/  STL [R1+0x84e4], R10 ;  /* 0x0084e40a01007387 */ /* 0x0003f20000100800 */
[----:B-1----:R-:W-:Y:S01]  /*65ad0*/  IMAD.MOV.U32 R211, RZ, RZ, R60 ;  /* 0x000000ffffd37224 */ /* 0x002fe200078e003c */
[----:B------:R-:W-:Y:S01]  /*65ae0*/  MOV R206, R62 ;  /* 0x0000003e00ce7202 */ /* 0x000fe20000000f00 */
[----:B------:R-:W-:-:S02]  /*65af0*/  IMAD.MOV.U32 R210, RZ, RZ, R61 ;  /* 0x000000ffffd27224 */ /* 0x000fc400078e003d */
[----:B------:R-:W-:Y:S01]  /*65b00*/  IMAD.MOV.U32 R207, RZ, RZ, R63 ;  /* 0x000000ffffcf7224 */ /* 0x000fe200078e003f */
[----:B------:R-:W4:Y:S04]  /*65b10*/  LDL.LU.64 R60, [R1+0x2c70] ;  /* 0x002c7000013c7983 */ /* 0x000f280000300a00 */
[----:B------:R-:W4:Y:S04]  /*65b20*/  LDL.LU.64 R62, [R1+0x2c78] ;  /* 0x002c7800013e7983 */ /* 0x000f280000300a00 */
[----:B------:R1:W-:Y:S04]  /*65b30*/  STL [R1+0x8500], R207 ;  /* 0x008500cf01007387 */ /* 0x0003e80000100800 */
[----:B------:R-:W-:Y:S04]  /*65b40*/  STL [R1+0x84fc], R206 ;  /* 0x0084fcce01007387 */ /* 0x000fe80000100800 */
        /* <DEDUP_REMOVED lines=11> */
[C---:B------:R-:W-:Y:S03]  /*65c00*/  HMMA.1688.F32.TF32 R68, R48.reuse, R40, R68 ;  /* 0x000000283044723c */ /* 0x040fe60000081044 */
[----:B------:R-:W3:Y:S04]  /*65c10*/  LDL.LU.64 R76, [R1+0x2c50] ;  /* 0x002c5000014c7983 */ /* 0x000ee80000300a00 */
[----:B------:R-:W3:Y:S01]  /*65c20*/  LDL.LU.64 R78, [R1+0x2c58] ;  /* 0x002c5800014e7983 */ /* 0x000ee20000300a00 */
[----:B--2---:R-:W-:Y:S03]  /*65c30*/  HMMA.1688.F32.TF32 R64, R48, R236, R64 ;  /* 0x000000ec3040723c */ /* 0x004fe60000081040 */
[----:B------:R2:W-:Y:S04]  /*65c40*/  STL [R1+0x8510], R214 ;  /* 0x008510d601007387 */ /* 0x0005e80000100800 */
[----:B------:R1:W-:Y:S04]  /*65c50*/  STL [R1+0x850c], R215 ;  /* 0x00850cd701007387 */ /* 0x0003e80000100800 */
[----:B------:R1:W-:Y:S04]  /*65c60*/  STL [R1+0x8508], R218 ;  /* 0x008508da01007387 */ /* 0x0003e80000100800 */
[----:B------:R1:W-:Y:S01]  /*65c70*/  STL [R1+0x8504], R219 ;  /* 0x008504db01007387 */ /* 0x0003e20000100800 */
[----:B------:R-:W-:Y:S01]  /*65c80*/  IMAD.MOV.U32 R116, RZ, RZ, R68 ;  /* 0x000000ffff747224 */ /* 0x000fe200078e0044 */
[----:B------:R-:W-:-:S02]  /*65c90*/  MOV R117, R69 ;  /* 0x0000004500757202 */ /* 0x000fc40000000f00 */
[----:B------:R-:W2:Y:S01]  /*65ca0*/  LDL.LU.64 R72, [R1+0x2c40] ;  /* 0x002c400001487983 */ /* 0x000ea20000300a00 */
[----:B------:R-:W-:Y:S02]  /*65cb0*/  IMAD.MOV.U32 R118, RZ, RZ, R70 ;  /* 0x000000ffff767224 */ /* 0x000fe400078e0046 */
[----:B------:R-:W-:Y:S01]  /*65cc0*/  IMAD.MOV.U32 R119, RZ, RZ, R71 ;  /* 0x000000ffff777224 */ /* 0x000fe200078e0047 */
[----:B------:R-:W2:Y:S01]  /*65cd0*/  LDL.LU.64 R74, [R1+0x2c48] ;  /* 0x002c4800014a7983 */ /* 0x000ea20000300a00 */
[----:B------:R-:W-:Y:S01]  /*65ce0*/  MOV R230, R67 ;  /* 0x0000004300e67202 */ /* 0x000fe20000000f00 */
[----:B------:R-:W-:Y:S01]  /*65cf0*/  IMAD.MOV.U32 R231, RZ, RZ, R66 ;  /* 0x000000ffffe77224 */ /* 0x000fe200078e0042 */
[----:B------:R-:W-:Y:S01]  /*65d00*/  MOV R235, R64 ;  /* 0x0000004000eb7202 */ /* 0x000fe20000000f00 */
[----:B------:R-:W-:Y:S01]  /*65d10*/  IMAD.MOV.U32 R234, RZ, RZ, R65 ;  /* 0x000000ffffea7224 */ /* 0x000fe200078e0041 */
[----:B------:R-:W2:Y:S04]  /*65d20*/  LDL.LU.64 R68, [R1+0x2c30] ;  /* 0x002c300001447983 */ /* 0x000ea80000300a00 */
[----:B------:R-:W2:Y:S04]  /*65d30*/  LDL.LU.64 R70, [R1+0x2c38] ;  /* 0x002c380001467983 */ /* 0x000ea80000300a00 */
[----:B------:R-:W-:Y:S01]  /*65d40*/  STL [R1+0x8520], R230 ;  /* 0x008520e601007387 */ /* 0x000fe20000100800 */
[----:B----4-:R-:W-:Y:S03]  /*65d50*/  HMMA.1688.F32.TF32 R60, R48, R232, R60 ;  /* 0x000000e8303c723c */ /* 0x010fe6000008103c */
[----:B------:R-:W-:Y:S04]  /*65d60*/  STL [R1+0x851c], R231 ;  /* 0x00851ce701007387 */ /* 0x000fe80000100800 */
[----:B------:R4:W-:Y:S04]  /*65d70*/  STL [R1+0x8518], R234 ;  /* 0x008518ea01007387 */ /* 0x0009e80000100800 */
[----:B------:R1:W-:Y:S04]  /*65d80*/  STL [R1+0x8514], R235 ;  /* 0x008514eb01007387 */ /* 0x0003e80000100800 */
[----:B------:R-:W4:Y:S04]  /*65d90*/  LDL.LU.64 R64, [R1+0x2c20] ;  /* 0x002c200001407983 */ /* 0x000f280000300a00 */
[----:B------:R-:W4:Y:S05]  /*65da0*/  LDL.LU.64 R66, [R1+0x2c28] ;  /* 0x002c280001427983 */ /* 0x000f2a0000300a00 */
[----:B------:R-:W-:Y:S01]  /*65db0*/  IMAD.MOV.U32 R18, RZ, RZ, R60 ;  /* 0x000000ffff127224 */ /* 0x000fe200078e003c */
[----:B------:R-:W-:Y:S01]  /*65dc0*/  MOV R22, R62 ;  /* 0x0000003e00167202 */ /* 0x000fe20000000f00 */
[----:B------:R-:W-:-:S02]  /*65dd0*/  IMAD.MOV.U32 R19, RZ, RZ, R61 ;  /* 0x000000ffff137224 */ /* 0x000fc400078e003d */
[----:B------:R-:W-:Y:S01]  /*65de0*/  IMAD.MOV.U32 R23, RZ, RZ, R63 ;  /* 0x000000ffff177224 */ /* 0x000fe200078e003f */
[----:B------:R-:W4:Y:S04]  /*65df0*/  LDL.LU.64 R60, [R1+0x2c10] ;  /* 0x002c1000013c7983 */ /* 0x000f280000300a00 */
[----:B------:R-:W4:Y:S01]  /*65e00*/  LDL.LU.64 R62, [R1+0x2c18] ;  /* 0x002c1800013e7983 */ /* 0x000f220000300a00 */
        /* <DEDUP_REMOVED lines=9> */
[C---:B--2---:R-:W-:Y:S08]  /*65ea0*/  HMMA.1688.F32.TF32 R72, R48.reuse, R220, R72 ;  /* 0x000000dc3048723c */ /* 0x044ff00000081048 */
[C---:B------:R-:W-:Y:S08]  /*65eb0*/  HMMA.1688.F32.TF32 R68, R48.reuse, R216, R68 ;  /* 0x000000d83044723c */ /* 0x040ff00000081044 */
[----:B----4-:R-:W-:Y:S08]  /*65ec0*/  HMMA.1688.F32.TF32 R64, R48, R212, R64 ;  /* 0x000000d43040723c */ /* 0x010ff00000081040 */
[----:B------:R-:W-:Y:S01]  /*65ed0*/  IMAD.MOV.U32 R203, RZ, RZ, R72 ;  /* 0x000000ffffcb7224 */ /* 0x000fe200078e0048 */
[----:B------:R-:W-:Y:S01]  /*65ee0*/  MOV R199, R74 ;  /* 0x0000004a00c77202 */ /* 0x000fe20000000f00 */
[----:B------:R-:W-:-:S06]  /*65ef0*/  IMAD.MOV.U32 R202, RZ, RZ, R73 ;  /* 0x000000ffffca7224 */ /* 0x000fcc00078e0049 */
[----:B------:R-:W-:Y:S01]  /*65f00*/  MOV R38, R69 ;  /* 0x0000004500267202 */ /* 0x000fe20000000f00 */
[----:B------:R-:W-:Y:S01]  /*65f10*/  IMAD.MOV.U32 R198, RZ, RZ, R75 ;  /* 0x000000ffffc67224 */ /* 0x000fe200078e004b */
[----:B------:R-:W2:Y:S01]  /*65f20*/  LDL.LU.64 R72, [R1+0x2bf0] ;  /* 0x002bf00001487983 */ /* 0x000ea20000300a00 */
[----:B------:R-:W-:Y:S02]  /*65f30*/  IMAD.MOV.U32 R26, RZ, RZ, R68 ;  /* 0x000000ffff1a7224 */ /* 0x000fe400078e0044 */
[----:B------:R-:W-:Y:S01]  /*65f40*/  IMAD.MOV.U32 R39, RZ, RZ, R70 ;  /* 0x000000ffff277224 */ /* 0x000fe200078e0046 */
[----:B------:R-:W2:Y:S01]  /*65f50*/  LDL.LU.64 R74, [R1+0x2bf8] ;  /* 0x002bf800014a7983 */ /* 0x000ea20000300a00 */
[----:B------:R-:W-:-:S03]  /*65f60*/  IMAD.MOV.U32 R34, RZ, RZ, R71 ;  /* 0x000000ffff227224 */ /* 0x000fc600078e0047 */
[----:B------:R-:W4:Y:S04]  /*65f70*/  LDL.LU.64 R68, [R1+0x2be0] ;  /* 0x002be00001447983 */ /* 0x000f280000300a00 */
[----:B------:R-:W4:Y:S01]  /*65f80*/  LDL.LU.64 R70, [R1+0x2be8] ;  /* 0x002be80001467983 */ /* 0x000f220000300a00 */
[C---:B------:R-:W-:Y:S01]  /*65f90*/  HMMA.1688.F32.TF32 R60, R48.reuse, R208, R60 ;  /* 0x000000d0303c723c */ /* 0x040fe2000008103c */
[----:B------:R-:W-:Y:S01]  /*65fa0*/  MOV R15, R64 ;  /* 0x00000040000f7202 */ /* 0x000fe20000000f00 */
[----:B------:R-:W-:Y:S01]  /*65fb0*/  IMAD.MOV.U32 R14, RZ, RZ, R65 ;  /* 0x000000ffff0e7224 */ /* 0x000fe200078e0041 */
[----:B------:R-:W-:Y:S01]  /*65fc0*/  MOV R10, R67 ;  /* 0x00000043000a7202 */ /* 0x000fe20000000f00 */
[----:B------:R-:W-:Y:S01]  /*65fd0*/  IMAD.MOV.U32 R11, RZ, RZ, R66 ;  /* 0x000000ffff0b7224 */ /* 0x000fe200078e0042 */
[----:B------:R-:W4:Y:S04]  /*65fe0*/  LDL.LU.64 R64, [R1+0x2bd0] ;  /* 0x002bd00001407983 */ /* 0x000f280000300a00 */
[----:B------:R-:W4:Y:S11]  /*65ff0*/  LDL.LU.64 R66, [R1+0x2bd8] ;  /* 0x002bd80001427983 */ /* 0x000f360000300a00 */
[----:B------:R-:W-:Y:S04]  /*66000*/  @!UPT UIADD3 URZ, URZ, URZ, URZ ;  /* 0x0000003f3f3ff290 */ /* 0x000fe8000fffe03f */
[----:B-1----:R-:W-:Y:S01]  /*66010*/  IMAD.MOV.U32 R207, RZ, RZ, R60 ;  /* 0x000000ffffcf7224 */ /* 0x002fe200078e003c */
[----:B------:R-:W-:Y:S01]  /*66020*/  MOV R210, R62 ;  /* 0x0000003e00d27202 */ /* 0x000fe20000000f00 */
[----:B------:R-:W-:Y:S02]  /*66030*/  IMAD.MOV.U32 R206, RZ, RZ, R61 ;  /* 0x000000ffffce7224 */ /* 0x000fe400078e003d */
        /* <DEDUP_REMOVED lines=14> */
[----:B------:R-:W3:Y:S04]  /*66120*/  LDL.LU.64 R90, [R1+0x2ba8] ;  /* 0x002ba800015a7983 */ /* 0x000ee80000300a00 */
[----:B------:R-:W3:Y:S01]  /*66130*/  LDL.LU.64 R84, [R1+0x2b90] ;  /* 0x002b900001547983 */ /* 0x000ee20000300a00 */
[C---:B--2---:R-:W-:Y:S03]  /*66140*/  HMMA.1688.F32.TF32 R72, R48.reuse, R200, R72 ;  /* 0x000000c83048723c */ /* 0x044fe60000081048 */
[----:B------:R-:W2:Y:S04]  /*66150*/  LDL.LU.64 R86, [R1+0x2b98] ;  /* 0x002b980001567983 */ /* 0x000ea80000300a00 */
[----:B------:R-:W2:Y:S01]  /*66160*/  LDL.LU.64 R80, [R1+0x2b80] ;  /* 0x002b800001507983 */ /* 0x000ea20000300a00 */
[C---:B----4-:R-:W-:Y:S03]  /*66170*/  HMMA.1688.F32.TF32 R68, R48.reuse, R196, R68 ;  /* 0x000000c43044723c */ /* 0x050fe60000081044 */
[----:B------:R-:W4:Y:S05]  /*66180*/  LDL.LU.64 R82, [R1+0x2b88] ;  /* 0x002b880001527983 */ /* 0x000f2a0000300a00 */
[----:B------:R-:W-:Y:S01]  /*66190*/  HMMA.1688.F32.TF32 R92, R48, R192, R64 ;  /* 0x000000c0305c723c */ /* 0x000fe20000081040 */
[----:B------:R-:W-:Y:S01]  /*661a0*/  MOV R227, R76 ;  /* 0x0000004c00e37202 */ /* 0x000fe20000000f00 */
[----:B------:R-:W-:Y:S01]  /*661b0*/  IMAD.MOV.U32 R226, RZ, RZ, R77 ;  /* 0x000000ffffe27224 */ /* 0x000fe200078e004d */
[----:B------:R-:W-:Y:S01]  /*661c0*/  MOV R222, R79 ;  /* 0x0000004f00de7202 */ /* 0x000fe20000000f00 */
[----:B------:R-:W-:Y:S01]  /*661d0*/  IMAD.MOV.U32 R223, RZ, RZ, R78 ;  /* 0x000000ffffdf7224 */ /* 0x000fe200078e004e */
[----:B------:R-:W2:Y:S03]  /*661e0*/  LDL.LU.64 R76, [R1+0x2d40] ;  /* 0x002d4000014c7983 */ /* 0x000ea60000300a00 */
[----:B------:R-:W-:Y:S01]  /*661f0*/  MOV R35, R72 ;  /* 0x0000004800237202 */ /* 0x000fe20000000f00 */
[----:B------:R-:W-:Y:S01]  /*66200*/  IMAD.MOV.U32 R27, RZ, RZ, R73 ;  /* 0x000000ffff1b7224 */ /* 0x000fe200078e0049 */
[----:B------:R-:W-:Y:S01]  /*66210*/  MOV R31, R75 ;  /* 0x0000004b001f7202 */ /* 0x000fe20000000f00 */
[----:B------:R-:W2:Y:S01]  /*66220*/  LDL.LU.64 R78, [R1+0x2d48] ;  /* 0x002d4800014e7983 */ /* 0x000ea20000300a00 */
[----:B------:R-:W-:-:S04]  /*66230*/  IMAD.MOV.U32 R30, RZ, RZ, R74 ;  /* 0x000000ffff1e7224 */ /* 0x000fc800078e004a */
[----:B------:R-:W-:Y:S01]  /*66240*/  MOV R234, R70 ;  /* 0x0000004600ea7202 */ /* 0x000fe20000000f00 */
[----:B------:R-:W-:Y:S01]  /*66250*/  IMAD.MOV.U32 R230, RZ, RZ, R68 ;  /* 0x000000ffffe67224 */ /* 0x000fe200078e0044 */
[----:B------:R-:W4:Y:S01]  /*66260*/  LDL.LU.64 R72, [R1+0x2b70] ;  /* 0x002b700001487983 */ /* 0x000f220000300a00 */
[----:B------:R-:W-:Y:S02]  /*66270*/  IMAD.MOV.U32 R231, RZ, RZ, R69 ;  /* 0x000000ffffe77224 */ /* 0x000fe400078e0045 */
[----:B------:R-:W-:Y:S01]  /*66280*/  IMAD.MOV.U32 R235, RZ, RZ, R71 ;  /* 0x000000ffffeb7224 */ /* 0x000fe200078e0047 */
[----:B------:R-:W4:Y:S04]  /*66290*/  LDL.LU.64 R74, [R1+0x2b78] ;  /* 0x002b7800014a7983 */ /* 0x000f280000300a00 */
[----:B------:R-:W4:Y:S04]  /*662a0*/  LDL.LU.64 R68, [R1+0x2d80] ;  /* 0x002d800001447983 */ /* 0x000f280000300a00 */
[----:B------:R-:W4:Y:S04]  /*662b0*/  LDL.LU.64 R70, [R1+0x2d88] ;  /* 0x002d880001467983 */ /* 0x000f280000300a00 */
[----:B------:R-:W4:Y:S04]  /*662c0*/  LDL.LU.64 R64, [R1+0x5c0] ;  /* 0x0005c00001407983 */ /* 0x000f280000300a00 */
[----:B------:R-:W4:Y:S04]  /*662d0*/  LDL.LU.64 R66, [R1+0x5c8] ;  /* 0x0005c80001427983 */ /* 0x000f280000300a00 */
[----:B------:R-:W-:Y:S04]  /*662e0*/  STL.64 [R1+0x1b10], R92 ;  /* 0x001b105c01007387 */ /* 0x000fe80000100a00 */
[----:B------:R1:W-:Y:S02]  /*662f0*/  STL.64 [R1+0x1b18], R94 ;  /* 0x001b185e01007387 */ /* 0x0003e40000100a00 */
[C---:B-1----:R-:W-:Y:S02]  /*66300*/  HMMA.1688.F32.TF32 R92, R48.reuse, R188, R60 ;  /* 0x000000bc305c723c */ /* 0x042fe4000008103c */
[----:B------:R-:W4:Y:S04]  /*66310*/  LDL.LU.64 R60, [R1+0x5a0] ;  /* 0x0005a000013c7983 */ /* 0x000f280000300a00 */
[----:B------:R-:W4:Y:S11]  /*66320*/  LDL.LU.64 R62, [R1+0x5a8] ;  /* 0x0005a800013e7983 */ /* 0x000f360000300a00 */
[----:B------:R-:W-:Y:S06]  /*66330*/  @!UPT UIADD3 URZ, URZ, URZ, URZ ;  /* 0x0000003f3f3ff290 */ /* 0x000fec000fffe03f */
[----:B------:R-:W-:Y:S04]  /*66340*/  STL.64 [R1+0x1b00], R92 ;  /* 0x001b005c01007387 */ /* 0x000fe80000100a00 */
[----:B------:R3:W-:Y:S02]  /*66350*/  STL.64 [R1+0x1b08], R94 ;  /* 0x001b085e01007387 */ /* 0x0007e40000100a00 */
[C---:B---3--:R-:W-:Y:S02]  /*66360*/  HMMA.1688.F32.TF32 R92, R48.reuse, R184, R56 ;  /* 0x000000b8305c723c */ /* 0x048fe40000081038 */
[----:B------:R-:W3:Y:S04]  /*66370*/  LDL.LU.64 R56, [R1+0x590] ;  /* 0x0005900001387983 */ /* 0x000ee80000300a00 */
[----:B------:R-:W3:Y:S11]  /*66380*/  LDL.LU.64 R58, [R1+0x598] ;  /* 0x00059800013a7983 */ /* 0x000ef60000300a00 */
[----:B------:R-:W-:Y:S06]  /*66390*/  @!UPT UIADD3 URZ, URZ, URZ, URZ ;  /* 0x0000003f3f3ff290 */ /* 0x000fec000fffe03f */
[----:B------:R-:W-:Y:S04]  /*663a0*/  STL.64 [R1+0x1af0], R92 ;  /* 0x001af05c01007387 */ /* 0x000fe80000100a00 */
[----:B------:R1:W-:Y:S02]  /*663b0*/  STL.64 [R1+0x1af8], R94 ;  /* 0x001af85e01007387 */ /* 0x0003e40000100a00 */
[C---:B-1----:R-:W-:Y:S08]  /*663c0*/  HMMA.1688.F32.TF32 R92, R48.reuse, R180, R88 ;  /* 0x000000b4305c723c */ /* 0x042ff00000081058 */
[C---:B--2---:R-:W-:Y:S08]  /*663d0*/  HMMA.1688.F32.TF32 R88, R48.reuse, R176, R84 ;  /* 0x000000b03058723c */ /* 0x044ff00000081054 */
[C---:B----4-:R-:W-:Y:S08]  /*663e0*/  HMMA.1688.F32.TF32 R84, R48.reuse, R172, R80 ;  /* 0x000000ac3054723c */ /* 0x050ff00000081050 */
[C---:B------:R-:W-:Y:S08]  /*663f0*/  HMMA.1688.F32.TF32 R80, R48.reuse, R168, R76 ;  /* 0x000000a83050723c */ /* 0x040ff0000008104c */
[C---:B------:R-:W-:Y:S08]  /*66400*/  HMMA.1688.F32.TF32 R72, R48.reuse, R164, R72 ;  /* 0x000000a43048723c */ /* 0x040ff00000081048 */
[C---:B------:R-:W-:Y:S01]  /*66410*/  HMMA.1688.F32.TF32 R68, R48.reuse, R160, R68 ;  /* 0x000000a03044723c */ /* 0x040fe20000081044 */
[----:B------:R-:W-:Y:S07]  /*66420*/  STL.64 [R1+0x1ae0], R92 ;  /* 0x001ae05c01007387 */ /* 0x000fee0000100a00 */
[----:B------:R-:W-:Y:S01]  /*66430*/  HMMA.1688.F32.TF32 R48, R48, R156, R64 ;  /* 0x0000009c3030723c */ /* 0x000fe20000081040 */
[----:B------:R-:W-:Y:S07]  /*66440*/  STL.64 [R1+0x1ae8], R94 ;  /* 0x001ae85e01007387 */ /* 0x000fee0000100a00 */
[----:B------:R-:W-:Y:S01]  /*66450*/  HMMA.1688.F32.TF32 R60, R52, R44, R60 ;  /* 0x0000002c343c723c */ /* 0x000fe2000008103c */
[----:B------:R-:W-:Y:S04]  /*66460*/  STL.64 [R1+0x1ad0], R88 ;  /* 0x001ad05801007387 */ /* 0x000fe80000100a00 */
[----:B------:R-:W-:Y:S04]  /*66470*/  STL.64 [R1+0x1ad8], R90 ;  /* 0x001ad85a01007387 */ /* 0x000fe80000100a00 */
[----:B------:R-:W-:Y:S04]  /*66480*/  STL.64 [R1+0x1ac0], R84 ;  /* 0x001ac05401007387 */ /* 0x000fe80000100a00 */
[----:B------:R-:W-:Y:S04]  /*66490*/  STL.64 [R1+0x1ac8], R86 ;  /* 0x001ac85601007387 */ /* 0x000fe80000100a00 */
[----:B------:R-:W2:Y:S04]  /*664a0*/  LDL.LU.64 R76, [R1+0x580] ;  /* 0x00058000014c7983 */ /* 0x000ea80000300a00 */
[----:B------:R-:W-:Y:S04]  /*664b0*/  STL.64 [R1+0x1ab0], R80 ;  /* 0x001ab05001007387 */ /* 0x000fe80000100a00 */
[----:B------:R-:W-:Y:S04]  /*664c0*/  STL.64 [R1+0x1ab8], R82 ;  /* 0x001ab85201007387 */ /* 0x000fe80000100a00 */
[----:B------:R-:W2:Y:S04]  /*664d0*/  LDL.LU.64 R78, [R1+0x588] ;  /* 0x00058800014e7983 */ /* 0x000ea80000300a00 */
[----:B------:R1:W-:Y:S04]  /*664e0*/  STL.64 [R1+0x1aa0], R72 ;  /* 0x001aa04801007387 */ /* 0x0003e80000100a00 */
[----:B------:R4:W-:Y:S01]  /*664f0*/  STL.64 [R1+0x1aa8], R74 ;  /* 0x001aa84a01007387 */ /* 0x0009e20000100a00 */
[----:B------:R-:W-:-:S03]  /*66500*/  IMAD.MOV.U32 R190, RZ, RZ, R63 ;  /* 0x000000ffffbe7224 */ /* 0x000fc600078e003f */
[----:B-1----:R-:W2:Y:S04]  /*66510*/  LDL.LU.64 R72, [R1+0x570] ;  /* 0x0005700001487983 */ /* 0x002ea80000300a00 */
[----:B----4-:R-:W4:Y:S04]  /*66520*/  LDL.LU.64 R74, [R1+0x578] ;  /* 0x00057800014a7983 */ /* 0x010f280000300a00 */
[----:B------:R1:W-:Y:S04]  /*66530*/  STL.64 [R1+0x1a90], R68 ;  /* 0x001a904401007387 */ /* 0x0003e80000100a00 */
[----:B------:R1:W-:Y:S04]  /*66540*/  STL.64 [R1+0x1a98], R70 ;  /* 0x001a984601007387 */ /* 0x0003e80000100a00 */
[----:B-1----:R-:W4:Y:S04]  /*66550*/  LDL.LU.64 R68, [R1+0x560] ;  /* 0x0005600001447983 */ /* 0x002f280000300a00 */
[----:B------:R-:W4:Y:S04]  /*66560*/  LDL.LU.64 R70, [R1+0x568] ;  /* 0x0005680001467983 */ /* 0x000f280000300a00 */
[----:B------:R-:W-:Y:S04]  /*66570*/  STL.64 [R1+0x1a80], R48 ;  /* 0x001a803001007387 */ /* 0x000fe80000100a00 */
[----:B------:R3:W-:Y:S04]  /*66580*/  STL.64 [R1+0x1a88], R50 ;  /* 0x001a883201007387 */ /* 0x0007e80000100a00 */
[----:B------:R1:W-:Y:S04]  /*66590*/  STL.64 [R1+0x1a70], R60 ;  /* 0x001a703c01007387 */ /* 0x0003e80000100a00 */
[----:B------:R1:W-:Y:S04]  /*665a0*/  STL [R1+0x1a78], R62 ;  /* 0x001a783e01007387 */ /* 0x0003e80000100800 */
[----:B------:R-:W-:Y:S01]  /*665b0*/  STL [R1+0x83d0], R190 ;  /* 0x0083d0be01007387 */ /* 0x000fe20000100800 */
[C---:B---3--:R-:W-:Y:S03]  /*665c0*/  HMMA.1688.F32.TF32 R48, R52.reuse, R40, R56 ;  /* 0x000000283430723c */ /* 0x048fe60000081038 */
[----:B------:R-:W4:Y:S04]  /*665d0*/  LDL.LU.64 R56, [R1+0x550] ;  /* 0x0005500001387983 */ /* 0x000f280000300a00 */
[----:B------:R-:W4:Y:S11]  /*665e0*/  LDL.LU.64 R58, [R1+0x558] ;  /* 0x00055800013a7983 */ /* 0x000f360000300a00 */
[----:B------:R-:W-:Y:S05]  /*665f0*/  @!UPT UIADD3 URZ, URZ, URZ, URZ ;  /* 0x0000003f3f3ff290 */ /* 0x000fea000fffe03f */
[----:B------:R-:W-:Y:S04]  /*66600*/  STL.64 [R1+0x1a60], R48 ;  /* 0x001a603001007387 */ /* 0x000fe80000100a00 */
[----:B------:R2:W-:Y:S04]  /*66610*/  STL.64 [R1+0x1a68], R50 ;  /* 0x001a683201007387 */ /* 0x0005e80000100a00 */
[----:B------:R-:W4:Y:S04]  /*66620*/  LDL.LU.64 R64, [R1+0x540] ;  /* 0x0005400001407983 */ /* 0x000f280000300a00 */
[----:B------:R-:W4:Y:S04]  /*66630*/  LDL.LU.64 R66, [R1+0x548] ;  /* 0x0005480001427983 */ /* 0x000f280000300a00 */
[----:B-1----:R-:W4:Y:S04]  /*66640*/  LDL.LU.64 R60, [R1+0x530] ;  /* 0x00053000013c7983 */ /* 0x002f280000300a00 */
[----:B------:R-:W4:Y:S01]  /*66650*/  LDL.LU.64 R62, [R1+0x538] ;  /* 0x00053800013e7983 */ /* 0x000f220000300a00 */
[C---:B--2---:R-:W-:Y:S08]  /*66660*/  HMMA.1688.F32.TF32 R48, R52.reuse, R36, R76 ;  /* 0x000000243430723c */ /* 0x044ff0000008104c */
[C---:B----4-:R-:W-:Y:S08]  /*66670*/  HMMA.1688.F32.TF32 R72, R52.reuse, R32, R72 ;  /* 0x000000203448723c */ /* 0x050ff00000081048 */
[----:B------:R-:W-:Y:S08]  /*66680*/  HMMA.1688.F32.TF32 R68, R52, R28, R68 ;  /* 0x0000001c3444723c */ /* 0x000ff00000081044 */
[----:B------:R-:W-:Y:S01]  /*66690*/  MOV R190, R51 ;  /* 0x0000003300be7202 */ /* 0x000fe20000000f00 */
[----:B------:R1:W-:Y:S04]  /*666a0*/  STL.64 [R1+0x1a50], R48 ;  /* 0x001a503001007387 */ /* 0x0003e80000100a00 */
[----:B------:R2:W-:Y:S04]  /*666b0*/  STL [R1+0x1a58], R50 ;  /* 0x001a583201007387 */ /* 0x0005e80000100800 */
[----:B------:R4:W-:Y:S04]  /*666c0*/  STL [R1+0x83d4], R190 ;  /* 0x0083d4be01007387 */ /* 0x0009e80000100800 */
[----:B-1----:R-:W3:Y:S04]  /*666d0*/  LDL.LU.64 R48, [R1+0x520] ;  /* 0x0005200001307983 */ /* 0x002ee80000300a00 */
[----:B--2---:R-:W3:Y:S04]  /*666e0*/  LDL.LU.64 R50, [R1+0x528] ;  /* 0x0005280001327983 */ /* 0x004ee80000300a00 */
[----:B------:R-:W-:Y:S01]  /*666f0*/  STL.64 [R1+0x1a40], R72 ;  /* 0x001a404801007387 */ /* 0x000fe20000100a00 */
[----:B------:R-:W-:Y:S01]  /*66700*/  MOV R195, R70 ;  /* 0x0000004600c37202 */ /* 0x000fe20000000f00 */
[----:B------:R-:W-:-:S02]  /*66710*/  IMAD.MOV.U32 R194, RZ, RZ, R69 ;  /* 0x000000ffffc27224 */ /* 0x000fc400078e0045 */
[----:B------:R-:W-:Y:S01]  /*66720*/  STL.64 [R1+0x1a48], R74 ;  /* 0x001a484a01007387 */ /* 0x000fe20000100a00 */
[----:B------:R-:W-:-:S03]  /*66730*/  IMAD.MOV.U32 R191, RZ, RZ, R68 ;  /* 0x000000ffffbf7224 */ /* 0x000fc600078e0044 */
[----:B------:R-:W-:Y:S04]  /*66740*/  STL [R1+0x1a3c], R71 ;  /* 0x001a3c4701007387 */ /* 0x000fe80000100800 */
[----:B------:R-:W-:Y:S04]  /*66750*/  STL [R1+0x83e0], R195 ;  /* 0x0083e0c301007387 */ /* 0x000fe80000100800 */
[----:B------:R-:W-:Y:S04]  /*66760*/  STL [R1+0x83dc], R194 ;  /* 0x0083dcc201007387 */ /* 0x000fe80000100800 */
[----:B------:R-:W-:Y:S01]  /*66770*/  STL [R1+0x83d8], R191 ;  /* 0x0083d8bf01007387 */ /* 0x000fe20000100800 */
[----:B----4-:R-:W-:Y:S11]  /*66780*/  HMMA.1688.F32.TF32 R56, R52, R24, R56 ;  /* 0x000000183438723c */ /* 0x010ff60000081038 */
[----:B------:R-:W-:Y:S11]  /*66790*/  @!UPT UIADD3 URZ, URZ, URZ, URZ ;  /* 0x0000003f3f3ff290 */ /* 0x000ff6000fffe03f */
[----:B------:R-:W-:Y:S01]  /*667a0*/  @!UPT UIADD3 URZ, URZ, URZ, URZ ;  /* 0x0000003f3f3ff290 */ /* 0x000fe2000fffe03f */
[----:B------:R1:W-:Y:S01]  /*667b0*/  STL.64 [R1+0x1a20], R56 ;  /* 0x001a203801007387 */ /* 0x0003e20000100a00 */
[----:B------:R-:W-:-:S03]  /*667c0*/  IMAD.MOV.U32 R190, RZ, RZ, R59 ;  /* 0x000000ffffbe7224 */ /* 0x000fc600078e003b */
[----:B------:R2:W-:Y:S04]  /*667d0*/  STL [R1+0x1a28], R58 ;  /* 0x001a283a01007387 */ /* 0x0005e80000100800 */
[----:B-1----:R-:W4:Y:S04]  /*667e0*/  LDL.LU.64 R56, [R1+0x2b60] ;  /* 0x002b600001387983 */ /* 0x002f280000300a00 */
[----:B--2---:R-:W4:Y:S01]  /*667f0*/  LDL.LU.64 R58, [R1+0x2b68] ;  /* 0x002b6800013a7983 */ /* 0x004f220000300a00 */
[----:B------:R-:W-:Y:S11]  /*66800*/  HMMA.1688.F32.TF32 R64, R52, R20, R64 ;  /* 0x000000143440723c */ /* 0x000ff60000081040 */
[----:B------:R-:W-:Y:S11]  /*66810*/  @!UPT UIADD3 URZ, URZ, URZ, URZ ;  /* 0x0000003f3f3ff290 */ /* 0x000ff6000fffe03f */
[----:B------:R-:W-:Y:S01]  /*66820*/  @!UPT UIADD3 URZ, URZ, URZ, URZ ;  /* 0x0000003f3f3ff290 */ /* 0x000fe2000fffe03f */
[----:B------:R1:W-:Y:S04]  /*66830*/  STL [R1+0x1a10], R64 ;  /* 0x001a104001007387 */ /* 0x0003e80000100800 */
[----:B------:R-:W2:Y:S04]  /*66840*/  LDL.LU.64 R96, [R1+0x2b50] ;  /* 0x002b500001607983 */ /* 0x000ea80000300a00 */
[----:B------:R-:W2:Y:S04]  /*66850*/  LDL.LU.64 R98, [R1+0x2b58] ;  /* 0x002b580001627983 */ /* 0x000ea80000300a00 */
[----:B------:R-:W3:Y:S04]  /*66860*/  LDL.LU.64 R92, [R1+0x2b40] ;  /* 0x002b4000015c7983 */ /* 0x000ee80000300a00 */
        /* <DEDUP_REMOVED lines=9> */
[----:B------:R-:W3:Y:S01]  /*66900*/  LDL.LU.64 R72, [R1+0x2af0] ;  /* 0x002af00001487983 */ /* 0x000ee20000300a00 */
[----:B------:R-:W-:-:S03]  /*66910*/  IMAD.MOV.U32 R195, RZ, RZ, R65 ;  /* 0x000000ffffc37224 */ /* 0x000fc600078e0041 */
[----:B------:R-:W3:Y:S01]  /*66920*/  LDL.LU.64 R74, [R1+0x2af8] ;  /* 0x002af800014a7983 */ /* 0x000ee20000300a00 */
[----:B------:R-:W-:-:S03]  /*66930*/  MOV R194, R66 ;  /* 0x0000004200c27202 */ /* 0x000fc60000000f00 */
[----:B------:R-:W3:Y:S01]  /*66940*/  LDL.LU.64 R68, [R1+0x2ae0] ;  /* 0x002ae00001447983 */ /* 0x000ee20000300a00 */
[----:B------:R-:W-:-:S03]  /*66950*/  IMAD.MOV.U32 R191, RZ, RZ, R67 ;  /* 0x000000ffffbf7224 */ /* 0x000fc600078e0043 */
[----:B------:R-:W3:Y:S04]  /*66960*/  LDL.LU.64 R70, [R1+0x2ae8] ;  /* 0x002ae80001467983 */ /* 0x000ee80000300a00 */
[----:B-1----:R-:W3:Y:S04]  /*66970*/  LDL.LU.64 R64, [R1+0x2ad0] ;  /* 0x002ad00001407983 */ /* 0x002ee80000300a00 */
[----:B------:R-:W3:Y:S01]  /*66980*/  LDL.LU.64 R66, [R1+0x2ad8] ;  /* 0x002ad80001427983 */ /* 0x000ee20000300a00 */
[C---:B----4-:R-:W-:Y:S11]  /*66990*/  HMMA.1688.F32.TF32 R56, R52.reuse, R8, R56 ;  /* 0x000000083438723c */ /* 0x050ff60000081038 */
[----:B------:R-:W-:Y:S11]  /*669a0*/  @!UPT UIADD3 URZ, URZ, URZ, URZ ;  /* 0x0000003f3f3ff290 */ /* 0x000ff6000fffe03f */
[----:B------:R-:W-:Y:S02]  /*669b0*/  @!UPT UIADD3 URZ, URZ, URZ, URZ ;  /* 0x0000003f3f3ff290 */ /* 0x000fe4000fffe03f */
[----:B------:R-:W-:Y:S01]  /*669c0*/  IMAD.MOV.U32 R174, RZ, RZ, R56 ;  /* 0x000000ffffae7224 */ /* 0x000fe200078e0038 */
[----:B------:R-:W-:Y:S01]  /*669d0*/  MOV R178, R58 ;  /* 0x0000003a00b27202 */ /* 0x000fe20000000f00 */
[----:B------:R-:W-:Y:S02]  /*669e0*/  IMAD.MOV.U32 R175, RZ, RZ, R57 ;  /* 0x000000ffffaf7224 */ /* 0x000fe400078e0039 */
[----:B------:R-:W-:Y:S01]  /*669f0*/  IMAD.MOV.U32 R179, RZ, RZ, R59 ;  /* 0x000000ffffb37224 */ /* 0x000fe200078e003b */
[----:B------:R-:W4:Y:S04]  /*66a00*/  LDL.LU.64 R56, [R1+0x2ac0] ;  /* 0x002ac00001387983 */ /* 0x000f280000300a00 */
[----:B------:R-:W4:Y:S01]  /*66a10*/  LDL.LU.64 R58, [R1+0x2ac8] ;  /* 0x002ac800013a7983 */ /* 0x000f220000300a00 */
[C---:B--2---:R-:W-:Y:S08]  /*66a20*/  HMMA.1688.F32.TF32 R96, R52.reuse, R4, R96 ;  /* 0x000000043460723c */ /* 0x044ff00000081060 */
[C---:B------:R-:W-:Y:S11]  /*66a30*/  HMMA.1688.F32.TF32 R60, R52.reuse, R16, R60 ;  /* 0x00000010343c723c */ /* 0x040ff6000008103c */
[----:B------:R-:W-:Y:S05]  /*66a40*/  @!UPT UIADD3 URZ, URZ, URZ, URZ ;  /* 0x0000003f3f3ff290 */ /* 0x000fea000fffe03f */
[----:B------:R-:W-:Y:S01]  /*66a50*/  IMAD.MOV.U32 R167, RZ, RZ, R96 ;  /* 0x000000ffffa77224 */ /* 0x000fe200078e0060 */
[----:B------:R-:W-:Y:S01]  /*66a60*/  MOV R162, R97 ;  /* 0x0000006100a27202 */ /* 0x000fe20000000f00 */
[----:B------:R-:W-:Y:S02]  /*66a70*/  IMAD.MOV.U32 R163, RZ, RZ, R98 ;  /* 0x000000ffffa37224 */ /* 0x000fe400078e0062 */
[----:B------:R-:W-:Y:S02]  /*66a80*/  IMAD.MOV.U32 R159, RZ, RZ, R99 ;  /* 0x000000ffff9f7224 */ /* 0x000fe400078e0063 */
[C---:B---3--:R-:W-:Y:S08]  /*66a90*/  HMMA.1688.F32.TF32 R96, R52.reuse, R236, R92 ;  /* 0x000000ec3460723c */ /* 0x048ff0000008105c */
[C---:B------:R-:W-:Y:S08]  /*66aa0*/  HMMA.1688.F32.TF32 R92, R52.reuse, R232, R88 ;  /* 0x000000e8345c723c */ /* 0x040ff00000081058 */
[C---:B------:R-:W-:Y:S08]  /*66ab0*/  HMMA.1688.F32.TF32 R88, R52.reuse, R228, R84 ;  /* 0x000000e43458723c */ /* 0x040ff00000081054 */
[C---:B------:R-:W-:Y:S08]  /*66ac0*/  HMMA.1688.F32.TF32 R84, R52.reuse, R224, R80 ;  /* 0x000000e03454723c */ /* 0x040ff00000081050 */
[C---:B------:R-:W-:Y:S01]  /*66ad0*/  HMMA.1688.F32.TF32 R80, R52.reuse, R220, R76 ;  /* 0x000000dc3450723c */ /* 0x040fe2000008104c */
[----:B------:R-:W-:Y:S01]  /*66ae0*/  IMAD.MOV.U32 R158, RZ, RZ, R60 ;  /* 0x000000ffff9e7224 */ /* 0x000fe200078e003c */
[----:B------:R-:W-:Y:S01]  /*66af0*/  MOV R166, R61 ;  /* 0x0000003d00a67202 */ /* 0x000fe20000000f00 */
[----:B------:R-:W-:Y:S01]  /*66b00*/  IMAD.MOV.U32 R186, RZ, RZ, R62 ;  /* 0x000000ffffba7224 */ /* 0x000fe200078e003e */
[----:B------:R-:W2:Y:S04]  /*66b10*/  LDL.LU.64 R60, [R1+0x2ab0] ;  /* 0x002ab000013c7983 */ /* 0x000ea80000300a00 */
[----:B------:R-:W-:Y:S01]  /*66b20*/  HMMA.1688.F32.TF32 R76, R52, R216, R72 ;  /* 0x000000d8344c723c */ /* 0x000fe20000081048 */
[----:B------:R-:W-:-:S02]  /*66b30*/  IMAD.MOV.U32 R187, RZ, RZ, R63 ;  /* 0x000000ffffbb7224 */ /* 0x000fc400078e003f */
[----:B------:R-:W2:Y:S05]  /*66b40*/  LDL.LU.64 R62, [R1+0x2ab8] ;  /* 0x002ab800013e7983 */ /* 0x000eaa0000300a00 */
[C---:B------:R-:W-:Y:S08]  /*66b50*/  HMMA.1688.F32.TF32 R72, R52.reuse, R212, R68 ;  /* 0x000000d43448723c */ /* 0x040ff00000081044 */
[C---:B------:R-:W-:Y:S01]  /*66b60*/  HMMA.1688.F32.TF32 R68, R52.reuse, R208, R64 ;  /* 0x000000d03444723c */ /* 0x040fe20000081040 */
[----:B------:R1:W-:Y:S04]  /*66b70*/  STL.64 [R1+0x19d0], R96 ;  /* 0x0019d06001007387 */ /* 0x0003e80000100a00 */
        /* <DEDUP_REMOVED lines=12> */
[----:B------:R1:W-:Y:S01]  /*66c40*/  STL.64 [R1+0x1978], R74 ;  /* 0x0019784a01007387 */ /* 0x0003e20000100a00 */
[C---:B----4-:R-:W-:Y:S03]  /*66c50*/  HMMA.1688.F32.TF32 R64, R52.reuse, R204, R56 ;  /* 0x000000cc3440723c */ /* 0x050fe60000081038 */
[----:B------:R-:W4:Y:S04]  /*66c60*/  LDL.LU.64 R56, [R1+0x2aa0] ;  /* 0x002aa00001387983 */ /* 0x000f280000300a00 */
[----:B------:R1:W-:Y:S04]  /*66c70*/  STL.64 [R1+0x1960], R68 ;  /* 0x0019604401007387 */ /* 0x0003e80000100a00 */
[----:B------:R1:W-:Y:S04]  /*66c80*/  STL.64 [R1+0x1968], R70 ;  /* 0x0019684601007387 */ /* 0x0003e80000100a00 */
[----:B------:R-:W4:Y:S08]  /*66c90*/  LDL.LU.64 R58, [R1+0x2aa8] ;  /* 0x002aa800013a7983 */ /* 0x000f300000300a00 */
[----:B------:R1:W-:Y:S04]  /*66ca0*/  STL.64 [R1+0x1950], R64 ;  /* 0x0019504001007387 */ /* 0x0003e80000100a00 */
[----:B------:R1:W-:Y:S04]  /*66cb0*/  STL.64 [R1+0x1958], R66 ;  /* 0x0019584201007387 */ /* 0x0003e80000100a00 */
[----:B------:R-:W4:Y:S04]  /*66cc0*/  LDL.LU.64 R104, [R1+0x2a90] ;  /* 0x002a900001687983 */ /* 0x000f280000300a00 */
[----:B------:R-:W4:Y:S01]  /*66cd0*/  LDL.LU.64 R106, [R1+0x2a98] ;  /* 0x002a9800016a7983 */ /* 0x000f220000300a00 */
[C---:B--2---:R-:W-:Y:S11]  /*66ce0*/  HMMA.1688.F32.TF32 R60, R52.reuse, R200, R60 ;  /* 0x000000c8343c723c */ /* 0x044ff6000008103c */
[----:B------:R-:W-:Y:S11]  /*66cf0*/  @!UPT UIADD3 URZ, URZ, URZ, URZ ;  /* 0x0000003f3f3ff290 */ /* 0x000ff6000fffe03f */
[----:B------:R-:W-:Y:S01]  /*66d00*/  @!UPT UIADD3 URZ, URZ, URZ, URZ ;  /* 0x0000003f3f3ff290 */ /* 0x000fe2000fffe03f */
[----:B------:R2:W-:Y:S04]  /*66d10*/  STL.64 [R1+0x1940], R60 ;  /* 0x0019403c01007387 */ /* 0x0005e80000100a00 */
[----:B------:R1:W-:Y:S04]  /*66d20*/  STL.64 [R1+0x1948], R62 ;  /* 0x0019483e01007387 */ /* 0x0003e80000100a00 */
[----:B------:R-:W2:Y:S04]  /*66d30*/  LDL.LU.64 R100, [R1+0x2a80] ;  /* 0x002a800001647983 */ /* 0x000ea80000300a00 */
[----:B------:R-:W2:Y:S04]  /*66d40*/  LDL.LU.64 R102, [R1+0x2a88] ;  /* 0x002a880001667983 */ /* 0x000ea80000300a00 */
[----:B-1----:R-:W2:Y:S04]  /*66d50*/  LDL.LU.64 R96, [R1+0x2a70] ;  /* 0x002a700001607983 */ /* 0x002ea80000300a00 */
[----:B---3--:R-:W3:Y:S04]  /*66d60*/  LDL.LU.64 R98, [R1+0x2a78] ;  /* 0x002a780001627983 */ /* 0x008ee80000300a00 */
        /* <DEDUP_REMOVED lines=16> */
[C---:B----4-:R-:W-:Y:S11]  /*66e70*/  HMMA.1688.F32.TF32 R56, R52.reuse, R196, R56 ;  /* 0x000000c43438723c */ /* 0x050ff60000081038 */
[----:B------:R-:W-:Y:S11]  /*66e80*/  @!UPT UIADD3 URZ, URZ, URZ, URZ ;  /* 0x0000003f3f3ff290 */ /* 0x000ff6000fffe03f */
[----:B------:R-:W-:Y:S01]  /*66e90*/  @!UPT UIADD3 URZ, URZ, URZ, URZ ;  /* 0x0000003f3f3ff290 */ /* 0x000fe2000fffe03f */
[----:B------:R1:W-:Y:S04]  /*66ea0*/  STL.64 [R1+0x1930], R56 ;  /* 0x0019303801007387 */ /* 0x0003e80000100a00 */
[----:B------:R4:W-:Y:S04]  /*66eb0*/  STL.64 [R1+0x1938], R58 ;  /* 0x0019383a01007387 */ /* 0x0009e80000100a00 */
[----:B--2---:R-:W2:Y:S04]  /*66ec0*/  LDL.LU.64 R60, [R1+0x1870] ;  /* 0x00187000013c7983 */ /* 0x004ea80000300a00 */
[----:B------:R-:W2:Y:S04]  /*66ed0*/  LDL.LU.64 R62, [R1+0x1878] ;  /* 0x00187800013e7983 */ /* 0x000ea80000300a00 */
[----:B-1----:R-:W2:Y:S04]  /*66ee0*/  LDL.LU.64 R56, [R1+0x1860] ;  /* 0x0018600001387983 */ /* 0x002ea80000300a00 */
[----:B----4-:R-:W4:Y:S01]  /*66ef0*/  LDL.LU.64 R58, [R1+0x1868] ;  /* 0x00186800013a7983 */ /* 0x010f220000300a00 */
[C---:B------:R-:W-:Y:S11]  /*66f00*/  HMMA.1688.F32.TF32 R48, R52.reuse, R12, R48 ;  /* 0x0000000c3430723c */ /* 0x040ff60000081030 */
[----:B------:R-:W-:Y:S11]  /*66f10*/  @!UPT UIADD3 URZ, URZ, URZ, URZ ;  /* 0x0000003f3f3ff290 */ /* 0x000ff6000fffe03f */
[----:B------:R-:W-:Y:S02]  /*66f20*/  @!UPT UIADD3 URZ, URZ, URZ, URZ ;  /* 0x0000003f3f3ff290 */ /* 0x000fe4000fffe03f */
[----:B------:R-:W-:Y:S01]  /*66f30*/  MOV R170, R48 ;  /* 0x0000003000aa7202 */ /* 0x000fe20000000f00 */
[----:B------:R-:W-:Y:S01]  /*66f40*/  IMAD.MOV.U32 R171, RZ, RZ, R49 ;  /* 0x000000ffffab7224 */ /* 0x000fe200078e0031 */
[----:B------:R-:W-:Y:S01]  /*66f50*/  MOV R183, R51 ;  /* 0x0000003300b77202 */ /* 0x000fe20000000f00 */
[----:B------:R-:W-:Y:S01]  /*66f60*/  IMAD.MOV.U32 R182, RZ, RZ, R50 ;  /* 0x000000ffffb67224 */ /* 0x000fe200078e0032 */
[----:B------:R-:W-:Y:S04]  /*66f70*/  LDS R48, [R2+0x100] ;  /* 0x0001000002307984 */ /* 0x000fe80000000800 */
[----:B------:R-:W-:Y:S04]  /*66f80*/  LDS R50, [R2+0x2100] ;  /* 0x0021000002327984 */ /* 0x000fe80000000800 */
[----:B------:R-:W-:Y:S04]  /*66f90*/  LDS R49, [R0+0x100] ;  /* 0x0001000000317984 */ /* 0x000fe80000000800 */
[----:B------:R-:W1:Y:S01]  /*66fa0*/  LDS R51, [R0+0x2100] ;  /* 0x0021000000337984 */ /* 0x000e620000000800 */
[C---:B------:R-:W-:Y:S08]  /*66fb0*/  HMMA.1688.F32.TF32 R104, R52.reuse, R192, R104 ;  /* 0x000000c03468723c */ /* 0x040ff00000081068 */
[C---:B------:R-:W-:Y:S08]  /*66fc0*/  HMMA.1688.F32.TF32 R100, R52.reuse, R188, R100 ;  /* 0x000000bc3464723c */ /* 0x040ff00000081064 */
[C---:B---3--:R-:W-:Y:S08]  /*66fd0*/  HMMA.1688.F32.TF32 R96, R52.reuse, R184, R96 ;  /* 0x000000b83460723c */ /* 0x048ff00000081060 */
[C---:B------:R-:W-:Y:S08]  /*66fe0*/  HMMA.1688.F32.TF32 R92, R52.reuse, R180, R92 ;  /* 0x000000b4345c723c */ /* 0x040ff0000008105c */
[C---:B------:R-:W-:Y:S08]  /*66ff0*/  HMMA.1688.F32.TF32 R88, R52.reuse, R176, R88 ;  /* 0x000000b03458723c */ /* 0x040ff00000081058 */
[C---:B------:R-:W-:Y:S08]  /*67000*/  HMMA.1688.F32.TF32 R84, R52.reuse, R172, R84 ;  /* 0x000000ac3454723c */ /* 0x040ff00000081054 */
[C---:B------:R-:W-:Y:S08]  /*67010*/  HMMA.1688.F32.TF32 R80, R52.reuse, R168, R80 ;  /* 0x000000a83450723c */ /* 0x040ff00000081050 */
[C---:B------:R-:W-:Y:S01]  /*67020*/  HMMA.1688.F32.TF32 R76, R52.reuse, R164, R76 ;  /* 0x000000a4344c723c */ /* 0x040fe2000008104c */
[----:B------:R2:W-:Y:S07]  /*67030*/  STL.64 [R1+0x1920], R104 ;  /* 0x0019206801007387 */ /* 0x0005ee0000100a00 */
[C---:B------:R-:W-:Y:S01]  /*67040*/  HMMA.1688.F32.TF32 R72, R52.reuse, R160, R72 ;  /* 0x000000a03448723c */ /* 0x040fe20000081048 */
[----:B------:R1:W-:Y:S07]  /*67050*/  STL.64 [R1+0x1928], R106 ;  /* 0x0019286a01007387 */ /* 0x0003ee0000100a00 */
[----:B------:R-:W-:Y:S01]  /*67060*/  HMMA.1688.F32.TF32 R68, R52, R156, R68 ;  /* 0x0000009c3444723c */ /* 0x000fe20000081044 */
[----:B------:R2:W-:Y:S07]  /*67070*/  STL.64 [R1+0x1910], R100 ;  /* 0x0019106401007387 */ /* 0x0005ee0000100a00 */
[C---:B-1----:R-:W-:Y:S01]  /*67080*/  HMMA.1688.F32.TF32 R64, R48.reuse, R44, R64 ;  /* 0x0000002c3040723c */ /* 0x042fe20000081040 */
        /* <DEDUP_REMOVED lines=19> */
[----:B------:R-:W3:Y:S04]  /*671c0*/  LDL.LU.64 R136, [R1+0x1850] ;  /* 0x0018500001887983 */ /* 0x000ee80000300a00 */
[----:B------:R-:W-:Y:S04]  /*671d0*/  LDS R52, [R2+0x180] ;  /* 0x0001800002347984 */ /* 0x000fe80000000800 */
[----:B------:R-:W-:Y:S04]  /*671e0*/  LDS R54, [R2+0x2180] ;  /* 0x0021800002367984 */ /* 0x000fe80000000800 */
[----:B------:R-:W-:Y:S04]  /*671f0*/  LDS R53, [R0+0x180] ;  /* 0x0001800000357984 */ /* 0x000fe80000000800 */
[----:B------:R-:W1:Y:S01]  /*67200*/  LDS R55, [R0+0x2180] ;  /* 0x0021800000377984 */ /* 0x000e620000000800 */
[C---:B--2---:R-:W-:Y:S08]  /*67210*/  HMMA.1688.F32.TF32 R60, R48.reuse, R40, R60 ;  /* 0x00000028303c723c */ /* 0x044ff0000008103c */
[C---:B----4-:R-:W-:Y:S11]  /*67220*/  HMMA.1688.F32.TF32 R56, R48.reuse, R36, R56 ;  /* 0x000000243038723c */ /* 0x050ff60000081038 */
[----:B------:R-:W-:Y:S04]  /*67230*/  @!UPT UIADD3 URZ, URZ, URZ, URZ ;  /* 0x0000003f3f3ff290 */ /* 0x000fe8000fffe03f */
[----:B------:R2:W-:Y:S04]  /*67240*/  STL.64 [R1+0x1870], R60 ;  /* 0x0018703c01007387 */ /* 0x0005e80000100a00 */
[----:B------:R4:W-:Y:S04]  /*67250*/  STL.64 [R1+0x1878], R62 ;  /* 0x0018783e01007387 */ /* 0x0009e80000100a00 */
[----:B------:R-:W3:Y:S04]  /*67260*/  LDL.LU.64 R138, [R1+0x1858] ;  /* 0x00185800018a7983 */ /* 0x000ee80000300a00 */
[----:B------:R1:W-:Y:S04]  /*67270*/  STL.64 [R1+0x1860], R56 ;  /* 0x0018603801007387 */ /* 0x0003e80000100a00 */
[----:B------:R1:W-:Y:S04]  /*67280*/  STL.64 [R1+0x1868], R58 ;  /* 0x0018683a01007387 */ /* 0x0003e80000100a00 */
        /* <DEDUP_REMOVED lines=9> */
[----:B-1----:R-:W3:Y:S04]  /*67320*/  LDL.LU.64 R102, [R1+0x1808] ;  /* 0x0018080001667983 */ /* 0x002ee80000300a00 */
        /* <DEDUP_REMOVED lines=18> */
[----:B--2---:R-:W2:Y:S04]  /*67450*/  LDL.LU.64 R60, [R1+0x2a60] ;  /* 0x002a6000013c7983 */ /* 0x004ea80000300a00 */
[----:B----4-:R-:W2:Y:S04]  /*67460*/  LDL.LU.64 R62, [R1+0x2a68] ;  /* 0x002a6800013e7983 */ /* 0x010ea80000300a00 */
[----:B------:R-:W4:Y:S04]  /*67470*/  LDL.LU.64 R56, [R1+0x2a50] ;  /* 0x002a500001387983 */ /* 0x000f280000300a00 */
[----:B------:R-:W4:Y:S01]  /*67480*/  LDL.LU.64 R58, [R1+0x2a58] ;  /* 0x002a5800013a7983 */ /* 0x000f220000300a00 */
[C---:B---3--:R-:W-:Y:S08]  /*67490*/  HMMA.1688.F32.TF32 R244, R48.reuse, R32, R136 ;  /* 0x0000002030f4723c */ /* 0x048ff00000081088 */
[C---:B------:R-:W-:Y:S08]  /*674a0*/  HMMA.1688.F32.TF32 R136, R48.reuse, R28, R132 ;  /* 0x0000001c3088723c */ /* 0x040ff00000081084 */
[C---:B------:R-:W-:Y:S08]  /*674b0*/  HMMA.1688.F32.TF32 R132, R48.reuse, R24, R112 ;  /* 0x000000183084723c */ /* 0x040ff00000081070 */
[C---:B------:R-:W-:Y:S08]  /*674c0*/  HMMA.1688.F32.TF32 R112, R48.reuse, R20, R108 ;  /* 0x000000143070723c */ /* 0x040ff0000008106c */
[C---:B------:R-:W-:Y:S08]  /*674d0*/  HMMA.1688.F32.TF32 R108, R48.reuse, R16, R104 ;  /* 0x00000010306c723c */ /* 0x040ff00000081068 */
[C---:B------:R-:W-:Y:S08]  /*674e0*/  HMMA.1688.F32.TF32 R104, R48.reuse, R12, R100 ;  /* 0x0000000c3068723c */ /* 0x040ff00000081064 */
[C---:B------:R-:W-:Y:S08]  /*674f0*/  HMMA.1688.F32.TF32 R100, R48.reuse, R8, R96 ;  /* 0x000000083064723c */ /* 0x040ff00000081060 */
[C---:B------:R-:W-:Y:S01]  /*67500*/  HMMA.1688.F32.TF32 R96, R48.reuse, R4, R92 ;  /* 0x000000043060723c */ /* 0x040fe2000008105c */
[----:B------:R-:W-:Y:S07]  /*67510*/  STL.64 [R1+0x1850], R244 ;  /* 0x001850f401007387 */ /* 0x000fee0000100a00 */
        /* <DEDUP_REMOVED lines=9> */
[----:B------:R-:W-:Y:S04]  /*675b0*/  STL.64 [R1+0x1838], R134 ;  /* 0x0018388601007387 */ /* 0x000fe80000100a00 */
[----:B------:R1:W-:Y:S03]  /*675c0*/  STL.64 [R1+0x1820], R112 ;  /* 0x0018207001007387 */ /* 0x0003e60000100a00 */
[C---:B------:R-:W-:Y:S01]  /*675d0*/  HMMA.1688.F32.TF32 R72, R48.reuse, R216, R68 ;  /* 0x000000d83048723c */ /* 0x040fe20000081044 */
[----:B------:R3:W-:Y:S04]  /*675e0*/  STL.64 [R1+0x1828], R114 ;  /* 0x0018287201007387 */ /* 0x0007e80000100a00 */
[----:B------:R1:W-:Y:S03]  /*675f0*/  STL.64 [R1+0x1810], R108 ;  /* 0x0018106c01007387 */ /* 0x0003e60000100a00 */
[C---:B------:R-:W-:Y:S01]  /*67600*/  HMMA.1688.F32.TF32 R68, R48.reuse, R212, R64 ;  /* 0x000000d43044723c */ /* 0x040fe20000081040 */
[----:B------:R1:W-:Y:S04]  /*67610*/  STL.64 [R1+0x1818], R110 ;  /* 0x0018186e01007387 */ /* 0x0003e80000100a00 */
[----:B------:R1:W-:Y:S03]  /*67620*/  STL.64 [R1+0x1800], R104 ;  /* 0x0018006801007387 */ /* 0x0003e60000100a00 */
[C---:B--2---:R-:W-:Y:S01]  /*67630*/  HMMA.1688.F32.TF32 R64, R48.reuse, R208, R60 ;  /* 0x000000d03040723c */ /* 0x044fe2000008103c */
        /* <DEDUP_REMOVED lines=16> */
[----:B------:R2:W-:Y:S04]  /*67740*/  STL.64 [R1+0x1780], R72 ;  /* 0x0017804801007387 */ /* 0x0005e80000100a00 */
[----:B------:R1:W-:Y:S04]  /*67750*/  STL.64 [R1+0x1788], R74 ;  /* 0x0017884a01007387 */ /* 0x0003e80000100a00 */
[----:B------:R1:W-:Y:S04]  /*67760*/  STL.64 [R1+0x1770], R68 ;  /* 0x0017704401007387 */ /* 0x0003e80000100a00 */
[----:B------:R1:W-:Y:S04]  /*67770*/  STL.64 [R1+0x1778], R70 ;  /* 0x0017784601007387 */ /* 0x0003e80000100a00 */
[----:B------:R-:W4:Y:S04]  /*67780*/  LDL.LU.64 R56, [R1+0x2a40] ;  /* 0x002a400001387983 */ /* 0x000f280000300a00 */
[----:B------:R1:W-:Y:S04]  /*67790*/  STL.64 [R1+0x1760], R64 ;  /* 0x0017604001007387 */ /* 0x0003e80000100a00 */
[----:B------:R1:W-:Y:S04]  /*677a0*/  STL.64 [R1+0x1768], R66 ;  /* 0x0017684201007387 */ /* 0x0003e80000100a00 */
[----:B------:R-:W4:Y:S04]  /*677b0*/  LDL.LU.64 R58, [R1+0x2a48] ;  /* 0x002a4800013a7983 */ /* 0x000f280000300a00 */
[----:B------:R2:W-:Y:S04]  /*677c0*/  STL.64 [R1+0x1750], R60 ;  /* 0x0017503c01007387 */ /* 0x0005e80000100a00 */
[----:B------:R2:W-:Y:S04]  /*677d0*/  STL.64 [R1+0x1758], R62 ;  /* 0x0017583e01007387 */ /* 0x0005e80000100a00 */
[----:B-1----:R-:W4:Y:S04]  /*677e0*/  LDL.LU.64 R112, [R1+0x2a30] ;  /* 0x002a300001707983 */ /* 0x002f280000300a00 */
[----:B---3--:R-:W3:Y:S04]  /*677f0*/  LDL.LU.64 R114, [R1+0x2a38] ;  /* 0x002a380001727983 */ /* 0x008ee80000300a00 */
[----:B------:R-:W3:Y:S04]  /*67800*/  LDL.LU.64 R108, [R1+0x2a20] ;  /* 0x002a2000016c7983 */ /* 0x000ee80000300a00 */
[----:B------:R-:W3:Y:S04]  /*67810*/  LDL.LU.64 R110, [R1+0x2a28] ;  /* 0x002a2800016e7983 */ /* 0x000ee80000300a00 */
[----:B------:R-:W3:Y:S04]  /*67820*/  LDL.LU.64 R104, [R1+0x2a10] ;  /* 0x002a100001687983 */ /* 0x000ee80000300a00 */
[----:B--2---:R-:W2:Y:S04]  /*67830*/  LDL.LU.64 R106, [R1+0x2a18] ;  /* 0x002a1800016a7983 */ /* 0x004ea80000300a00 */
[----:B------:R-:W2:Y:S04]  /*67840*/  LDL.LU.64 R100, [R1+0x2a00] ;  /* 0x002a000001647983 */ /* 0x000ea80000300a00 */
        /* <DEDUP_REMOVED lines=20> */
[----:B------:R-:W2:Y:S01]  /*67990*/  LDL.LU.64 R62, [R1+0x4d8] ;  /* 0x0004d800013e7983 */ /* 0x000ea20000300a00 */
[C---:B----4-:R-:W-:Y:S03]  /*679a0*/  HMMA.1688.F32.TF32 R132, R48.reuse, R200, R56 ;  /* 0x000000c83084723c */ /* 0x050fe60000081038 */
[----:B------:R-:W4:Y:S04]  /*679b0*/  LDL.LU.64 R56, [R1+0x4c0] ;  /* 0x0004c00001387983 */ /* 0x000f280000300a00 */
[----:B------:R-:W4:Y:S01]  /*679c0*/  LDL.LU.64 R58, [R1+0x4c8] ;  /* 0x0004c800013a7983 */ /* 0x000f220000300a00 */
[C---:B---3--:R-:W-:Y:S08]  /*679d0*/  HMMA.1688.F32.TF32 R112, R48.reuse, R196, R112 ;  /* 0x000000c43070723c */ /* 0x048ff00000081070 */
[C---:B------:R-:W-:Y:S08]  /*679e0*/  HMMA.1688.F32.TF32 R108, R48.reuse, R192, R108 ;  /* 0x000000c0306c723c */ /* 0x040ff0000008106c */
[C---:B--2---:R-:W-:Y:S08]  /*679f0*/  HMMA.1688.F32.TF32 R104, R48.reuse, R188, R104 ;  /* 0x000000bc3068723c */ /* 0x044ff00000081068 */
        /* <DEDUP_REMOVED lines=11> */
[----:B------:R-:W-:Y:S01]  /*67ab0*/  HMMA.1688.F32.TF32 R48, R48, R156, R72 ;  /* 0x0000009c3030723c */ /* 0x000fe20000081048 */
        /* <DEDUP_REMOVED lines=10> */
[----:B------:R-:W-:Y:S01]  /*67b60*/  STL.64 [R1+0x16d0], R88 ;  /* 0x0016d05801007387 */ /* 0x000fe20000100a00 */
[C---:B------:R-:W-:Y:S03]  /*67b70*/  HMMA.1688.F32.TF32 R68, R52.reuse, R44, R68 ;  /* 0x0000002c3444723c */ /* 0x040fe60000081044 */
[----:B------:R-:W-:Y:S04]  /*67b80*/  STL.64 [R1+0x16d8], R90 ;  /* 0x0016d85a01007387 */ /* 0x000fe80000100a00 */
[----:B------:R-:W-:Y:S04]  /*67b90*/  STL.64 [R1+0x16c0], R84 ;  /* 0x0016c05401007387 */ /* 0x000fe80000100a00 */
[----:B------:R-:W-:Y:S01]  /*67ba0*/  STL.64 [R1+0x16c8], R86 ;  /* 0x0016c85601007387 */ /* 0x000fe20000100a00 */
[C---:B------:R-:W-:Y:S03]  /*67bb0*/  HMMA.1688.F32.TF32 R64, R52.reuse, R40, R64 ;  /* 0x000000283440723c */ /* 0x040fe60000081040 */
[----:B------:R-:W-:Y:S04]  /*67bc0*/  STL.64 [R1+0x16b0], R80 ;  /* 0x0016b05001007387 */ /* 0x000fe80000100a00 */
[----:B------:R-:W-:Y:S04]  /*67bd0*/  STL.64 [R1+0x16b8], R82 ;  /* 0x0016b85201007387 */ /* 0x000fe80000100a00 */
[----:B------:R-:W-:Y:S04]  /*67be0*/  STL.64 [R1+0x16a0], R76 ;  /* 0x0016a04c01007387 */ /* 0x000fe80000100a00 */
[----:B------:R-:W-:Y:S04]  /*67bf0*/  STL.64 [R1+0x16a8], R78 ;  /* 0x0016a84e01007387 */ /* 0x000fe80000100a00 */
[----:B------:R-:W-:Y:S04]  /*67c00*/  STL.64 [R1+0x1680], R48 ;  /* 0x0016803001007387 */ /* 0x000fe80000100a00 */
[----:B------:R1:W-:Y:S02]  /*67c10*/  STL.64 [R1+0x1688], R50 ;  /* 0x0016883201007387 */ /* 0x0003e40000100a00 */
[C---:B-1----:R-:W-:Y:S02]  /*67c20*/  HMMA.1688.F32.TF32 R48, R52.reuse, R36, R60 ;  /* 0x000000243430723c */ /* 0x042fe4000008103c */
[----:B------:R-:W-:Y:S04]  /*67c30*/  STL.64 [R1+0x1670], R68 ;  /* 0x0016704401007387 */ /* 0x000fe80000100a00 */
[----:B------:R-:W-:Y:S04]  /*67c40*/  STL.64 [R1+0x1678], R70 ;  /* 0x0016784601007387 */ /* 0x000fe80000100a00 */
[----:B------:R-:W2:Y:S04]  /*67c50*/  LDL.LU.64 R100, [R1+0x4b0] ;  /* 0x0004b00001647983 */ /* 0x000ea80000300a00 */
[----:B------:R-:W-:Y:S04]  /*67c60*/  STL.64 [R1+0x1660], R64 ;  /* 0x0016604001007387 */ /* 0x000fe80000100a00 */
[----:B------:R-:W-:Y:S04]  /*67c70*/  STL.64 [R1+0x1668], R66 ;  /* 0x0016684201007387 */ /* 0x000fe80000100a00 */
[----:B------:R-:W2:Y:S04]  /*67c80*/  LDL.LU.64 R102, [R1+0x4b8] ;  /* 0x0004b80001667983 */ /* 0x000ea80000300a00 */
[----:B------:R-:W-:Y:S04]  /*67c90*/  STL.64 [R1+0x1630], R48 ;  /* 0x0016303001007387 */ /* 0x000fe80000100a00 */
[----:B------:R4:W-:Y:S04]  /*67ca0*/  STL.64 [R1+0x1638], R50 ;  /* 0x0016383201007387 */ /* 0x0009e80000100a00 */
[----:B------:R-:W2:Y:S04]  /*67cb0*/  LDL.LU.64 R96, [R1+0x4a0] ;  /* 0x0004a00001607983 */ /* 0x000ea80000300a00 */
[----:B------:R-:W2:Y:S01]  /*67cc0*/  LDL.LU.64 R98, [R1+0x4a8] ;  /* 0x0004a80001627983 */ /* 0x000ea20000300a00 */
[C---:B----4-:R-:W-:Y:S11]  /*67cd0*/  HMMA.1688.F32.TF32 R48, R52.reuse, R32, R56 ;  /* 0x000000203430723c */ /* 0x050ff60000081038 */
[----:B------:R-:W-:Y:S11]  /*67ce0*/  @!UPT UIADD3 URZ, URZ, URZ, URZ ;  /* 0x0000003f3f3ff290 */ /* 0x000ff6000fffe03f */
[----:B------:R-:W-:Y:S01]  /*67cf0*/  @!UPT UIADD3 URZ, URZ, URZ, URZ ;  /* 0x0000003f3f3ff290 */ /* 0x000fe2000fffe03f */
[----:B------:R1:W-:Y:S04]  /*67d00*/  STL.64 [R1+0x1620], R48 ;  /* 0x0016203001007387 */ /* 0x0003e80000100a00 */
[----:B------:R4:W-:Y:S04]  /*67d10*/  STL.64 [R1+0x1628], R50 ;  /* 0x0016283201007387 */ /* 0x0009e80000100a00 */
[----:B------:R-:W3:Y:S04]  /*67d20*/  LDL.LU.64 R92, [R1+0x490] ;  /* 0x00049000015c7983 */ /* 0x000ee80000300a00 */
[----:B------:R-:W3:Y:S04]  /*67d30*/  LDL.LU.64 R94, [R1+0x498] ;  /* 0x00049800015e7983 */ /* 0x000ee80000300a00 */
[----:B------:R-:W3:Y:S04]  /*67d40*/  LDL.LU.64 R88, [R1+0x480] ;  /* 0x0004800001587983 */ /* 0x000ee80000300a00 */
[----:B------:R-:W3:Y:S04]  /*67d50*/  LDL.LU.64 R90, [R1+0x488] ;  /* 0x00048800015a7983 */ /* 0x000ee80000300a00 */
[----:B-1----:R-:W3:Y:S04]  /*67d60*/  LDL.LU.64 R48, [R1+0x470] ;  /* 0x0004700001307983 */ /* 0x002ee80000300a00 */
[----:B----4-:R-:W4:Y:S04]  /*67d70*/  LDL.LU.64 R50, [R1+0x478] ;  /* 0x0004780001327983 */ /* 0x010f280000300a00 */
[----:B------:R-:W4:Y:S04]  /*67d80*/  LDL.LU.64 R84, [R1+0x1590] ;  /* 0x0015900001547983 */ /* 0x000f280000300a00 */
        /* <DEDUP_REMOVED lines=14> */
[----:B------:R-:W4:Y:S01]  /*67e70*/  LDL.LU.64 R58, [R1+0x1508] ;  /* 0x00150800013a7983 */ /* 0x000f220000300a00 */
[C---:B--2---:R-:W-:Y:S08]  /*67e80*/  HMMA.1688.F32.TF32 R104, R52.reuse, R28, R100 ;  /* 0x0000001c3468723c */ /* 0x044ff00000081064 */
[C---:B------:R-:W-:Y:S11]  /*67e90*/  HMMA.1688.F32.TF32 R100, R52.reuse, R24, R96 ;  /* 0x000000183464723c */ /* 0x040ff60000081060 */
[----:B------:R-:W-:Y:S04]  /*67ea0*/  @!UPT UIADD3 URZ, URZ, URZ, URZ ;  /* 0x0000003f3f3ff290 */ /* 0x000fe8000fffe03f */
[----:B------:R-:W-:Y:S04]  /*67eb0*/  STL.64 [R1+0x1600], R104 ;  /* 0x0016006801007387 */ /* 0x000fe80000100a00 */
[----:B------:R-:W-:Y:S04]  /*67ec0*/  STL.64 [R1+0x1608], R106 ;  /* 0x0016086a01007387 */ /* 0x000fe80000100a00 */
[----:B------:R-:W-:Y:S04]  /*67ed0*/  STL.64 [R1+0x15e0], R100 ;  /* 0x0015e06401007387 */ /* 0x000fe80000100a00 */
[----:B------:R-:W-:Y:S01]  /*67ee0*/  STL.64 [R1+0x15e8], R102 ;  /* 0x0015e86601007387 */ /* 0x000fe20000100a00 */
[C---:B---3--:R-:W-:Y:S08]  /*67ef0*/  HMMA.1688.F32.TF32 R96, R52.reuse, R20, R92 ;  /* 0x000000143460723c */ /* 0x048ff0000008105c */
[C---:B------:R-:W-:Y:S08]  /*67f00*/  HMMA.1688.F32.TF32 R92, R52.reuse, R16, R88 ;  /* 0x00000010345c723c */ /* 0x040ff00000081058 */
[C---:B----4-:R-:W-:Y:S01]  /*67f10*/  HMMA.1688.F32.TF32 R88, R52.reuse, R12, R48 ;  /* 0x0000000c3458723c */ /* 0x050fe20000081030 */
[----:B------:R-:W-:Y:S04]  /*67f20*/  LDS R48, [R2+0x200] ;  /* 0x0002000002307984 */ /* 0x000fe80000000800 */
[----:B------:R-:W-:Y:S03]  /*67f30*/  LDS R50, [R2+0x2200] ;  /* 0x0022000002327984 */ /* 0x000fe60000000800 */
        /* <DEDUP_REMOVED lines=31> */
[----:B------:R3:W-:Y:S04]  /*68130*/  STL.64 [R1+0x1508], R58 ;  /* 0x0015083a01007387 */ /* 0x0007e80000100a00 */
[----:B------:R-:W4:Y:S04]  /*68140*/  LDL.LU.64 R108, [R1+0x14e0] ;  /* 0x0014e000016c7983 */ /* 0x000f280000300a00 */
[----:B------:R-:W4:Y:S04]  /*68150*/  LDL.LU.64 R110, [R1+0x14e8] ;  /* 0x0014e800016e7983 */ /* 0x000f280000300a00 */
[----:B-1----:R-:W4:Y:S04]  /*68160*/  LDL.LU.64 R56, [R1+0x14d0] ;  /* 0x0014d00001387983 */ /* 0x002f280000300a00 */
        /* <DEDUP_REMOVED lines=25> */
[----:B------:R-:W-:Y:S04]  /*68300*/  LDS R49, [R0+0x200] ;  /* 0x0002000000317984 */ /* 0x000fe80000000800 */
[----:B------:R-:W1:Y:S01]  /*68310*/  LDS R51, [R0+0x2200] ;  /* 0x0022000000337984 */ /* 0x000e620000000800 */
[C---:B--2---:R-:W-:Y:S08]  /*68320*/  HMMA.1688.F32.TF32 R132, R52.reuse, R212, R112 ;  /* 0x000000d43484723c */ /* 0x044ff00000081070 */
[C---:B----4-:R-:W-:Y:S11]  /*68330*/  HMMA.1688.F32.TF32 R112, R52.reuse, R208, R108 ;  /* 0x000000d03470723c */ /* 0x050ff6000008106c */
[----:B------:R-:W-:Y:S04]  /*68340*/  @!UPT UIADD3 URZ, URZ, URZ, URZ ;  /* 0x0000003f3f3ff290 */ /* 0x000fe8000fffe03f */
[----:B------:R2:W-:Y:S01]  /*68350*/  STL.64 [R1+0x14f0], R132 ;  /* 0x0014f08401007387 */ /* 0x0005e20000100a00 */
[C---:B---3--:R-:W-:Y:S03]  /*68360*/  HMMA.1688.F32.TF32 R108, R52.reuse, R204, R56 ;  /* 0x000000cc346c723c */ /* 0x048fe60000081038 */
[----:B------:R3:W-:Y:S04]  /*68370*/  STL.64 [R1+0x14f8], R134 ;  /* 0x0014f88601007387 */ /* 0x0007e80000100a00 */
[----:B------:R-:W1:Y:S04]  /*68380*/  LDL.LU.64 R56, [R1+0x29b0] ;  /* 0x0029b00001387983 */ /* 0x000e680000300a00 */
[----:B------:R2:W-:Y:S04]  /*68390*/  STL.64 [R1+0x14e0], R112 ;  /* 0x0014e07001007387 */ /* 0x0005e80000100a00 */
[----:B------:R1:W-:Y:S04]  /*683a0*/  STL.64 [R1+0x14e8], R114 ;  /* 0x0014e87201007387 */ /* 0x0003e80000100a00 */
[----:B------:R-:W1:Y:S01]  /*683b0*/  LDL.LU.64 R58, [R1+0x29b8] ;  /* 0x0029b800013a7983 */ /* 0x000e620000300a00 */
[C---:B------:R-:W-:Y:S08]  /*683c0*/  HMMA.1688.F32.TF32 R104, R52.reuse, R200, R104 ;  /* 0x000000c83468723c */ /* 0x040ff00000081068 */
[C---:B------:R-:W-:Y:S08]  /*683d0*/  HMMA.1688.F32.TF32 R100, R52.reuse, R196, R100 ;  /* 0x000000c43464723c */ /* 0x040ff00000081064 */
        /* <DEDUP_REMOVED lines=14> */
[----:B------:R-:W-:Y:S01]  /*684c0*/  HMMA.1688.F32.TF32 R60, R52, R156, R60 ;  /* 0x0000009c343c723c */ /* 0x000fe2000008103c */
        /* <DEDUP_REMOVED lines=21> */
[----:B------:R-:W4:Y:S04]  /*68620*/  LDL.LU.64 R136, [R1+0x29a0] ;  /* 0x0029a00001887983 */ /* 0x000f280000300a00 */
[----:B------:R-:W4:Y:S04]  /*68630*/  LDL.LU.64 R138, [R1+0x29a8] ;  /* 0x0029a800018a7983 */ /* 0x000f280000300a00 */
[----:B------:R-:W-:Y:S04]  /*68640*/  LDS R52, [R2+0x280] ;  /* 0x0002800002347984 */ /* 0x000fe80000000800 */
[----:B------:R-:W-:Y:S04]  /*68650*/  LDS R54, [R2+0x2280] ;  /* 0x0022800002367984 */ /* 0x000fe80000000800 */
[----:B------:R-:W-:Y:S04]  /*68660*/  LDS R53, [R0+0x280] ;  /* 0x0002800000357984 */ /* 0x000fe80000000800 */
[----:B------:R-:W1:Y:S02]  /*68670*/  LDS R55, [R0+0x2280] ;  /* 0x0022800000377984 */ /* 0x000e640000000800 */
[C---:B-1----:R-:W-:Y:S11]  /*68680*/  HMMA.1688.F32.TF32 R56, R48.reuse, R44, R56 ;  /* 0x0000002c3038723c */ /* 0x042ff60000081038 */
[----:B------:R-:W-:Y:S11]  /*68690*/  @!UPT UIADD3 URZ, URZ, URZ, URZ ;  /* 0x0000003f3f3ff290 */ /* 0x000ff6000fffe03f */
[----:B------:R-:W-:Y:S01]  /*686a0*/  @!UPT UIADD3 URZ, URZ, URZ, URZ ;  /* 0x0000003f3f3ff290 */ /* 0x000fe2000fffe03f */
[----:B------:R1:W-:Y:S04]  /*686b0*/  STL.64 [R1+0x13d0], R56 ;  /* 0x0013d03801007387 */ /* 0x0003e80000100a00 */
[----:B------:R1:W-:Y:S04]  /*686c0*/  STL.64 [R1+0x13d8], R58 ;  /* 0x0013d83a01007387 */ /* 0x0003e80000100a00 */
[----:B--2---:R-:W2:Y:S04]  /*686d0*/  LDL.LU.64 R132, [R1+0x2990] ;  /* 0x0029900001847983 */ /* 0x004ea80000300a00 */
[----:B---3--:R-:W2:Y:S04]  /*686e0*/  LDL.LU.64 R134, [R1+0x2998] ;  /* 0x0029980001867983 */ /* 0x008ea80000300a00 */
        /* <DEDUP_REMOVED lines=29> */
[----:B------:R-:W3:Y:S01]  /*688c0*/  LDL.LU.64 R58, [R1+0x28a8] ;  /* 0x0028a800013a7983 */ /* 0x000ee20000300a00 */
[C---:B----4-:R-:W-:Y:S11]  /*688d0*/  HMMA.1688.F32.TF32 R244, R48.reuse, R40, R136 ;  /* 0x0000002830f4723c */ /* 0x050ff60000081088 */
[----:B------:R-:W-:Y:S11]  /*688e0*/  @!UPT UIADD3 URZ, URZ, URZ, URZ ;  /* 0x0000003f3f3ff290 */ /* 0x000ff6000fffe03f */
[----:B------:R-:W-:Y:S01]  /*688f0*/  @!UPT UIADD3 URZ, URZ, URZ, URZ ;  /* 0x0000003f3f3ff290 */ /* 0x000fe2000fffe03f */
[----:B------:R-:W-:Y:S04]  /*68900*/  STL.64 [R1+0x13c0], R244 ;  /* 0x0013c0f401007387 */ /* 0x000fe80000100a00 */
[----:B------:R-:W-:Y:S01]  /*68910*/  STL.64 [R1+0x13c8], R246 ;  /* 0x0013c8f601007387 */ /* 0x000fe20000100a00 */
[C---:B--2---:R-:W-:Y:S08]  /*68920*/  HMMA.1688.F32.TF32 R136, R48.reuse, R36, R132 ;  /* 0x000000243088723c */ /* 0x044ff00000081084 */
[C---:B---3--:R-:W-:Y:S08]  /*68930*/  HMMA.1688.F32.TF32 R132, R48.reuse, R32, R112 ;  /* 0x000000203084723c */ /* 0x048ff00000081070 */
        /* <DEDUP_REMOVED lines=14> */
[----:B------:R1:W-:Y:S07]  /*68a20*/  STL.64 [R1+0x1390], R112 ;  /* 0x0013907001007387 */ /* 0x0003ee0000100a00 */
[C---:B------:R-:W-:Y:S01]  /*68a30*/  HMMA.1688.F32.TF32 R72, R48.reuse, R224, R68 ;  /* 0x000000e03048723c */ /* 0x040fe20000081044 */
[----:B------:R2:W-:Y:S04]  /*68a40*/  STL.64 [R1+0x1398], R114 ;  /* 0x0013987201007387 */ /* 0x0005e80000100a00 */
[----:B------:R3:W-:Y:S03]  /*68a50*/  STL.64 [R1+0x1380], R108 ;  /* 0x0013806c01007387 */ /* 0x0007e60000100a00 */
[C---:B------:R-:W-:Y:S01]  /*68a60*/  HMMA.1688.F32.TF32 R68, R48.reuse, R220, R64 ;  /* 0x000000dc3044723c */ /* 0x040fe20000081040 */
[----:B------:R2:W-:Y:S04]  /*68a70*/  STL.64 [R1+0x1388], R110 ;  /* 0x0013886e01007387 */ /* 0x0005e80000100a00 */
[----:B------:R1:W-:Y:S03]  /*68a80*/  STL.64 [R1+0x1370], R104 ;  /* 0x0013706801007387 */ /* 0x0003e60000100a00 */
        /* <DEDUP_REMOVED lines=16> */
[C---:B------:R-:W-:Y:S03]  /*68b90*/  HMMA.1688.F32.TF32 R60, R48.reuse, R212, R56 ;  /* 0x000000d4303c723c */ /* 0x040fe60000081038 */
        /* <DEDUP_REMOVED lines=11> */
[----:B--2---:R-:W2:Y:S04]  /*68c50*/  LDL.LU.64 R114, [R1+0x2888] ;  /* 0x0028880001727983 */ /* 0x004ea80000300a00 */
        /* <DEDUP_REMOVED lines=26> */
[C---:B----4-:R-:W-:Y:S03]  /*68e00*/  HMMA.1688.F32.TF32 R132, R48.reuse, R208, R56 ;  /* 0x000000d03084723c */ /* 0x050fe60000081038 */
[----:B------:R-:W3:Y:S04]  /*68e10*/  LDL.LU.64 R56, [R1+0x630] ;  /* 0x0006300001387983 */ /* 0x000ee80000300a00 */
[----:B------:R-:W3:Y:S01]  /*68e20*/  LDL.LU.64 R58, [R1+0x638] ;  /* 0x00063800013a7983 */ /* 0x000ee20000300a00 */
[C---:B--2---:R-:W-:Y:S08]  /*68e30*/  HMMA.1688.F32.TF32 R112, R48.reuse, R204, R112 ;  /* 0x000000cc3070723c */ /* 0x044ff00000081070 */
[C---:B---3--:R-:W-:Y:S08]  /*68e40*/  HMMA.1688.F32.TF32 R108, R48.reuse, R200, R108 ;  /* 0x000000c8306c723c */ /* 0x048ff0000008106c */
        /* <DEDUP_REMOVED lines=16> */
[----:B------:R-:W-:Y:S03]  /*68f50*/  STL.64 [R1+0x1260], R104 ;  /* 0x0012606801007387 */ /* 0x000fe60000100a00 */
[----:B------:R-:W-:Y:S01]  /*68f60*/  HMMA.1688.F32.TF32 R64, R48, R156, R64 ;  /* 0x0000009c3040723c */ /* 0x000fe20000081040 */
[----:B------:R-:W-:Y:S04]  /*68f70*/  STL.64 [R1+0x1268], R106 ;  /* 0x0012686a01007387 */ /* 0x000fe80000100a00 */
[----:B------:R1:W-:Y:S03]  /*68f80*/  STL.64 [R1+0x1250], R100 ;  /* 0x0012506401007387 */ /* 0x0003e60000100a00 */
[C---:B------:R-:W-:Y:S01]  /*68f90*/  HMMA.1688.F32.TF32 R48, R52.reuse, R44, R60 ;  /* 0x0000002c3430723c */ /* 0x040fe2000008103c */
[----:B------:R2:W-:Y:S04]  /*68fa0*/  STL.64 [R1+0x1258], R102 ;  /* 0x0012586601007387 */ /* 0x0005e80000100a00 */
[----:B------:R3:W-:Y:S04]  /*68fb0*/  STL.64 [R1+0x410], R96 ;  /* 0x0004106001007387 */ /* 0x0007e80000100a00 */
[----:B------:R1:W-:Y:S04]  /*68fc0*/  STL.64 [R1+0x418], R98 ;  /* 0x0004186201007387 */ /* 0x0003e80000100a00 */
        /* <DEDUP_REMOVED lines=14> */
[----:B-1----:R-:W4:Y:S04]  /*690b0*/  LDL.LU.64 R100, [R1+0x650] ;  /* 0x0006500001647983 */ /* 0x002f280000300a00 */
[----:B------:R-:W-:Y:S04]  /*690c0*/  STL.64 [R1+0xd0], R64 ;  /* 0x0000d04001007387 */ /* 0x000fe80000100a00 */
[----:B------:R-:W-:Y:S04]  /*690d0*/  STL.64 [R1+0xd8], R66 ;  /* 0x0000d84201007387 */ /* 0x000fe80000100a00 */
[----:B--2---:R-:W4:Y:S04]  /*690e0*/  LDL.LU.64 R102, [R1+0x658] ;  /* 0x0006580001667983 */ /* 0x004f280000300a00 */
[----:B------:R-:W-:Y:S04]  /*690f0*/  STL.64 [R1+0xc0], R48 ;  /* 0x0000c03001007387 */ /* 0x000fe80000100a00 */
[----:B------:R1:W-:Y:S04]  /*69100*/  STL.64 [R1+0xc8], R50 ;  /* 0x0000c83201007387 */ /* 0x0003e80000100a00 */
[----:B---3--:R-:W4:Y:S04]  /*69110*/  LDL.LU.64 R96, [R1+0x670] ;  /* 0x0006700001607983 */ /* 0x008f280000300a00 */
[----:B------:R-:W4:Y:S01]  /*69120*/  LDL.LU.64 R98, [R1+0x678] ;  /* 0x0006780001627983 */ /* 0x000f220000300a00 */
[C---:B-1----:R-:W-:Y:S11]  /*69130*/  HMMA.1688.F32.TF32 R48, R52.reuse, R40, R56 ;  /* 0x000000283430723c */ /* 0x042ff60000081038 */
[----:B------:R-:W-:Y:S11]  /*69140*/  @!UPT UIADD3 URZ, URZ, URZ, URZ ;  /* 0x0000003f3f3ff290 */ /* 0x000ff6000fffe03f */
[----:B------:R-:W-:Y:S01]  /*69150*/  @!UPT UIADD3 URZ, URZ, URZ, URZ ;  /* 0x0000003f3f3ff290 */ /* 0x000fe2000fffe03f */
[----:B------:R1:W-:Y:S04]  /*69160*/  STL.64 [R1+0xb0], R48 ;  /* 0x0000b03001007387 */ /* 0x0003e80000100a00 */
[----:B------:R3:W-:Y:S04]  /*69170*/  STL.64 [R1+0xb8], R50 ;  /* 0x0000b83201007387 */ /* 0x0007e80000100a00 */
        /* <DEDUP_REMOVED lines=22> */
[C---:B----4-:R-:W-:Y:S08]  /*692e0*/  HMMA.1688.F32.TF32 R104, R52.reuse, R36, R100 ;  /* 0x000000243468723c */ /* 0x050ff00000081064 */
[C---:B------:R-:W-:Y:S11]  /*692f0*/  HMMA.1688.F32.TF32 R100, R52.reuse, R32, R96 ;  /* 0x000000203464723c */ /* 0x040ff60000081060 */
[----:B------:R-:W-:Y:S04]  /*69300*/  @!UPT UIADD3 URZ, URZ, URZ, URZ ;  /* 0x0000003f3f3ff290 */ /* 0x000fe8000fffe03f */
[----:B------:R1:W-:Y:S04]  /*69310*/  STL.64 [R1+0xa0], R104 ;  /* 0x0000a06801007387 */ /* 0x0003e80000100a00 */
[----:B------:R4:W-:Y:S04]  /*69320*/  STL.64 [R1+0xa8], R106 ;  /* 0x0000a86a01007387 */ /* 0x0009e80000100a00 */
[----:B------:R1:W-:Y:S04]  /*69330*/  STL.64 [R1+0x90], R100 ;  /* 0x0000906401007387 */ /* 0x0003e80000100a00 */
[----:B------:R1:W-:Y:S01]  /*69340*/  STL.64 [R1+0x98], R102 ;  /* 0x0000986601007387 */ /* 0x0003e20000100a00 */
[C---:B--2---:R-:W-:Y:S08]  /*69350*/  HMMA.1688.F32.TF32 R96, R52.reuse, R28, R92 ;  /* 0x0000001c3460723c */ /* 0x044ff0000008105c */
[C---:B------:R-:W-:Y:S08]  /*69360*/  HMMA.1688.F32.TF32 R92, R52.reuse, R24, R88 ;  /* 0x00000018345c723c */ /* 0x040ff00000081058 */
[C---:B------:R-:W-:Y:S08]  /*69370*/  HMMA.1688.F32.TF32 R88, R52.reuse, R20, R84 ;  /* 0x000000143458723c */ /* 0x040ff00000081054 */
[C---:B------:R-:W-:Y:S08]  /*69380*/  HMMA.1688.F32.TF32 R84, R52.reuse, R16, R80 ;  /* 0x000000103454723c */ /* 0x040ff00000081050 */
[C---:B---3--:R-:W-:Y:S08]  /*69390*/  HMMA.1688.F32.TF32 R80, R52.reuse, R12, R48 ;  /* 0x0000000c3450723c */ /* 0x048ff00000081030 */
        /* <DEDUP_REMOVED lines=62> */
[----:B------:R-:W-:Y:S04]  /*69780*/  LDS R48, [R2+0x300] ;  /* 0x0003000002307984 */ /* 0x000fe80000000800 */
[----:B------:R-:W-:Y:S04]  /*69790*/  LDS R50, [R2+0x2300] ;  /* 0x0023000002327984 */ /* 0x000fe80000000800 */
[----:B------:R-:W-:Y:S04]  /*697a0*/  LDS R49, [R0+0x300] ;  /* 0x0003000000317984 */ /* 0x000fe80000000800 */
[----:B------:R-:W1:Y:S01]  /*697b0*/  LDS R51, [R0+0x2300] ;  /* 0x0023000000337984 */ /* 0x000e620000000800 */
[C---:B---3--:R-:W-:Y:S08]  /*697c0*/  HMMA.1688.F32.TF32 R136, R52.reuse, R220, R136 ;  /* 0x000000dc3488723c */ /* 0x048ff00000081088 */
[C---:B------:R-:W-:Y:S08]  /*697d0*/  HMMA.1688.F32.TF32 R132, R52.reuse, R216, R132 ;  /* 0x000000d83484723c */ /* 0x040ff00000081084 */
[C---:B------:R-:W-:Y:S08]  /*697e0*/  HMMA.1688.F32.TF32 R112, R52.reuse, R212, R112 ;  /* 0x000000d43470723c */ /* 0x040ff00000081070 */
[C---:B------:R-:W-:Y:S08]  /*697f0*/  HMMA.1688.F32.TF32 R108, R52.reuse, R208, R108 ;  /* 0x000000d0346c723c */ /* 0x040ff0000008106c */
[C---:B----4-:R-:W-:Y:S08]  /*69800*/  HMMA.1688.F32.TF32 R104, R52.reuse, R204, R104 ;  /* 0x000000cc3468723c */ /* 0x050ff00000081068 */
[C---:B------:R-:W-:Y:S08]  /*69810*/  HMMA.1688.F32.TF32 R100, R52.reuse, R200, R100 ;  /* 0x000000c83464723c */ /* 0x040ff00000081064 */
[C---:B--2---:R-:W-:Y:S08]  /*69820*/  HMMA.1688.F32.TF32 R96, R52.reuse, R196, R96 ;  /* 0x000000c43460723c */ /* 0x044ff00000081060 */
        /* <DEDUP_REMOVED lines=40> */
[----:B--2---:R-:W2:Y:S04]  /*69ab0*/  LDL.LU.64 R136, [R1+0x10e0] ;  /* 0x0010e00001887983 */ /* 0x004ea80000300a00 */
[----:B------:R1:W-:Y:S04]  /*69ac0*/  STL.64 [R1+0x10f0], R60 ;  /* 0x0010f03c01007387 */ /* 0x0003e80000100a00 */
[----:B------:R1:W-:Y:S04]  /*69ad0*/  STL.64 [R1+0x10f8], R62 ;  /* 0x0010f83e01007387 */ /* 0x0003e80000100a00 */
[----:B---3--:R-:W2:Y:S04]  /*69ae0*/  LDL.LU.64 R138, [R1+0x10e8] ;  /* 0x0010e800018a7983 */ /* 0x008ea80000300a00 */
[----:B------:R-:W-:Y:S04]  /*69af0*/  STL.64 [R1+0x3e0], R52 ;  /* 0x0003e03401007387 */ /* 0x000fe80000100a00 */
[----:B------:R-:W-:Y:S04]  /*69b00*/  STL.64 [R1+0x3e8], R54 ;  /* 0x0003e83601007387 */ /* 0x000fe80000100a00 */
[----:B----4-:R-:W3:Y:S04]  /*69b10*/  LDL.LU.64 R132, [R1+0x2680] ;  /* 0x0026800001847983 */ /* 0x010ee80000300a00 */
[----:B-1----:R-:W3:Y:S04]  /*69b20*/  LDL.LU.64 R134, [R1+0x2688] ;  /* 0x0026880001867983 */ /* 0x002ee80000300a00 */
        /* <DEDUP_REMOVED lines=30> */
[----:B------:R-:W-:Y:S04]  /*69d10*/  LDS R52, [R2+0x380] ;  /* 0x0003800002347984 */ /* 0x000fe80000000800 */
[----:B------:R-:W-:Y:S04]  /*69d20*/  LDS R54, [R2+0x2380] ;  /* 0x0023800002367984 */ /* 0x000fe80000000800 */
[----:B------:R-:W-:Y:S04]  /*69d30*/  LDS R53, [R0+0x380] ;  /* 0x0003800000357984 */ /* 0x000fe80000000800 */
[----:B------:R-:W1:Y:S01]  /*69d40*/  LDS R55, [R0+0x2380] ;  /* 0x0023800000377984 */ /* 0x000e620000000800 */
[C---:B--2---:R-:W-:Y:S08]  /*69d50*/  HMMA.1688.F32.TF32 R244, R48.reuse, R44, R136 ;  /* 0x0000002c30f4723c */ /* 0x044ff00000081088 */
[C---:B---3--:R-:W-:Y:S08]  /*69d60*/  HMMA.1688.F32.TF32 R136, R48.reuse, R40, R132 ;  /* 0x000000283088723c */ /* 0x048ff00000081084 */
[C---:B----4-:R-:W-:Y:S08]  /*69d70*/  HMMA.1688.F32.TF32 R132, R48.reuse, R36, R112 ;  /* 0x000000243084723c */ /* 0x050ff00000081070 */
        /* <DEDUP_REMOVED lines=50> */
[----:B--2---:R-:W2:Y:S04]  /*6a0a0*/  LDL.LU.64 R112, [R1+0xfb0] ;  /* 0x000fb00001707983 */ /* 0x004ea80000300a00 */
[----:B---3--:R-:W2:Y:S04]  /*6a0b0*/  LDL.LU.64 R114, [R1+0xfb8] ;  /* 0x000fb80001727983 */ /* 0x008ea80000300a00 */
        /* <DEDUP_REMOVED lines=48> */
[C---:B------:R-:W-:Y:S01]  /*6a3c0*/  HMMA.1688.F32.TF32 R64, R48.reuse, R160, R64 ;  /* 0x000000a03040723c */ /* 0x040fe20000081040 */
[----:B------:R-:W-:Y:S04]  /*6a3d0*/  STL.64 [R1+0xf98], R106 ;  /* 0x000f986a01007387 */ /* 0x000fe80000100a00 */
[----:B------:R1:W-:Y:S03]  /*6a3e0*/  STL.64 [R1+0xf80], R100 ;  /* 0x000f806401007387 */ /* 0x0003e60000100a00 */
[----:B------:R-:W-:Y:S01]  /*6a3f0*/  HMMA.1688.F32.TF32 R48, R48, R156, R60 ;  /* 0x0000009c3030723c */ /* 0x000fe2000008103c */
        /* <DEDUP_REMOVED lines=55> */
[----:B------:R-:W-:Y:S04]  /*6a770*/  STL.64 [R1+0x3b0], R104 ;  /* 0x0003b06801007387 */ /* 0x000fe80000100a00 */
[----:B------:R-:W-:Y:S04]  /*6a780*/  STL.64 [R1+0x3b8], R106 ;  /* 0x0003b86a01007387 */ /* 0x000fe80000100a00 */
[----:B------:R-:W-:Y:S04]  /*6a790*/  STL.64 [R1+0x3a0], R100 ;  /* 0x0003a06401007387 */ /* 0x000fe80000100a00 */
[----:B------:R-:W-:Y:S01]  /*6a7a0*/  STL.64 [R1+0x3a8], R102 ;  /* 0x0003a86601007387 */ /* 0x000fe20000100a00 */
[C---:B--2---:R-:W-:Y:S08]  /*6a7b0*/  HMMA.1688.F32.TF32 R96, R52.reuse, R32, R92 ;  /* 0x000000203460723c */ /* 0x044ff0000008105c */
[C---:B------:R-:W-:Y:S08]  /*6a7c0*/  HMMA.1688.F32.TF32 R92, R52.reuse, R28, R88 ;  /* 0x0000001c345c723c */ /* 0x040ff00000081058 */
[C---:B------:R-:W-:Y:S08]  /*6a7d0*/  HMMA.1688.F32.TF32 R88, R52.reuse, R24, R84 ;  /* 0x000000183458723c */ /* 0x040ff00000081054 */
[C---:B------:R-:W-:Y:S08]  /*6a7e0*/  HMMA.1688.F32.TF32 R84, R52.reuse, R20, R80 ;  /* 0x000000143454723c */ /* 0x040ff00000081050 */
[C---:B------:R-:W-:Y:S08]  /*6a7f0*/  HMMA.1688.F32.TF32 R80, R52.reuse, R16, R76 ;  /* 0x000000103450723c */ /* 0x040ff0000008104c */
[C---:B---3--:R-:W-:Y:S08]  /*6a800*/  HMMA.1688.F32.TF32 R76, R52.reuse, R12, R48 ;  /* 0x0000000c344c723c */ /* 0x048ff00000081030 */
        /* <DEDUP_REMOVED lines=64> */
[----:B------:R-:W-:Y:S01]  /*6ac10*/  STL.64 [R1+0xe70], R132 ;  /* 0x000e708401007387 */ /* 0x000fe20000100a00 */
[C---:B---3--:R-:W-:Y:S03]  /*6ac20*/  HMMA.1688.F32.TF32 R108, R52.reuse, R216, R56 ;  /* 0x000000d8346c723c */ /* 0x048fe60000081038 */
[----:B------:R-:W-:Y:S04]  /*6ac30*/  STL.64 [R1+0xe78], R134 ;  /* 0x000e788601007387 */ /* 0x000fe80000100a00 */
[----:B------:R-:W2:Y:S04]  /*6ac40*/  LDL.LU.64 R56, [R1+0xd70] ;  /* 0x000d700001387983 */ /* 0x000ea80000300a00 */
[----:B------:R-:W-:Y:S04]  /*6ac50*/  STL.64 [R1+0xe60], R112 ;  /* 0x000e607001007387 */ /* 0x000fe80000100a00 */
[----:B------:R-:W-:Y:S04]  /*6ac60*/  STL.64 [R1+0xe68], R114 ;  /* 0x000e687201007387 */ /* 0x000fe80000100a00 */
[----:B------:R-:W2:Y:S01]  /*6ac70*/  LDL.LU.64 R58, [R1+0xd78] ;  /* 0x000d7800013a7983 */ /* 0x000ea20000300a00 */
        /* <DEDUP_REMOVED lines=34> */
[----:B---3--:R-:W2:Y:S04]  /*6aea0*/  LDL.LU.64 R96, [R1+0x24d0] ;  /* 0x0024d00001607983 */ /* 0x008ea80000300a00 */
[----:B------:R1:W-:Y:S04]  /*6aeb0*/  STL.64 [R1+0xda0], R64 ;  /* 0x000da04001007387 */ /* 0x0003e80000100a00 */
[----:B------:R1:W-:Y:S04]  /*6aec0*/  STL.64 [R1+0xda8], R66 ;  /* 0x000da84201007387 */ /* 0x0003e80000100a00 */
[----:B----4-:R-:W2:Y:S04]  /*6aed0*/  LDL.LU.64 R98, [R1+0x24d8] ;  /* 0x0024d80001627983 */ /* 0x010ea80000300a00 */
[----:B------:R4:W-:Y:S04]  /*6aee0*/  STL.64 [R1+0xd90], R60 ;  /* 0x000d903c01007387 */ /* 0x0009e80000100a00 */
[----:B------:R2:W-:Y:S04]  /*6aef0*/  STL.64 [R1+0xd98], R62 ;  /* 0x000d983e01007387 */ /* 0x0005e80000100a00 */
[----:B-1----:R-:W2:Y:S04]  /*6af00*/  LDL.LU.64 R92, [R1+0x9d0] ;  /* 0x0009d000015c7983 */ /* 0x002ea80000300a00 */
[----:B------:R-:W2:Y:S04]  /*6af10*/  LDL.LU.64 R94, [R1+0x9d8] ;  /* 0x0009d800015e7983 */ /* 0x000ea80000300a00 */
[----:B------:R-:W2:Y:S04]  /*6af20*/  LDL.LU.64 R88, [R1+0xd50] ;  /* 0x000d500001587983 */ /* 0x000ea80000300a00 */
[----:B------:R-:W2:Y:S02]  /*6af30*/  LDL.LU.64 R90, [R1+0xd58] ;  /* 0x000d5800015a7983 */ /* 0x000ea40000300a00 */
[C---:B--2---:R-:W-:Y:S11]  /*6af40*/  HMMA.1688.F32.TF32 R56, R52.reuse, R164, R56 ;  /* 0x000000a43438723c */ /* 0x044ff60000081038 */
        /* <DEDUP_REMOVED lines=16> */
[----:B----4-:R-:W4:Y:S04]  /*6b050*/  LDL.LU.64 R60, [R1+0xcd0] ;  /* 0x000cd000013c7983 */ /* 0x010f280000300a00 */
[----:B------:R-:W4:Y:S04]  /*6b060*/  LDL.LU.64 R62, [R1+0xcd8] ;  /* 0x000cd800013e7983 */ /* 0x000f280000300a00 */
[----:B-1----:R-:W4:Y:S04]  /*6b070*/  LDL.LU.64 R56, [R1+0x2490] ;  /* 0x0024900001387983 */ /* 0x002f280000300a00 */
[----:B--2---:R-:W2:Y:S01]  /*6b080*/  LDL.LU.64 R58, [R1+0x2498] ;  /* 0x00249800013a7983 */ /* 0x004ea20000300a00 */
[C---:B------:R-:W-:Y:S08]  /*6b090*/  HMMA.1688.F32.TF32 R96, R52.reuse, R160, R96 ;  /* 0x000000a03460723c */ /* 0x040ff00000081060 */
[----:B------:R-:W-:Y:S01]  /*6b0a0*/  HMMA.1688.F32.TF32 R92, R52, R156, R92 ;  /* 0x0000009c345c723c */ /* 0x000fe2000008105c */
[----:B------:R-:W-:Y:S04]  /*6b0b0*/  LDS R52, [R2+0x480] ;  /* 0x0004800002347984 */ /* 0x000fe80000000800 */
[----:B------:R-:W-:Y:S03]  /*6b0c0*/  LDS R54, [R2+0x2480] ;  /* 0x0024800002367984 */ /* 0x000fe60000000800 */
[C---:B------:R-:W-:Y:S07]  /*6b0d0*/  HMMA.1688.F32.TF32 R88, R48.reuse, R44, R88 ;  /* 0x0000002c3058723c */ /* 0x040fee0000081058 */
[----:B------:R1:W-:Y:S04]  /*6b0e0*/  STL.64 [R1+0xd60], R96 ;  /* 0x000d606001007387 */ /* 0x0003e80000100a00 */
[----:B------:R1:W-:Y:S04]  /*6b0f0*/  STL.64 [R1+0xd68], R98 ;  /* 0x000d686201007387 */ /* 0x0003e80000100a00 */
[----:B------:R-:W-:Y:S04]  /*6b100*/  LDS R53, [R0+0x480] ;  /* 0x0004800000357984 */ /* 0x000fe80000000800 */
[----:B------:R-:W1:Y:S04]  /*6b110*/  LDS R55, [R0+0x2480] ;  /* 0x0024800000377984 */ /* 0x000e680000000800 */
[----:B------:R1:W-:Y:S04]  /*6b120*/  STL.64 [R1+0x330], R92 ;  /* 0x0003305c01007387 */ /* 0x0003e80000100a00 */
[----:B------:R1:W-:Y:S04]  /*6b130*/  STL.64 [R1+0x338], R94 ;  /* 0x0003385e01007387 */ /* 0x0003e80000100a00 */
[----:B------:R1:W-:Y:S01]  /*6b140*/  STL.64 [R1+0xd50], R88 ;  /* 0x000d505801007387 */ /* 0x0003e20000100a00 */
[----:B------:R-:W-:Y:S01]  /*6b150*/  MOV R252, R90 ;  /* 0x0000005a00fc7202 */ /* 0x000fe20000000f00 */
[----:B------:R-:W-:Y:S01]  /*6b160*/  IMAD.MOV.U32 R247, RZ, RZ, R91 ;  /* 0x000000fffff77224 */ /* 0x000fe200078e005b */
[C---:B---3--:R-:W-:Y:S08]  /*6b170*/  HMMA.1688.F32.TF32 R84, R48.reuse, R40, R84 ;  /* 0x000000283054723c */ /* 0x048ff00000081054 */
[C---:B------:R-:W-:Y:S08]  /*6b180*/  HMMA.1688.F32.TF32 R80, R48.reuse, R36, R80 ;  /* 0x000000243050723c */ /* 0x040ff00000081050 */
[C---:B------:R-:W-:Y:S08]  /*6b190*/  HMMA.1688.F32.TF32 R76, R48.reuse, R32, R76 ;  /* 0x00000020304c723c */ /* 0x040ff0000008104c */
[C---:B------:R-:W-:Y:S08]  /*6b1a0*/  HMMA.1688.F32.TF32 R72, R48.reuse, R28, R72 ;  /* 0x0000001c3048723c */ /* 0x040ff00000081048 */
[C---:B------:R-:W-:Y:S08]  /*6b1b0*/  HMMA.1688.F32.TF32 R68, R48.reuse, R24, R68 ;  /* 0x000000183044723c */ /* 0x040ff00000081044 */
[C---:B------:R-:W-:Y:S08]  /*6b1c0*/  HMMA.1688.F32.TF32 R64, R48.reuse, R20, R64 ;  /* 0x000000143040723c */ /* 0x040ff00000081040 */
[C---:B----4-:R-:W-:Y:S01]  /*6b1d0*/  HMMA.1688.F32.TF32 R60, R48.reuse, R16, R60 ;  /* 0x00000010303c723c */ /* 0x050fe2000008103c */
[----:B------:R3:W-:Y:S07]  /*6b1e0*/  STL.64 [R1+0xd30], R84 ;  /* 0x000d305401007387 */ /* 0x0007ee0000100a00 */
        /* <DEDUP_REMOVED lines=28> */
[----:B-1----:R-:W4:Y:S04]  /*6b3b0*/  LDL.LU.64 R96, [R1+0xc50] ;  /* 0x000c500001607983 */ /* 0x002f280000300a00 */
[----:B------:R-:W4:Y:S04]  /*6b3c0*/  LDL.LU.64 R98, [R1+0xc58] ;  /* 0x000c580001627983 */ /* 0x000f280000300a00 */
[----:B------:R-:W4:Y:S04]  /*6b3d0*/  LDL.LU.64 R92, [R1+0x2450] ;  /* 0x00245000015c7983 */ /* 0x000f280000300a00 */
[----:B------:R-:W4:Y:S04]  /*6b3e0*/  LDL.LU.64 R94, [R1+0x2458] ;  /* 0x00245800015e7983 */ /* 0x000f280000300a00 */
[----:B------:R-:W4:Y:S04]  /*6b3f0*/  LDL.LU.64 R88, [R1+0xc30] ;  /* 0x000c300001587983 */ /* 0x000f280000300a00 */
[----:B------:R-:W4:Y:S04]  /*6b400*/  LDL.LU.64 R90, [R1+0xc38] ;  /* 0x000c3800015a7983 */ /* 0x000f280000300a00 */
[----:B---3--:R-:W3:Y:S04]  /*6b410*/  LDL.LU.64 R84, [R1+0x2440] ;  /* 0x0024400001547983 */ /* 0x008ee80000300a00 */
[----:B--2---:R-:W3:Y:S04]  /*6b420*/  LDL.LU.64 R86, [R1+0x2448] ;  /* 0x0024480001567983 */ /* 0x004ee80000300a00 */
        /* <DEDUP_REMOVED lines=14> */
[C---:B----4-:R-:W-:Y:S08]  /*6b510*/  HMMA.1688.F32.TF32 R136, R48.reuse, R8, R136 ;  /* 0x000000083088723c */ /* 0x050ff00000081088 */
        /* <DEDUP_REMOVED lines=10> */
[C---:B---3--:R-:W-:Y:S01]  /*6b5c0*/  HMMA.1688.F32.TF32 R84, R48.reuse, R208, R84 ;  /* 0x000000d03054723c */ /* 0x048fe20000081054 */
[----:B------:R-:W-:Y:S07]  /*6b5d0*/  STL.64 [R1+0xca0], R132 ;  /* 0x000ca08401007387 */ /* 0x000fee0000100a00 */
[C---:B--2---:R-:W-:Y:S01]  /*6b5e0*/  HMMA.1688.F32.TF32 R80, R48.reuse, R204, R80 ;  /* 0x000000cc3050723c */ /* 0x044fe20000081050 */
[----:B------:R-:W-:Y:S07]  /*6b5f0*/  STL.64 [R1+0xca8], R134 ;  /* 0x000ca88601007387 */ /* 0x000fee0000100a00 */
[C---:B------:R-:W-:Y:S01]  /*6b600*/  HMMA.1688.F32.TF32 R76, R48.reuse, R200, R76 ;  /* 0x000000c8304c723c */ /* 0x040fe2000008104c */
[----:B------:R1:W-:Y:S07]  /*6b610*/  STL.64 [R1+0xc90], R112 ;  /* 0x000c907001007387 */ /* 0x0003ee0000100a00 */
[C---:B------:R-:W-:Y:S01]  /*6b620*/  HMMA.1688.F32.TF32 R72, R48.reuse, R196, R72 ;  /* 0x000000c43048723c */ /* 0x040fe20000081048 */
[----:B------:R2:W-:Y:S04]  /*6b630*/  STL.64 [R1+0xc98], R114 ;  /* 0x000c987201007387 */ /* 0x0005e80000100a00 */
[----:B------:R-:W-:Y:S03]  /*6b640*/  STL.64 [R1+0xc80], R108 ;  /* 0x000c806c01007387 */ /* 0x000fe60000100a00 */
[C---:B------:R-:W-:Y:S01]  /*6b650*/  HMMA.1688.F32.TF32 R68, R48.reuse, R192, R68 ;  /* 0x000000c03044723c */ /* 0x040fe20000081044 */
[----:B------:R-:W-:Y:S04]  /*6b660*/  STL.64 [R1+0xc88], R110 ;  /* 0x000c886e01007387 */ /* 0x000fe80000100a00 */
        /* <DEDUP_REMOVED lines=27> */
[----:B------:R3:W-:Y:S04]  /*6b820*/  STL [R1+0xbb0], R56 ;  /* 0x000bb03801007387 */ /* 0x0007e80000100800 */
[----:B-1----:R-:W4:Y:S04]  /*6b830*/  LDL.LU.64 R112, [R1+0xba0] ;  /* 0x000ba00001707983 */ /* 0x002f280000300a00 */
[----:B--2---:R-:W4:Y:S01]  /*6b840*/  LDL.LU.64 R114, [R1+0xba8] ;  /* 0x000ba80001727983 */ /* 0x004f220000300a00 */
[----:B------:R-:W-:Y:S01]  /*6b850*/  IMAD.MOV.U32 R246, RZ, RZ, R57 ;  /* 0x000000fffff67224 */ /* 0x000fe200078e0039 */
[----:B------:R-:W-:Y:S01]  /*6b860*/  MOV R244, R58 ;  /* 0x0000003a00f47202 */ /* 0x000fe20000000f00 */
[----:B------:R-:W-:Y:S01]  /*6b870*/  IMAD.MOV.U32 R3, RZ, RZ, R59 ;  /* 0x000000ffff037224 */ /* 0x000fe200078e003b */
[----:B---3--:R-:W2:Y:S04]  /*6b880*/  LDL.LU.64 R56, [R1+0x23f0] ;  /* 0x0023f00001387983 */ /* 0x008ea80000300a00 */
        /* <DEDUP_REMOVED lines=28> */
[C---:B--2---:R-:W-:Y:S01]  /*6ba50*/  HMMA.1688.F32.TF32 R112, R48.reuse, R172, R56 ;  /* 0x000000ac3070723c */ /* 0x044fe20000081038 */
[----:B------:R-:W2:Y:S11]  /*6ba60*/  LDL.LU.64 R56, [R1+0x23d0] ;  /* 0x0023d00001387983 */ /* 0x000eb60000300a00 */
[----:B------:R-:W-:Y:S03]  /*6ba70*/  @!UPT UIADD3 URZ, URZ, URZ, URZ ;  /* 0x0000003f3f3ff290 */ /* 0x000fe6000fffe03f */
[----:B------:R-:W-:Y:S04]  /*6ba80*/  STL.64 [R1+0xba0], R132 ;  /* 0x000ba08401007387 */ /* 0x000fe80000100a00 */
[----:B------:R-:W-:Y:S04]  /*6ba90*/  STL.64 [R1+0xba8], R134 ;  /* 0x000ba88601007387 */ /* 0x000fe80000100a00 */
[----:B------:R-:W2:Y:S01]  /*6baa0*/  LDL.LU.64 R58, [R1+0x23d8] ;  /* 0x0023d800013a7983 */ /* 0x000ea20000300a00 */
[C---:B---3--:R-:W-:Y:S08]  /*6bab0*/  HMMA.1688.F32.TF32 R108, R48.reuse, R168, R108 ;  /* 0x000000a8306c723c */ /* 0x048ff0000008106c */
[C---:B------:R-:W-:Y:S08]  /*6bac0*/  HMMA.1688.F32.TF32 R104, R48.reuse, R164, R104 ;  /* 0x000000a43068723c */ /* 0x040ff00000081068 */
[C---:B------:R-:W-:Y:S08]  /*6bad0*/  HMMA.1688.F32.TF32 R100, R48.reuse, R160, R100 ;  /* 0x000000a03064723c */ /* 0x040ff00000081064 */
[----:B------:R-:W-:Y:S08]  /*6bae0*/  HMMA.1688.F32.TF32 R96, R48, R156, R96 ;  /* 0x0000009c3060723c */ /* 0x000ff00000081060 */
[C---:B------:R-:W-:Y:S01]  /*6baf0*/  HMMA.1688.F32.TF32 R48, R52.reuse, R44, R92 ;  /* 0x0000002c3430723c */ /* 0x040fe2000008105c */
[----:B------:R-:W-:Y:S04]  /*6bb00*/  STL.64 [R1+0xb90], R112 ;  /* 0x000b907001007387 */ /* 0x000fe80000100a00 */
[----:B------:R-:W-:Y:S04]  /*6bb10*/  STL.64 [R1+0xb98], R114 ;  /* 0x000b987201007387 */ /* 0x000fe80000100a00 */
[----:B------:R-:W-:Y:S04]  /*6bb20*/  STL.64 [R1+0xb80], R108 ;  /* 0x000b806c01007387 */ /* 0x000fe80000100a00 */
[----:B------:R-:W-:Y:S04]  /*6bb30*/  STL.64 [R1+0xb88], R110 ;  /* 0x000b886e01007387 */ /* 0x000fe80000100a00 */
[----:B------:R-:W-:Y:S01]  /*6bb40*/  STL.64 [R1+0xb70], R104 ;  /* 0x000b706801007387 */ /* 0x000fe20000100a00 */
[C---:B------:R-:W-:Y:S03]  /*6bb50*/  HMMA.1688.F32.TF32 R88, R52.reuse, R40, R88 ;  /* 0x000000283458723c */ /* 0x040fe60000081058 */
[----:B------:R-:W-:Y:S04]  /*6bb60*/  STL.64 [R1+0xb78], R106 ;  /* 0x000b786a01007387 */ /* 0x000fe80000100a00 */
[----:B------:R-:W-:Y:S01]  /*6bb70*/  STL.64 [R1+0xb60], R100 ;  /* 0x000b606401007387 */ /* 0x000fe20000100a00 */
[C---:B------:R-:W-:Y:S03]  /*6bb80*/  HMMA.1688.F32.TF32 R84, R52.reuse, R36, R84 ;  /* 0x000000243454723c */ /* 0x040fe60000081054 */
[----:B------:R-:W-:Y:S04]  /*6bb90*/  STL.64 [R1+0xb68], R102 ;  /* 0x000b686601007387 */ /* 0x000fe80000100a00 */
[----:B------:R-:W-:Y:S04]  /*6bba0*/  STL.64 [R1+0x320], R96 ;  /* 0x0003206001007387 */ /* 0x000fe80000100a00 */
[----:B------:R-:W-:Y:S04]  /*6bbb0*/  STL.64 [R1+0x328], R98 ;  /* 0x0003286201007387 */ /* 0x000fe80000100a00 */
[----:B------:R-:W-:Y:S04]  /*6bbc0*/  STL.64 [R1+0x310], R48 ;  /* 0x0003103001007387 */ /* 0x000fe80000100a00 */
[----:B------:R1:W-:Y:S02]  /*6bbd0*/  STL.64 [R1+0x318], R50 ;  /* 0x0003183201007387 */ /* 0x0003e40000100a00 */
[C---:B-1----:R-:W-:Y:S02]  /*6bbe0*/  HMMA.1688.F32.TF32 R48, R52.reuse, R32, R80 ;  /* 0x000000203430723c */ /* 0x042fe40000081050 */
[----:B------:R-:W-:Y:S04]  /*6bbf0*/  STL.64 [R1+0x300], R88 ;  /* 0x0003005801007387 */ /* 0x000fe80000100a00 */
[----:B------:R-:W-:Y:S02]  /*6bc00*/  STL.64 [R1+0x308], R90 ;  /* 0x0003085a01007387 */ /* 0x000fe40000100a00 */
[C---:B------:R-:W-:Y:S02]  /*6bc10*/  HMMA.1688.F32.TF32 R76, R52.reuse, R28, R76 ;  /* 0x0000001c344c723c */ /* 0x040fe4000008104c */
[----:B------:R-:W-:Y:S04]  /*6bc20*/  STL.64 [R1+0x2f0], R84 ;  /* 0x0002f05401007387 */ /* 0x000fe80000100a00 */
[----:B------:R-:W-:Y:S02]  /*6bc30*/  STL.64 [R1+0x2f8], R86 ;  /* 0x0002f85601007387 */ /* 0x000fe40000100a00 */
[C---:B------:R-:W-:Y:S07]  /*6bc40*/  HMMA.1688.F32.TF32 R72, R52.reuse, R24, R72 ;  /* 0x000000183448723c */ /* 0x040fee0000081048 */
[----:B------:R-:W-:Y:S01]  /*6bc50*/  STL.64 [R1+0x2e0], R48 ;  /* 0x0002e03001007387 */ /* 0x000fe20000100a00 */
[C---:B------:R-:W-:Y:S03]  /*6bc60*/  HMMA.1688.F32.TF32 R64, R52.reuse, R16, R64 ;  /* 0x000000103440723c */ /* 0x040fe60000081040 */
[----:B------:R1:W-:Y:S05]  /*6bc70*/  STL.64 [R1+0x2e8], R50 ;  /* 0x0002e83201007387 */ /* 0x0003ea0000100a00 */
[C---:B------:R-:W-:Y:S08]  /*6bc80*/  HMMA.1688.F32.TF32 R60, R52.reuse, R12, R60 ;  /* 0x0000000c343c723c */ /* 0x040ff0000008103c */
[C---:B-1----:R-:W-:Y:S01]  /*6bc90*/  HMMA.1688.F32.TF32 R48, R52.reuse, R20, R68 ;  /* 0x000000143430723c */ /* 0x042fe20000081044 */
[----:B------:R-:W-:Y:S04]  /*6bca0*/  STL.64 [R1+0x2d0], R76 ;  /* 0x0002d04c01007387 */ /* 0x000fe80000100a00 */
[----:B------:R-:W-:Y:S04]  /*6bcb0*/  STL.64 [R1+0x2d8], R78 ;  /* 0x0002d84e01007387 */ /* 0x000fe80000100a00 */
[----:B------:R-:W-:Y:S04]  /*6bcc0*/  STL.64 [R1+0x2c0], R72 ;  /* 0x0002c04801007387 */ /* 0x000fe80000100a00 */
[----:B------:R-:W-:Y:S10]  /*6bcd0*/  STL.64 [R1+0x2c8], R74 ;  /* 0x0002c84a01007387 */ /* 0x000ff40000100a00 */
[----:B------:R-:W-:Y:S04]  /*6bce0*/  STL.64 [R1+0x2b0], R48 ;  /* 0x0002b03001007387 */ /* 0x000fe80000100a00 */
[----:B------:R-:W-:Y:S04]  /*6bcf0*/  STL.64 [R1+0x2b8], R50 ;  /* 0x0002b83201007387 */ /* 0x000fe80000100a00 */
[----:B------:R-:W-:Y:S04]  /*6bd00*/  STL.64 [R1+0x2a0], R64 ;  /* 0x0002a04001007387 */ /* 0x000fe80000100a00 */
[----:B------:R-:W-:Y:S04]  /*6bd10*/  STL.64 [R1+0x2a8], R66 ;  /* 0x0002a84201007387 */ /* 0x000fe80000100a00 */
[----:B------:R-:W-:Y:S04]  /*6bd20*/  STL.64 [R1+0x290], R60 ;  /* 0x0002903c01007387 */ /* 0x000fe80000100a00 */
[----:B------:R2:W-:Y:S04]  /*6bd30*/  STL.64 [R1+0x298], R62 ;  /* 0x0002983e01007387 */ /* 0x0005e80000100a00 */
[----:B------:R-:W-:Y:S04]  /*6bd40*/  LDS R48, [R2+0x500] ;  /* 0x0005000002307984 */ /* 0x000fe80000000800 */
[----:B------:R-:W-:Y:S04]  /*6bd50*/  LDS R50, [R2+0x2500] ;  /* 0x0025000002327984 */ /* 0x000fe80000000800 */
[----:B------:R-:W-:Y:S04]  /*6bd60*/  LDS R49, [R0+0x500] ;  /* 0x0005000000317984 */ /* 0x000fe80000000800 */
[----:B------:R-:W1:Y:S01]  /*6bd70*/  LDS R51, [R0+0x2500] ;  /* 0x0025000000337984 */ /* 0x000e620000000800 */
[C---:B--2---:R-:W-:Y:S03]  /*6bd80*/  HMMA.1688.F32.TF32 R60, R52.reuse, R8, R56 ;  /* 0x00000008343c723c */ /* 0x044fe60000081038 */
[----:B------:R-:W2:Y:S04]  /*6bd90*/  LDL.LU.64 R56, [R1+0xb40] ;  /* 0x000b400001387983 */ /* 0x000ea80000300a00 */
[----:B------:R-:W2:Y:S11]  /*6bda0*/  LDL.LU.64 R58, [R1+0xb48] ;  /* 0x000b4800013a7983 */ /* 0x000eb60000300a00 */
[----:B------:R-:W-:Y:S05]  /*6bdb0*/  @!UPT UIADD3 URZ, URZ, URZ, URZ ;  /* 0x0000003f3f3ff290 */ /* 0x000fea000fffe03f */
        /* <DEDUP_REMOVED lines=28> */
[----:B---3--:R-:W3:Y:S04]  /*6bf80*/  LDL.LU.64 R60, [R1+0x2360] ;  /* 0x00236000013c7983 */ /* 0x008ee80000300a00 */
[----:B----4-:R-:W3:Y:S01]  /*6bf90*/  LDL.LU.64 R62, [R1+0x2368] ;  /* 0x00236800013e7983 */ /* 0x010ee20000300a00 */
[C---:B--2---:R-:W-:Y:S03]  /*6bfa0*/  HMMA.1688.F32.TF32 R132, R52.reuse, R4, R56 ;  /* 0x000000043484723c */ /* 0x044fe60000081038 */
[----:B------:R-:W2:Y:S04]  /*6bfb0*/  LDL.LU.64 R56, [R1+0xa50] ;  /* 0x000a500001387983 */ /* 0x000ea80000300a00 */
        /* <DEDUP_REMOVED lines=23> */
[C---:B---3--:R-:W-:Y:S01]  /*6c130*/  HMMA.1688.F32.TF32 R60, R52.reuse, R184, R60 ;  /* 0x000000b8343c723c */ /* 0x048fe2000008103c */
        /* <DEDUP_REMOVED lines=17> */
[----:B----4-:R-:W4:Y:S04]  /*6c250*/  LDL.LU.64 R104, [R1+0xa40] ;  /* 0x000a400001687983 */ /* 0x010f280000300a00 */
[----:B------:R2:W-:Y:S04]  /*6c260*/  STL.64 [R1+0xa70], R64 ;  /* 0x000a704001007387 */ /* 0x0005e80000100a00 */
[----:B------:R2:W-:Y:S04]  /*6c270*/  STL.64 [R1+0xa78], R66 ;  /* 0x000a784201007387 */ /* 0x0005e80000100a00 */
[----:B-1----:R-:W4:Y:S04]  /*6c280*/  LDL.LU.64 R106, [R1+0xa48] ;  /* 0x000a4800016a7983 */ /* 0x002f280000300a00 */
[----:B------:R1:W-:Y:S04]  /*6c290*/  STL.64 [R1+0xa60], R60 ;  /* 0x000a603c01007387 */ /* 0x0003e80000100a00 */
[----:B------:R1:W-:Y:S04]  /*6c2a0*/  STL.64 [R1+0xa68], R62 ;  /* 0x000a683e01007387 */ /* 0x0003e80000100a00 */
[----:B------:R-:W4:Y:S04]  /*6c2b0*/  LDL.LU.64 R100, [R1+0xa30] ;  /* 0x000a300001647983 */ /* 0x000f280000300a00 */
[----:B---3--:R-:W4:Y:S01]  /*6c2c0*/  LDL.LU.64 R102, [R1+0xa38] ;  /* 0x000a380001667983 */ /* 0x008f220000300a00 */
        /* <DEDUP_REMOVED lines=25> */
[----:B--2---:R-:W2:Y:S04]  /*6c460*/  LDL.LU.64 R56, [R1+0x990] ;  /* 0x0009900001387983 */ /* 0x004ea80000300a00 */
[----:B------:R-:W2:Y:S01]  /*6c470*/  LDL.LU.64 R58, [R1+0x998] ;  /* 0x00099800013a7983 */ /* 0x000ea20000300a00 */
[C---:B----4-:R-:W-:Y:S08]  /*6c480*/  HMMA.1688.F32.TF32 R104, R52.reuse, R176, R104 ;  /* 0x000000b03468723c */ /* 0x050ff00000081068 */
[C---:B------:R-:W-:Y:S11]  /*6c490*/  HMMA.1688.F32.TF32 R100, R52.reuse, R172, R100 ;  /* 0x000000ac3464723c */ /* 0x040ff60000081064 */
[----:B------:R-:W-:Y:S04]  /*6c4a0*/  @!UPT UIADD3 URZ, URZ, URZ, URZ ;  /* 0x0000003f3f3ff290 */ /* 0x000fe8000fffe03f */
[----:B------:R1:W-:Y:S04]  /*6c4b0*/  STL.64 [R1+0xa40], R104 ;  /* 0x000a406801007387 */ /* 0x0003e80000100a00 */
[----:B------:R4:W-:Y:S04]  /*6c4c0*/  STL.64 [R1+0xa48], R106 ;  /* 0x000a486a01007387 */ /* 0x0009e80000100a00 */
[----:B------:R1:W-:Y:S04]  /*6c4d0*/  STL.64 [R1+0xa30], R100 ;  /* 0x000a306401007387 */ /* 0x0003e80000100a00 */
[----:B------:R1:W-:Y:S01]  /*6c4e0*/  STL.64 [R1+0xa38], R102 ;  /* 0x000a386601007387 */ /* 0x0003e20000100a00 */
[C---:B---3--:R-:W-:Y:S08]  /*6c4f0*/  HMMA.1688.F32.TF32 R96, R52.reuse, R168, R96 ;  /* 0x000000a83460723c */ /* 0x048ff00000081060 */
[C---:B------:R-:W-:Y:S08]  /*6c500*/  HMMA.1688.F32.TF32 R92, R52.reuse, R164, R92 ;  /* 0x000000a4345c723c */ /* 0x040ff0000008105c */
[C---:B------:R-:W-:Y:S08]  /*6c510*/  HMMA.1688.F32.TF32 R88, R52.reuse, R160, R88 ;  /* 0x000000a03458723c */ /* 0x040ff00000081058 */
[----:B------:R-:W-:Y:S08]  /*6c520*/  HMMA.1688.F32.TF32 R84, R52, R156, R84 ;  /* 0x0000009c3454723c */ /* 0x000ff00000081054 */
        /* <DEDUP_REMOVED lines=25> */
[----:B------:R-:W2:Y:S04]  /*6c6c0*/  LDL.LU.64 R136, [R1+0x2320] ;  /* 0x0023200001887983 */ /* 0x000ea80000300a00 */
[----:B------:R1:W-:Y:S04]  /*6c6d0*/  STL.64 [R1+0x9a0], R60 ;  /* 0x0009a03c01007387 */ /* 0x0003e80000100a00 */
[----:B------:R1:W-:Y:S04]  /*6c6e0*/  STL.64 [R1+0x9a8], R62 ;  /* 0x0009a83e01007387 */ /* 0x0003e80000100a00 */
[----:B------:R-:W2:Y:S04]  /*6c6f0*/  LDL.LU.64 R138, [R1+0x2328] ;  /* 0x00232800018a7983 */ /* 0x000ea80000300a00 */
        /* <DEDUP_REMOVED lines=8> */
[----:B-1----:R-:W2:Y:S04]  /*6c780*/  LDL.LU.64 R104, [R1+0x940] ;  /* 0x0009400001687983 */ /* 0x002ea80000300a00 */
[----:B----4-:R-:W4:Y:S04]  /*6c790*/  LDL.LU.64 R106, [R1+0x948] ;  /* 0x00094800016a7983 */ /* 0x010f280000300a00 */
[----:B------:R-:W4:Y:S04]  /*6c7a0*/  LDL.LU.64 R100, [R1+0x22f0] ;  /* 0x0022f00001647983 */ /* 0x000f280000300a00 */
[----:B------:R-:W4:Y:S04]  /*6c7b0*/  LDL.LU.64 R102, [R1+0x22f8] ;  /* 0x0022f80001667983 */ /* 0x000f280000300a00 */
        /* <DEDUP_REMOVED lines=27> */
[C---:B------:R-:W-:Y:S08]  /*6c970*/  HMMA.1688.F32.TF32 R132, R48.reuse, R12, R132 ;  /* 0x0000000c3084723c */ /* 0x040ff00000081084 */
[C---:B------:R-:W-:Y:S08]  /*6c980*/  HMMA.1688.F32.TF32 R112, R48.reuse, R8, R112 ;  /* 0x000000083070723c */ /* 0x040ff00000081070 */
[C---:B------:R-:W-:Y:S08]  /*6c990*/  HMMA.1688.F32.TF32 R108, R48.reuse, R4, R108 ;  /* 0x00000004306c723c */ /* 0x040ff0000008106c */
[C---:B----4-:R-:W-:Y:S08]  /*6c9a0*/  HMMA.1688.F32.TF32 R104, R48.reuse, R236, R104 ;  /* 0x000000ec3068723c */ /* 0x050ff00000081068 */
[C---:B------:R-:W-:Y:S08]  /*6c9b0*/  HMMA.1688.F32.TF32 R100, R48.reuse, R232, R100 ;  /* 0x000000e83064723c */ /* 0x040ff00000081064 */
[C---:B---3--:R-:W-:Y:S08]  /*6c9c0*/  HMMA.1688.F32.TF32 R96, R48.reuse, R228, R96 ;  /* 0x000000e43060723c */ /* 0x048ff00000081060 */
        /* <DEDUP_REMOVED lines=44> */
[----:B------:R3:W-:Y:S04]  /*6cc90*/  STL.64 [R1+0x880], R56 ;  /* 0x0008803801007387 */ /* 0x0007e80000100a00 */
[----:B------:R3:W-:Y:S04]  /*6cca0*/  STL.64 [R1+0x888], R58 ;  /* 0x0008883a01007387 */ /* 0x0007e80000100a00 */
[----:B----4-:R-:W4:Y:S04]  /*6ccb0*/  LDL.LU.64 R132, [R1+0x860] ;  /* 0x0008600001847983 */ /* 0x010f280000300a00 */
[----:B-1----:R-:W4:Y:S04]  /*6ccc0*/  LDL.LU.64 R134, [R1+0x868] ;  /* 0x0008680001867983 */ /* 0x002f280000300a00 */
        /* <DEDUP_REMOVED lines=28> */
[----:B---3--:R-:W3:Y:S04]  /*6ce90*/  LDL.LU.64 R56, [R1+0x450] ;  /* 0x0004500001387983 */ /* 0x008ee80000300a00 */
[----:B------:R-:W3:Y:S01]  /*6cea0*/  LDL.LU.64 R58, [R1+0x458] ;  /* 0x00045800013a7983 */ /* 0x000ee20000300a00 */
[C---:B--2---:R-:W-:Y:S08]  /*6ceb0*/  HMMA.1688.F32.TF32 R136, R48.reuse, R184, R136 ;  /* 0x000000b83088723c */ /* 0x044ff00000081088 */
[C---:B----4-:R-:W-:Y:S08]  /*6cec0*/  HMMA.1688.F32.TF32 R132, R48.reuse, R180, R132 ;  /* 0x000000b43084723c */ /* 0x050ff00000081084 */
[C---:B------:R-:W-:Y:S08]  /*6ced0*/  HMMA.1688.F32.TF32 R112, R48.reuse, R176, R112 ;  /* 0x000000b03070723c */ /* 0x040ff00000081070 */
[C---:B------:R-:W-:Y:S08]  /*6cee0*/  HMMA.1688.F32.TF32 R108, R48.reuse, R172, R108 ;  /* 0x000000ac306c723c */ /* 0x040ff0000008106c */
[C---:B------:R-:W-:Y:S08]  /*6cef0*/  HMMA.1688.F32.TF32 R104, R48.reuse, R168, R104 ;  /* 0x000000a83068723c */ /* 0x040ff00000081068 */
[C---:B------:R-:W-:Y:S08]  /*6cf00*/  HMMA.1688.F32.TF32 R100, R48.reuse, R164, R100 ;  /* 0x000000a43064723c */ /* 0x040ff00000081064 */
[C---:B------:R-:W-:Y:S08]  /*6cf10*/  HMMA.1688.F32.TF32 R96, R48.reuse, R160, R96 ;  /* 0x000000a03060723c */ /* 0x040ff00000081060 */
        /* <DEDUP_REMOVED lines=36> */
[----:B------:R3:W-:Y:S04]  /*6d160*/  STL.64 [R1+0x218], R50 ;  /* 0x0002183201007387 */ /* 0x0007e80000100a00 */
[----:B------:R1:W-:Y:S04]  /*6d170*/  STL.64 [R1+0x200], R64 ;  /* 0x0002004001007387 */ /* 0x0003e80000100a00 */
[----:B------:R2:W-:Y:S01]  /*6d180*/  STL.64 [R1+0x208], R66 ;  /* 0x0002084201007387 */ /* 0x0005e20000100a00 */
[C---:B---3--:R-:W-:Y:S03]  /*6d190*/  HMMA.1688.F32.TF32 R48, R52.reuse, R12, R56 ;  /* 0x0000000c3430723c */ /* 0x048fe60000081038 */
[----:B------:R-:W3:Y:S04]  /*6d1a0*/  LDL.LU.64 R56, [R1+0x800] ;  /* 0x0008000001387983 */ /* 0x000ee80000300a00 */
[----:B------:R4:W-:Y:S04]  /*6d1b0*/  STL.64 [R1+0x1f0], R60 ;  /* 0x0001f03c01007387 */ /* 0x0009e80000100a00 */
[----:B------:R1:W-:Y:S04]  /*6d1c0*/  STL.64 [R1+0x1f8], R62 ;  /* 0x0001f83e01007387 */ /* 0x0003e80000100a00 */
[----:B------:R-:W3:Y:S08]  /*6d1d0*/  LDL.LU.64 R58, [R1+0x808] ;  /* 0x00080800013a7983 */ /* 0x000ef00000300a00 */
[----:B------:R-:W-:Y:S04]  /*6d1e0*/  STL.64 [R1+0x1e0], R48 ;  /* 0x0001e03001007387 */ /* 0x000fe80000100a00 */
[----:B------:R-:W-:Y:S04]  /*6d1f0*/  STL.64 [R1+0x1e8], R50 ;  /* 0x0001e83201007387 */ /* 0x000fe80000100a00 */
        /* <DEDUP_REMOVED lines=23> */
[----:B--2---:R-:W2:Y:S04]  /*6d370*/  LDL.LU.64 R66, [R1+0x748] ;  /* 0x0007480001427983 */ /* 0x004ea80000300a00 */
[----:B----4-:R-:W4:Y:S04]  /*6d380*/  LDL.LU.64 R60, [R1+0x21f0] ;  /* 0x0021f000013c7983 */ /* 0x010f280000300a00 */
[----:B------:R-:W4:Y:S04]  /*6d390*/  LDL.LU.64 R62, [R1+0x21f8] ;  /* 0x0021f800013e7983 */ /* 0x000f280000300a00 */
[----:B------:R-:W-:Y:S04]  /*6d3a0*/  LDS R48, [R2+0x600] ;  /* 0x0006000002307984 */ /* 0x000fe80000000800 */
[----:B------:R-:W-:Y:S04]  /*6d3b0*/  LDS R50, [R2+0x2600] ;  /* 0x0026000002327984 */ /* 0x000fe80000000800 */
[----:B------:R-:W-:Y:S04]  /*6d3c0*/  LDS R49, [R0+0x600] ;  /* 0x0006000000317984 */ /* 0x000fe80000000800 */
[----:B------:R-:W1:Y:S01]  /*6d3d0*/  LDS R51, [R0+0x2600] ;  /* 0x0026000000337984 */ /* 0x000e620000000800 */
[C---:B---3--:R-:W-:Y:S03]  /*6d3e0*/  HMMA.1688.F32.TF32 R112, R52.reuse, R8, R56 ;  /* 0x000000083470723c */ /* 0x048fe60000081038 */
[----:B------:R-:W3:Y:S04]  /*6d3f0*/  LDL.LU.64 R56, [R1+0x720] ;  /* 0x0007200001387983 */ /* 0x000ee80000300a00 */
[----:B------:R-:W3:Y:S01]  /*6d400*/  LDL.LU.64 R58, [R1+0x728] ;  /* 0x00072800013a7983 */ /* 0x000ee20000300a00 */
        /* <DEDUP_REMOVED lines=15> */
[----:B------:R1:W-:Y:S04]  /*6d500*/  STL.64 [R1+0x7e0], R104 ;  /* 0x0007e06801007387 */ /* 0x0003e80000100a00 */
[----:B------:R1:W-:Y:S03]  /*6d510*/  STL.64 [R1+0x7e8], R106 ;  /* 0x0007e86a01007387 */ /* 0x0003e60000100a00 */
[C---:B--2---:R-:W-:Y:S01]  /*6d520*/  HMMA.1688.F32.TF32 R64, R52.reuse, R196, R64 ;  /* 0x000000c43440723c */ /* 0x044fe20000081040 */
[----:B------:R2:W-:Y:S04]  /*6d530*/  STL.64 [R1+0x7d0], R100 ;  /* 0x0007d06401007387 */ /* 0x0005e80000100a00 */
[----:B------:R1:W-:Y:S03]  /*6d540*/  STL.64 [R1+0x7d8], R102 ;  /* 0x0007d86601007387 */ /* 0x0003e60000100a00 */
[C---:B----4-:R-:W-:Y:S01]  /*6d550*/  HMMA.1688.F32.TF32 R60, R52.reuse, R192, R60 ;  /* 0x000000c0343c723c */ /* 0x050fe2000008103c */
        /* <DEDUP_REMOVED lines=16> */
[----:B-1----:R-:W4:Y:S04]  /*6d660*/  LDL.LU.64 R104, [R1+0x21e0] ;  /* 0x0021e00001687983 */ /* 0x002f280000300a00 */
[----:B------:R1:W-:Y:S04]  /*6d670*/  STL.64 [R1+0x740], R64 ;  /* 0x0007404001007387 */ /* 0x0003e80000100a00 */
[----:B------:R1:W-:Y:S04]  /*6d680*/  STL.64 [R1+0x748], R66 ;  /* 0x0007484201007387 */ /* 0x0003e80000100a00 */
[----:B------:R-:W4:Y:S04]  /*6d690*/  LDL.LU.64 R106, [R1+0x21e8] ;  /* 0x0021e800016a7983 */ /* 0x000f280000300a00 */
[----:B------:R1:W-:Y:S04]  /*6d6a0*/  STL.64 [R1+0x730], R60 ;  /* 0x0007303c01007387 */ /* 0x0003e80000100a00 */
[----:B------:R1:W-:Y:S04]  /*6d6b0*/  STL.64 [R1+0x738], R62 ;  /* 0x0007383e01007387 */ /* 0x0003e80000100a00 */
[----:B--2---:R-:W4:Y:S04]  /*6d6c0*/  LDL.LU.64 R100, [R1+0x700] ;  /* 0x0007000001647983 */ /* 0x004f280000300a00 */
[----:B------:R-:W4:Y:S01]  /*6d6d0*/  LDL.LU.64 R102, [R1+0x708] ;  /* 0x0007080001667983 */ /* 0x000f220000300a00 */
[C---:B---3--:R-:W-:Y:S11]  /*6d6e0*/  HMMA.1688.F32.TF32 R56, R52.reuse, R188, R56 ;  /* 0x000000bc3438723c */ /* 0x048ff60000081038 */
        /* <DEDUP_REMOVED lines=21> */
[----:B------:R-:W2:Y:S04]  /*6d840*/  LDL.LU.64 R66, [R1+0x2188] ;  /* 0x0021880001427983 */ /* 0x000ea80000300a00 */
[----:B------:R-:W2:Y:S04]  /*6d850*/  LDL.LU.64 R60, [R1+0x2170] ;  /* 0x00217000013c7983 */ /* 0x000ea80000300a00 */
[----:B------:R-:W2:Y:S04]  /*6d860*/  LDL.LU.64 R62, [R1+0x2178] ;  /* 0x00217800013e7983 */ /* 0x000ea80000300a00 */
[----:B---3--:R-:W3:Y:S04]  /*6d870*/  LDL.LU.64 R56, [R1+0x2160] ;  /* 0x0021600001387983 */ /* 0x008ee80000300a00 */
        /* <DEDUP_REMOVED lines=26> */
[----:B------:R1:W-:Y:S01]  /*6da20*/  STL.64 [R1+0x1d8], R54 ;  /* 0x0001d83601007387 */ /* 0x0003e20000100a00 */
[C---:B------:R-:W-:Y:S03]  /*6da30*/  HMMA.1688.F32.TF32 R64, R48.reuse, R36, R64 ;  /* 0x000000243040723c */ /* 0x040fe60000081040 */
[----:B------:R-:W-:Y:S04]  /*6da40*/  LDS R84, [R2+0x680] ;  /* 0x0006800002547984 */ /* 0x000fe80000000800 */
[----:B------:R-:W-:Y:S01]  /*6da50*/  LDS R86, [R2+0x2680] ;  /* 0x0026800002567984 */ /* 0x000fe20000000800 */
[C---:B-1----:R-:W-:Y:S03]  /*6da60*/  HMMA.1688.F32.TF32 R52, R48.reuse, R40, R68 ;  /* 0x000000283034723c */ /* 0x042fe60000081044 */
[----:B------:R-:W-:Y:S04]  /*6da70*/  STL.64 [R1+0x6a0], R72 ;  /* 0x0006a04801007387 */ /* 0x000fe80000100a00 */
[----:B------:R-:W-:Y:S01]  /*6da80*/  STL.64 [R1+0x6a8], R74 ;  /* 0x0006a84a01007387 */ /* 0x000fe20000100a00 */
[C---:B------:R-:W-:Y:S03]  /*6da90*/  HMMA.1688.F32.TF32 R60, R48.reuse, R32, R60 ;  /* 0x00000020303c723c */ /* 0x040fe6000008103c */
[----:B------:R-:W-:Y:S04]  /*6daa0*/  LDS R85, [R0+0x680] ;  /* 0x0006800000557984 */ /* 0x000fe80000000800 */
[----:B------:R-:W1:Y:S08]  /*6dab0*/  LDS R87, [R0+0x2680] ;  /* 0x0026800000577984 */ /* 0x000e700000000800 */
[----:B------:R-:W-:Y:S04]  /*6dac0*/  STL.64 [R1+0x690], R52 ;  /* 0x0006903401007387 */ /* 0x000fe80000100a00 */
[----:B------:R3:W-:Y:S02]  /*6dad0*/  STL.64 [R1+0x698], R54 ;  /* 0x0006983601007387 */ /* 0x0007e40000100a00 */
[C---:B---3--:R-:W-:Y:S02]  /*6dae0*/  HMMA.1688.F32.TF32 R52, R48.reuse, R28, R56 ;  /* 0x0000001c3034723c */ /* 0x048fe40000081038 */
        /* <DEDUP_REMOVED lines=32> */
[----:B--2---:R-:W2:Y:S04]  /*6dcf0*/  LDL.LU.64 R64, [R1+0x2080] ;  /* 0x0020800001407983 */ /* 0x004ea80000300a00 */
[----:B---3--:R-:W2:Y:S04]  /*6dd00*/  LDL.LU.64 R66, [R1+0x2088] ;  /* 0x0020880001427983 */ /* 0x008ea80000300a00 */
[----:B-1----:R-:W3:Y:S04]  /*6dd10*/  LDL.LU.64 R60, [R1+0x2070] ;  /* 0x00207000013c7983 */ /* 0x002ee80000300a00 */
[----:B------:R-:W3:Y:S04]  /*6dd20*/  LDL.LU.64 R62, [R1+0x2078] ;  /* 0x00207800013e7983 */ /* 0x000ee80000300a00 */
[----:B------:R-:W3:Y:S04]  /*6dd30*/  LDL.LU.64 R56, [R1+0x2060] ;  /* 0x0020600001387983 */ /* 0x000ee80000300a00 */
[----:B------:R-:W3:Y:S04]  /*6dd40*/  LDL.LU.64 R58, [R1+0x2068] ;  /* 0x00206800013a7983 */ /* 0x000ee80000300a00 */
[----:B------:R-:W3:Y:S04]  /*6dd50*/  LDL.LU.64 R52, [R1+0x2050] ;  /* 0x0020500001347983 */ /* 0x000ee80000300a00 */
[----:B------:R-:W3:Y:S01]  /*6dd60*/  LDL.LU.64 R54, [R1+0x2058] ;  /* 0x0020580001367983 */ /* 0x000ee20000300a00 */
        /* <DEDUP_REMOVED lines=20> */
[C---:B--2---:R-:W-:Y:S01]  /*6deb0*/  HMMA.1688.F32.TF32 R64, R48.reuse, R208, R64 ;  /* 0x000000d03040723c */ /* 0x044fe20000081040 */
[----:B------:R2:W-:Y:S04]  /*6dec0*/  STL.64 [R1+0x628], R110 ;  /* 0x0006286e01007387 */ /* 0x0005e80000100a00 */
[----:B------:R1:W-:Y:S03]  /*6ded0*/  STL.64 [R1+0x610], R104 ;  /* 0x0006106801007387 */ /* 0x0003e60000100a00 */
[C---:B---3--:R-:W-:Y:S01]  /*6dee0*/  HMMA.1688.F32.TF32 R60, R48.reuse, R204, R60 ;  /* 0x000000cc303c723c */ /* 0x048fe2000008103c */
        /* <DEDUP_REMOVED lines=23> */
[----:B-1----:R-:W3:Y:S04]  /*6e060*/  LDL.LU.64 R132, [R1+0x2040] ;  /* 0x0020400001847983 */ /* 0x002ee80000300a00 */
[----:B------:R1:W-:Y:S04]  /*6e070*/  STL.64 [R1+0x560], R56 ;  /* 0x0005603801007387 */ /* 0x0003e80000100a00 */
[----:B------:R1:W-:Y:S04]  /*6e080*/  STL.64 [R1+0x568], R58 ;  /* 0x0005683a01007387 */ /* 0x0003e80000100a00 */
[----:B----4-:R-:W3:Y:S04]  /*6e090*/  LDL.LU.64 R134, [R1+0x2048] ;  /* 0x0020480001867983 */ /* 0x010ee80000300a00 */
[----:B------:R4:W-:Y:S04]  /*6e0a0*/  STL.64 [R1+0x550], R52 ;  /* 0x0005503401007387 */ /* 0x0009e80000100a00 */
[----:B------:R1:W-:Y:S04]  /*6e0b0*/  STL.64 [R1+0x558], R54 ;  /* 0x0005583601007387 */ /* 0x0003e80000100a00 */
[----:B------:R-:W3:Y:S04]  /*6e0c0*/  LDL.LU.64 R136, [R1+0x2030] ;  /* 0x0020300001887983 */ /* 0x000ee80000300a00 */
[----:B------:R-:W3:Y:S04]  /*6e0d0*/  LDL.LU.64 R138, [R1+0x2038] ;  /* 0x00203800018a7983 */ /* 0x000ee80000300a00 */
        /* <DEDUP_REMOVED lines=28> */
[----:B----4-:R-:W4:Y:S04]  /*6e2a0*/  LDL.LU.64 R52, [R1] ;  /* 0x0000000001347983 */ /* 0x010f280000300a00 */
[----:B------:R-:W4:Y:S01]  /*6e2b0*/  LDL.LU.64 R54, [R1+0x8] ;  /* 0x0000080001367983 */ /* 0x000f220000300a00 */
[C---:B---3--:R-:W-:Y:S08]  /*6e2c0*/  HMMA.1688.F32.TF32 R132, R48.reuse, R192, R132 ;  /* 0x000000c03084723c */ /* 0x048ff00000081084 */
[C---:B------:R-:W-:Y:S08]  /*6e2d0*/  HMMA.1688.F32.TF32 R136, R48.reuse, R188, R136 ;  /* 0x000000bc3088723c */ /* 0x040ff00000081088 */
[C---:B------:R-:W-:Y:S08]  /*6e2e0*/  HMMA.1688.F32.TF32 R112, R48.reuse, R184, R112 ;  /* 0x000000b83070723c */ /* 0x040ff00000081070 */
[C---:B--2---:R-:W-:Y:S08]  /*6e2f0*/  HMMA.1688.F32.TF32 R108, R48.reuse, R180, R108 ;  /* 0x000000b4306c723c */ /* 0x044ff0000008106c */
[C---:B------:R-:W-:Y:S08]  /*6e300*/  HMMA.1688.F32.TF32 R104, R48.reuse, R176, R104 ;  /* 0x000000b03068723c */ /* 0x040ff00000081068 */
[C---:B------:R-:W-:Y:S01]  /*6e310*/  HMMA.1688.F32.TF32 R100, R48.reuse, R172, R100 ;  /* 0x000000ac3064723c */ /* 0x040fe20000081064 */
[----:B------:R-:W-:Y:S07]  /*6e320*/  STL.64 [R1+0x540], R132 ;  /* 0x0005408401007387 */ /* 0x000fee0000100a00 */
[C---:B------:R-:W-:Y:S01]  /*6e330*/  HMMA.1688.F32.TF32 R96, R48.reuse, R168, R96 ;  /* 0x000000a83060723c */ /* 0x040fe20000081060 */
[----:B------:R1:W-:Y:S07]  /*6e340*/  STL.64 [R1+0x548], R134 ;  /* 0x0005488601007387 */ /* 0x0003ee0000100a00 */
[C---:B------:R-:W-:Y:S01]  /*6e350*/  HMMA.1688.F32.TF32 R92, R48.reuse, R164, R92 ;  /* 0x000000a4305c723c */ /* 0x040fe2000008105c */
[----:B-1----:R-:W2:Y:S07]  /*6e360*/  LDL.LU.64 R134, [R1+0x8560] ;  /* 0x0085600001867983 */ /* 0x002eae0000300a00 */
[C---:B------:R-:W-:Y:S01]  /*6e370*/  HMMA.1688.F32.TF32 R88, R48.reuse, R160, R88 ;  /* 0x000000a03058723c */ /* 0x040fe20000081058 */
[----:B------:R-:W2:Y:S07]  /*6e380*/  LDL.LU.64 R132, [R1+0x8558] ;  /* 0x0085580001847983 */ /* 0x000eae0000300a00 */
[----:B------:R-:W-:Y:S01]  /*6e390*/  HMMA.1688.F32.TF32 R80, R48, R156, R80 ;  /* 0x0000009c3050723c */ /* 0x000fe20000081050 */
[----:B------:R-:W-:Y:S07]  /*6e3a0*/  STL.64 [R1+0x530], R136 ;  /* 0x0005308801007387 */ /* 0x000fee0000100a00 */
[C---:B------:R-:W-:Y:S01]  /*6e3b0*/  HMMA.1688.F32.TF32 R48, R84.reuse, R44, R76 ;  /* 0x0000002c5430723c */ /* 0x040fe2000008104c */
[----:B------:R1:W-:Y:S04]  /*6e3c0*/  STL.64 [R1+0x538], R138 ;  /* 0x0005388a01007387 */ /* 0x0003e80000100a00 */
[----:B-1----:R-:W3:Y:S04]  /*6e3d0*/  LDL.LU.64 R138, [R1+0x8550] ;  /* 0x00855000018a7983 */ /* 0x002ee80000300a00 */
        /* <DEDUP_REMOVED lines=30> */
[----:B------:R-:W-:Y:S04]  /*6e5c0*/  STL.64 [R1+0x170], R60 ;  /* 0x0001703c01007387 */ /* 0x000fe80000100a00 */
[----:B------:R-:W-:Y:S04]  /*6e5d0*/  STL.64 [R1+0x178], R62 ;  /* 0x0001783e01007387 */ /* 0x000fe80000100a00 */
[----:B------:R-:W2:Y:S01]  /*6e5e0*/  LDL.LU.64 R96, [R1+0x2000] ;  /* 0x0020000001607983 */ /* 0x000ea20000300a00 */
[C---:B----4-:R-:W-:Y:S03]  /*6e5f0*/  HMMA.1688.F32.TF32 R48, R84.reuse, R20, R52 ;  /* 0x000000145430723c */ /* 0x050fe60000081034 */
[----:B------:R-:W-:Y:S04]  /*6e600*/  STL.64 [R1+0x160], R56 ;  /* 0x0001603801007387 */ /* 0x000fe80000100a00 */
[----:B------:R-:W-:Y:S04]  /*6e610*/  STL.64 [R1+0x168], R58 ;  /* 0x0001683a01007387 */ /* 0x000fe80000100a00 */
[----:B------:R-:W2:Y:S11]  /*6e620*/  LDL.LU.64 R98, [R1+0x2008] ;  /* 0x0020080001627983 */ /* 0x000eb60000300a00 */
[----:B------:R-:W-:Y:S01]  /*6e630*/  @!UPT UIADD3 URZ, URZ, URZ, URZ ;  /* 0x0000003f3f3ff290 */ /* 0x000fe2000fffe03f */
[----:B------:R1:W-:Y:S04]  /*6e640*/  STL.64 [R1+0x150], R48 ;  /* 0x0001503001007387 */ /* 0x0003e80000100a00 */
[----:B------:R4:W-:Y:S04]  /*6e650*/  STL.64 [R1+0x158], R50 ;  /* 0x0001583201007387 */ /* 0x0009e80000100a00 */
[----:B-1----:R-:W3:Y:S04]  /*6e660*/  LDL.LU.64 R48, [R1+0x1ff0] ;  /* 0x001ff00001307983 */ /* 0x002ee80000300a00 */
[----:B----4-:R-:W3:Y:S01]  /*6e670*/  LDL.LU.64 R50, [R1+0x1ff8] ;  /* 0x001ff80001327983 */ /* 0x010ee20000300a00 */
[C---:B-----5:R-:W-:Y:S03]  /*6e680*/  HMMA.1688.F32.TF32 R52, R84.reuse, R16, R248 ;  /* 0x000000105434723c */ /* 0x060fe600000810f8 */
[----:B------:R-:W4:Y:S04]  /*6e690*/  LDL.LU.64 R92, [R1+0x1fe0] ;  /* 0x001fe000015c7983 */ /* 0x000f280000300a00 */
[----:B------:R-:W4:Y:S11]  /*6e6a0*/  LDL.LU.64 R94, [R1+0x1fe8] ;  /* 0x001fe800015e7983 */ /* 0x000f360000300a00 */
[----:B------:R-:W-:Y:S05]  /*6e6b0*/  @!UPT UIADD3 URZ, URZ, URZ, URZ ;  /* 0x0000003f3f3ff290 */ /* 0x000fea000fffe03f */
[----:B------:R-:W-:Y:S04]  /*6e6c0*/  STL.64 [R1+0x140], R52 ;  /* 0x0001403401007387 */ /* 0x000fe80000100a00 */
[----:B------:R1:W-:Y:S04]  /*6e6d0*/  STL.64 [R1+0x148], R54 ;  /* 0x0001483601007387 */ /* 0x0003e80000100a00 */
[----:B------:R-:W4:Y:S04]  /*6e6e0*/  LDL.LU.64 R88, [R1+0x1fd0] ;  /* 0x001fd00001587983 */ /* 0x000f280000300a00 */
[----:B------:R-:W4:Y:S01]  /*6e6f0*/  LDL.LU.64 R90, [R1+0x1fd8] ;  /* 0x001fd800015a7983 */ /* 0x000f220000300a00 */
[C---:B-1----:R-:W-:Y:S03]  /*6e700*/  HMMA.1688.F32.TF32 R52, R84.reuse, R12, R240 ;  /* 0x0000000c5434723c */ /* 0x042fe600000810f0 */
[----:B------:R-:W4:Y:S04]  /*6e710*/  LDL.LU.64 R80, [R1+0x1fc0] ;  /* 0x001fc00001507983 */ /* 0x000f280000300a00 */
[----:B------:R-:W4:Y:S04]  /*6e720*/  LDL.LU.64 R82, [R1+0x1fc8] ;  /* 0x001fc80001527983 */ /* 0x000f280000300a00 */
[----:B------:R-:W-:Y:S04]  /*6e730*/  LDS R240, [R2+0x700] ;  /* 0x0007000002f07984 */ /* 0x000fe80000000800 */
[----:B------:R-:W-:Y:S04]  /*6e740*/  LDS R242, [R2+0x2700] ;  /* 0x0027000002f27984 */ /* 0x000fe80000000800 */
[----:B------:R-:W-:Y:S04]  /*6e750*/  LDS R241, [R0+0x700] ;  /* 0x0007000000f17984 */ /* 0x000fe80000000800 */
[----:B------:R-:W1:Y:S04]  /*6e760*/  LDS R243, [R0+0x2700] ;  /* 0x0027000000f37984 */ /* 0x000e680000000800 */
        /* <DEDUP_REMOVED lines=15> */
[----:B------:R-:W4:Y:S01]  /*6e860*/  LDL.LU.64 R54, [R1+0x1f78] ;  /* 0x001f780001367983 */ /* 0x000f220000300a00 */
[C---:B--2---:R-:W-:Y:S11]  /*6e870*/  HMMA.1688.F32.TF32 R100, R84.reuse, R8, R96 ;  /* 0x000000085464723c */ /* 0x044ff60000081060 */
[----:B------:R-:W-:Y:S11]  /*6e880*/  @!UPT UIADD3 URZ, URZ, URZ, URZ ;  /* 0x0000003f3f3ff290 */ /* 0x000ff6000fffe03f */
[----:B------:R-:W-:Y:S01]  /*6e890*/  @!UPT UIADD3 URZ, URZ, URZ, URZ ;  /* 0x0000003f3f3ff290 */ /* 0x000fe2000fffe03f */
[----:B------:R-:W-:Y:S04]  /*6e8a0*/  STL.64 [R1+0x4b0], R100 ;  /* 0x0004b06401007387 */ /* 0x000fe80000100a00 */
[----:B------:R-:W-:Y:S01]  /*6e8b0*/  STL.64 [R1+0x4b8], R102 ;  /* 0x0004b86601007387 */ /* 0x000fe20000100a00 */
[C---:B---3--:R-:W-:Y:S03]  /*6e8c0*/  HMMA.1688.F32.TF32 R96, R84.reuse, R4, R48 ;  /* 0x000000045460723c */ /* 0x048fe60000081030 */
[----:B------:R-:W2:Y:S04]  /*6e8d0*/  LDL.LU.64 R48, [R1+0x1f60] ;  /* 0x001f600001307983 */ /* 0x000ea80000300a00 */
[----:B------:R-:W2:Y:S01]  /*6e8e0*/  LDL.LU.64 R50, [R1+0x1f68] ;  /* 0x001f680001327983 */ /* 0x000ea20000300a00 */
[C---:B----4-:R-:W-:Y:S08]  /*6e8f0*/  HMMA.1688.F32.TF32 R92, R84.reuse, R236, R92 ;  /* 0x000000ec545c723c */ /* 0x050ff0000008105c */
[C---:B------:R-:W-:Y:S08]  /*6e900*/  HMMA.1688.F32.TF32 R88, R84.reuse, R232, R88 ;  /* 0x000000e85458723c */ /* 0x040ff00000081058 */
[C---:B------:R-:W-:Y:S01]  /*6e910*/  HMMA.1688.F32.TF32 R80, R84.reuse, R228, R80 ;  /* 0x000000e45450723c */ /* 0x040fe20000081050 */
[----:B------:R-:W-:Y:S04]  /*6e920*/  STL.64 [R1+0x4a0], R96 ;  /* 0x0004a06001007387 */ /* 0x000fe80000100a00 */
[----:B------:R-:W-:Y:S04]  /*6e930*/  STL.64 [R1+0x4a8], R98 ;  /* 0x0004a86201007387 */ /* 0x000fe80000100a00 */
[----:B------:R-:W-:Y:S04]  /*6e940*/  STL.64 [R1+0x490], R92 ;  /* 0x0004905c01007387 */ /* 0x000fe80000100a00 */
[----:B------:R-:W-:Y:S01]  /*6e950*/  STL.64 [R1+0x498], R94 ;  /* 0x0004985e01007387 */ /* 0x000fe20000100a00 */
[C---:B------:R-:W-:Y:S08]  /*6e960*/  HMMA.1688.F32.TF32 R76, R84.reuse, R224, R76 ;  /* 0x000000e0544c723c */ /* 0x040ff0000008104c */
[C---:B------:R-:W-:Y:S08]  /*6e970*/  HMMA.1688.F32.TF32 R72, R84.reuse, R220, R72 ;  /* 0x000000dc5448723c */ /* 0x040ff00000081048 */
[C---:B------:R-:W-:Y:S08]  /*6e980*/  HMMA.1688.F32.TF32 R68, R84.reuse, R216, R68 ;  /* 0x000000d85444723c */ /* 0x040ff00000081044 */
[C---:B------:R-:W-:Y:S08]  /*6e990*/  HMMA.1688.F32.TF32 R64, R84.reuse, R212, R64 ;  /* 0x000000d45440723c */ /* 0x040ff00000081040 */
[C---:B------:R-:W-:Y:S01]  /*6e9a0*/  HMMA.1688.F32.TF32 R60, R84.reuse, R208, R60 ;  /* 0x000000d0543c723c */ /* 0x040fe2000008103c */
[----:B------:R-:W-:Y:S07]  /*6e9b0*/  STL.64 [R1+0x480], R88 ;  /* 0x0004805801007387 */ /* 0x000fee0000100a00 */
[C---:B------:R-:W-:Y:S01]  /*6e9c0*/  HMMA.1688.F32.TF32 R56, R84.reuse, R204, R56 ;  /* 0x000000cc5438723c */ /* 0x040fe20000081038 */
[----:B------:R-:W-:Y:S04]  /*6e9d0*/  STL.64 [R1+0x488], R90 ;  /* 0x0004885a01007387 */ /* 0x000fe80000100a00 */
[----:B------:R-:W-:Y:S04]  /*6e9e0*/  STL.64 [R1+0x470], R80 ;  /* 0x0004705001007387 */ /* 0x000fe80000100a00 */
[----:B------:R-:W-:Y:S04]  /*6e9f0*/  STL.64 [R1+0x478], R82 ;  /* 0x0004785201007387 */ /* 0x000fe80000100a00 */
        /* <DEDUP_REMOVED lines=11> */
[----:B---3--:R-:W4:Y:S04]  /*6eab0*/  LDL.LU.64 R78, [R1+0x1f58] ;  /* 0x001f5800014e7983 */ /* 0x008f280000300a00 */
[----:B------:R-:W-:Y:S04]  /*6eac0*/  STL.64 [R1+0x20], R56 ;  /* 0x0000203801007387 */ /* 0x000fe80000100a00 */
[----:B------:R1:W-:Y:S02]  /*6ead0*/  STL.64 [R1+0x28], R58 ;  /* 0x0000283a01007387 */ /* 0x0003e40000100a00 */
[C---:B-1----:R-:W-:Y:S02]  /*6eae0*/  HMMA.1688.F32.TF32 R56, R84.reuse, R200, R52 ;  /* 0x000000c85438723c */ /* 0x042fe40000081034 */
[----:B------:R-:W3:Y:S04]  /*6eaf0*/  LDL.LU.64 R52, [R1+0x1f40] ;  /* 0x001f400001347983 */ /* 0x000ee80000300a00 */
[----:B------:R-:W3:Y:S11]  /*6eb00*/  LDL.LU.64 R54, [R1+0x1f48] ;  /* 0x001f480001367983 */ /* 0x000ef60000300a00 */
[----:B------:R-:W-:Y:S06]  /*6eb10*/  @!UPT UIADD3 URZ, URZ, URZ, URZ ;  /* 0x0000003f3f3ff290 */ /* 0x000fec000fffe03f */
[----:B------:R1:W-:Y:S04]  /*6eb20*/  STL.64 [R1+0x10], R56 ;  /* 0x0000103801007387 */ /* 0x0003e80000100a00 */
[----:B------:R1:W-:Y:S04]  /*6eb30*/  STL.64 [R1+0x18], R58 ;  /* 0x0000183a01007387 */ /* 0x0003e80000100a00 */
[----:B-1----:R-:W3:Y:S04]  /*6eb40*/  LDL.LU.64 R56, [R1+0x1f30] ;  /* 0x001f300001387983 */ /* 0x002ee80000300a00 */
[----:B------:R-:W3:Y:S04]  /*6eb50*/  LDL.LU.64 R58, [R1+0x1f38] ;  /* 0x001f3800013a7983 */ /* 0x000ee80000300a00 */
[----:B------:R-:W3:Y:S04]  /*6eb60*/  LDL.LU.64 R60, [R1+0x1f20] ;  /* 0x001f2000013c7983 */ /* 0x000ee80000300a00 */
[----:B------:R-:W3:Y:S01]  /*6eb70*/  LDL.LU.64 R62, [R1+0x1f28] ;  /* 0x001f2800013e7983 */ /* 0x000ee20000300a00 */
[C---:B--2---:R-:W-:Y:S11]  /*6eb80*/  HMMA.1688.F32.TF32 R48, R84.reuse, R196, R48 ;  /* 0x000000c45430723c */ /* 0x044ff60000081030 */
[----:B------:R-:W-:Y:S11]  /*6eb90*/  @!UPT UIADD3 URZ, URZ, URZ, URZ ;  /* 0x0000003f3f3ff290 */ /* 0x000ff6000fffe03f */
[----:B------:R-:W-:Y:S01]  /*6eba0*/  @!UPT UIADD3 URZ, URZ, URZ, URZ ;  /* 0x0000003f3f3ff290 */ /* 0x000fe2000fffe03f */
[----:B------:R1:W-:Y:S04]  /*6ebb0*/  STL.64 [R1], R48 ;  /* 0x0000003001007387 */ /* 0x0003e80000100a00 */
        /* <DEDUP_REMOVED lines=8> */
[----:B--2---:R-:W2:Y:S01]  /*6ec40*/  LDL.LU.64 R50, [R1+0x1ee8] ;  /* 0x001ee80001327983 */ /* 0x004ea20000300a00 */
[C---:B----4-:R-:W-:Y:S08]  /*6ec50*/  HMMA.1688.F32.TF32 R248, R84.reuse, R192, R76 ;  /* 0x000000c054f8723c */ /* 0x050ff0000008104c */
[C---:B---3--:R-:W-:Y:S11]  /*6ec60*/  HMMA.1688.F32.TF32 R52, R84.reuse, R188, R52 ;  /* 0x000000bc5434723c */ /* 0x048ff60000081034 */
[----:B------:R-:W-:Y:S04]  /*6ec70*/  @!UPT UIADD3 URZ, URZ, URZ, URZ ;  /* 0x0000003f3f3ff290 */ /* 0x000fe8000fffe03f */
[----:B------:R-:W-:Y:S04]  /*6ec80*/  STL.64 [R1+0x8150], R250 ;  /* 0x008150fa01007387 */ /* 0x000fe80000100a00 */
[----:B------:R-:W-:Y:S01]  /*6ec90*/  STL.64 [R1+0x8148], R248 ;  /* 0x008148f801007387 */ /* 0x000fe20000100a00 */
[C---:B------:R-:W-:Y:S08]  /*6eca0*/  HMMA.1688.F32.TF32 R56, R84.reuse, R184, R56 ;  /* 0x000000b85438723c */ /* 0x040ff00000081038 */
[C---:B------:R-:W-:Y:S01]  /*6ecb0*/  HMMA.1688.F32.TF32 R60, R84.reuse, R180, R60 ;  /* 0x000000b4543c723c */ /* 0x040fe2000008103c */
[----:B------:R-:W-:Y:S04]  /*6ecc0*/  STL.64 [R1+0x8160], R54 ;  /* 0x0081603601007387 */ /* 0x000fe80000100a00 */
[----:B------:R-:W-:Y:S10]  /*6ecd0*/  STL.64 [R1+0x8158], R52 ;  /* 0x0081583401007387 */ /* 0x000ff40000100a00 */
[----:B------:R-:W-:Y:S04]  /*6ece0*/  STL [R1+0x8174], R56 ;  /* 0x0081743801007387 */ /* 0x000fe80000100800 */
[----:B------:R-:W-:Y:S04]  /*6ecf0*/  STL [R1+0x8170], R57 ;  /* 0x0081703901007387 */ /* 0x000fe80000100800 */
[----:B------:R-:W-:Y:S04]  /*6ed00*/  STL [R1+0x816c], R58 ;  /* 0x00816c3a01007387 */ /* 0x000fe80000100800 */
[----:B------:R-:W-:Y:S04]  /*6ed10*/  STL [R1+0x8168], R59 ;  /* 0x0081683b01007387 */ /* 0x000fe80000100800 */
[----:B------:R-:W-:Y:S04]  /*6ed20*/  STL [R1+0x8184], R60 ;  /* 0x0081843c01007387 */ /* 0x000fe80000100800 */
[----:B------:R1:W-:Y:S04]  /*6ed30*/  STL [R1+0x8180], R61 ;  /* 0x0081803d01007387 */ /* 0x0003e80000100800 */
[----:B------:R-:W-:Y:S04]  /*6ed40*/  STL [R1+0x817c], R62 ;  /* 0x00817c3e01007387 */ /* 0x000fe80000100800 */
[----:B------:R3:W-:Y:S01]  /*6ed50*/  STL [R1+0x8178], R63 ;  /* 0x0081783f01007387 */ /* 0x0007e20000100800 */
[C---:B------:R-:W-:Y:S08]  /*6ed60*/  HMMA.1688.F32.TF32 R64, R84.reuse, R176, R64 ;  /* 0x000000b05440723c */ /* 0x040ff00000081040 */
[C---:B------:R-:W-:Y:S08]  /*6ed70*/  HMMA.1688.F32.TF32 R68, R84.reuse, R172, R68 ;  /* 0x000000ac5444723c */ /* 0x040ff00000081044 */
[C---:B------:R-:W-:Y:S07]  /*6ed80*/  HMMA.1688.F32.TF32 R72, R84.reuse, R168, R72 ;  /* 0x000000a85448723c */ /* 0x040fee0000081048 */
        /* <DEDUP_REMOVED lines=8> */
[C---:B--2---:R-:W-:Y:S03]  /*6ee10*/  HMMA.1688.F32.TF32 R76, R84.reuse, R164, R48 ;  /* 0x000000a4544c723c */ /* 0x044fe60000081030 */
[----:B------:R-:W-:Y:S04]  /*6ee20*/  STL.64 [R1+0x81b0], R74 ;  /* 0x0081b04a01007387 */ /* 0x000fe80000100a00 */
[----:B------:R2:W-:Y:S04]  /*6ee30*/  STL.64 [R1+0x81a8], R72 ;  /* 0x0081a84801007387 */ /* 0x0005e80000100a00 */
[----:B-1----:R-:W4:Y:S04]  /*6ee40*/  LDL.LU.64 R60, [R1+0x1ed0] ;  /* 0x001ed000013c7983 */ /* 0x002f280000300a00 */
[----:B---3--:R-:W4:Y:S04]  /*6ee50*/  LDL.LU.64 R62, [R1+0x1ed8] ;  /* 0x001ed800013e7983 */ /* 0x008f280000300a00 */
        /* <DEDUP_REMOVED lines=13> */
[----:B------:R-:W2:Y:S01]  /*6ef30*/  LDL.LU.64 R70, [R1+0x1e68] ;  /* 0x001e680001467983 */ /* 0x000ea20000300a00 */
[C---:B------:R-:W-:Y:S03]  /*6ef40*/  HMMA.1688.F32.TF32 R80, R84.reuse, R160, R152 ;  /* 0x000000a05450723c */ /* 0x040fe60000081098 */
[----:B------:R-:W2:Y:S04]  /*6ef50*/  LDL.LU.64 R64, [R1+0x1e50] ;  /* 0x001e500001407983 */ /* 0x000ea80000300a00 */
[----:B------:R-:W2:Y:S01]  /*6ef60*/  LDL.LU.64 R66, [R1+0x1e58] ;  /* 0x001e580001427983 */ /* 0x000ea20000300a00 */
[----:B------:R-:W-:Y:S08]  /*6ef70*/  HMMA.1688.F32.TF32 R84, R84, R156, R144 ;  /* 0x0000009c5454723c */ /* 0x000ff00000081090 */
        /* <DEDUP_REMOVED lines=9> */
[----:B------:R-:W-:Y:S04]  /*6f010*/  LDS R152, [R2+0x780] ;  /* 0x0007800002987984 */ /* 0x000fe80000000800 */
[----:B------:R-:W-:Y:S04]  /*6f020*/  LDS R154, [R2+0x2780] ;  /* 0x00278000029a7984 */ /* 0x000fe80000000800 */
[----:B------:R-:W-:Y:S04]  /*6f030*/  LDS R153, [R0+0x780] ;  /* 0x0007800000997984 */ /* 0x000fe80000000800 */
[----:B------:R-:W1:Y:S01]  /*6f040*/  LDS R155, [R0+0x2780] ;  /* 0x00278000009b7984 */ /* 0x000e620000000800 */
[C---:B----4-:R-:W-:Y:S03]  /*6f050*/  HMMA.1688.F32.TF32 R144, R240.reuse, R40, R60 ;  /* 0x00000028f090723c */ /* 0x050fe6000008103c */
[----:B------:R-:W4:Y:S04]  /*6f060*/  LDL.LU.64 R60, [R1+0x1ca0] ;  /* 0x001ca000013c7983 */ /* 0x000f280000300a00 */
[----:B------:R-:W4:Y:S01]  /*6f070*/  LDL.LU.64 R62, [R1+0x1ca8] ;  /* 0x001ca800013e7983 */ /* 0x000f220000300a00 */
[C---:B---3--:R-:W-:Y:S08]  /*6f080*/  HMMA.1688.F32.TF32 R48, R240.reuse, R36, R48 ;  /* 0x00000024f030723c */ /* 0x048ff00000081030 */
[C---:B------:R-:W-:Y:S07]  /*6f090*/  HMMA.1688.F32.TF32 R88, R240.reuse, R32, R56 ;  /* 0x00000020f058723c */ /* 0x040fee0000081038 */
[----:B------:R-:W-:Y:S04]  /*6f0a0*/  STL.64 [R1+0x8200], R146 ;  /* 0x0082009201007387 */ /* 0x000fe80000100a00 */
[----:B------:R-:W-:Y:S04]  /*6f0b0*/  STL.64 [R1+0x81f8], R144 ;  /* 0x0081f89001007387 */ /* 0x000fe80000100a00 */
[----:B------:R-:W-:Y:S04]  /*6f0c0*/  STL.64 [R1+0x8210], R50 ;  /* 0x0082103201007387 */ /* 0x000fe80000100a00 */
[----:B------:R3:W-:Y:S04]  /*6f0d0*/  STL.64 [R1+0x8208], R48 ;  /* 0x0082083001007387 */ /* 0x0007e80000100a00 */
[----:B------:R-:W4:Y:S04]  /*6f0e0*/  LDL.LU.64 R56, [R1+0x1cc0] ;  /* 0x001cc00001387983 */ /* 0x000f280000300a00 */
[----:B------:R-:W4:Y:S01]  /*6f0f0*/  LDL.LU.64 R58, [R1+0x1cc8] ;  /* 0x001cc800013a7983 */ /* 0x000f220000300a00 */
[C---:B------:R-:W-:Y:S03]  /*6f100*/  HMMA.1688.F32.TF32 R92, R240.reuse, R28, R92 ;  /* 0x0000001cf05c723c */ /* 0x040fe6000008105c */
[----:B------:R-:W-:Y:S04]  /*6f110*/  STL.64 [R1+0x8220], R90 ;  /* 0x0082205a01007387 */ /* 0x000fe80000100a00 */
[----:B------:R-:W-:Y:S01]  /*6f120*/  STL.64 [R1+0x8218], R88 ;  /* 0x0082185801007387 */ /* 0x000fe20000100a00 */
[C---:B------:R-:W-:Y:S11]  /*6f130*/  HMMA.1688.F32.TF32 R96, R240.reuse, R24, R52 ;  /* 0x00000018f060723c */ /* 0x040ff60000081034 */
[----:B------:R-:W-:Y:S04]  /*6f140*/  @!UPT UIADD3 URZ, URZ, URZ, URZ ;  /* 0x0000003f3f3ff290 */ /* 0x000fe8000fffe03f */
[----:B------:R-:W-:Y:S04]  /*6f150*/  STL.64 [R1+0x8230], R94 ;  /* 0x0082305e01007387 */ /* 0x000fe80000100a00 */
[----:B------:R-:W-:Y:S04]  /*6f160*/  STL.64 [R1+0x8228], R92 ;  /* 0x0082285c01007387 */ /* 0x000fe80000100a00 */
[----:B------:R-:W4:Y:S04]  /*6f170*/  LDL.LU.64 R52, [R1+0x1cd0] ;  /* 0x001cd00001347983 */ /* 0x000f280000300a00 */
[----:B------:R-:W4:Y:S01]  /*6f180*/  LDL.LU.64 R54, [R1+0x1cd8] ;  /* 0x001cd80001367983 */ /* 0x000f220000300a00 */
[C---:B------:R-:W-:Y:S08]  /*6f190*/  HMMA.1688.F32.TF32 R100, R240.reuse, R20, R100 ;  /* 0x00000014f064723c */ /* 0x040ff00000081064 */
[C---:B--2---:R-:W-:Y:S08]  /*6f1a0*/  HMMA.1688.F32.TF32 R104, R240.reuse, R16, R72 ;  /* 0x00000010f068723c */ /* 0x044ff00000081048 */
[C---:B------:R-:W-:Y:S01]  /*6f1b0*/  HMMA.1688.F32.TF32 R108, R240.reuse, R12, R68 ;  /* 0x0000000cf06c723c */ /* 0x040fe20000081044 */
[----:B------:R-:W-:Y:S04]  /*6f1c0*/  STL.64 [R1+0x8240], R98 ;  /* 0x0082406201007387 */ /* 0x000fe80000100a00 */
[----:B------:R-:W-:Y:S04]  /*6f1d0*/  STL.64 [R1+0x8238], R96 ;  /* 0x0082386001007387 */ /* 0x000fe80000100a00 */
[----:B------:R-:W-:Y:S04]  /*6f1e0*/  STL.64 [R1+0x8250], R102 ;  /* 0x0082506601007387 */ /* 0x000fe80000100a00 */
[----:B------:R-:W-:Y:S04]  /*6f1f0*/  STL.64 [R1+0x8248], R100 ;  /* 0x0082486401007387 */ /* 0x000fe80000100a00 */
[----:B------:R-:W-:Y:S04]  /*6f200*/  STL.64 [R1+0x8260], R106 ;  /* 0x0082606a01007387 */ /* 0x000fe80000100a00 */
[----:B------:R2:W-:Y:S04]  /*6f210*/  STL.64 [R1+0x8258], R104 ;  /* 0x0082586801007387 */ /* 0x0005e80000100a00 */
[----:B------:R-:W-:Y:S04]  /*6f220*/  STL.64 [R1+0x8270], R110 ;  /* 0x0082706e01007387 */ /* 0x000fe80000100a00 */
[----:B------:R-:W-:Y:S04]  /*6f230*/  STL.64 [R1+0x8268], R108 ;  /* 0x0082686c01007387 */ /* 0x000fe80000100a00 */
[----:B---3--:R-:W3:Y:S04]  /*6f240*/  LDL.LU.64 R48, [R1+0x1cf0] ;  /* 0x001cf00001307983 */ /* 0x008ee80000300a00 */
[----:B------:R-:W3:Y:S01]  /*6f250*/  LDL.LU.64 R50, [R1+0x1cf8] ;  /* 0x001cf80001327983 */ /* 0x000ee20000300a00 */
[C---:B------:R-:W-:Y:S11]  /*6f260*/  HMMA.1688.F32.TF32 R112, R240.reuse, R8, R64 ;  /* 0x00000008f070723c */ /* 0x040ff60000081040 */
[----:B------:R-:W-:Y:S11]  /*6f270*/  @!UPT UIADD3 URZ, URZ, URZ, URZ ;  /* 0x0000003f3f3ff290 */ /* 0x000ff6000fffe03f */
[----:B------:R-:W-:Y:S01]  /*6f280*/  @!UPT UIADD3 URZ, URZ, URZ, URZ ;  /* 0x0000003f3f3ff290 */ /* 0x000fe2000fffe03f */
[----:B------:R-:W-:Y:S04]  /*6f290*/  STL.64 [R1+0x8280], R114 ;  /* 0x0082807201007387 */ /* 0x000fe80000100a00 */
[----:B------:R-:W-:Y:S01]  /*6f2a0*/  STL.64 [R1+0x8278], R112 ;  /* 0x0082787001007387 */ /* 0x000fe20000100a00 */
[C---:B----4-:R-:W-:Y:S08]  /*6f2b0*/  HMMA.1688.F32.TF32 R64, R240.reuse, R4, R60 ;  /* 0x00000004f040723c */ /* 0x050ff0000008103c */
[----:B------:R-:W-:Y:S11]  /*6f2c0*/  HMMA.1688.F32.TF32 R56, R240, R236, R56 ;  /* 0x000000ecf038723c */ /* 0x000ff60000081038 */
[----:B------:R-:W-:Y:S05]  /*6f2d0*/  @!UPT UIADD3 URZ, URZ, URZ, URZ ;  /* 0x0000003f3f3ff290 */ /* 0x000fea000fffe03f */
[----:B------:R-:W-:Y:S01]  /*6f2e0*/  IMAD.MOV.U32 R62, RZ, RZ, R66 ;  /* 0x000000ffff3e7224 */ /* 0x000fe200078e0042 */
[----:B------:R-:W-:Y:S01]  /*6f2f0*/  MOV R61, R65 ;  /* 0x00000041003d7202 */ /* 0x000fe20000000f00 */
[----:B------:R-:W-:Y:S02]  /*6f300*/  IMAD.MOV.U32 R63, RZ, RZ, R67 ;  /* 0x000000ffff3f7224 */ /* 0x000fe400078e0043 */
[----:B------:R-:W-:-:S03]  /*6f310*/  IMAD.MOV.U32 R60, RZ, RZ, R64 ;  /* 0x000000ffff3c7224 */ /* 0x000fc600078e0040 */
[----:B------:R-:W-:Y:S04]  /*6f320*/  STL.64 [R1+0x8290], R62 ;  /* 0x0082903e01007387 */ /* 0x000fe80000100a00 */
[----:B------:R-:W-:Y:S01]  /*6f330*/  STL.64 [R1+0x8288], R60 ;  /* 0x0082883c01007387 */ /* 0x000fe20000100a00 */
[----:B------:R-:W-:Y:S01]  /*6f340*/  IMAD.MOV.U32 R66, RZ, RZ, R58 ;  /* 0x000000ffff427224 */ /* 0x000fe200078e003a */
[----:B------:R-:W-:Y:S01]  /*6f350*/  MOV R67, R59 ;  /* 0x0000003b00437202 */ /* 0x000fe20000000f00 */
[----:B------:R-:W-:Y:S01]  /*6f360*/  IMAD.MOV.U32 R65, RZ, RZ, R57 ;  /* 0x000000ffff417224 */ /* 0x000fe200078e0039 */
[----:B------:R-:W-:-:S03]  /*6f370*/  MOV R64, R56 ;  /* 0x0000003800407202 */ /* 0x000fc60000000f00 */
[----:B------:R-:W-:Y:S04]  /*6f380*/  STL.64 [R1+0x82a0], R66 ;  /* 0x0082a04201007387 */ /* 0x000fe80000100a00 */
[----:B------:R-:W-:Y:S04]  /*6f390*/  STL.64 [R1+0x8298], R64 ;  /* 0x0082984001007387 */ /* 0x000fe80000100a00 */
[----:B--2---:R-:W2:Y:S04]  /*6f3a0*/  LDL.LU.64 R104, [R1+0x1d00] ;  /* 0x001d000001687983 */ /* 0x004ea80000300a00 */
[----:B------:R-:W2:Y:S01]  /*6f3b0*/  LDL.LU.64 R106, [R1+0x1d08] ;  /* 0x001d0800016a7983 */ /* 0x000ea20000300a00 */
[----:B------:R-:W-:Y:S03]  /*6f3c0*/  HMMA.1688.F32.TF32 R52, R240, R232, R52 ;  /* 0x000000e8f034723c */ /* 0x000fe60000081034 */
[----:B------:R-:W4:Y:S04]  /*6f3d0*/  LDL.LU.64 R100, [R1+0x1d10] ;  /* 0x001d100001647983 */ /* 0x000f280000300a00 */
[----:B------:R-:W4:Y:S04]  /*6f3e0*/  LDL.LU.64 R102, [R1+0x1d18] ;  /* 0x001d180001667983 */ /* 0x000f280000300a00 */
[----:B------:R-:W4:Y:S04]  /*6f3f0*/  LDL.LU.64 R96, [R1+0x1d30] ;  /* 0x001d300001607983 */ /* 0x000f280000300a00 */
[----:B------:R-:W4:Y:S04]  /*6f400*/  LDL.LU.64 R98, [R1+0x1d38] ;  /* 0x001d380001627983 */ /* 0x000f280000300a00 */
[----:B------:R-:W4:Y:S04]  /*6f410*/  LDL.LU.64 R92, [R1+0x1d40] ;  /* 0x001d4000015c7983 */ /* 0x000f280000300a00 */
[----:B------:R-:W4:Y:S01]  /*6f420*/  LDL.LU.64 R94, [R1+0x1d48] ;  /* 0x001d4800015e7983 */ /* 0x000f220000300a00 */
[----:B------:R-:W-:Y:S01]  /*6f430*/  MOV R70, R54 ;  /* 0x0000003600467202 */ /* 0x000fe20000000f00 */
[----:B------:R-:W-:-:S02]  /*6f440*/  IMAD.MOV.U32 R71, RZ, RZ, R55 ;  /* 0x000000ffff477224 */ /* 0x000fc400078e0037 */
[----:B------:R-:W-:Y:S02]  /*6f450*/  IMAD.MOV.U32 R68, RZ, RZ, R52 ;  /* 0x000000ffff447224 */ /* 0x000fe400078e0034 */
[----:B------:R-:W-:Y:S01]  /*6f460*/  IMAD.MOV.U32 R69, RZ, RZ, R53 ;  /* 0x000000ffff457224 */ /* 0x000fe200078e0035 */
[----:B------:R-:W-:Y:S04]  /*6f470*/  STL.64 [R1+0x82b0], R70 ;  /* 0x0082b04601007387 */ /* 0x000fe80000100a00 */
        /* <DEDUP_REMOVED lines=16> */
[----:B------:R-:W4:Y:S01]  /*6f580*/  LDL.LU.64 R62, [R1+0x1de8] ;  /* 0x001de800013e7983 */ /* 0x000f220000300a00 */
[----:B---3--:R-:W-:Y:S03]  /*6f590*/  HMMA.1688.F32.TF32 R48, R240, R228, R48 ;  /* 0x000000e4f030723c */ /* 0x008fe60000081030 */
[----:B------:R-:W3:Y:S04]  /*6f5a0*/  LDL.LU.64 R52, [R1+0x1df0] ;  /* 0x001df00001347983 */ /* 0x000ee80000300a00 */
[----:B------:R-:W3:Y:S11]  /*6f5b0*/  LDL.LU.64 R54, [R1+0x1df8] ;  /* 0x001df80001367983 */ /* 0x000ef60000300a00 */
[----:B------:R-:W-:Y:S06]  /*6f5c0*/  @!UPT UIADD3 URZ, URZ, URZ, URZ ;  /* 0x0000003f3f3ff290 */ /* 0x000fec000fffe03f */
[----:B------:R-:W-:Y:S01]  /*6f5d0*/  IMAD.MOV.U32 R56, RZ, RZ, R48 ;  /* 0x000000ffff387224 */ /* 0x000fe200078e0030 */
[----:B------:R-:W-:Y:S01]  /*6f5e0*/  MOV R57, R49 ;  /* 0x0000003100397202 */ /* 0x000fe20000000f00 */
[----:B------:R-:W-:Y:S01]  /*6f5f0*/  IMAD.MOV.U32 R58, RZ, RZ, R50 ;  /* 0x000000ffff3a7224 */ /* 0x000fe200078e0032 */
[----:B------:R-:W3:Y:S01]  /*6f600*/  LDL.LU.64 R48, [R1+0x1e00] ;  /* 0x001e000001307983 */ /* 0x000ee20000300a00 */
[----:B------:R-:W-:-:S03]  /*6f610*/  IMAD.MOV.U32 R59, RZ, RZ, R51 ;  /* 0x000000ffff3b7224 */ /* 0x000fc600078e0033 */
[----:B------:R-:W3:Y:S04]  /*6f620*/  LDL.LU.64 R50, [R1+0x1e08] ;  /* 0x001e080001327983 */ /* 0x000ee80000300a00 */
[----:B------:R-:W-:Y:S04]  /*6f630*/  STL.64 [R1+0x82c0], R58 ;  /* 0x0082c03a01007387 */ /* 0x000fe80000100a00 */
[----:B------:R2:W-:Y:S02]  /*6f640*/  STL.64 [R1+0x82b8], R56 ;  /* 0x0082b83801007387 */ /* 0x0005e40000100a00 */
[C---:B--2---:R-:W-:Y:S08]  /*6f650*/  HMMA.1688.F32.TF32 R56, R240.reuse, R224, R104 ;  /* 0x000000e0f038723c */ /* 0x044ff00000081068 */
[C---:B----4-:R-:W-:Y:S08]  /*6f660*/  HMMA.1688.F32.TF32 R100, R240.reuse, R220, R100 ;  /* 0x000000dcf064723c */ /* 0x050ff00000081064 */
[C---:B------:R-:W-:Y:S07]  /*6f670*/  HMMA.1688.F32.TF32 R96, R240.reuse, R216, R96 ;  /* 0x000000d8f060723c */ /* 0x040fee0000081060 */
        /* <DEDUP_REMOVED lines=30> */
[----:B------:R-:W-:Y:S01]  /*6f860*/  STL.64 [R1+0x1db8], R66 ;  /* 0x001db84201007387 */ /* 0x000fe20000100a00 */
[C---:B---3--:R-:W-:Y:S03]  /*6f870*/  HMMA.1688.F32.TF32 R56, R240.reuse, R176, R52 ;  /* 0x000000b0f038723c */ /* 0x048fe60000081034 */
[----:B------:R-:W2:Y:S04]  /*6f880*/  LDL.LU.64 R52, [R1+0x1e10] ;  /* 0x001e100001347983 */ /* 0x000ea80000300a00 */
[----:B------:R-:W-:Y:S04]  /*6f890*/  STL.64 [R1+0x1de0], R60 ;  /* 0x001de03c01007387 */ /* 0x000fe80000100a00 */
[----:B------:R-:W-:Y:S04]  /*6f8a0*/  STL.64 [R1+0x1de8], R62 ;  /* 0x001de83e01007387 */ /* 0x000fe80000100a00 */
[----:B------:R-:W2:Y:S08]  /*6f8b0*/  LDL.LU.64 R54, [R1+0x1e18] ;  /* 0x001e180001367983 */ /* 0x000eb00000300a00 */
        /* <DEDUP_REMOVED lines=29> */
[----:B----4-:R-:W4:Y:S01]  /*6fa90*/  LDL.LU.64 R58, [R1+0x1648] ;  /* 0x00164800013a7983 */ /* 0x010f220000300a00 */
[C---:B--2---:R-:W-:Y:S03]  /*6faa0*/  HMMA.1688.F32.TF32 R100, R240.reuse, R168, R52 ;  /* 0x000000a8f064723c */ /* 0x044fe60000081034 */
[----:B------:R-:W2:Y:S04]  /*6fab0*/  LDL.LU.64 R52, [R1+0x1610] ;  /* 0x0016100001347983 */ /* 0x000ea80000300a00 */
[----:B------:R-:W2:Y:S11]  /*6fac0*/  LDL.LU.64 R54, [R1+0x1618] ;  /* 0x0016180001367983 */ /* 0x000eb60000300a00 */
[----:B------:R-:W-:Y:S05]  /*6fad0*/  @!UPT UIADD3 URZ, URZ, URZ, URZ ;  /* 0x0000003f3f3ff290 */ /* 0x000fea000fffe03f */
[----:B------:R-:W-:Y:S04]  /*6fae0*/  STL.64 [R1+0x1e10], R100 ;  /* 0x001e106401007387 */ /* 0x000fe80000100a00 */
[----:B------:R3:W-:Y:S02]  /*6faf0*/  STL.64 [R1+0x1e18], R102 ;  /* 0x001e186601007387 */ /* 0x0007e40000100a00 */
[C---:B---3--:R-:W-:Y:S02]  /*6fb00*/  HMMA.1688.F32.TF32 R100, R240.reuse, R164, R48 ;  /* 0x000000a4f064723c */ /* 0x048fe40000081030 */
[----:B------:R-:W2:Y:S04]  /*6fb10*/  LDL.LU.64 R48, [R1+0x15f0] ;  /* 0x0015f00001307983 */ /* 0x000ea80000300a00 */
[----:B------:R-:W2:Y:S02]  /*6fb20*/  LDL.LU.64 R50, [R1+0x15f8] ;  /* 0x0015f80001327983 */ /* 0x000ea40000300a00 */
[C---:B------:R-:W-:Y:S08]  /*6fb30*/  HMMA.1688.F32.TF32 R96, R240.reuse, R160, R96 ;  /* 0x000000a0f060723c */ /* 0x040ff00000081060 */
[----:B------:R-:W-:Y:S08]  /*6fb40*/  HMMA.1688.F32.TF32 R92, R240, R156, R92 ;  /* 0x0000009cf05c723c */ /* 0x000ff0000008105c */
        /* <DEDUP_REMOVED lines=13> */
[C---:B----4-:R-:W-:Y:S01]  /*6fc20*/  HMMA.1688.F32.TF32 R56, R152.reuse, R12, R56 ;  /* 0x0000000c9838723c */ /* 0x050fe20000081038 */
[----:B------:R4:W-:Y:S04]  /*6fc30*/  STL.64 [R1+0x1e58], R94 ;  /* 0x001e585e01007387 */ /* 0x0009e80000100a00 */
[----:B------:R1:W-:Y:S04]  /*6fc40*/  STL.64 [R1+0x1e40], R88 ;  /* 0x001e405801007387 */ /* 0x0003e80000100a00 */
        /* <DEDUP_REMOVED lines=13> */
[----:B-1----:R-:W3:Y:S04]  /*6fd20*/  LDL.LU.64 R92, [R1+0x15d0] ;  /* 0x0015d000015c7983 */ /* 0x002ee80000300a00 */
[----:B------:R-:W-:Y:S04]  /*6fd30*/  STL.64 [R1+0x1c90], R60 ;  /* 0x001c903c01007387 */ /* 0x000fe80000100a00 */
[----:B------:R-:W-:Y:S04]  /*6fd40*/  STL.64 [R1+0x1c98], R62 ;  /* 0x001c983e01007387 */ /* 0x000fe80000100a00 */
[----:B----4-:R-:W3:Y:S04]  /*6fd50*/  LDL.LU.64 R94, [R1+0x15d8] ;  /* 0x0015d800015e7983 */ /* 0x010ee80000300a00 */
[----:B------:R-:W-:Y:S04]  /*6fd60*/  STL.64 [R1+0x1650], R56 ;  /* 0x0016503801007387 */ /* 0x000fe80000100a00 */
[----:B------:R-:W-:Y:S04]  /*6fd70*/  STL.64 [R1+0x1658], R58 ;  /* 0x0016583a01007387 */ /* 0x000fe80000100a00 */
[----:B------:R-:W3:Y:S04]  /*6fd80*/  LDL.LU.64 R88, [R1+0x15b0] ;  /* 0x0015b00001587983 */ /* 0x000ee80000300a00 */
[----:B------:R-:W3:Y:S01]  /*6fd90*/  LDL.LU.64 R90, [R1+0x15b8] ;  /* 0x0015b800015a7983 */ /* 0x000ee20000300a00 */
        /* <DEDUP_REMOVED lines=8> */
[C---:B--2---:R-:W-:Y:S08]  /*6fe20*/  HMMA.1688.F32.TF32 R52, R152.reuse, R8, R52 ;  /* 0x000000089834723c */ /* 0x044ff00000081034 */
[C---:B------:R-:W-:Y:S11]  /*6fe30*/  HMMA.1688.F32.TF32 R48, R152.reuse, R4, R48 ;  /* 0x000000049830723c */ /* 0x040ff60000081030 */
[----:B------:R-:W-:Y:S04]  /*6fe40*/  @!UPT UIADD3 URZ, URZ, URZ, URZ ;  /* 0x0000003f3f3ff290 */ /* 0x000fe8000fffe03f */
[----:B------:R2:W-:Y:S04]  /*6fe50*/  STL.64 [R1+0x1640], R52 ;  /* 0x0016403401007387 */ /* 0x0005e80000100a00 */
[----:B------:R1:W-:Y:S04]  /*6fe60*/  STL.64 [R1+0x1648], R54 ;  /* 0x0016483601007387 */ /* 0x0003e80000100a00 */
[----:B------:R-:W4:Y:S04]  /*6fe70*/  LDL.LU.64 R84, [R1+0x1570] ;  /* 0x0015700001547983 */ /* 0x000f280000300a00 */
[----:B------:R-:W4:Y:S04]  /*6fe80*/  LDL.LU.64 R86, [R1+0x1578] ;  /* 0x0015780001567983 */ /* 0x000f280000300a00 */
[----:B------:R1:W-:Y:S04]  /*6fe90*/  STL.64 [R1+0x1610], R48 ;  /* 0x0016103001007387 */ /* 0x0003e80000100a00 */
[----:B------:R1:W-:Y:S04]  /*6fea0*/  STL.64 [R1+0x1618], R50 ;  /* 0x0016183201007387 */ /* 0x0003e80000100a00 */
[----:B--2---:R-:W2:Y:S04]  /*6feb0*/  LDL.LU.64 R52, [R1+0x1530] ;  /* 0x0015300001347983 */ /* 0x004ea80000300a00 */
[----:B-1----:R-:W2:Y:S04]  /*6fec0*/  LDL.LU.64 R54, [R1+0x1538] ;  /* 0x0015380001367983 */ /* 0x002ea80000300a00 */
        /* <DEDUP_REMOVED lines=16> */
[C---:B---3--:R-:W-:Y:S08]  /*6ffd0*/  HMMA.1688.F32.TF32 R96, R152.reuse, R236, R92 ;  /* 0x000000ec9860723c */ /* 0x048ff0000008105c */
[C---:B------:R-:W-:Y:S11]  /*6ffe0*/  HMMA.1688.F32.TF32 R92, R152.reuse, R232, R88 ;  /* 0x000000e8985c723c */ /* 0x040ff60000081058 */
[----:B------:R-:W-:Y:S04]  /*6fff0*/  @!UPT UIADD3 URZ, URZ, URZ, URZ ;  /* 0x0000003f3f3ff290 */ /* 0x000fe8000fffe03f */
[----:B------:R-:W-:Y:S04]  /*70000*/  STL.64 [R1+0x15f0], R96 ;  /* 0x0015f06001007387 */ /* 0x000fe80000100a00 */
[----:B------:R-:W-:Y:S04]  /*70010*/  STL.64 [R1+0x15f8], R98 ;  /* 0x0015f86201007387 */ /* 0x000fe80000100a00 */
[----:B------:R-:W-:Y:S04]  /*70020*/  STL.64 [R1+0x15d0], R92 ;  /* 0x0015d05c01007387 */ /* 0x000fe80000100a00 */
[----:B------:R-:W-:Y:S01]  /*70030*/  STL.64 [R1+0x15d8], R94 ;  /* 0x0015d85e01007387 */ /* 0x000fe20000100a00 */
[C---:B----4-:R-:W-:Y:S08]  /*70040*/  HMMA.1688.F32.TF32 R88, R152.reuse, R228, R84 ;  /* 0x000000e49858723c */ /* 0x050ff00000081054 */
[C---:B--2---:R-:W-:Y:S11]  /*70050*/  HMMA.1688.F32.TF32 R84, R152.reuse, R224, R52 ;  /* 0x000000e09854723c */ /* 0x044ff60000081034 */
[----:B------:R-:W-:Y:S04]  /*70060*/  @!UPT UIADD3 URZ, URZ, URZ, URZ ;  /* 0x0000003f3f3ff290 */ /* 0x000fe8000fffe03f */
[----:B------:R-:W-:Y:S04]  /*70070*/  STL.64 [R1+0x15b0], R88 ;  /* 0x0015b05801007387 */ /* 0x000fe80000100a00 */
[----:B------:R-:W-:Y:S04]  /*70080*/  STL.64 [R1+0x15b8], R90 ;  /* 0x0015b85a01007387 */ /* 0x000fe80000100a00 */
[----:B------:R-:W2:Y:S04]  /*70090*/  LDL.LU.64 R52, [R1+0xd80] ;  /* 0x000d800001347983 */ /* 0x000ea80000300a00 */
[----:B------:R-:W-:Y:S04]  /*700a0*/  STL.64 [R1+0x1570], R84 ;  /* 0x0015705401007387 */ /* 0x000fe80000100a00 */
[----:B------:R-:W-:Y:S04]  /*700b0*/  STL.64 [R1+0x1578], R86 ;  /* 0x0015785601007387 */ /* 0x000fe80000100a00 */
[----:B------:R-:W2:Y:S01]  /*700c0*/  LDL.LU.64 R54, [R1+0xd88] ;  /* 0x000d880001367983 */ /* 0x000ea20000300a00 */
[C---:B------:R-:W-:Y:S08]  /*700d0*/  HMMA.1688.F32.TF32 R48, R152.reuse, R220, R48 ;  /* 0x000000dc9830723c */ /* 0x040ff00000081030 */
[C---:B------:R-:W-:Y:S11]  /*700e0*/  HMMA.1688.F32.TF32 R80, R152.reuse, R216, R80 ;  /* 0x000000d89850723c */ /* 0x040ff60000081050 */
[----:B------:R-:W-:Y:S04]  /*700f0*/  @!UPT UIADD3 URZ, URZ, URZ, URZ ;  /* 0x0000003f3f3ff290 */ /* 0x000fe8000fffe03f */
[----:B------:R1:W-:Y:S04]  /*70100*/  STL.64 [R1+0x1530], R48 ;  /* 0x0015303001007387 */ /* 0x0003e80000100a00 */
[----:B------:R3:W-:Y:S01]  /*70110*/  STL.64 [R1+0x1538], R50 ;  /* 0x0015383201007387 */ /* 0x0007e20000100a00 */
[C---:B------:R-:W-:Y:S03]  /*70120*/  HMMA.1688.F32.TF32 R76, R152.reuse, R212, R76 ;  /* 0x000000d4984c723c */ /* 0x040fe6000008104c */
[----:B-1----:R-:W4:Y:S04]  /*70130*/  LDL.LU.64 R48, [R1+0xd40] ;  /* 0x000d400001307983 */ /* 0x002f280000300a00 */
[----:B---3--:R-:W4:Y:S01]  /*70140*/  LDL.LU.64 R50, [R1+0xd48] ;  /* 0x000d480001327983 */ /* 0x008f220000300a00 */
        /* <DEDUP_REMOVED lines=8> */
[----:B------:R-:W-:Y:S01]  /*701d0*/  STL.64 [R1+0x1408], R78 ;  /* 0x0014084e01007387 */ /* 0x000fe20000100a00 */
[----:B------:R-:W-:-:S03]  /*701e0*/  MOV R228, R59 ;  /* 0x0000003b00e47202 */ /* 0x000fc60000000f00 */
[----:B------:R-:W-:Y:S01]  /*701f0*/  STL.64 [R1+0x13e0], R72 ;  /* 0x0013e04801007387 */ /* 0x000fe20000100a00 */
[----:B------:R-:W-:-:S03]  /*70200*/  IMAD.MOV.U32 R229, RZ, RZ, R58 ;  /* 0x000000ffffe57224 */ /* 0x000fc600078e003a */
[----:B------:R-:W-:Y:S01]  /*70210*/  STL.64 [R1+0x13e8], R74 ;  /* 0x0013e84a01007387 */ /* 0x000fe20000100a00 */
[----:B------:R-:W-:-:S03]  /*70220*/  IMAD.MOV.U32 R236, RZ, RZ, R57 ;  /* 0x000000ffffec7224 */ /* 0x000fc600078e0039 */
[----:B------:R-:W-:Y:S01]  /*70230*/  STL.64 [R1+0x12d0], R68 ;  /* 0x0012d04401007387 */ /* 0x000fe20000100a00 */
[----:B------:R-:W-:-:S03]  /*70240*/  MOV R245, R56 ;  /* 0x0000003800f57202 */ /* 0x000fc60000000f00 */
[----:B------:R-:W-:Y:S04]  /*70250*/  STL.64 [R1+0x12d8], R70 ;  /* 0x0012d84601007387 */ /* 0x000fe80000100a00 */
[----:B------:R-:W-:Y:S04]  /*70260*/  STL.64 [R1+0x12a0], R64 ;  /* 0x0012a04001007387 */ /* 0x000fe80000100a00 */
[----:B------:R-:W-:Y:S04]  /*70270*/  STL.64 [R1+0x12a8], R66 ;  /* 0x0012a84201007387 */ /* 0x000fe80000100a00 */
[----:B------:R-:W-:Y:S04]  /*70280*/  STL.64 [R1+0x1020], R60 ;  /* 0x0010203c01007387 */ /* 0x000fe80000100a00 */
[----:B------:R-:W-:Y:S04]  /*70290*/  STL.64 [R1+0x1028], R62 ;  /* 0x0010283e01007387 */ /* 0x000fe80000100a00 */
[----:B------:R-:W-:Y:S04]  /*702a0*/  STL [R1+0x80f4], R228 ;  /* 0x0080f4e401007387 */ /* 0x000fe80000100800 */
[----:B------:R-:W-:Y:S04]  /*702b0*/  STL [R1+0x80f0], R229 ;  /* 0x0080f0e501007387 */ /* 0x000fe80000100800 */
[----:B------:R-:W-:Y:S04]  /*702c0*/  STL [R1+0x80ec], R236 ;  /* 0x0080ecec01007387 */ /* 0x000fe80000100800 */
[----:B------:R-:W-:Y:S01]  /*702d0*/  STL [R1+0x80e8], R245 ;  /* 0x0080e8f501007387 */ /* 0x000fe20000100800 */
[----:B--2---:R-:W-:Y:S11]  /*702e0*/  HMMA.1688.F32.TF32 R52, R152, R188, R52 ;  /* 0x000000bc9834723c */ /* 0x004ff60000081034 */
[----:B------:R-:W-:Y:S11]  /*702f0*/  @!UPT UIADD3 URZ, URZ, URZ, URZ ;  /* 0x0000003f3f3ff290 */ /* 0x000ff6000fffe03f */
[----:B------:R-:W-:Y:S01]  /*70300*/  @!UPT UIADD3 URZ, URZ, URZ, URZ ;  /* 0x0000003f3f3ff290 */ /* 0x000fe2000fffe03f */
[----:B------:R1:W-:Y:S04]  /*70310*/  STL.64 [R1+0xea0], R52 ;  /* 0x000ea03401007387 */ /* 0x0003e80000100a00 */
[----:B------:R2:W-:Y:S01]  /*70320*/  STL.64 [R1+0xea8], R54 ;  /* 0x000ea83601007387 */ /* 0x0005e20000100a00 */
[----:B-1----:R-:W-:Y:S01]  /*70330*/  IMAD.MOV.U32 R52, RZ, RZ, R140 ;  /* 0x000000ffff347224 */ /* 0x002fe200078e008c */
[----:B------:R-:W-:Y:S02]  /*70340*/  MOV R53, R141 ;  /* 0x0000008d00357202 */ /* 0x000fe40000000f00 */
[----:B------:R-:W3:Y:S01]  /*70350*/  LDL.LU R140, [R1+0x8540] ;  /* 0x00854000018c7983 */ /* 0x000ee20000300800 */
[----:B--2---:R-:W-:-:S03]  /*70360*/  IMAD.MOV.U32 R54, RZ, RZ, R142 ;  /* 0x000000ffff367224 */ /* 0x004fc600078e008e */
[----:B------:R-:W3:Y:S01]  /*70370*/  LDL.LU R141, [R1+0x853c] ;  /* 0x00853c00018d7983 */ /* 0x000ee20000300800 */
[----:B------:R-:W-:-:S03]  /*70380*/  IMAD.MOV.U32 R55, RZ, RZ, R143 ;  /* 0x000000ffff377224 */ /* 0x000fc600078e008f */
[----:B------:R-:W3:Y:S04]  /*70390*/  LDL.LU R142, [R1+0x8538] ;  /* 0x00853800018e7983 */ /* 0x000ee80000300800 */
[----:B------:R-:W3:Y:S04]  /*703a0*/  LDL.LU R143, [R1+0x8534] ;  /* 0x00853400018f7983 */ /* 0x000ee80000300800 */
[----:B------:R-:W2:Y:S04]  /*703b0*/  LDL.LU R116, [R1+0x8530] ;  /* 0x0085300001747983 */ /* 0x000ea80000300800 */
[----:B------:R-:W2:Y:S04]  /*703c0*/  LDL.LU R117, [R1+0x852c] ;  /* 0x00852c0001757983 */ /* 0x000ea80000300800 */
[----:B------:R-:W2:Y:S04]  /*703d0*/  LDL.LU R118, [R1+0x8528] ;  /* 0x0085280001767983 */ /* 0x000ea80000300800 */
[----:B------:R-:W2:Y:S01]  /*703e0*/  LDL.LU R119, [R1+0x8524] ;  /* 0x0085240001777983 */ /* 0x000ea20000300800 */
[C---:B----4-:R-:W-:Y:S11]  /*703f0*/  HMMA.1688.F32.TF32 R48, R152.reuse, R184, R48 ;  /* 0x000000b89830723c */ /* 0x050ff60000081030 */
[----:B------:R-:W-:Y:S11]  /*70400*/  @!UPT UIADD3 URZ, URZ, URZ, URZ ;  /* 0x0000003f3f3ff290 */ /* 0x000ff6000fffe03f */
[----:B------:R-:W-:Y:S02]  /*70410*/  @!UPT UIADD3 URZ, URZ, URZ, URZ ;  /* 0x0000003f3f3ff290 */ /* 0x000fe4000fffe03f */
[----:B------:R-:W-:Y:S01]  /*70420*/  IMAD.MOV.U32 R228, RZ, RZ, R48 ;  /* 0x000000ffffe47224 */ /* 0x000fe200078e0030 */
[----:B------:R-:W-:Y:S01]  /*70430*/  MOV R236, R50 ;  /* 0x0000003200ec7202 */ /* 0x000fe20000000f00 */
[----:B------:R-:W-:Y:S02]  /*70440*/  IMAD.MOV.U32 R229, RZ, RZ, R49 ;  /* 0x000000ffffe57224 */ /* 0x000fe400078e0031 */
[----:B------:R-:W-:Y:S02]  /*70450*/  IMAD.MOV.U32 R245, RZ, RZ, R51 ;  /* 0x000000fffff57224 */ /* 0x000fe400078e0033 */
[C---:B------:R-:W-:Y:S08]  /*70460*/  HMMA.1688.F32.TF32 R48, R152.reuse, R180, R120 ;  /* 0x000000b49830723c */ /* 0x040ff00000081078 */
[C---:B------:R-:W-:Y:S08]  /*70470*/  HMMA.1688.F32.TF32 R124, R152.reuse, R176, R124 ;  /* 0x000000b0987c723c */ /* 0x040ff0000008107c */
[C---:B------:R-:W-:Y:S08]  /*70480*/  HMMA.1688.F32.TF32 R128, R152.reuse, R172, R128 ;  /* 0x000000ac9880723c */ /* 0x040ff00000081080 */
[----:B------:R-:W-:Y:S01]  /*70490*/  HMMA.1688.F32.TF32 R132, R152, R168, R132 ;  /* 0x000000a89884723c */ /* 0x000fe20000081084 */
[----:B------:R-:W-:Y:S01]  /*704a0*/  IMAD.MOV.U32 R193, RZ, RZ, R48 ;  /* 0x000000ffffc17224 */ /* 0x000fe200078e0030 */
[----:B------:R-:W-:Y:S01]  /*704b0*/  MOV R189, R50 ;  /* 0x0000003200bd7202 */ /* 0x000fe20000000f00 */
[----:B------:R-:W-:-:S05]  /*704c0*/  IMAD.MOV.U32 R192, RZ, RZ, R49 ;  /* 0x000000ffffc07224 */ /* 0x000fca00078e0031 */
[----:B------:R-:W-:Y:S01]  /*704d0*/  HMMA.1688.F32.TF32 R136, R152, R164, R136 ;  /* 0x000000a49888723c */ /* 0x000fe20000081088 */
[----:B------:R-:W-:Y:S01]  /*704e0*/  IMAD.MOV.U32 R188, RZ, RZ, R51 ;  /* 0x000000ffffbc7224 */ /* 0x000fe200078e0033 */
[----:B------:R-:W-:Y:S01]  /*704f0*/  STL.64 [R1+0x8330], R246 ;  /* 0x008330f601007387 */ /* 0x000fe20000100a00 */
[----:B------:R-:W-:Y:S01]  /*70500*/  IMAD.MOV.U32 R72, RZ, RZ, R214 ;  /* 0x000000ffff487224 */ /* 0x000fe200078e00d6 */
[----:B------:R-:W-:Y:S01]  /*70510*/  MOV R73, R215 ;  /* 0x000000d700497202 */ /* 0x000fe20000000f00 */
[----:B------:R-:W-:Y:S01]  /*70520*/  IMAD.MOV.U32 R74, RZ, RZ, R218 ;  /* 0x000000ffff4a7224 */ /* 0x000fe200078e00da */
[----:B------:R-:W-:Y:S01]  /*70530*/  MOV R76, R207 ;  /* 0x000000cf004c7202 */ /* 0x000fe20000000f00 */
[----:B------:R-:W-:Y:S01]  /*70540*/  IMAD.MOV.U32 R75, RZ, RZ, R219 ;  /* 0x000000ffff4b7224 */ /* 0x000fe200078e00db */
        /* <DEDUP_REMOVED lines=8> */
[----:B------:R-:W-:-:S03]  /*705d0*/  IMAD.MOV.U32 R9, RZ, RZ, R48 ;  /* 0x000000ffff097224 */ /* 0x000fc600078e0030 */
[----:B------:R-:W-:Y:S01]  /*705e0*/  STL.64 [R1+0x8130], R138 ;  /* 0x0081308a01007387 */ /* 0x000fe20000100a00 */
[----:B------:R-:W-:Y:S01]  /*705f0*/  MOV R8, R49 ;  /* 0x0000003100087202 */ /* 0x000fe20000000f00 */
[----:B------:R-:W-:Y:S02]  /*70600*/  IMAD.MOV.U32 R5, RZ, RZ, R50 ;  /* 0x000000ffff057224 */ /* 0x000fe400078e0032 */
[----:B------:R-:W-:Y:S01]  /*70610*/  STL.64 [R1+0x8128], R136 ;  /* 0x0081288801007387 */ /* 0x000fe20000100a00 */
[----:B------:R-:W-:Y:S02]  /*70620*/  IMAD.MOV.U32 R4, RZ, RZ, R51 ;  /* 0x000000ffff047224 */ /* 0x000fe400078e0033 */
[----:B------:R-:W-:Y:S01]  /*70630*/  HMMA.1688.F32.TF32 R48, R240, R42, R248 ;  /* 0x0000002af030723c */ /* 0x000fe200000810f8 */
[----:B------:R-:W-:Y:S01]  /*70640*/  IMAD.MOV.U32 R77, RZ, RZ, R206 ;  /* 0x000000ffff4d7224 */ /* 0x000fe200078e00ce */
[----:B------:R-:W-:Y:S01]  /*70650*/  MOV R79, R211 ;  /* 0x000000d3004f7202 */ /* 0x000fe20000000f00 */
[----:B------:R-:W-:-:S02]  /*70660*/  IMAD.MOV.U32 R78, RZ, RZ, R210 ;  /* 0x000000ffff4e7224 */ /* 0x000fc400078e00d2 */
[----:B------:R-:W-:Y:S01]  /*70670*/  IMAD.MOV.U32 R80, RZ, RZ, R15 ;  /* 0x000000ffff507224 */ /* 0x000fe200078e000f */
[----:B------:R-:W-:Y:S01]  /*70680*/  MOV R82, R11 ;  /* 0x0000000b00527202 */ /* 0x000fe20000000f00 */
[----:B------:R-:W-:Y:S01]  /*70690*/  IMAD.MOV.U32 R248, RZ, RZ, R230 ;  /* 0x000000fffff87224 */ /* 0x000fe200078e00e6 */
[----:B------:R-:W-:Y:S01]  /*706a0*/  MOV R250, R234 ;  /* 0x000000ea00fa7202 */ /* 0x000fe20000000f00 */
[----:B------:R-:W-:Y:S01]  /*706b0*/  IMAD.MOV.U32 R249, RZ, RZ, R231 ;  /* 0x000000fffff97224 */ /* 0x000fe200078e00e7 */
[----:B------:R-:W-:Y:S01]  /*706c0*/  MOV R149, R202 ;  /* 0x000000ca00957202 */ /* 0x000fe20000000f00 */
[----:B------:R-:W-:Y:S02]  /*706d0*/  IMAD.MOV.U32 R251, RZ, RZ, R235 ;  /* 0x000000fffffb7224 */ /* 0x000fe400078e00eb */
[----:B------:R-:W-:Y:S02]  /*706e0*/  IMAD.MOV.U32 R148, RZ, RZ, R203 ;  /* 0x000000ffff947224 */ /* 0x000fe400078e00cb */
[----:B------:R-:W-:Y:S01]  /*706f0*/  IMAD.MOV.U32 R150, RZ, RZ, R199 ;  /* 0x000000ffff967224 */ /* 0x000fe200078e00c7 */
[----:B------:R-:W-:Y:S01]  /*70700*/  MOV R144, R227 ;  /* 0x000000e300907202 */ /* 0x000fe20000000f00 */
[----:B---3--:R-:W-:Y:S01]  /*70710*/  HMMA.1688.F32.TF32 R140, R152, R160, R140 ;  /* 0x000000a0988c723c */ /* 0x008fe2000008108c */
[----:B------:R-:W-:-:S02]  /*70720*/  IMAD.MOV.U32 R81, RZ, RZ, R14 ;  /* 0x000000ffff517224 */ /* 0x000fc400078e000e */
[----:B------:R-:W-:Y:S02]  /*70730*/  IMAD.MOV.U32 R151, RZ, RZ, R198 ;  /* 0x000000ffff977224 */ /* 0x000fe400078e00c6 */
[----:B------:R-:W-:Y:S01]  /*70740*/  IMAD.MOV.U32 R145, RZ, RZ, R226 ;  /* 0x000000ffff917224 */ /* 0x000fe200078e00e2 */
[----:B------:R-:W-:Y:S01]  /*70750*/  MOV R147, R222 ;  /* 0x000000de00937202 */ /* 0x000fe20000000f00 */
[----:B------:R-:W-:Y:S02]  /*70760*/  IMAD.MOV.U32 R83, RZ, RZ, R10 ;  /* 0x000000ffff537224 */ /* 0x000fe400078e000a */
[----:B------:R-:W-:Y:S01]  /*70770*/  IMAD.MOV.U32 R146, RZ, RZ, R223 ;  /* 0x000000ffff927224 */ /* 0x000fe200078e00df */
[----:B------:R-:W-:Y:S01]  /*70780*/  MOV R88, R18 ;  /* 0x0000001200587202 */ /* 0x000fe20000000f00 */
[----:B------:R-:W-:Y:S01]  /*70790*/  IMAD.MOV.U32 R89, RZ, RZ, R19 ;  /* 0x000000ffff597224 */ /* 0x000fe200078e0013 */
[----:B------:R-:W-:Y:S01]  /*707a0*/  MOV R91, R23 ;  /* 0x00000017005b7202 */ /* 0x000fe20000000f00 */
[----:B------:R-:W-:-:S02]  /*707b0*/  IMAD.MOV.U32 R90, RZ, RZ, R22 ;  /* 0x000000ffff5a7224 */ /* 0x000fc400078e0016 */
[----:B------:R-:W-:Y:S01]  /*707c0*/  IMAD.MOV.U32 R84, RZ, RZ, R26 ;  /* 0x000000ffff547224 */ /* 0x000fe200078e001a */
[----:B--2---:R-:W-:Y:S01]  /*707d0*/  HMMA.1688.F32.TF32 R152, R152, R156, R116 ;  /* 0x0000009c9898723c */ /* 0x004fe20000081074 */
[----:B------:R-:W-:Y:S01]  /*707e0*/  MOV R161, R48 ;  /* 0x0000003000a17202 */ /* 0x000fe20000000f00 */
[----:B------:R-:W-:Y:S01]  /*707f0*/  IMAD.MOV.U32 R85, RZ, RZ, R38 ;  /* 0x000000ffff557224 */ /* 0x000fe200078e0026 */
[----:B------:R-:W-:Y:S01]  /*70800*/  MOV R86, R39 ;  /* 0x0000002700567202 */ /* 0x000fe20000000f00 */
[----:B------:R-:W-:Y:S01]  /*70810*/  IMAD.MOV.U32 R87, RZ, RZ, R34 ;  /* 0x000000ffff577224 */ /* 0x000fe200078e0022 */
[----:B------:R-:W-:Y:S04]  /*70820*/  LDS R120, [R2+0x4100] ;  /* 0x0041000002787984 */ /* 0x000fe80000000800 */
[----:B------:R-:W-:Y:S04]  /*70830*/  STL.64 [R1+0x8140], R142 ;  /* 0x0081408e01007387 */ /* 0x000fe80000100a00 */
[----:B------:R-:W-:Y:S01]  /*70840*/  STL.64 [R1+0x8138], R140 ;  /* 0x0081388c01007387 */ /* 0x000fe20000100a00 */
[----:B------:R-:W-:Y:S01]  /*70850*/  IMAD.MOV.U32 R160, RZ, RZ, R49 ;  /* 0x000000ffffa07224 */ /* 0x000fe200078e0031 */
[----:B------:R-:W-:Y:S01]  /*70860*/  MOV R156, R51 ;  /* 0x00000033009c7202 */ /* 0x000fe20000000f00 */
[----:B------:R-:W-:Y:S01]  /*70870*/  IMAD.MOV.U32 R157, RZ, RZ, R50 ;  /* 0x000000ffff9d7224 */ /* 0x000fe200078e0032 */
[----:B------:R-:W-:Y:S01]  /*70880*/  LDS R122, [R2+0x6100] ;  /* 0x00610000027a7984 */ /* 0x000fe20000000800 */
[----:B------:R-:W-:Y:S01]  /*70890*/  IMAD.MOV.U32 R52, RZ, RZ, R35 ;  /* 0x000000ffff347224 */ /* 0x000fe200078e0023 */
[----:B------:R-:W-:Y:S01]  /*708a0*/  MOV R53, R27 ;  /* 0x0000001b00357202 */ /* 0x000fe20000000f00 */
[----:B------:R-:W-:Y:S01]  /*708b0*/  IMAD.MOV.U32 R54, RZ, RZ, R30 ;  /* 0x000000ffff367224 */ /* 0x000fe200078e001e */
[----:B------:R-:W-:Y:S04]  /*708c0*/  LDS R116, [R2+0x4080] ;  /* 0x0040800002747984 */ /* 0x000fe80000000800 */
[----:B------:R-:W-:Y:S04]  /*708d0*/  STL.64 [R1+0x82d0], R154 ;  /* 0x0082d09a01007387 */ /* 0x000fe80000100a00 */
[----:B------:R-:W-:Y:S04]  /*708e0*/  STL.64 [R1+0x82c8], R152 ;  /* 0x0082c89801007387 */ /* 0x000fe80000100a00 */
[----:B------:R-:W2:Y:S04]  /*708f0*/  LDL.LU R230, [R1+0x8520] ;  /* 0x0085200001e67983 */ /* 0x000ea80000300800 */
[----:B------:R-:W3:Y:S04]  /*70900*/  LDL.LU R231, [R1+0x851c] ;  /* 0x00851c0001e77983 */ /* 0x000ee80000300800 */
        /* <DEDUP_REMOVED lines=18> */
[----:B------:R-:W-:-:S03]  /*70a30*/  IMAD.MOV.U32 R48, RZ, RZ, R7 ;  /* 0x000000ffff307224 */ /* 0x000fc600078e0007 */
[----:B------:R-:W4:Y:S01]  /*70a40*/  LDL.LU R227, [R1+0x84d0] ;  /* 0x0084d00001e37983 */ /* 0x000f220000300800 */
[----:B------:R-:W-:-:S03]  /*70a50*/  IMAD.MOV.U32 R49, RZ, RZ, R6 ;  /* 0x000000ffff317224 */ /* 0x000fc600078e0006 */
[----:B------:R-:W4:Y:S01]  /*70a60*/  LDL.LU R226, [R1+0x84cc] ;  /* 0x0084cc0001e27983 */ /* 0x000f220000300800 */
[----:B------:R-:W-:-:S03]  /*70a70*/  MOV R50, R239 ;  /* 0x000000ef00327202 */ /* 0x000fc60000000f00 */
[----:B------:R-:W4:Y:S01]  /*70a80*/  LDL.LU R223, [R1+0x84c8] ;  /* 0x0084c80001df7983 */ /* 0x000f220000300800 */
[----:B------:R-:W-:-:S03]  /*70a90*/  IMAD.MOV.U32 R51, RZ, RZ, R238 ;  /* 0x000000ffff337224 */ /* 0x000fc600078e00ee */
[----:B------:R-:W4:Y:S04]  /*70aa0*/  LDL.LU R222, [R1+0x84c4] ;  /* 0x0084c40001de7983 */ /* 0x000f280000300800 */
[----:B------:R-:W4:Y:S04]  /*70ab0*/  LDL.LU R7, [R1+0x84c0] ;  /* 0x0084c00001077983 */ /* 0x000f280000300800 */
[----:B------:R-:W4:Y:S04]  /*70ac0*/  LDL.LU R6, [R1+0x84bc] ;  /* 0x0084bc0001067983 */ /* 0x000f280000300800 */
[----:B------:R-:W4:Y:S04]  /*70ad0*/  LDL.LU R239, [R1+0x84b8] ;  /* 0x0084b80001ef7983 */ /* 0x000f280000300800 */
[----:B------:R-:W4:Y:S01]  /*70ae0*/  LDL.LU R238, [R1+0x84b4] ;  /* 0x0084b40001ee7983 */ /* 0x000f220000300800 */
[----:B------:R-:W-:-:S03]  /*70af0*/  IMAD.MOV.U32 R55, RZ, RZ, R31 ;  /* 0x000000ffff377224 */ /* 0x000fc600078e001f */
[----:B------:R-:W-:Y:S04]  /*70b00*/  LDS R118, [R2+0x6080] ;  /* 0x0060800002767984 */ /* 0x000fe80000000800 */
[----:B------:R-:W-:Y:S04]  /*70b10*/  LDS R117, [R0+0x4080] ;  /* 0x0040800000757984 */ /* 0x000fe80000000800 */
[----:B------:R-:W1:Y:S04]  /*70b20*/  LDS R119, [R0+0x6080] ;  /* 0x0060800000777984 */ /* 0x000e680000000800 */
[----:B------:R-:W-:Y:S04]  /*70b30*/  LDS R121, [R0+0x4100] ;  /* 0x0041000000797984 */ /* 0x000fe80000000800 */
[----:B------:R-:W1:Y:S01]  /*70b40*/  LDS R123, [R0+0x6100] ;  /* 0x00610000007b7984 */ /* 0x000e620000000800 */
[----:B--2---:R-:W-:-:S02]  /*70b50*/  IMAD.MOV.U32 R95, RZ, RZ, R230 ;  /* 0x000000ffff5f7224 */ /* 0x004fc400078e00e6 */
[----:B---3--:R-:W-:Y:S01]  /*70b60*/  IMAD.MOV.U32 R94, RZ, RZ, R231 ;  /* 0x000000ffff5e7224 */ /* 0x008fe200078e00e7 */
[----:B----4-:R-:W-:Y:S01]  /*70b70*/  MOV R93, R234 ;  /* 0x000000ea005d7202 */ /* 0x010fe20000000f00 */
[----:B------:R-:W-:Y:S02]  /*70b80*/  IMAD.MOV.U32 R92, RZ, RZ, R235 ;  /* 0x000000ffff5c7224 */ /* 0x000fe400078e00eb */
[----:B------:R-:W2:Y:S04]  /*70b90*/  LDL.LU R235, [R1+0x84b0] ;  /* 0x0084b00001eb7983 */ /* 0x000ea80000300800 */
[----:B------:R-:W3:Y:S04]  /*70ba0*/  LDL.LU R234, [R1+0x84ac] ;  /* 0x0084ac0001ea7983 */ /* 0x000ee80000300800 */
[----:B------:R-:W4:Y:S01]  /*70bb0*/  LDL.LU R231, [R1+0x84a8] ;  /* 0x0084a80001e77983 */ /* 0x000f220000300800 */
[----:B------:R-:W-:-:S02]  /*70bc0*/  IMAD.MOV.U32 R98, RZ, RZ, R215 ;  /* 0x000000ffff627224 */ /* 0x000fc400078e00d7 */
[----:B------:R-:W-:Y:S01]  /*70bd0*/  IMAD.MOV.U32 R97, RZ, RZ, R218 ;  /* 0x000000ffff617224 */ /* 0x000fe200078e00da */
[----:B------:R-:W4:Y:S01]  /*70be0*/  LDL.LU R230, [R1+0x84a4] ;  /* 0x0084a40001e67983 */ /* 0x000f220000300800 */
[----:B------:R-:W-:-:S03]  /*70bf0*/  MOV R96, R219 ;  /* 0x000000db00607202 */ /* 0x000fc60000000f00 */
[----:B------:R-:W4:Y:S01]  /*70c00*/  LDL.LU R219, [R1+0x84a0] ;  /* 0x0084a00001db7983 */ /* 0x000f220000300800 */
[----:B------:R-:W-:-:S03]  /*70c10*/  MOV R99, R214 ;  /* 0x000000d600637202 */ /* 0x000fc60000000f00 */
[----:B------:R-:W4:Y:S04]  /*70c20*/  LDL.LU R218, [R1+0x849c] ;  /* 0x00849c0001da7983 */ /* 0x000f280000300800 */
[----:B------:R-:W4:Y:S01]  /*70c30*/  LDL.LU R215, [R1+0x8498] ;  /* 0x0084980001d77983 */ /* 0x000f220000300800 */
[----:B------:R-:W-:Y:S01]  /*70c40*/  MOV R102, R206 ;  /* 0x000000ce00667202 */ /* 0x000fe20000000f00 */
[----:B------:R-:W-:Y:S02]  /*70c50*/  IMAD.MOV.U32 R101, RZ, RZ, R210 ;  /* 0x000000ffff657224 */ /* 0x000fe400078e00d2 */
[----:B------:R-:W4:Y:S01]  /*70c60*/  LDL.LU R214, [R1+0x8494] ;  /* 0x0084940001d67983 */ /* 0x000f220000300800 */
[----:B------:R-:W-:-:S03]  /*70c70*/  IMAD.MOV.U32 R100, RZ, RZ, R211 ;  /* 0x000000ffff647224 */ /* 0x000fc600078e00d3 */
[----:B------:R-:W4:Y:S01]  /*70c80*/  LDL.LU R211, [R1+0x8490] ;  /* 0x0084900001d37983 */ /* 0x000f220000300800 */
[----:B------:R-:W-:-:S03]  /*70c90*/  IMAD.MOV.U32 R103, RZ, RZ, R207 ;  /* 0x000000ffff677224 */ /* 0x000fc600078e00cf */
[----:B------:R-:W4:Y:S04]  /*70ca0*/  LDL.LU R210, [R1+0x848c] ;  /* 0x00848c0001d27983 */ /* 0x000f280000300800 */
[----:B------:R-:W4:Y:S04]  /*70cb0*/  LDL.LU R206, [R1+0x8488] ;  /* 0x0084880001ce7983 */ /* 0x000f280000300800 */
[----:B------:R-:W4:Y:S01]  /*70cc0*/  LDL.LU R207, [R1+0x8484] ;  /* 0x0084840001cf7983 */ /* 0x000f220000300800 */
[----:B------:R-:W-:Y:S02]  /*70cd0*/  IMAD.MOV.U32 R111, RZ, RZ, R203 ;  /* 0x000000ffff6f7224 */ /* 0x000fe400078e00cb */
[----:B------:R-:W-:Y:S01]  /*70ce0*/  IMAD.MOV.U32 R110, RZ, RZ, R202 ;  /* 0x000000ffff6e7224 */ /* 0x000fe200078e00ca */
[----:B------:R-:W-:Y:S01]  /*70cf0*/  MOV R109, R199 ;  /* 0x000000c7006d7202 */ /* 0x000fe20000000f00 */
[----:B------:R-:W-:-:S02]  /*70d00*/  IMAD.MOV.U32 R108, RZ, RZ, R198 ;  /* 0x000000ffff6c7224 */ /* 0x000fc400078e00c6 */
[----:B------:R-:W4:Y:S04]  /*70d10*/  LDL.LU R198, [R1+0x8480] ;  /* 0x0084800001c67983 */ /* 0x000f280000300800 */
[----:B------:R-:W4:Y:S04]  /*70d20*/  LDL.LU R199, [R1+0x847c] ;  /* 0x00847c0001c77983 */ /* 0x000f280000300800 */
[----:B------:R-:W4:Y:S04]  /*70d30*/  LDL.LU R202, [R1+0x8478] ;  /* 0x0084780001ca7983 */ /* 0x000f280000300800 */
[----:B------:R-:W4:Y:S01]  /*70d40*/  LDL.LU R203, [R1+0x8474] ;  /* 0x0084740001cb7983 */ /* 0x000f220000300800 */
[----:B------:R-:W-:Y:S01]  /*70d50*/  MOV R113, R223 ;  /* 0x000000df00717202 */ /* 0x000fe20000000f00 */
[----:B------:R-:W-:-:S02]  /*70d60*/  IMAD.MOV.U32 R112, RZ, RZ, R222 ;  /* 0x000000ffff707224 */ /* 0x000fc400078e00de */
[----:B------:R-:W-:Y:S02]  /*70d70*/  IMAD.MOV.U32 R114, RZ, RZ, R226 ;  /* 0x000000ffff727224 */ /* 0x000fe400078e00e2 */
[----:B------:R-:W-:Y:S02]  /*70d80*/  IMAD.MOV.U32 R115, RZ, RZ, R227 ;  /* 0x000000ffff737224 */ /* 0x000fe400078e00e3 */
[----:B------:R-:W-:Y:S01]  /*70d90*/  IMAD.MOV.U32 R63, RZ, RZ, R7 ;  /* 0x000000ffff3f7224 */ /* 0x000fe200078e0007 */
[----:B------:R-:W-:Y:S01]  /*70da0*/  MOV R62, R6 ;  /* 0x00000006003e7202 */ /* 0x000fe20000000f00 */
[----:B------:R-:W-:Y:S02]  /*70db0*/  IMAD.MOV.U32 R104, RZ, RZ, R10 ;  /* 0x000000ffff687224 */ /* 0x000fe400078e000a */
[----:B------:R-:W-:Y:S02]  /*70dc0*/  IMAD.MOV.U32 R61, RZ, RZ, R239 ;  /* 0x000000ffff3d7224 */ /* 0x000fe400078e00ef */
[----:B------:R-:W-:Y:S01]  /*70dd0*/  IMAD.MOV.U32 R60, RZ, RZ, R238 ;  /* 0x000000ffff3c7224 */ /* 0x000fe200078e00ee */
[----:B------:R-:W-:Y:S01]  /*70de0*/  MOV R105, R11 ;  /* 0x0000000b00697202 */ /* 0x000fe20000000f00 */
[----:B------:R-:W-:-:S02]  /*70df0*/  IMAD.MOV.U32 R106, RZ, RZ, R14 ;  /* 0x000000ffff6a7224 */ /* 0x000fc400078e000e */
[----:B------:R-:W-:Y:S01]  /*70e00*/  IMAD.MOV.U32 R107, RZ, RZ, R15 ;  /* 0x000000ffff6b7224 */ /* 0x000fe200078e000f */
[----:B--2---:R-:W-:Y:S01]  /*70e10*/  MOV R67, R235 ;  /* 0x000000eb00437202 */ /* 0x004fe20000000f00 */
[----:B---3--:R-:W-:Y:S02]  /*70e20*/  IMAD.MOV.U32 R66, RZ, RZ, R234 ;  /* 0x000000ffff427224 */ /* 0x008fe400078e00ea */
[----:B----4-:R-:W-:Y:S02]  /*70e30*/  IMAD.MOV.U32 R65, RZ, RZ, R231 ;  /* 0x000000ffff417224 */ /* 0x010fe400078e00e7 */
[----:B------:R-:W-:Y:S01]  /*70e40*/  IMAD.MOV.U32 R71, RZ, RZ, R219 ;  /* 0x000000ffff477224 */ /* 0x000fe200078e00db */
[----:B------:R-:W-:Y:S01]  /*70e50*/  MOV R70, R218 ;  /* 0x000000da00467202 */ /* 0x000fe20000000f00 */
[----:B------:R-:W-:Y:S02]  /*70e60*/  IMAD.MOV.U32 R69, RZ, RZ, R215 ;  /* 0x000000ffff457224 */ /* 0x000fe400078e00d7 */
[----:B------:R-:W-:Y:S01]  /*70e70*/  IMAD.MOV.U32 R68, RZ, RZ, R214 ;  /* 0x000000ffff447224 */ /* 0x000fe200078e00d6 */
[----:B------:R-:W-:Y:S01]  /*70e80*/  MOV R59, R211 ;  /* 0x000000d3003b7202 */ /* 0x000fe20000000f00 */
[----:B------:R-:W-:Y:S01]  /*70e90*/  IMAD.MOV.U32 R58, RZ, RZ, R210 ;  /* 0x000000ffff3a7224 */ /* 0x000fe200078e00d2 */
[----:B------:R-:W-:-:S02]  /*70ea0*/  MOV R56, R206 ;  /* 0x000000ce00387202 */ /* 0x000fc40000000f00 */
[----:B------:R-:W2:Y:S01]  /*70eb0*/  LDL.LU R206, [R1+0x8470] ;  /* 0x0084700001ce7983 */ /* 0x000ea20000300800 */
[----:B------:R-:W-:-:S03]  /*70ec0*/  IMAD.MOV.U32 R57, RZ, RZ, R207 ;  /* 0x000000ffff397224 */ /* 0x000fc600078e00cf */
[----:B------:R-:W2:Y:S04]  /*70ed0*/  LDL.LU R207, [R1+0x846c] ;  /* 0x00846c0001cf7983 */ /* 0x000ea80000300800 */
[----:B------:R-:W3:Y:S04]  /*70ee0*/  LDL.LU R210, [R1+0x8468] ;  /* 0x0084680001d27983 */ /* 0x000ee80000300800 */
[----:B------:R-:W3:Y:S04]  /*70ef0*/  LDL.LU R211, [R1+0x8464] ;  /* 0x0084640001d37983 */ /* 0x000ee80000300800 */
[----:B------:R-:W4:Y:S04]  /*70f00*/  LDL.LU R214, [R1+0x8460] ;  /* 0x0084600001d67983 */ /* 0x000f280000300800 */
[----:B------:R-:W4:Y:S04]  /*70f10*/  LDL.LU R215, [R1+0x845c] ;  /* 0x00845c0001d77983 */ /* 0x000f280000300800 */
[----:B------:R-:W2:Y:S04]  /*70f20*/  LDL.LU R218, [R1+0x8458] ;  /* 0x0084580001da7983 */ /* 0x000ea80000300800 */
[----:B------:R-:W2:Y:S01]  /*70f30*/  LDL.LU R219, [R1+0x8454] ;  /* 0x0084540001db7983 */ /* 0x000ea20000300800 */
[----:B------:R-:W-:-:S03]  /*70f40*/  MOV R64, R230 ;  /* 0x000000e600407202 */ /* 0x000fc60000000f00 */
        /* <DEDUP_REMOVED lines=23> */
[----:B------:R-:W3:Y:S04]  /*710c0*/  LDL.LU R34, [R1+0x83f4] ;  /* 0x0083f40001227983 */ /* 0x000ee80000300800 */
[----:B------:R-:W3:Y:S04]  /*710d0*/  LDL.LU R35, [R1+0x83f0] ;  /* 0x0083f00001237983 */ /* 0x000ee80000300800 */
[----:B------:R-:W3:Y:S04]  /*710e0*/  LDL.LU R27, [R1+0x83ec] ;  /* 0x0083ec00011b7983 */ /* 0x000ee80000300800 */
[----:B------:R-:W3:Y:S04]  /*710f0*/  LDL.LU R30, [R1+0x83e8] ;  /* 0x0083e800011e7983 */ /* 0x000ee80000300800 */
[----:B------:R-:W3:Y:S01]  /*71100*/  LDL.LU R31, [R1+0x83e4] ;  /* 0x0083e400011f7983 */ /* 0x000ee20000300800 */
[C---:B------:R-:W-:Y:S08]  /*71110*/  HMMA.1688.F32.TF32 R52, R240.reuse, R202, R52 ;  /* 0x000000caf034723c */ /* 0x040ff00000081034 */
[C---:B--2---:R-:W-:Y:S11]  /*71120*/  HMMA.1688.F32.TF32 R56, R240.reuse, R38, R56 ;  /* 0x00000026f038723c */ /* 0x044ff60000081038 */
[----:B------:R-:W-:Y:S11]  /*71130*/  @!UPT UIADD3 URZ, URZ, URZ, URZ ;  /* 0x0000003f3f3ff290 */ /* 0x000ff6000fffe03f */
[----:B------:R-:W-:Y:S02]  /*71140*/  @!UPT UIADD3 URZ, URZ, URZ, URZ ;  /* 0x0000003f3f3ff290 */ /* 0x000fe4000fffe03f */
[----:B------:R-:W-:Y:S01]  /*71150*/  MOV R169, R56 ;  /* 0x0000003800a97202 */ /* 0x000fe20000000f00 */
[----:B------:R-:W-:Y:S01]  /*71160*/  IMAD.MOV.U32 R168, RZ, RZ, R57 ;  /* 0x000000ffffa87224 */ /* 0x000fe200078e0039 */
[----:B------:R-:W-:Y:S01]  /*71170*/  MOV R164, R59 ;  /* 0x0000003b00a47202 */ /* 0x000fe20000000f00 */
[----:B------:R-:W-:Y:S02]  /*71180*/  IMAD.MOV.U32 R165, RZ, RZ, R58 ;  /* 0x000000ffffa57224 */ /* 0x000fe400078e003a */
[C---:B---3--:R-:W-:Y:S08]  /*71190*/  HMMA.1688.F32.TF32 R56, R240.reuse, R34, R68 ;  /* 0x00000022f038723c */ /* 0x048ff00000081044 */
[C---:B------:R-:W-:Y:S11]  /*711a0*/  HMMA.1688.F32.TF32 R60, R240.reuse, R26, R60 ;  /* 0x0000001af03c723c */ /* 0x040ff6000008103c */
[----:B------:R-:W-:Y:S05]  /*711b0*/  @!UPT UIADD3 URZ, URZ, URZ, URZ ;  /* 0x0000003f3f3ff290 */ /* 0x000fea000fffe03f */
[----:B------:R-:W-:Y:S01]  /*711c0*/  IMAD.MOV.U32 R177, RZ, RZ, R56 ;  /* 0x000000ffffb17224 */ /* 0x000fe200078e0038 */
[----:B------:R-:W-:Y:S01]  /*711d0*/  MOV R173, R58 ;  /* 0x0000003a00ad7202 */ /* 0x000fe20000000f00 */
[----:B------:R-:W-:Y:S02]  /*711e0*/  IMAD.MOV.U32 R176, RZ, RZ, R57 ;  /* 0x000000ffffb07224 */ /* 0x000fe400078e0039 */
[----:B------:R-:W-:Y:S02]  /*711f0*/  IMAD.MOV.U32 R172, RZ, RZ, R59 ;  /* 0x000000ffffac7224 */ /* 0x000fe400078e003b */
[C---:B------:R-:W-:Y:S01]  /*71200*/  HMMA.1688.F32.TF32 R56, R240.reuse, R30, R64 ;  /* 0x0000001ef038723c */ /* 0x040fe20000081040 */
[----:B------:R-:W-:Y:S07]  /*71210*/  STL.64 [R1+0x3700], R60 ;  /* 0x0037003c01007387 */ /* 0x000fee0000100a00 */
[C---:B------:R-:W-:Y:S01]  /*71220*/  HMMA.1688.F32.TF32 R64, R240.reuse, R22, R112 ;  /* 0x00000016f040723c */ /* 0x040fe20000081070 */
[----:B------:R2:W-:Y:S11]  /*71230*/  STL.64 [R1+0x3708], R62 ;  /* 0x0037083e01007387 */ /* 0x0005f60000100a00 */
[----:B------:R-:W-:Y:S04]  /*71240*/  @!UPT UIADD3 URZ, URZ, URZ, URZ ;  /* 0x0000003f3f3ff290 */ /* 0x000fe8000fffe03f */
[----:B------:R-:W-:Y:S01]  /*71250*/  IMAD.MOV.U32 R185, RZ, RZ, R56 ;  /* 0x000000ffffb97224 */ /* 0x000fe200078e0038 */
[----:B------:R-:W-:Y:S01]  /*71260*/  MOV R184, R57 ;  /* 0x0000003900b87202 */ /* 0x000fe20000000f00 */
[----:B------:R-:W-:Y:S02]  /*71270*/  IMAD.MOV.U32 R181, RZ, RZ, R58 ;  /* 0x000000ffffb57224 */ /* 0x000fe400078e003a */
[----:B------:R-:W-:Y:S02]  /*71280*/  IMAD.MOV.U32 R180, RZ, RZ, R59 ;  /* 0x000000ffffb47224 */ /* 0x000fe400078e003b */
[C---:B------:R-:W-:Y:S08]  /*71290*/  HMMA.1688.F32.TF32 R56, R240.reuse, R18, R108 ;  /* 0x00000012f038723c */ /* 0x040ff0000008106c */
[C---:B--2---:R-:W-:Y:S01]  /*712a0*/  HMMA.1688.F32.TF32 R60, R240.reuse, R14, R104 ;  /* 0x0000000ef03c723c */ /* 0x044fe20000081068 */
[----:B------:R-:W-:Y:S04]  /*712b0*/  STL.64 [R1+0x36f0], R64 ;  /* 0x0036f04001007387 */ /* 0x000fe80000100a00 */
[----:B------:R2:W-:Y:S10]  /*712c0*/  STL.64 [R1+0x36f8], R66 ;  /* 0x0036f84201007387 */ /* 0x0005f40000100a00 */
[----:B------:R-:W-:Y:S01]  /*712d0*/  STL.64 [R1+0x36e0], R56 ;  /* 0x0036e03801007387 */ /* 0x000fe20000100a00 */
[C---:B--2---:R-:W-:Y:S03]  /*712e0*/  HMMA.1688.F32.TF32 R64, R240.reuse, R10, R100 ;  /* 0x0000000af040723c */ /* 0x044fe60000081064 */
[----:B------:R2:W-:Y:S04]  /*712f0*/  STL.64 [R1+0x36e8], R58 ;  /* 0x0036e83a01007387 */ /* 0x0005e80000100a00 */
[----:B------:R-:W-:Y:S04]  /*71300*/  STL.64 [R1+0x36d0], R60 ;  /* 0x0036d03c01007387 */ /* 0x000fe80000100a00 */
[----:B------:R3:W-:Y:S01]  /*71310*/  STL.64 [R1+0x36d8], R62 ;  /* 0x0036d83e01007387 */ /* 0x0007e20000100a00 */
[C---:B--2---:R-:W-:Y:S08]  /*71320*/  HMMA.1688.F32.TF32 R56, R240.reuse, R6, R96 ;  /* 0x00000006f038723c */ /* 0x044ff00000081060 */
[C---:B---3--:R-:W-:Y:S03]  /*71330*/  HMMA.1688.F32.TF32 R60, R240.reuse, R238, R92 ;  /* 0x000000eef03c723c */ /* 0x048fe6000008105c */
[----:B------:R-:W-:Y:S04]  /*71340*/  STL.64 [R1+0x36c0], R64 ;  /* 0x0036c04001007387 */ /* 0x000fe80000100a00 */
[----:B------:R2:W-:Y:S08]  /*71350*/  STL.64 [R1+0x36c8], R66 ;  /* 0x0036c84201007387 */ /* 0x0005f00000100a00 */
[----:B------:R-:W-:Y:S01]  /*71360*/  STL.64 [R1+0x36b0], R56 ;  /* 0x0036b03801007387 */ /* 0x000fe20000100a00 */
[C---:B--2---:R-:W-:Y:S03]  /*71370*/  HMMA.1688.F32.TF32 R64, R240.reuse, R234, R88 ;  /* 0x000000eaf040723c */ /* 0x044fe60000081058 */
[----:B------:R2:W-:Y:S04]  /*71380*/  STL.64 [R1+0x36b8], R58 ;  /* 0x0036b83a01007387 */ /* 0x0005e80000100a00 */
[----:B------:R-:W-:Y:S04]  /*71390*/  STL.64 [R1+0x36a0], R60 ;  /* 0x0036a03c01007387 */ /* 0x000fe80000100a00 */
[----:B------:R3:W-:Y:S01]  /*713a0*/  STL.64 [R1+0x36a8], R62 ;  /* 0x0036a83e01007387 */ /* 0x0007e20000100a00 */
[C---:B--2---:R-:W-:Y:S08]  /*713b0*/  HMMA.1688.F32.TF32 R56, R240.reuse, R230, R48 ;  /* 0x000000e6f038723c */ /* 0x044ff00000081030 */
[C---:B---3--:R-:W-:Y:S08]  /*713c0*/  HMMA.1688.F32.TF32 R60, R240.reuse, R226, R144 ;  /* 0x000000e2f03c723c */ /* 0x048ff00000081090 */
[C---:B------:R-:W-:Y:S01]  /*713d0*/  HMMA.1688.F32.TF32 R48, R240.reuse, R222, R148 ;  /* 0x000000def030723c */ /* 0x040fe20000081094 */
[----:B------:R-:W-:Y:S04]  /*713e0*/  STL.64 [R1+0x3690], R64 ;  /* 0x0036904001007387 */ /* 0x000fe80000100a00 */
[----:B------:R-:W-:Y:S04]  /*713f0*/  STL.64 [R1+0x3698], R66 ;  /* 0x0036984201007387 */ /* 0x000fe80000100a00 */
[----:B------:R-:W-:Y:S04]  /*71400*/  STL.64 [R1+0x3680], R56 ;  /* 0x0036803801007387 */ /* 0x000fe80000100a00 */
[----:B------:R2:W-:Y:S04]  /*71410*/  STL.64 [R1+0x3688], R58 ;  /* 0x0036883a01007387 */ /* 0x0005e80000100a00 */
[----:B------:R-:W-:Y:S04]  /*71420*/  STL.64 [R1+0x3670], R60 ;  /* 0x0036703c01007387 */ /* 0x000fe80000100a00 */
[----:B------:R4:W-:Y:S01]  /*71430*/  STL.64 [R1+0x3678], R62 ;  /* 0x0036783e01007387 */ /* 0x0009e20000100a00 */
[C---:B--2---:R-:W-:Y:S03]  /*71440*/  HMMA.1688.F32.TF32 R56, R240.reuse, R218, R84 ;  /* 0x000000daf038723c */ /* 0x044fe60000081054 */
[----:B------:R-:W-:Y:S04]  /*71450*/  STL.64 [R1+0x3660], R48 ;  /* 0x0036603001007387 */ /* 0x000fe80000100a00 */
[----:B------:R2:W-:Y:S01]  /*71460*/  STL.64 [R1+0x3668], R50 ;  /* 0x0036683201007387 */ /* 0x0005e20000100a00 */
[C---:B----4-:R-:W-:Y:S08]  /*71470*/  HMMA.1688.F32.TF32 R60, R240.reuse, R214, R80 ;  /* 0x000000d6f03c723c */ /* 0x050ff00000081050 */
[C---:B--2---:R-:W-:Y:S07]  /*71480*/  HMMA.1688.F32.TF32 R48, R240.reuse, R210, R76 ;  /* 0x000000d2f030723c */ /* 0x044fee000008104c */
[----:B------:R-:W-:Y:S04]  /*71490*/  STL.64 [R1+0x3650], R56 ;  /* 0x0036503801007387 */ /* 0x000fe80000100a00 */
[----:B------:R2:W-:Y:S04]  /*714a0*/  STL.64 [R1+0x3658], R58 ;  /* 0x0036583a01007387 */ /* 0x0005e80000100a00 */
[----:B------:R-:W-:Y:S04]  /*714b0*/  STL.64 [R1+0x3640], R60 ;  /* 0x0036403c01007387 */ /* 0x000fe80000100a00 */
[----:B------:R-:W-:Y:S01]  /*714c0*/  STL.64 [R1+0x3648], R62 ;  /* 0x0036483e01007387 */ /* 0x000fe20000100a00 */
[C---:B--2---:R-:W-:Y:S03]  /*714d0*/  HMMA.1688.F32.TF32 R56, R240.reuse, R206, R72 ;  /* 0x000000cef038723c */ /* 0x044fe60000081048 */
[----:B------:R-:W-:Y:S04]  /*714e0*/  STL.64 [R1+0x3630], R48 ;  /* 0x0036303001007387 */ /* 0x000fe80000100a00 */
[----:B------:R2:W-:Y:S02]  /*714f0*/  STL.64 [R1+0x3638], R50 ;  /* 0x0036383201007387 */ /* 0x0005e40000100a00 */
[----:B--2---:R-:W-:Y:S11]  /*71500*/  HMMA.1688.F32.TF32 R48, R240, R198, R248 ;  /* 0x000000c6f030723c */ /* 0x004ff600000810f8 */
[----:B------:R-:W-:Y:S03]  /*71510*/  @!UPT UIADD3 URZ, URZ, URZ, URZ ;  /* 0x0000003f3f3ff290 */ /* 0x000fe6000fffe03f */
[----:B------:R-:W-:Y:S04]  /*71520*/  STL.64 [R1+0x3620], R56 ;  /* 0x0036203801007387 */ /* 0x000fe80000100a00 */
[----:B------:R-:W-:Y:S04]  /*71530*/  STL.64 [R1+0x3628], R58 ;  /* 0x0036283a01007387 */ /* 0x000fe80000100a00 */
[----:B------:R-:W2:Y:S01]  /*71540*/  LDL.LU R80, [R1+0x1a10] ;  /* 0x001a100001507983 */ /* 0x000ea20000300800 */
[----:B------:R-:W-:-:S03]  /*71550*/  MOV R81, R195 ;  /* 0x000000c300517202 */ /* 0x000fc60000000f00 */
[----:B------:R-:W-:Y:S01]  /*71560*/  STL.64 [R1+0x3610], R52 ;  /* 0x0036103401007387 */ /* 0x000fe20000100a00 */
[----:B------:R-:W-:-:S03]  /*71570*/  IMAD.MOV.U32 R82, RZ, RZ, R194 ;  /* 0x000000ffff527224 */ /* 0x000fc600078e00c2 */
[----:B------:R-:W-:Y:S01]  /*71580*/  STL.64 [R1+0x3618], R54 ;  /* 0x0036183601007387 */ /* 0x000fe20000100a00 */
[----:B------:R-:W-:-:S03]  /*71590*/  IMAD.MOV.U32 R83, RZ, RZ, R191 ;  /* 0x000000ffff537224 */ /* 0x000fc600078e00bf */
[----:B------:R3:W-:Y:S04]  /*715a0*/  STL.64 [R1+0x3600], R48 ;  /* 0x0036003001007387 */ /* 0x0007e80000100a00 */
[----:B------:R4:W-:Y:S04]  /*715b0*/  STL.64 [R1+0x3608], R50 ;  /* 0x0036083201007387 */ /* 0x0009e80000100a00 */
        /* <DEDUP_REMOVED lines=12> */
[----:B---3--:R-:W3:Y:S04]  /*71680*/  LDL.LU R48, [R1+0x1a50] ;  /* 0x001a500001307983 */ /* 0x008ee80000300800 */
[----:B------:R-:W3:Y:S04]  /*71690*/  LDL.LU R49, [R1+0x1a54] ;  /* 0x001a540001317983 */ /* 0x000ee80000300800 */
[----:B----4-:R-:W3:Y:S01]  /*716a0*/  LDL.LU R50, [R1+0x1a58] ;  /* 0x001a580001327983 */ /* 0x010ee20000300800 */
[----:B--2---:R-:W-:-:S03]  /*716b0*/  IMAD.MOV.U32 R51, RZ, RZ, R190 ;  /* 0x000000ffff337224 */ /* 0x004fc600078e00be */
[----:B------:R-:W2:Y:S04]  /*716c0*/  LDL.LU R190, [R1+0x83d0] ;  /* 0x0083d00001be7983 */ /* 0x000ea80000300800 */
[----:B------:R-:W4:Y:S04]  /*716d0*/  LDL.LU R88, [R1+0x1a60] ;  /* 0x001a600001587983 */ /* 0x000f280000300800 */
[----:B------:R-:W4:Y:S04]  /*716e0*/  LDL.LU R89, [R1+0x1a64] ;  /* 0x001a640001597983 */ /* 0x000f280000300800 */
[----:B------:R-:W4:Y:S04]  /*716f0*/  LDL.LU R90, [R1+0x1a68] ;  /* 0x001a6800015a7983 */ /* 0x000f280000300800 */
[----:B------:R-:W4:Y:S04]  /*71700*/  LDL.LU R91, [R1+0x1a6c] ;  /* 0x001a6c00015b7983 */ /* 0x000f280000300800 */
[----:B------:R-:W3:Y:S04]  /*71710*/  LDL.LU R96, [R1+0x1a80] ;  /* 0x001a800001607983 */ /* 0x000ee80000300800 */
        /* <DEDUP_REMOVED lines=38> */
[----:B------:R-:W3:Y:S01]  /*71980*/  LDL.LU R111, [R1+0x1abc] ;  /* 0x001abc00016f7983 */ /* 0x000ee20000300800 */
[----:B------:R-:W-:-:S03]  /*71990*/  MOV R148, R191 ;  /* 0x000000bf00947202 */ /* 0x000fc60000000f00 */
[----:B------:R-:W1:Y:S01]  /*719a0*/  LDL.LU R92, [R1+0x1a70] ;  /* 0x001a7000015c7983 */ /* 0x000e620000300800 */
[----:B------:R-:W-:-:S03]  /*719b0*/  IMAD.MOV.U32 R149, RZ, RZ, R194 ;  /* 0x000000ffff957224 */ /* 0x000fc600078e00c2 */
[----:B------:R-:W1:Y:S01]  /*719c0*/  LDL.LU R93, [R1+0x1a74] ;  /* 0x001a7400015d7983 */ /* 0x000e620000300800 */
[----:B------:R-:W-:-:S03]  /*719d0*/  IMAD.MOV.U32 R150, RZ, RZ, R195 ;  /* 0x000000ffff967224 */ /* 0x000fc600078e00c3 */
[----:B------:R-:W1:Y:S01]  /*719e0*/  LDL.LU R94, [R1+0x1a78] ;  /* 0x001a7800015e7983 */ /* 0x000e620000300800 */
[----:B--2---:R-:W-:-:S03]  /*719f0*/  IMAD.MOV.U32 R95, RZ, RZ, R190 ;  /* 0x000000ffff5f7224 */ /* 0x004fc600078e00be */
[----:B------:R-:W3:Y:S04]  /*71a00*/  LDL.LU R190, [R1+0x83cc] ;  /* 0x0083cc0001be7983 */ /* 0x000ee80000300800 */
[----:B------:R-:W3:Y:S04]  /*71a10*/  LDL.LU R191, [R1+0x83c8] ;  /* 0x0083c80001bf7983 */ /* 0x000ee80000300800 */
[----:B------:R-:W2:Y:S04]  /*71a20*/  LDL.LU R194, [R1+0x83c4] ;  /* 0x0083c40001c27983 */ /* 0x000ea80000300800 */
[----:B------:R-:W2:Y:S01]  /*71a30*/  LDL.LU R195, [R1+0x83c0] ;  /* 0x0083c00001c37983 */ /* 0x000ea20000300800 */
[----:B------:R-:W-:Y:S01]  /*71a40*/  MOV R76, R158 ;  /* 0x0000009e004c7202 */ /* 0x000fe20000000f00 */
[----:B------:R-:W-:-:S02]  /*71a50*/  IMAD.MOV.U32 R77, RZ, RZ, R166 ;  /* 0x000000ffff4d7224 */ /* 0x000fc400078e00a6 */
[----:B------:R-:W4:Y:S01]  /*71a60*/  LDL.LU R151, [R1+0x1a3c] ;  /* 0x001a3c0001977983 */ /* 0x000f220000300800 */
[----:B------:R-:W-:Y:S01]  /*71a70*/  IMAD.MOV.U32 R78, RZ, RZ, R186 ;  /* 0x000000ffff4e7224 */ /* 0x000fe200078e00ba */
[----:B------:R-:W-:Y:S02]  /*71a80*/  MOV R79, R187 ;  /* 0x000000bb004f7202 */ /* 0x000fe40000000f00 */
[----:B------:R-:W4:Y:S04]  /*71a90*/  LDL.LU R158, [R1+0x83bc] ;  /* 0x0083bc00019e7983 */ /* 0x000f280000300800 */
[----:B------:R-:W4:Y:S04]  /*71aa0*/  LDL.LU R166, [R1+0x83b8] ;  /* 0x0083b80001a67983 */ /* 0x000f280000300800 */
[----:B------:R-:W4:Y:S04]  /*71ab0*/  LDL.LU R186, [R1+0x83b4] ;  /* 0x0083b40001ba7983 */ /* 0x000f280000300800 */
[----:B------:R-:W4:Y:S01]  /*71ac0*/  LDL.LU R187, [R1+0x83b0] ;  /* 0x0083b00001bb7983 */ /* 0x000f220000300800 */
[C---:B---3--:R-:W-:Y:S08]  /*71ad0*/  HMMA.1688.F32.TF32 R56, R240.reuse, R190, R72 ;  /* 0x000000bef038723c */ /* 0x048ff00000081048 */
[----:B--2---:R-:W-:Y:S01]  /*71ae0*/  HMMA.1688.F32.TF32 R64, R240, R194, R64 ;  /* 0x000000c2f040723c */ /* 0x004fe20000081040 */
[----:B------:R-:W-:Y:S01]  /*71af0*/  IMAD.MOV.U32 R72, RZ, RZ, R170 ;  /* 0x000000ffff487224 */ /* 0x000fe200078e00aa */
[----:B------:R-:W-:Y:S01]  /*71b00*/  MOV R74, R182 ;  /* 0x000000b6004a7202 */ /* 0x000fe20000000f00 */
[----:B------:R-:W-:-:S02]  /*71b10*/  IMAD.MOV.U32 R73, RZ, RZ, R171 ;  /* 0x000000ffff497224 */ /* 0x000fc400078e00ab */
[----:B------:R-:W-:Y:S11]  /*71b20*/  IMAD.MOV.U32 R75, RZ, RZ, R183 ;  /* 0x000000ffff4b7224 */ /* 0x000ff600078e00b7 */
[----:B------:R-:W-:Y:S07]  /*71b30*/  @!UPT UIADD3 URZ, URZ, URZ, URZ ;  /* 0x0000003f3f3ff290 */ /* 0x000fee000fffe03f */
[----:B------:R-:W-:Y:S04]  /*71b40*/  STL.64 [R1+0x35f0], R64 ;  /* 0x0035f04001007387 */ /* 0x000fe80000100a00 */
[----:B------:R-:W-:Y:S04]  /*71b50*/  STL.64 [R1+0x35f8], R66 ;  /* 0x0035f84201007387 */ /* 0x000fe80000100a00 */
[----:B------:R-:W2:Y:S04]  /*71b60*/  LDL.LU R170, [R1+0x83ac] ;  /* 0x0083ac0001aa7983 */ /* 0x000ea80000300800 */
[----:B------:R-:W-:Y:S04]  /*71b70*/  STL.64 [R1+0x35e0], R56 ;  /* 0x0035e03801007387 */ /* 0x000fe80000100a00 */
[----:B------:R4:W-:Y:S04]  /*71b80*/  STL.64 [R1+0x35e8], R58 ;  /* 0x0035e83a01007387 */ /* 0x0009e80000100a00 */
[----:B------:R-:W2:Y:S04]  /*71b90*/  LDL.LU R171, [R1+0x83a8] ;  /* 0x0083a80001ab7983 */ /* 0x000ea80000300800 */
[----:B------:R-:W3:Y:S04]  /*71ba0*/  LDL.LU R182, [R1+0x83a4] ;  /* 0x0083a40001b67983 */ /* 0x000ee80000300800 */
[----:B------:R-:W3:Y:S01]  /*71bb0*/  LDL.LU R183, [R1+0x83a0] ;  /* 0x0083a00001b77983 */ /* 0x000ee20000300800 */
[----:B----4-:R-:W-:Y:S07]  /*71bc0*/  HMMA.1688.F32.TF32 R56, R240, R186, R52 ;  /* 0x000000baf038723c */ /* 0x010fee0000081034 */
[----:B------:R-:W-:-:S02]  /*71bd0*/  IMAD.MOV.U32 R52, RZ, RZ, R174 ;  /* 0x000000ffff347224 */ /* 0x000fc400078e00ae */
[----:B------:R-:W4:Y:S01]  /*71be0*/  LDL.LU R174, [R1+0x839c] ;  /* 0x00839c0001ae7983 */ /* 0x000f220000300800 */
[----:B------:R-:W-:Y:S01]  /*71bf0*/  MOV R53, R175 ;  /* 0x000000af00357202 */ /* 0x000fe20000000f00 */
[----:B------:R-:W-:Y:S02]  /*71c00*/  IMAD.MOV.U32 R54, RZ, RZ, R178 ;  /* 0x000000ffff367224 */ /* 0x000fe400078e00b2 */
[----:B------:R-:W-:-:S10]  /*71c10*/  IMAD.MOV.U32 R55, RZ, RZ, R179 ;  /* 0x000000ffff377224 */ /* 0x000fd400078e00b3 */
[----:B------:R-:W-:Y:S04]  /*71c20*/  STL.64 [R1+0x35d0], R56 ;  /* 0x0035d03801007387 */ /* 0x000fe80000100a00 */
[----:B------:R3:W-:Y:S04]  /*71c30*/  STL.64 [R1+0x35d8], R58 ;  /* 0x0035d83a01007387 */ /* 0x0007e80000100a00 */
[----:B------:R-:W4:Y:S04]  /*71c40*/  LDL.LU R175, [R1+0x8398] ;  /* 0x0083980001af7983 */ /* 0x000f280000300800 */
[----:B------:R-:W2:Y:S04]  /*71c50*/  LDL.LU R178, [R1+0x8394] ;  /* 0x0083940001b27983 */ /* 0x000ea80000300800 */
[----:B------:R-:W2:Y:S01]  /*71c60*/  LDL.LU R179, [R1+0x8390] ;  /* 0x0083900001b37983 */ /* 0x000ea20000300800 */
[----:B---3--:R-:W-:Y:S07]  /*71c70*/  HMMA.1688.F32.TF32 R56, R240, R182, R248 ;  /* 0x000000b6f038723c */ /* 0x008fee00000810f8 */
[----:B------:R-:W-:-:S02]  /*71c80*/  MOV R248, R167 ;  /* 0x000000a700f87202 */ /* 0x000fc40000000f00 */
[----:B------:R-:W3:Y:S01]  /*71c90*/  LDL.LU R167, [R1+0x838c] ;  /* 0x00838c0001a77983 */ /* 0x000ee20000300800 */
[----:B------:R-:W-:Y:S02]  /*71ca0*/  IMAD.MOV.U32 R249, RZ, RZ, R162 ;  /* 0x000000fffff97224 */ /* 0x000fe400078e00a2 */
[----:B------:R-:W-:Y:S01]  /*71cb0*/  IMAD.MOV.U32 R250, RZ, RZ, R163 ;  /* 0x000000fffffa7224 */ /* 0x000fe200078e00a3 */
[----:B------:R-:W-:-:S10]  /*71cc0*/  MOV R251, R159 ;  /* 0x0000009f00fb7202 */ /* 0x000fd40000000f00 */
[----:B------:R-:W-:Y:S04]  /*71cd0*/  STL.64 [R1+0x35c0], R56 ;  /* 0x0035c03801007387 */ /* 0x000fe80000100a00 */
[----:B------:R1:W-:Y:S04]  /*71ce0*/  STL.64 [R1+0x35c8], R58 ;  /* 0x0035c83a01007387 */ /* 0x0003e80000100a00 */
[----:B------:R-:W3:Y:S04]  /*71cf0*/  LDL.LU R162, [R1+0x8388] ;  /* 0x0083880001a27983 */ /* 0x000ee80000300800 */
[----:B------:R-:W3:Y:S04]  /*71d00*/  LDL.LU R163, [R1+0x8384] ;  /* 0x0083840001a37983 */ /* 0x000ee80000300800 */
[----:B------:R-:W3:Y:S01]  /*71d10*/  LDL.LU R159, [R1+0x8380] ;  /* 0x00838000019f7983 */ /* 0x000ee20000300800 */
[C---:B--2---:R-:W-:Y:S08]  /*71d20*/  HMMA.1688.F32.TF32 R64, R240.reuse, R178, R60 ;  /* 0x000000b2f040723c */ /* 0x044ff0000008103c */
[C---:B----4-:R-:W-:Y:S08]  /*71d30*/  HMMA.1688.F32.TF32 R60, R240.reuse, R174, R112 ;  /* 0x000000aef03c723c */ /* 0x050ff00000081070 */
[C---:B-1----:R-:W-:Y:S07]  /*71d40*/  HMMA.1688.F32.TF32 R56, R240.reuse, R170, R108 ;  /* 0x000000aaf038723c */ /* 0x042fee000008106c */
[----:B------:R-:W-:Y:S04]  /*71d50*/  STL.64 [R1+0x35b0], R64 ;  /* 0x0035b04001007387 */ /* 0x000fe80000100a00 */
[----:B------:R3:W-:Y:S04]  /*71d60*/  STL.64 [R1+0x35b8], R66 ;  /* 0x0035b84201007387 */ /* 0x0007e80000100a00 */
[----:B------:R-:W-:Y:S04]  /*71d70*/  STL.64 [R1+0x35a0], R60 ;  /* 0x0035a03c01007387 */ /* 0x000fe80000100a00 */
[----:B------:R1:W-:Y:S04]  /*71d80*/  STL.64 [R1+0x35a8], R62 ;  /* 0x0035a83e01007387 */ /* 0x0003e80000100a00 */
[----:B------:R-:W-:Y:S04]  /*71d90*/  STL.64 [R1+0x3590], R56 ;  /* 0x0035903801007387 */ /* 0x000fe80000100a00 */
[----:B------:R2:W-:Y:S01]  /*71da0*/  STL.64 [R1+0x3598], R58 ;  /* 0x0035983a01007387 */ /* 0x0005e20000100a00 */
[C---:B---3--:R-:W-:Y:S08]  /*71db0*/  HMMA.1688.F32.TF32 R64, R240.reuse, R166, R104 ;  /* 0x000000a6f040723c */ /* 0x048ff00000081068 */
[C---:B-1----:R-:W-:Y:S08]  /*71dc0*/  HMMA.1688.F32.TF32 R60, R240.reuse, R162, R100 ;  /* 0x000000a2f03c723c */ /* 0x042ff00000081064 */
[----:B--2---:R-:W-:Y:S07]  /*71dd0*/  HMMA.1688.F32.TF32 R56, R240, R158, R96 ;  /* 0x0000009ef038723c */ /* 0x004fee0000081060 */
[----:B------:R-:W-:Y:S04]  /*71de0*/  STL.64 [R1+0x3580], R64 ;  /* 0x0035804001007387 */ /* 0x000fe80000100a00 */
[----:B------:R1:W-:Y:S04]  /*71df0*/  STL.64 [R1+0x3588], R66 ;  /* 0x0035884201007387 */ /* 0x0003e80000100a00 */
[----:B------:R-:W-:Y:S01]  /*71e00*/  STL.64 [R1+0x3570], R60 ;  /* 0x0035703c01007387 */ /* 0x000fe20000100a00 */
[C---:B-1----:R-:W-:Y:S03]  /*71e10*/  HMMA.1688.F32.TF32 R64, R116.reuse, R46, R92 ;  /* 0x0000002e7440723c */ /* 0x042fe6000008105c */
[----:B------:R1:W-:Y:S04]  /*71e20*/  STL.64 [R1+0x3578], R62 ;  /* 0x0035783e01007387 */ /* 0x0003e80000100a00 */
[----:B------:R-:W-:Y:S04]  /*71e30*/  STL.64 [R1+0x2310], R56 ;  /* 0x0023103801007387 */ /* 0x000fe80000100a00 */
[----:B------:R2:W-:Y:S01]  /*71e40*/  STL.64 [R1+0x2318], R58 ;  /* 0x0023183a01007387 */ /* 0x0005e20000100a00 */
[C---:B-1----:R-:W-:Y:S08]  /*71e50*/  HMMA.1688.F32.TF32 R60, R116.reuse, R42, R88 ;  /* 0x0000002a743c723c */ /* 0x042ff00000081058 */
[C---:B--2---:R-:W-:Y:S08]  /*71e60*/  HMMA.1688.F32.TF32 R56, R116.reuse, R38, R48 ;  /* 0x000000267438723c */ /* 0x044ff00000081030 */
[C---:B------:R-:W-:Y:S01]  /*71e70*/  HMMA.1688.F32.TF32 R48, R116.reuse, R34, R144 ;  /* 0x000000227430723c */ /* 0x040fe20000081090 */
[----:B------:R-:W-:Y:S04]  /*71e80*/  STL.64 [R1+0x2300], R64 ;  /* 0x0023004001007387 */ /* 0x000fe80000100a00 */
[----:B------:R-:W-:Y:S04]  /*71e90*/  STL.64 [R1+0x2308], R66 ;  /* 0x0023084201007387 */ /* 0x000fe80000100a00 */
[----:B------:R-:W-:Y:S04]  /*71ea0*/  STL.64 [R1+0x22f0], R60 ;  /* 0x0022f03c01007387 */ /* 0x000fe80000100a00 */
[----:B------:R1:W-:Y:S04]  /*71eb0*/  STL.64 [R1+0x22f8], R62 ;  /* 0x0022f83e01007387 */ /* 0x0003e80000100a00 */
[----:B------:R-:W-:Y:S04]  /*71ec0*/  STL.64 [R1+0x22e0], R56 ;  /* 0x0022e03801007387 */ /* 0x000fe80000100a00 */
[----:B------:R2:W-:Y:S01]  /*71ed0*/  STL.64 [R1+0x22e8], R58 ;  /* 0x0022e83a01007387 */ /* 0x0005e20000100a00 */
[C---:B-1----:R-:W-:Y:S03]  /*71ee0*/  HMMA.1688.F32.TF32 R60, R116.reuse, R30, R148 ;  /* 0x0000001e743c723c */ /* 0x042fe60000081094 */
[----:B------:R-:W-:Y:S04]  /*71ef0*/  STL.64 [R1+0x22d0], R48 ;  /* 0x0022d03001007387 */ /* 0x000fe80000100a00 */
[----:B------:R1:W-:Y:S01]  /*71f00*/  STL.64 [R1+0x22d8], R50 ;  /* 0x0022d83201007387 */ /* 0x0003e20000100a00 */
[C---:B--2---:R-:W-:Y:S08]  /*71f10*/  HMMA.1688.F32.TF32 R56, R116.reuse, R26, R84 ;  /* 0x0000001a7438723c */ /* 0x044ff00000081054 */
[C---:B-1----:R-:W-:Y:S07]  /*71f20*/  HMMA.1688.F32.TF32 R48, R116.reuse, R22, R80 ;  /* 0x000000167430723c */ /* 0x042fee0000081050 */
[----:B------:R-:W-:Y:S01]  /*71f30*/  STL.64 [R1+0x22c0], R60 ;  /* 0x0022c03c01007387 */ /* 0x000fe20000100a00 */
[C---:B------:R-:W-:Y:S03]  /*71f40*/  HMMA.1688.F32.TF32 R240, R116.reuse, R18, R76 ;  /* 0x0000001274f0723c */ /* 0x040fe6000008104c */
[----:B------:R-:W-:Y:S04]  /*71f50*/  STL.64 [R1+0x22c8], R62 ;  /* 0x0022c83e01007387 */ /* 0x000fe80000100a00 */
[----:B------:R-:W-:Y:S04]  /*71f60*/  STL.64 [R1+0x8378], R22 ;  /* 0x0083781601007387 */ /* 0x000fe80000100a00 */
[----:B------:R-:W-:Y:S04]  /*71f70*/  STL.64 [R1+0x22b0], R56 ;  /* 0x0022b03801007387 */ /* 0x000fe80000100a00 */
[----:B------:R-:W-:Y:S04]  /*71f80*/  STL.64 [R1+0x22b8], R58 ;  /* 0x0022b83a01007387 */ /* 0x000fe80000100a00 */
[----:B------:R-:W-:Y:S04]  /*71f90*/  STL.64 [R1+0x22a0], R48 ;  /* 0x0022a03001007387 */ /* 0x000fe80000100a00 */
[----:B------:R-:W-:Y:S04]  /*71fa0*/  STL.64 [R1+0x22a8], R50 ;  /* 0x0022a83201007387 */ /* 0x000fe80000100a00 */
[----:B------:R1:W-:Y:S02]  /*71fb0*/  STL.64 [R1+0x8370], R18 ;  /* 0x0083701201007387 */ /* 0x0003e40000100a00 */
[C---:B-1----:R-:W-:Y:S02]  /*71fc0*/  HMMA.1688.F32.TF32 R16, R116.reuse, R14, R72 ;  /* 0x0000000e7410723c */ /* 0x042fe40000081048 */
[----:B------:R-:W-:Y:S04]  /*71fd0*/  STL [R1+0x80e4], R240 ;  /* 0x0080e4f001007387 */ /* 0x000fe80000100800 */
[----:B------:R-:W-:Y:S04]  /*71fe0*/  STL [R1+0x80e0], R241 ;  /* 0x0080e0f101007387 */ /* 0x000fe80000100800 */
[----:B------:R-:W-:Y:S04]  /*71ff0*/  STL [R1+0x80dc], R242 ;  /* 0x0080dcf201007387 */ /* 0x000fe80000100800 */
[----:B------:R-:W-:Y:S04]  /*72000*/  STL [R1+0x80d8], R243 ;  /* 0x0080d8f301007387 */ /* 0x000fe80000100800 */
[----:B------:R1:W-:Y:S05]  /*72010*/  STL.64 [R1+0x8368], R14 ;  /* 0x0083680e01007387 */ /* 0x0003ea0000100a00 */
[----:B------:R-:W-:Y:S04]  /*72020*/  STL.64 [R1+0x2290], R16 ;  /* 0x0022901001007387 */ /* 0x000fe80000100a00 */
[----:B------:R2:W-:Y:S01]  /*72030*/  STL.64 [R1+0x2298], R18 ;  /* 0x0022981201007387 */ /* 0x0005e20000100a00 */
[C---:B-1----:R-:W-:Y:S08]  /*72040*/  HMMA.1688.F32.TF32 R12, R116.reuse, R6, R248 ;  /* 0x00000006740c723c */ /* 0x042ff000000810f8 */
[----:B--2---:R-:W-:Y:S11]  /*72050*/  HMMA.1688.F32.TF32 R16, R116, R10, R52 ;  /* 0x0000000a7410723c */ /* 0x004ff60000081034 */
[----:B------:R-:W-:Y:S11]  /*72060*/  @!UPT UIADD3 URZ, URZ, URZ, URZ ;  /* 0x0000003f3f3ff290 */ /* 0x000ff6000fffe03f */
[----:B------:R-:W-:Y:S01]  /*72070*/  @!UPT UIADD3 URZ, URZ, URZ, URZ ;  /* 0x0000003f3f3ff290 */ /* 0x000fe2000fffe03f */
[----:B------:R-:W-:Y:S04]  /*72080*/  STL [R1+0x3564], R17 ;  /* 0x0035641101007387 */ /* 0x000fe80000100800 */
[----:B------:R1:W-:Y:S04]  /*72090*/  STL [R1+0x3550], R12 ;  /* 0x0035500c01007387 */ /* 0x0003e80000100800 */
        /* <DEDUP_REMOVED lines=8> */
[----:B------:R-:W4:Y:S04]  /*72120*/  LDL.LU R76, [R1+0x1870] ;  /* 0x00187000014c7983 */ /* 0x000f280000300800 */
[----:B------:R-:W4:Y:S04]  /*72130*/  LDL.LU R77, [R1+0x1874] ;  /* 0x00187400014d7983 */ /* 0x000f280000300800 */
[----:B------:R-:W4:Y:S04]  /*72140*/  LDL.LU R78, [R1+0x1878] ;  /* 0x00187800014e7983 */ /* 0x000f280000300800 */
[----:B------:R-:W4:Y:S04]  /*72150*/  LDL.LU R79, [R1+0x187c] ;  /* 0x00187c00014f7983 */ /* 0x000f280000300800 */
        /* <DEDUP_REMOVED lines=52> */
[----:B------:R-:W1:Y:S04]  /*724a0*/  LDL.LU R132, [R1+0x19b0] ;  /* 0x0019b00001847983 */ /* 0x000e680000300800 */
[----:B------:R-:W1:Y:S04]  /*724b0*/  LDL.LU R133, [R1+0x19b4] ;  /* 0x0019b40001857983 */ /* 0x000e680000300800 */
[----:B------:R-:W1:Y:S04]  /*724c0*/  LDL.LU R134, [R1+0x19b8] ;  /* 0x0019b80001867983 */ /* 0x000e680000300800 */
[----:B------:R-:W1:Y:S04]  /*724d0*/  LDL.LU R135, [R1+0x19bc] ;  /* 0x0019bc0001877983 */ /* 0x000e680000300800 */
        /* <DEDUP_REMOVED lines=36> */
[----:B------:R-:W-:Y:S01]  /*72720*/  IMAD.MOV.U32 R243, RZ, RZ, R16 ;  /* 0x000000fffff37224 */ /* 0x000fe200078e0010 */
[----:B------:R-:W-:Y:S01]  /*72730*/  MOV R232, R19 ;  /* 0x0000001300e87202 */ /* 0x000fe20000000f00 */
[----:B------:R-:W-:Y:S01]  /*72740*/  IMAD.MOV.U32 R233, RZ, RZ, R18 ;  /* 0x000000ffffe97224 */ /* 0x000fe200078e0012 */
[----:B------:R-:W-:Y:S01]  /*72750*/  MOV R242, R15 ;  /* 0x0000000f00f27202 */ /* 0x000fe20000000f00 */
[----:B------:R-:W-:-:S02]  /*72760*/  IMAD.MOV.U32 R240, RZ, RZ, R13 ;  /* 0x000000fffff07224 */ /* 0x000fc400078e000d */
[----:B------:R-:W-:Y:S02]  /*72770*/  IMAD.MOV.U32 R241, RZ, RZ, R14 ;  /* 0x000000fffff17224 */ /* 0x000fe400078e000e */
[----:B------:R-:W-:Y:S04]  /*72780*/  STL.64 [R1+0x82e0], R242 ;  /* 0x0082e0f201007387 */ /* 0x000fe80000100a00 */
[----:B------:R-:W-:Y:S01]  /*72790*/  STL.64 [R1+0x82d8], R240 ;  /* 0x0082d8f001007387 */ /* 0x000fe20000100a00 */
[C---:B-1----:R-:W-:Y:S08]  /*727a0*/  HMMA.1688.F32.TF32 R12, R116.reuse, R230, R132 ;  /* 0x000000e6740c723c */ /* 0x042ff00000081084 */
[C---:B--2---:R-:W-:Y:S08]  /*727b0*/  HMMA.1688.F32.TF32 R16, R116.reuse, R234, R136 ;  /* 0x000000ea7410723c */ /* 0x044ff00000081088 */
[C---:B---3--:R-:W-:Y:S11]  /*727c0*/  HMMA.1688.F32.TF32 R20, R116.reuse, R238, R140 ;  /* 0x000000ee7414723c */ /* 0x048ff6000008108c */
[----:B------:R-:W-:Y:S11]  /*727d0*/  @!UPT UIADD3 URZ, URZ, URZ, URZ ;  /* 0x0000003f3f3ff290 */ /* 0x000ff6000fffe03f */
[----:B------:R-:W-:Y:S01]  /*727e0*/  @!UPT UIADD3 URZ, URZ, URZ, URZ ;  /* 0x0000003f3f3ff290 */ /* 0x000fe2000fffe03f */
[----:B------:R-:W-:Y:S04]  /*727f0*/  STL.64 [R1+0x3540], R20 ;  /* 0x0035401401007387 */ /* 0x000fe80000100a00 */
[----:B------:R1:W-:Y:S04]  /*72800*/  STL.64 [R1+0x3548], R22 ;  /* 0x0035481601007387 */ /* 0x0003e80000100a00 */
[----:B------:R-:W-:Y:S04]  /*72810*/  STL.64 [R1+0x3530], R16 ;  /* 0x0035301001007387 */ /* 0x000fe80000100a00 */
[----:B------:R4:W-:Y:S01]  /*72820*/  STL.64 [R1+0x3538], R18 ;  /* 0x0035381201007387 */ /* 0x0009e20000100a00 */
[C---:B-1----:R-:W-:Y:S03]  /*72830*/  HMMA.1688.F32.TF32 R20, R116.reuse, R226, R128 ;  /* 0x000000e27414723c */ /* 0x042fe60000081080 */
[----:B------:R-:W-:Y:S04]  /*72840*/  STL.64 [R1+0x3520], R12 ;  /* 0x0035200c01007387 */ /* 0x000fe80000100a00 */
[----:B------:R1:W-:Y:S01]  /*72850*/  STL.64 [R1+0x3528], R14 ;  /* 0x0035280e01007387 */ /* 0x0003e20000100a00 */
[C---:B----4-:R-:W-:Y:S08]  /*72860*/  HMMA.1688.F32.TF32 R16, R116.reuse, R222, R124 ;  /* 0x000000de7410723c */ /* 0x050ff0000008107c */
[C---:B-1----:R-:W-:Y:S07]  /*72870*/  HMMA.1688.F32.TF32 R12, R116.reuse, R218, R244 ;  /* 0x000000da740c723c */ /* 0x042fee00000810f4 */
        /* <DEDUP_REMOVED lines=44> */
[----:B-1----:R-:W-:Y:S01]  /*72b40*/  HMMA.1688.F32.TF32 R12, R116, R158, R84 ;  /* 0x0000009e740c723c */ /* 0x002fe20000081054 */
[----:B------:R-:W-:Y:S04]  /*72b50*/  LDS R116, [R2+0x4180] ;  /* 0x0041800002747984 */ /* 0x000fe80000000800 */
[----:B------:R-:W-:Y:S04]  /*72b60*/  LDS R118, [R2+0x6180] ;  /* 0x0061800002767984 */ /* 0x000fe80000000800 */
[----:B------:R-:W-:Y:S04]  /*72b70*/  STL.64 [R1+0x3420], R20 ;  /* 0x0034201401007387 */ /* 0x000fe80000100a00 */
[----:B------:R-:W-:Y:S04]  /*72b80*/  STL.64 [R1+0x3428], R22 ;  /* 0x0034281601007387 */ /* 0x000fe80000100a00 */
[----:B------:R-:W-:Y:S04]  /*72b90*/  STL.64 [R1+0x3410], R16 ;  /* 0x0034101001007387 */ /* 0x000fe80000100a00 */
[----:B------:R1:W-:Y:S04]  /*72ba0*/  STL.64 [R1+0x3418], R18 ;  /* 0x0034181201007387 */ /* 0x0003e80000100a00 */
[----:B------:R-:W-:Y:S04]  /*72bb0*/  STL.64 [R1+0x2280], R12 ;  /* 0x0022800c01007387 */ /* 0x000fe80000100a00 */
[----:B------:R2:W-:Y:S01]  /*72bc0*/  STL.64 [R1+0x2288], R14 ;  /* 0x0022880e01007387 */ /* 0x0005e20000100a00 */
[C---:B-1----:R-:W-:Y:S03]  /*72bd0*/  HMMA.1688.F32.TF32 R16, R120.reuse, R46, R80 ;  /* 0x0000002e7810723c */ /* 0x042fe60000081050 */
[----:B------:R-:W-:Y:S04]  /*72be0*/  LDS R117, [R0+0x4180] ;  /* 0x0041800000757984 */ /* 0x000fe80000000800 */
[----:B------:R-:W1:Y:S01]  /*72bf0*/  LDS R119, [R0+0x6180] ;  /* 0x0061800000777984 */ /* 0x000e620000000800 */
[C---:B--2---:R-:W-:Y:S08]  /*72c00*/  HMMA.1688.F32.TF32 R12, R120.reuse, R42, R76 ;  /* 0x0000002a780c723c */ /* 0x044ff0000008104c */
[C---:B------:R-:W-:Y:S07]  /*72c10*/  HMMA.1688.F32.TF32 R20, R120.reuse, R38, R72 ;  /* 0x000000267814723c */ /* 0x040fee0000081048 */
[----:B------:R-:W-:Y:S04]  /*72c20*/  STL.64 [R1+0x3400], R16 ;  /* 0x0034001001007387 */ /* 0x000fe80000100a00 */
[----:B------:R2:W-:Y:S04]  /*72c30*/  STL.64 [R1+0x3408], R18 ;  /* 0x0034081201007387 */ /* 0x0005e80000100a00 */
[----:B------:R-:W-:Y:S04]  /*72c40*/  STL.64 [R1+0x33f0], R12 ;  /* 0x0033f00c01007387 */ /* 0x000fe80000100a00 */
[----:B------:R3:W-:Y:S01]  /*72c50*/  STL.64 [R1+0x33f8], R14 ;  /* 0x0033f80e01007387 */ /* 0x0007e20000100a00 */
[C---:B--2---:R-:W-:Y:S08]  /*72c60*/  HMMA.1688.F32.TF32 R16, R120.reuse, R34, R52 ;  /* 0x000000227810723c */ /* 0x044ff00000081034 */
[C---:B---3--:R-:W-:Y:S01]  /*72c70*/  HMMA.1688.F32.TF32 R12, R120.reuse, R30, R248 ;  /* 0x0000001e780c723c */ /* 0x048fe200000810f8 */
[----:B------:R-:W-:Y:S04]  /*72c80*/  STL.64 [R1+0x33e0], R20 ;  /* 0x0033e01401007387 */ /* 0x000fe80000100a00 */
[----:B------:R-:W-:Y:S04]  /*72c90*/  STL.64 [R1+0x33e8], R22 ;  /* 0x0033e81601007387 */ /* 0x000fe80000100a00 */
[----:B------:R-:W2:Y:S06]  /*72ca0*/  LDL.LU R52, [R1+0x1630] ;  /* 0x0016300001347983 */ /* 0x000eac0000300800 */
[----:B------:R3:W-:Y:S04]  /*72cb0*/  STL.64 [R1+0x33d0], R16 ;  /* 0x0033d01001007387 */ /* 0x0007e80000100a00 */
[----:B------:R4:W-:Y:S04]  /*72cc0*/  STL.64 [R1+0x33d8], R18 ;  /* 0x0033d81201007387 */ /* 0x0009e80000100a00 */
[----:B------:R1:W-:Y:S04]  /*72cd0*/  STL.64 [R1+0x33c0], R12 ;  /* 0x0033c00c01007387 */ /* 0x0003e80000100a00 */
[----:B------:R1:W-:Y:S04]  /*72ce0*/  STL.64 [R1+0x33c8], R14 ;  /* 0x0033c80e01007387 */ /* 0x0003e80000100a00 */
        /* <DEDUP_REMOVED lines=85> */
[----:B----4-:R-:W3:Y:S04]  /*73240*/  LDL.LU R18, [R1+0x1828] ;  /* 0x0018280001127983 */ /* 0x010ee80000300800 */
[----:B------:R-:W3:Y:S04]  /*73250*/  LDL.LU R19, [R1+0x182c] ;  /* 0x00182c0001137983 */ /* 0x000ee80000300800 */
[----:B------:R-:W4:Y:S04]  /*73260*/  LDL.LU R20, [R1+0x1830] ;  /* 0x0018300001147983 */ /* 0x000f280000300800 */
[----:B------:R-:W4:Y:S04]  /*73270*/  LDL.LU R21, [R1+0x1834] ;  /* 0x0018340001157983 */ /* 0x000f280000300800 */
[----:B------:R-:W4:Y:S04]  /*73280*/  LDL.LU R22, [R1+0x1838] ;  /* 0x0018380001167983 */ /* 0x000f280000300800 */
[----:B------:R-:W4:Y:S04]  /*73290*/  LDL.LU R23, [R1+0x183c] ;  /* 0x00183c0001177983 */ /* 0x000f280000300800 */
[----:B-1----:R-:W2:Y:S04]  /*732a0*/  LDL.LU R12, [R1+0x1810] ;  /* 0x00181000010c7983 */ /* 0x002ea80000300800 */
        /* <DEDUP_REMOVED lines=31> */
[C---:B----4-:R-:W-:Y:S11]  /*734a0*/  HMMA.1688.F32.TF32 R20, R120.reuse, R26, R20 ;  /* 0x0000001a7814723c */ /* 0x050ff60000081014 */
[----:B------:R-:W-:Y:S11]  /*734b0*/  @!UPT UIADD3 URZ, URZ, URZ, URZ ;  /* 0x0000003f3f3ff290 */ /* 0x000ff6000fffe03f */
[----:B------:R-:W-:Y:S01]  /*734c0*/  @!UPT UIADD3 URZ, URZ, URZ, URZ ;  /* 0x0000003f3f3ff290 */ /* 0x000fe2000fffe03f */
[----:B------:R-:W-:Y:S04]  /*734d0*/  STL.64 [R1+0x33b0], R20 ;  /* 0x0033b01401007387 */ /* 0x000fe80000100a00 */
[----:B------:R1:W-:Y:S04]  /*734e0*/  STL.64 [R1+0x33b8], R22 ;  /* 0x0033b81601007387 */ /* 0x0003e80000100a00 */
[----:B-1----:R-:W3:Y:S02]  /*734f0*/  LDL.LU.64 R22, [R1+0x8378] ;  /* 0x0083780001167983 */ /* 0x002ee40000300a00 */
[C---:B---3--:R-:W-:Y:S11]  /*73500*/  HMMA.1688.F32.TF32 R16, R120.reuse, R22, R16 ;  /* 0x000000167810723c */ /* 0x048ff60000081010 */
[----:B------:R-:W-:Y:S11]  /*73510*/  @!UPT UIADD3 URZ, URZ, URZ, URZ ;  /* 0x0000003f3f3ff290 */ /* 0x000ff6000fffe03f */
[----:B------:R-:W-:Y:S01]  /*73520*/  @!UPT UIADD3 URZ, URZ, URZ, URZ ;  /* 0x0000003f3f3ff290 */ /* 0x000fe2000fffe03f */
[----:B------:R-:W-:Y:S04]  /*73530*/  STL.64 [R1+0x33a0], R16 ;  /* 0x0033a01001007387 */ /* 0x000fe80000100a00 */
[----:B------:R1:W-:Y:S04]  /*73540*/  STL.64 [R1+0x33a8], R18 ;  /* 0x0033a81201007387 */ /* 0x0003e80000100a00 */
[----:B-1----:R-:W2:Y:S02]  /*73550*/  LDL.LU.64 R18, [R1+0x8370] ;  /* 0x0083700001127983 */ /* 0x002ea40000300a00 */
[C---:B--2---:R-:W-:Y:S11]  /*73560*/  HMMA.1688.F32.TF32 R12, R120.reuse, R18, R12 ;  /* 0x00000012780c723c */ /* 0x044ff6000008100c */
[----:B------:R-:W-:Y:S11]  /*73570*/  @!UPT UIADD3 URZ, URZ, URZ, URZ ;  /* 0x0000003f3f3ff290 */ /* 0x000ff6000fffe03f */
[----:B------:R-:W-:Y:S01]  /*73580*/  @!UPT UIADD3 URZ, URZ, URZ, URZ ;  /* 0x0000003f3f3ff290 */ /* 0x000fe2000fffe03f */
[----:B------:R-:W-:Y:S04]  /*73590*/  STL.64 [R1+0x3390], R12 ;  /* 0x0033900c01007387 */ /* 0x000fe80000100a00 */
[----:B------:R1:W-:Y:S04]  /*735a0*/  STL.64 [R1+0x3398], R14 ;  /* 0x0033980e01007387 */ /* 0x0003e80000100a00 */
[----:B-1----:R-:W2:Y:S01]  /*735b0*/  LDL.LU.64 R14, [R1+0x8368] ;  /* 0x00836800010e7983 */ /* 0x002ea20000300a00 */
[C---:B------:R-:W-:Y:S08]  /*735c0*/  HMMA.1688.F32.TF32 R124, R120.reuse, R226, R124 ;  /* 0x000000e2787c723c */ /* 0x040ff0000008107c */
[C---:B------:R-:W-:Y:S08]  /*735d0*/  HMMA.1688.F32.TF32 R56, R120.reuse, R218, R56 ;  /* 0x000000da7838723c */ /* 0x040ff00000081038 */
[C---:B--2---:R-:W-:Y:S11]  /*735e0*/  HMMA.1688.F32.TF32 R240, R120.reuse, R14, R240 ;  /* 0x0000000e78f0723c */ /* 0x044ff600000810f0 */
[----:B------:R-:W-:Y:S11]  /*735f0*/  @!UPT UIADD3 URZ, URZ, URZ, URZ ;  /* 0x0000003f3f3ff290 */ /* 0x000ff6000fffe03f */
[----:B------:R-:W-:Y:S01]  /*73600*/  @!UPT UIADD3 URZ, URZ, URZ, URZ ;  /* 0x0000003f3f3ff290 */ /* 0x000fe2000fffe03f */
[----:B------:R-:W-:Y:S04]  /*73610*/  STL.64 [R1+0x3380], R240 ;  /* 0x003380f001007387 */ /* 0x000fe80000100a00 */
[----:B------:R1:W-:Y:S02]  /*73620*/  STL.64 [R1+0x3388], R242 ;  /* 0x003388f201007387 */ /* 0x0003e40000100a00 */
[C---:B-1----:R-:W-:Y:S08]  /*73630*/  HMMA.1688.F32.TF32 R240, R120.reuse, R10, R152 ;  /* 0x0000000a78f0723c */ /* 0x042ff00000081098 */
[C---:B------:R-:W-:Y:S08]  /*73640*/  HMMA.1688.F32.TF32 R152, R120.reuse, R6, R140 ;  /* 0x000000067898723c */ /* 0x040ff0000008108c */
[C---:B------:R-:W-:Y:S08]  /*73650*/  HMMA.1688.F32.TF32 R140, R120.reuse, R238, R136 ;  /* 0x000000ee788c723c */ /* 0x040ff00000081088 */
[C---:B------:R-:W-:Y:S08]  /*73660*/  HMMA.1688.F32.TF32 R136, R120.reuse, R234, R132 ;  /* 0x000000ea7888723c */ /* 0x040ff00000081084 */
[C---:B------:R-:W-:Y:S08]  /*73670*/  HMMA.1688.F32.TF32 R132, R120.reuse, R230, R128 ;  /* 0x000000e67884723c */ /* 0x040ff00000081080 */
        /* <DEDUP_REMOVED lines=12> */
[----:B------:R1:W-:Y:S04]  /*73740*/  STL.64 [R1+0x3328], R126 ;  /* 0x0033287e01007387 */ /* 0x0003e80000100a00 */
[----:B------:R-:W-:Y:S04]  /*73750*/  STL.64 [R1+0x3310], R128 ;  /* 0x0033108001007387 */ /* 0x000fe80000100a00 */
[----:B------:R-:W-:Y:S01]  /*73760*/  STL.64 [R1+0x3318], R130 ;  /* 0x0033188201007387 */ /* 0x000fe20000100a00 */
[C---:B-1----:R-:W-:Y:S03]  /*73770*/  HMMA.1688.F32.TF32 R124, R120.reuse, R214, R68 ;  /* 0x000000d6787c723c */ /* 0x042fe60000081044 */
[----:B------:R-:W-:Y:S04]  /*73780*/  STL.64 [R1+0x3300], R56 ;  /* 0x0033003801007387 */ /* 0x000fe80000100a00 */
[----:B------:R1:W-:Y:S01]  /*73790*/  STL.64 [R1+0x3308], R58 ;  /* 0x0033083a01007387 */ /* 0x0003e20000100a00 */
[C---:B------:R-:W-:Y:S08]  /*737a0*/  HMMA.1688.F32.TF32 R68, R120.reuse, R210, R64 ;  /* 0x000000d27844723c */ /* 0x040ff00000081040 */
[C---:B-1----:R-:W-:Y:S07]  /*737b0*/  HMMA.1688.F32.TF32 R56, R120.reuse, R206, R60 ;  /* 0x000000ce7838723c */ /* 0x042fee000008103c */
[----:B------:R-:W-:Y:S01]  /*737c0*/  STL.64 [R1+0x32f0], R124 ;  /* 0x0032f07c01007387 */ /* 0x000fe20000100a00 */
[C---:B------:R-:W-:Y:S03]  /*737d0*/  HMMA.1688.F32.TF32 R64, R120.reuse, R202, R112 ;  /* 0x000000ca7840723c */ /* 0x040fe60000081070 */
[----:B------:R-:W-:Y:S04]  /*737e0*/  STL.64 [R1+0x32f8], R126 ;  /* 0x0032f87e01007387 */ /* 0x000fe80000100a00 */
[----:B------:R-:W-:Y:S01]  /*737f0*/  STL.64 [R1+0x32e0], R68 ;  /* 0x0032e04401007387 */ /* 0x000fe20000100a00 */
[C---:B------:R-:W-:Y:S03]  /*73800*/  HMMA.1688.F32.TF32 R60, R120.reuse, R198, R108 ;  /* 0x000000c6783c723c */ /* 0x040fe6000008106c */
[----:B------:R-:W-:Y:S04]  /*73810*/  STL.64 [R1+0x32e8], R70 ;  /* 0x0032e84601007387 */ /* 0x000fe80000100a00 */
[----:B------:R-:W-:Y:S04]  /*73820*/  STL.64 [R1+0x32d0], R56 ;  /* 0x0032d03801007387 */ /* 0x000fe80000100a00 */
[----:B------:R1:W-:Y:S02]  /*73830*/  STL.64 [R1+0x32d8], R58 ;  /* 0x0032d83a01007387 */ /* 0x0003e40000100a00 */
[C---:B-1----:R-:W-:Y:S02]  /*73840*/  HMMA.1688.F32.TF32 R56, R120.reuse, R194, R104 ;  /* 0x000000c27838723c */ /* 0x042fe40000081068 */
[----:B------:R-:W-:Y:S04]  /*73850*/  STL.64 [R1+0x32c0], R64 ;  /* 0x0032c04001007387 */ /* 0x000fe80000100a00 */
[----:B------:R1:W-:Y:S04]  /*73860*/  STL.64 [R1+0x32c8], R66 ;  /* 0x0032c84201007387 */ /* 0x0003e80000100a00 */
[----:B------:R-:W-:Y:S04]  /*73870*/  STL.64 [R1+0x32b0], R60 ;  /* 0x0032b03c01007387 */ /* 0x000fe80000100a00 */
[----:B------:R2:W-:Y:S01]  /*73880*/  STL.64 [R1+0x32b8], R62 ;  /* 0x0032b83e01007387 */ /* 0x0005e20000100a00 */
[C---:B-1----:R-:W-:Y:S08]  /*73890*/  HMMA.1688.F32.TF32 R64, R120.reuse, R190, R100 ;  /* 0x000000be7840723c */ /* 0x042ff00000081064 */
[----:B------:R-:W-:Y:S01]  /*738a0*/  STL.64 [R1+0x32a0], R56 ;  /* 0x0032a03801007387 */ /* 0x000fe20000100a00 */
[C---:B--2---:R-:W-:Y:S03]  /*738b0*/  HMMA.1688.F32.TF32 R60, R120.reuse, R186, R96 ;  /* 0x000000ba783c723c */ /* 0x044fe60000081060 */
[----:B------:R1:W-:Y:S05]  /*738c0*/  STL.64 [R1+0x32a8], R58 ;  /* 0x0032a83a01007387 */ /* 0x0003ea0000100a00 */
[C---:B-1----:R-:W-:Y:S06]  /*738d0*/  HMMA.1688.F32.TF32 R56, R120.reuse, R182, R92 ;  /* 0x000000b67838723c */ /* 0x042fec000008105c */
[----:B------:R-:W-:Y:S04]  /*738e0*/  STL.64 [R1+0x3290], R64 ;  /* 0x0032904001007387 */ /* 0x000fe80000100a00 */
[----:B------:R1:W-:Y:S05]  /*738f0*/  STL.64 [R1+0x3298], R66 ;  /* 0x0032984201007387 */ /* 0x0003ea0000100a00 */
[----:B------:R-:W-:Y:S04]  /*73900*/  STL.64 [R1+0x3280], R60 ;  /* 0x0032803c01007387 */ /* 0x000fe80000100a00 */
[----:B------:R2:W-:Y:S01]  /*73910*/  STL.64 [R1+0x3288], R62 ;  /* 0x0032883e01007387 */ /* 0x0005e20000100a00 */
[C---:B-1----:R-:W-:Y:S03]  /*73920*/  HMMA.1688.F32.TF32 R64, R120.reuse, R178, R88 ;  /* 0x000000b27840723c */ /* 0x042fe60000081058 */
[----:B------:R-:W-:Y:S05]  /*73930*/  STL.64 [R1+0x3270], R56 ;  /* 0x0032703801007387 */ /* 0x000fea0000100a00 */
[C---:B--2---:R-:W-:Y:S01]  /*73940*/  HMMA.1688.F32.TF32 R60, R120.reuse, R174, R48 ;  /* 0x000000ae783c723c */ /* 0x044fe20000081030 */
[----:B------:R1:W-:Y:S07]  /*73950*/  STL.64 [R1+0x3278], R58 ;  /* 0x0032783a01007387 */ /* 0x0003ee0000100a00 */
[C---:B------:R-:W-:Y:S08]  /*73960*/  HMMA.1688.F32.TF32 R48, R120.reuse, R166, R148 ;  /* 0x000000a67830723c */ /* 0x040ff00000081094 */
[C---:B-1----:R-:W-:Y:S01]  /*73970*/  HMMA.1688.F32.TF32 R56, R120.reuse, R170, R144 ;  /* 0x000000aa7838723c */ /* 0x042fe20000081090 */
[----:B------:R-:W-:Y:S04]  /*73980*/  STL.64 [R1+0x3260], R64 ;  /* 0x0032604001007387 */ /* 0x000fe80000100a00 */
[----:B------:R-:W-:Y:S04]  /*73990*/  STL.64 [R1+0x3268], R66 ;  /* 0x0032684201007387 */ /* 0x000fe80000100a00 */
[----:B------:R-:W-:Y:S04]  /*739a0*/  STL.64 [R1+0x3250], R60 ;  /* 0x0032503c01007387 */ /* 0x000fe80000100a00 */
[----:B------:R1:W-:Y:S10]  /*739b0*/  STL.64 [R1+0x3258], R62 ;  /* 0x0032583e01007387 */ /* 0x0003f40000100a00 */
[----:B------:R-:W-:Y:S01]  /*739c0*/  STL.64 [R1+0x3240], R56 ;  /* 0x0032403801007387 */ /* 0x000fe20000100a00 */
[C---:B-1----:R-:W-:Y:S03]  /*739d0*/  HMMA.1688.F32.TF32 R60, R120.reuse, R162, R84 ;  /* 0x000000a2783c723c */ /* 0x042fe60000081054 */
[----:B------:R1:W-:Y:S04]  /*739e0*/  STL.64 [R1+0x3248], R58 ;  /* 0x0032483a01007387 */ /* 0x0003e80000100a00 */
[----:B------:R-:W-:Y:S04]  /*739f0*/  STL.64 [R1+0x3230], R48 ;  /* 0x0032303001007387 */ /* 0x000fe80000100a00 */
[----:B------:R2:W-:Y:S01]  /*73a00*/  STL.64 [R1+0x3238], R50 ;  /* 0x0032383201007387 */ /* 0x0005e20000100a00 */
[----:B-1----:R-:W-:Y:S08]  /*73a10*/  HMMA.1688.F32.TF32 R56, R120, R158, R80 ;  /* 0x0000009e7838723c */ /* 0x002ff00000081050 */
[C---:B--2---:R-:W-:Y:S03]  /*73a20*/  HMMA.1688.F32.TF32 R48, R116.reuse, R46, R76 ;  /* 0x0000002e7430723c */ /* 0x044fe6000008104c */
[----:B------:R-:W-:Y:S04]  /*73a30*/  STL.64 [R1+0x3220], R60 ;  /* 0x0032203c01007387 */ /* 0x000fe80000100a00 */
[----:B------:R1:W-:Y:S08]  /*73a40*/  STL.64 [R1+0x3228], R62 ;  /* 0x0032283e01007387 */ /* 0x0003f00000100a00 */
[----:B------:R-:W-:Y:S01]  /*73a50*/  STL.64 [R1+0x2270], R56 ;  /* 0x0022703801007387 */ /* 0x000fe20000100a00 */
[C---:B-1----:R-:W-:Y:S03]  /*73a60*/  HMMA.1688.F32.TF32 R60, R116.reuse, R42, R72 ;  /* 0x0000002a743c723c */ /* 0x042fe60000081048 */
[----:B------:R1:W-:Y:S04]  /*73a70*/  STL.64 [R1+0x2278], R58 ;  /* 0x0022783a01007387 */ /* 0x0003e80000100a00 */
[----:B------:R-:W-:Y:S04]  /*73a80*/  STL.64 [R1+0x2260], R48 ;  /* 0x0022603001007387 */ /* 0x000fe80000100a00 */
[----:B------:R2:W-:Y:S01]  /*73a90*/  STL.64 [R1+0x2268], R50 ;  /* 0x0022683201007387 */ /* 0x0005e20000100a00 */
[C---:B-1----:R-:W-:Y:S08]  /*73aa0*/  HMMA.1688.F32.TF32 R56, R116.reuse, R38, R52 ;  /* 0x000000267438723c */ /* 0x042ff00000081034 */
[C---:B--2---:R-:W-:Y:S03]  /*73ab0*/  HMMA.1688.F32.TF32 R48, R116.reuse, R34, R248 ;  /* 0x000000227430723c */ /* 0x044fe600000810f8 */
[----:B------:R-:W-:Y:S04]  /*73ac0*/  STL.64 [R1+0x2250], R60 ;  /* 0x0022503c01007387 */ /* 0x000fe80000100a00 */
[----:B------:R-:W-:Y:S04]  /*73ad0*/  STL.64 [R1+0x2258], R62 ;  /* 0x0022583e01007387 */ /* 0x000fe80000100a00 */
[----:B------:R-:W2:Y:S04]  /*73ae0*/  LDL.LU R52, [R1+0x1430] ;  /* 0x0014300001347983 */ /* 0x000ea80000300800 */
        /* <DEDUP_REMOVED lines=60> */
[----:B------:R-:W2:Y:S04]  /*73eb0*/  LDL.LU R57, [R1+0x1564] ;  /* 0x0015640001397983 */ /* 0x000ea80000300800 */
[----:B---3--:R-:W2:Y:S04]  /*73ec0*/  LDL.LU R58, [R1+0x1568] ;  /* 0x00156800013a7983 */ /* 0x008ea80000300800 */
[----:B------:R-:W2:Y:S04]  /*73ed0*/  LDL.LU R59, [R1+0x156c] ;  /* 0x00156c00013b7983 */ /* 0x000ea80000300800 */
[----:B------:R-:W3:Y:S04]  /*73ee0*/  LDL.LU R128, [R1+0x13f0] ;  /* 0x0013f00001807983 */ /* 0x000ee80000300800 */
[----:B------:R-:W3:Y:S04]  /*73ef0*/  LDL.LU R129, [R1+0x13f4] ;  /* 0x0013f40001817983 */ /* 0x000ee80000300800 */
[----:B------:R-:W3:Y:S04]  /*73f00*/  LDL.LU R130, [R1+0x13f8] ;  /* 0x0013f80001827983 */ /* 0x000ee80000300800 */
        /* <DEDUP_REMOVED lines=33> */
[----:B----4-:R-:W4:Y:S04]  /*74120*/  LDL.LU R48, [R1+0x14a0] ;  /* 0x0014a00001307983 */ /* 0x010f280000300800 */
        /* <DEDUP_REMOVED lines=11> */
[C---:B---3--:R-:W-:Y:S08]  /*741e0*/  HMMA.1688.F32.TF32 R128, R116.reuse, R14, R128 ;  /* 0x0000000e7480723c */ /* 0x048ff00000081080 */
[C---:B--2---:R-:W-:Y:S08]  /*741f0*/  HMMA.1688.F32.TF32 R132, R116.reuse, R18, R132 ;  /* 0x000000127484723c */ /* 0x044ff00000081084 */
[C---:B------:R-:W-:Y:S08]  /*74200*/  HMMA.1688.F32.TF32 R140, R116.reuse, R26, R140 ;  /* 0x0000001a748c723c */ /* 0x040ff0000008108c */
[C---:B------:R-:W-:Y:S08]  /*74210*/  HMMA.1688.F32.TF32 R152, R116.reuse, R30, R152 ;  /* 0x0000001e7498723c */ /* 0x040ff00000081098 */
[C---:B------:R-:W-:Y:S11]  /*74220*/  HMMA.1688.F32.TF32 R120, R116.reuse, R22, R136 ;  /* 0x000000167478723c */ /* 0x040ff60000081088 */
[----:B------:R-:W-:Y:S04]  /*74230*/  @!UPT UIADD3 URZ, URZ, URZ, URZ ;  /* 0x0000003f3f3ff290 */ /* 0x000fe8000fffe03f */
        /* <DEDUP_REMOVED lines=11> */
[----:B------:R1:W-:Y:S04]  /*742f0*/  STL.64 [R1+0x21e8], R130 ;  /* 0x0021e88201007387 */ /* 0x0003e80000100a00 */
[----:B------:R-:W-:Y:S04]  /*74300*/  LDS R120, [R2+0x4200] ;  /* 0x0042000002787984 */ /* 0x000fe80000000800 */
[----:B------:R-:W-:Y:S01]  /*74310*/  LDS R122, [R2+0x6200] ;  /* 0x00620000027a7984 */ /* 0x000fe20000000800 */
[C---:B-1----:R-:W-:Y:S03]  /*74320*/  HMMA.1688.F32.TF32 R128, R116.reuse, R6, R244 ;  /* 0x000000067480723c */ /* 0x042fe600000810f4 */
[----:B------:R-:W-:Y:S04]  /*74330*/  STL.64 [R1+0x3210], R124 ;  /* 0x0032107c01007387 */ /* 0x000fe80000100a00 */
[----:B------:R1:W-:Y:S04]  /*74340*/  STL.64 [R1+0x3218], R126 ;  /* 0x0032187e01007387 */ /* 0x0003e80000100a00 */
[----:B------:R-:W-:Y:S04]  /*74350*/  LDS R121, [R0+0x4200] ;  /* 0x0042000000797984 */ /* 0x000fe80000000800 */
[----:B------:R-:W2:Y:S01]  /*74360*/  LDS R123, [R0+0x6200] ;  /* 0x00620000007b7984 */ /* 0x000ea20000000800 */
[C---:B-1----:R-:W-:Y:S07]  /*74370*/  HMMA.1688.F32.TF32 R124, R116.reuse, R234, R68 ;  /* 0x000000ea747c723c */ /* 0x042fee0000081044 */
[----:B------:R-:W-:Y:S01]  /*74380*/  STL.64 [R1+0x3200], R128 ;  /* 0x0032008001007387 */ /* 0x000fe20000100a00 */
[C---:B------:R-:W-:Y:S03]  /*74390*/  HMMA.1688.F32.TF32 R68, R116.reuse, R230, R64 ;  /* 0x000000e67444723c */ /* 0x040fe60000081040 */
        /* <DEDUP_REMOVED lines=19> */
[C---:B---3--:R-:W-:Y:S03]  /*744d0*/  HMMA.1688.F32.TF32 R60, R116.reuse, R206, R96 ;  /* 0x000000ce743c723c */ /* 0x048fe60000081060 */
        /* <DEDUP_REMOVED lines=8> */
[C---:B----4-:R-:W-:Y:S01]  /*74560*/  HMMA.1688.F32.TF32 R60, R116.reuse, R194, R48 ;  /* 0x000000c2743c723c */ /* 0x050fe20000081030 */
        /* <DEDUP_REMOVED lines=12> */
[C---:B-1----:R-:W-:Y:S08]  /*74630*/  HMMA.1688.F32.TF32 R56, R116.reuse, R178, R80 ;  /* 0x000000b27438723c */ /* 0x042ff00000081050 */
[C---:B---3--:R-:W-:Y:S03]  /*74640*/  HMMA.1688.F32.TF32 R48, R116.reuse, R174, R76 ;  /* 0x000000ae7430723c */ /* 0x048fe6000008104c */
        /* <DEDUP_REMOVED lines=8> */
[----:B---3--:R-:W-:Y:S03]  /*746d0*/  HMMA.1688.F32.TF32 R48, R116, R162, R248 ;  /* 0x000000a27430723c */ /* 0x008fe600000810f8 */
[----:B------:R-:W-:Y:S04]  /*746e0*/  STL.64 [R1+0x30e0], R60 ;  /* 0x0030e03c01007387 */ /* 0x000fe80000100a00 */
[----:B------:R-:W-:Y:S04]  /*746f0*/  STL.64 [R1+0x30e8], R62 ;  /* 0x0030e83e01007387 */ /* 0x000fe80000100a00 */
[----:B------:R-:W3:Y:S04]  /*74700*/  LDL.LU R52, [R1+0x400] ;  /* 0x0004000001347983 */ /* 0x000ee80000300800 */
[----:B------:R1:W-:Y:S04]  /*74710*/  STL.64 [R1+0x30d0], R56 ;  /* 0x0030d03801007387 */ /* 0x0003e80000100a00 */
[----:B------:R4:W-:Y:S04]  /*74720*/  STL.64 [R1+0x30d8], R58 ;  /* 0x0030d83a01007387 */ /* 0x0009e80000100a00 */
[----:B------:R1:W-:Y:S04]  /*74730*/  STL.64 [R1+0x30c0], R48 ;  /* 0x0030c03001007387 */ /* 0x0003e80000100a00 */
[----:B------:R1:W-:Y:S04]  /*74740*/  STL.64 [R1+0x30c8], R50 ;  /* 0x0030c83201007387 */ /* 0x0003e80000100a00 */
        /* <DEDUP_REMOVED lines=55> */
[----:B-1----:R-:W3:Y:S04]  /*74ac0*/  LDL.LU R56, [R1+0x1370] ;  /* 0x0013700001387983 */ /* 0x002ee80000300800 */
[----:B------:R-:W3:Y:S04]  /*74ad0*/  LDL.LU R57, [R1+0x1374] ;  /* 0x0013740001397983 */ /* 0x000ee80000300800 */
[----:B----4-:R-:W4:Y:S04]  /*74ae0*/  LDL.LU R58, [R1+0x1378] ;  /* 0x00137800013a7983 */ /* 0x010f280000300800 */
        /* <DEDUP_REMOVED lines=49> */
[----:B--2---:R-:W-:Y:S08]  /*74e00*/  HMMA.1688.F32.TF32 R68, R120, R18, R68 ;  /* 0x000000127844723c */ /* 0x004ff00000081044 */
[----:B---3--:R-:W-:Y:S01]  /*74e10*/  HMMA.1688.F32.TF32 R152, R116, R158, R152 ;  /* 0x0000009e7498723c */ /* 0x008fe20000081098 */
[----:B------:R-:W-:Y:S04]  /*74e20*/  LDS R116, [R2+0x4280] ;  /* 0x0042800002747984 */ /* 0x000fe80000000800 */
[----:B------:R-:W-:Y:S03]  /*74e30*/  LDS R118, [R2+0x6280] ;  /* 0x0062800002767984 */ /* 0x000fe60000000800 */
[C---:B------:R-:W-:Y:S01]  /*74e40*/  HMMA.1688.F32.TF32 R52, R120.reuse, R186, R52 ;  /* 0x000000ba7834723c */ /* 0x040fe20000081034 */
[----:B------:R-:W-:Y:S04]  /*74e50*/  LDS R117, [R0+0x4280] ;  /* 0x0042800000757984 */ /* 0x000fe80000000800 */
[----:B------:R-:W1:Y:S03]  /*74e60*/  LDS R119, [R0+0x6280] ;  /* 0x0062800000777984 */ /* 0x000e660000000800 */
[C---:B----4-:R-:W-:Y:S07]  /*74e70*/  HMMA.1688.F32.TF32 R240, R120.reuse, R46, R140 ;  /* 0x0000002e78f0723c */ /* 0x050fee000008108c */
[----:B------:R-:W-:Y:S01]  /*74e80*/  STL.64 [R1+0x21d0], R152 ;  /* 0x0021d09801007387 */ /* 0x000fe20000100a00 */
[C---:B------:R-:W-:Y:S03]  /*74e90*/  HMMA.1688.F32.TF32 R140, R120.reuse, R38, R132 ;  /* 0x00000026788c723c */ /* 0x040fe60000081084 */
[----:B------:R2:W-:Y:S05]  /*74ea0*/  STL.64 [R1+0x21d8], R154 ;  /* 0x0021d89a01007387 */ /* 0x0005ea0000100a00 */
[C---:B------:R-:W-:Y:S08]  /*74eb0*/  HMMA.1688.F32.TF32 R132, R120.reuse, R30, R124 ;  /* 0x0000001e7884723c */ /* 0x040ff0000008107c */
[C---:B--2---:R-:W-:Y:S08]  /*74ec0*/  HMMA.1688.F32.TF32 R152, R120.reuse, R42, R136 ;  /* 0x0000002a7898723c */ /* 0x044ff00000081088 */
[C---:B------:R-:W-:Y:S08]  /*74ed0*/  HMMA.1688.F32.TF32 R136, R120.reuse, R34, R128 ;  /* 0x000000227888723c */ /* 0x040ff00000081080 */
[C---:B------:R-:W-:Y:S08]  /*74ee0*/  HMMA.1688.F32.TF32 R128, R120.reuse, R26, R244 ;  /* 0x0000001a7880723c */ /* 0x040ff000000810f4 */
        /* <DEDUP_REMOVED lines=21> */
[----:B------:R2:W-:Y:S04]  /*75040*/  STL.64 [R1+0x3038], R58 ;  /* 0x0030383a01007387 */ /* 0x0005e80000100a00 */
[----:B------:R-:W-:Y:S04]  /*75050*/  STL.64 [R1+0x3020], R60 ;  /* 0x0030203c01007387 */ /* 0x000fe80000100a00 */
[----:B------:R3:W-:Y:S01]  /*75060*/  STL.64 [R1+0x3028], R62 ;  /* 0x0030283e01007387 */ /* 0x0007e20000100a00 */
[C---:B--2---:R-:W-:Y:S08]  /*75070*/  HMMA.1688.F32.TF32 R56, R120.reuse, R238, R108 ;  /* 0x000000ee7838723c */ /* 0x044ff0000008106c */
[C---:B---3--:R-:W-:Y:S01]  /*75080*/  HMMA.1688.F32.TF32 R60, R120.reuse, R234, R104 ;  /* 0x000000ea783c723c */ /* 0x048fe20000081068 */
        /* <DEDUP_REMOVED lines=28> */
[C---:B---3--:R-:W-:Y:S08]  /*75250*/  HMMA.1688.F32.TF32 R60, R120.reuse, R198, R80 ;  /* 0x000000c6783c723c */ /* 0x048ff00000081050 */
        /* <DEDUP_REMOVED lines=8> */
[C---:B--2---:R-:W-:Y:S11]  /*752e0*/  HMMA.1688.F32.TF32 R48, R120.reuse, R182, R248 ;  /* 0x000000b67830723c */ /* 0x044ff600000810f8 */
[----:B------:R-:W-:Y:S03]  /*752f0*/  @!UPT UIADD3 URZ, URZ, URZ, URZ ;  /* 0x0000003f3f3ff290 */ /* 0x000fe6000fffe03f */
[----:B------:R-:W-:Y:S04]  /*75300*/  STL.64 [R1+0x2f40], R56 ;  /* 0x002f403801007387 */ /* 0x000fe80000100a00 */
[----:B------:R-:W-:Y:S04]  /*75310*/  STL.64 [R1+0x2f48], R58 ;  /* 0x002f483a01007387 */ /* 0x000fe80000100a00 */
[----:B------:R-:W2:Y:S04]  /*75320*/  LDL.LU R76, [R1+0x1220] ;  /* 0x00122000014c7983 */ /* 0x000ea80000300800 */
[----:B------:R-:W-:Y:S04]  /*75330*/  STL.64 [R1+0x2f30], R52 ;  /* 0x002f303401007387 */ /* 0x000fe80000100a00 */
[----:B------:R-:W-:Y:S04]  /*75340*/  STL.64 [R1+0x2f38], R54 ;  /* 0x002f383601007387 */ /* 0x000fe80000100a00 */
        /* <DEDUP_REMOVED lines=57> */
[----:B------:R-:W1:Y:S04]  /*756e0*/  LDL.LU R108, [R1+0xc0] ;  /* 0x0000c000016c7983 */ /* 0x000e680000300800 */
[----:B------:R-:W1:Y:S04]  /*756f0*/  LDL.LU R109, [R1+0xc4] ;  /* 0x0000c400016d7983 */ /* 0x000e680000300800 */
[----:B------:R-:W1:Y:S04]  /*75700*/  LDL.LU R110, [R1+0xc8] ;  /* 0x0000c800016e7983 */ /* 0x000e680000300800 */
[----:B------:R-:W1:Y:S04]  /*75710*/  LDL.LU R111, [R1+0xcc] ;  /* 0x0000cc00016f7983 */ /* 0x000e680000300800 */
        /* <DEDUP_REMOVED lines=24> */
[C---:B--2---:R-:W-:Y:S08]  /*758a0*/  HMMA.1688.F32.TF32 R56, R120.reuse, R174, R56 ;  /* 0x000000ae7838723c */ /* 0x044ff00000081038 */
[C---:B---3--:R-:W-:Y:S08]  /*758b0*/  HMMA.1688.F32.TF32 R128, R120.reuse, R178, R244 ;  /* 0x000000b27880723c */ /* 0x048ff000000810f4 */
[C---:B----4-:R-:W-:Y:S11]  /*758c0*/  HMMA.1688.F32.TF32 R124, R120.reuse, R170, R68 ;  /* 0x000000aa787c723c */ /* 0x050ff60000081044 */
[----:B------:R-:W-:Y:S04]  /*758d0*/  @!UPT UIADD3 URZ, URZ, URZ, URZ ;  /* 0x0000003f3f3ff290 */ /* 0x000fe8000fffe03f */
[----:B------:R-:W-:Y:S01]  /*758e0*/  STL.64 [R1+0x2f10], R128 ;  /* 0x002f108001007387 */ /* 0x000fe20000100a00 */
[C---:B------:R-:W-:Y:S03]  /*758f0*/  HMMA.1688.F32.TF32 R68, R120.reuse, R166, R64 ;  /* 0x000000a67844723c */ /* 0x040fe60000081040 */
[----:B------:R-:W-:Y:S04]  /*75900*/  STL.64 [R1+0x2f18], R130 ;  /* 0x002f188201007387 */ /* 0x000fe80000100a00 */
[----:B------:R-:W-:Y:S04]  /*75910*/  STL.64 [R1+0x2f00], R56 ;  /* 0x002f003801007387 */ /* 0x000fe80000100a00 */
[----:B------:R2:W-:Y:S02]  /*75920*/  STL.64 [R1+0x2f08], R58 ;  /* 0x002f083a01007387 */ /* 0x0005e40000100a00 */
[C---:B--2---:R-:W-:Y:S02]  /*75930*/  HMMA.1688.F32.TF32 R56, R120.reuse, R162, R60 ;  /* 0x000000a27838723c */ /* 0x044fe4000008103c */
[----:B------:R-:W-:Y:S04]  /*75940*/  STL.64 [R1+0x2ef0], R124 ;  /* 0x002ef07c01007387 */ /* 0x000fe80000100a00 */
[----:B------:R-:W-:Y:S02]  /*75950*/  STL.64 [R1+0x2ef8], R126 ;  /* 0x002ef87e01007387 */ /* 0x000fe40000100a00 */
[----:B------:R-:W-:Y:S02]  /*75960*/  HMMA.1688.F32.TF32 R64, R120, R158, R112 ;  /* 0x0000009e7840723c */ /* 0x000fe40000081070 */
[----:B------:R-:W-:Y:S04]  /*75970*/  STL.64 [R1+0x2ee0], R68 ;  /* 0x002ee04401007387 */ /* 0x000fe80000100a00 */
[----:B------:R-:W-:Y:S02]  /*75980*/  STL.64 [R1+0x2ee8], R70 ;  /* 0x002ee84601007387 */ /* 0x000fe40000100a00 */
[C---:B-1----:R-:W-:Y:S02]  /*75990*/  HMMA.1688.F32.TF32 R60, R116.reuse, R46, R108 ;  /* 0x0000002e743c723c */ /* 0x042fe4000008106c */
[----:B------:R-:W-:Y:S04]  /*759a0*/  LDS R120, [R2+0x4300] ;  /* 0x0043000002787984 */ /* 0x000fe80000000800 */
[----:B------:R-:W-:Y:S04]  /*759b0*/  LDS R122, [R2+0x6300] ;  /* 0x00630000027a7984 */ /* 0x000fe80000000800 */
[----:B------:R-:W-:Y:S04]  /*759c0*/  STL.64 [R1+0x2ed0], R56 ;  /* 0x002ed03801007387 */ /* 0x000fe80000100a00 */
[----:B------:R1:W-:Y:S04]  /*759d0*/  STL.64 [R1+0x2ed8], R58 ;  /* 0x002ed83a01007387 */ /* 0x0003e80000100a00 */
[----:B------:R-:W-:Y:S04]  /*759e0*/  LDS R121, [R0+0x4300] ;  /* 0x0043000000797984 */ /* 0x000fe80000000800 */
[----:B------:R-:W2:Y:S01]  /*759f0*/  LDS R123, [R0+0x6300] ;  /* 0x00630000007b7984 */ /* 0x000ea20000000800 */
[C---:B-1----:R-:W-:Y:S03]  /*75a00*/  HMMA.1688.F32.TF32 R56, R116.reuse, R42, R104 ;  /* 0x0000002a7438723c */ /* 0x042fe60000081068 */
[----:B------:R-:W-:Y:S04]  /*75a10*/  STL.64 [R1+0x21c0], R64 ;  /* 0x0021c04001007387 */ /* 0x000fe80000100a00 */
[----:B------:R1:W-:Y:S04]  /*75a20*/  STL.64 [R1+0x21c8], R66 ;  /* 0x0021c84201007387 */ /* 0x0003e80000100a00 */
[----:B------:R-:W-:Y:S04]  /*75a30*/  STL.64 [R1+0x21b0], R60 ;  /* 0x0021b03c01007387 */ /* 0x000fe80000100a00 */
[----:B------:R3:W-:Y:S01]  /*75a40*/  STL.64 [R1+0x21b8], R62 ;  /* 0x0021b83e01007387 */ /* 0x0007e20000100a00 */
[C---:B-1----:R-:W-:Y:S07]  /*75a50*/  HMMA.1688.F32.TF32 R64, R116.reuse, R38, R100 ;  /* 0x000000267440723c */ /* 0x042fee0000081064 */
[----:B------:R-:W-:Y:S01]  /*75a60*/  STL.64 [R1+0x21a0], R56 ;  /* 0x0021a03801007387 */ /* 0x000fe20000100a00 */
[C---:B---3--:R-:W-:Y:S03]  /*75a70*/  HMMA.1688.F32.TF32 R60, R116.reuse, R34, R96 ;  /* 0x00000022743c723c */ /* 0x048fe60000081060 */
[----:B------:R1:W-:Y:S05]  /*75a80*/  STL.64 [R1+0x21a8], R58 ;  /* 0x0021a83a01007387 */ /* 0x0003ea0000100a00 */
[C---:B-1----:R-:W-:Y:S07]  /*75a90*/  HMMA.1688.F32.TF32 R56, R116.reuse, R30, R92 ;  /* 0x0000001e7438723c */ /* 0x042fee000008105c */
[----:B------:R-:W-:Y:S04]  /*75aa0*/  STL.64 [R1+0x2190], R64 ;  /* 0x0021904001007387 */ /* 0x000fe80000100a00 */
[----:B------:R1:W-:Y:S04]  /*75ab0*/  STL.64 [R1+0x2198], R66 ;  /* 0x0021984201007387 */ /* 0x0003e80000100a00 */
[----:B------:R-:W-:Y:S04]  /*75ac0*/  STL.64 [R1+0x2180], R60 ;  /* 0x0021803c01007387 */ /* 0x000fe80000100a00 */
[----:B------:R3:W-:Y:S01]  /*75ad0*/  STL.64 [R1+0x2188], R62 ;  /* 0x0021883e01007387 */ /* 0x0007e20000100a00 */
[C---:B-1----:R-:W-:Y:S03]  /*75ae0*/  HMMA.1688.F32.TF32 R64, R116.reuse, R26, R88 ;  /* 0x0000001a7440723c */ /* 0x042fe60000081058 */
[----:B------:R-:W-:Y:S05]  /*75af0*/  STL.64 [R1+0x2170], R56 ;  /* 0x0021703801007387 */ /* 0x000fea0000100a00 */
[C---:B---3--:R-:W-:Y:S01]  /*75b00*/  HMMA.1688.F32.TF32 R60, R116.reuse, R22, R48 ;  /* 0x00000016743c723c */ /* 0x048fe20000081030 */
[----:B------:R1:W-:Y:S07]  /*75b10*/  STL.64 [R1+0x2178], R58 ;  /* 0x0021783a01007387 */ /* 0x0003ee0000100a00 */
        /* <DEDUP_REMOVED lines=9> */
[----:B------:R1:W-:Y:S02]  /*75bb0*/  STL.64 [R1+0x2138], R50 ;  /* 0x0021383201007387 */ /* 0x0003e40000100a00 */
[C---:B-1----:R-:W-:Y:S08]  /*75bc0*/  HMMA.1688.F32.TF32 R48, R116.reuse, R10, R84 ;  /* 0x0000000a7430723c */ /* 0x042ff00000081054 */
[C---:B------:R-:W-:Y:S11]  /*75bd0*/  HMMA.1688.F32.TF32 R56, R116.reuse, R6, R80 ;  /* 0x000000067438723c */ /* 0x040ff60000081050 */
[----:B------:R-:W-:Y:S04]  /*75be0*/  @!UPT UIADD3 URZ, URZ, URZ, URZ ;  /* 0x0000003f3f3ff290 */ /* 0x000fe8000fffe03f */
[----:B------:R-:W-:Y:S04]  /*75bf0*/  STL.64 [R1+0x2ec0], R48 ;  /* 0x002ec03001007387 */ /* 0x000fe80000100a00 */
[----:B------:R1:W-:Y:S02]  /*75c00*/  STL.64 [R1+0x2ec8], R50 ;  /* 0x002ec83201007387 */ /* 0x0003e40000100a00 */
[C---:B-1----:R-:W-:Y:S02]  /*75c10*/  HMMA.1688.F32.TF32 R48, R116.reuse, R238, R76 ;  /* 0x000000ee7430723c */ /* 0x042fe4000008104c */
[----:B------:R-:W-:Y:S04]  /*75c20*/  STL.64 [R1+0x8360], R238 ;  /* 0x008360ee01007387 */ /* 0x000fe80000100a00 */
[----:B------:R-:W-:Y:S04]  /*75c30*/  STL.64 [R1+0x2eb0], R56 ;  /* 0x002eb03801007387 */ /* 0x000fe80000100a00 */
[----:B------:R-:W-:Y:S04]  /*75c40*/  STL.64 [R1+0x2eb8], R58 ;  /* 0x002eb83a01007387 */ /* 0x000fe80000100a00 */
[----:B------:R-:W-:Y:S09]  /*75c50*/  STL [R1+0x8358], R236 ;  /* 0x008358ec01007387 */ /* 0x000ff20000100800 */
[----:B------:R-:W-:Y:S04]  /*75c60*/  STL.64 [R1+0x2ea0], R48 ;  /* 0x002ea03001007387 */ /* 0x000fe80000100a00 */
[----:B------:R1:W-:Y:S02]  /*75c70*/  STL.64 [R1+0x2ea8], R50 ;  /* 0x002ea83201007387 */ /* 0x0003e40000100a00 */
[C---:B-1----:R-:W-:Y:S02]  /*75c80*/  HMMA.1688.F32.TF32 R48, R116.reuse, R234, R72 ;  /* 0x000000ea7430723c */ /* 0x042fe40000081048 */
[----:B------:R-:W-:Y:S04]  /*75c90*/  STL.64 [R1+0x8350], R234 ;  /* 0x008350ea01007387 */ /* 0x000fe80000100a00 */
[----:B------:R-:W-:Y:S11]  /*75ca0*/  STL.64 [R1+0x8348], R232 ;  /* 0x008348e801007387 */ /* 0x000ff60000100a00 */
[----:B------:R-:W-:Y:S06]  /*75cb0*/  @!UPT UIADD3 URZ, URZ, URZ, URZ ;  /* 0x0000003f3f3ff290 */ /* 0x000fec000fffe03f */
[----:B------:R-:W-:Y:S04]  /*75cc0*/  STL.64 [R1+0x2e90], R48 ;  /* 0x002e903001007387 */ /* 0x000fe80000100a00 */
[----:B------:R1:W-:Y:S02]  /*75cd0*/  STL.64 [R1+0x2e98], R50 ;  /* 0x002e983201007387 */ /* 0x0003e40000100a00 */
[C---:B-1----:R-:W-:Y:S02]  /*75ce0*/  HMMA.1688.F32.TF32 R48, R116.reuse, R230, R52 ;  /* 0x000000e67430723c */ /* 0x042fe40000081034 */
[----:B------:R-:W-:Y:S04]  /*75cf0*/  STL.64 [R1+0x8340], R230 ;  /* 0x008340e601007387 */ /* 0x000fe80000100a00 */
[----:B------:R-:W-:Y:S11]  /*75d00*/  STL.64 [R1+0x8338], R228 ;  /* 0x008338e401007387 */ /* 0x000ff60000100a00 */
[----:B------:R-:W-:Y:S06]  /*75d10*/  @!UPT UIADD3 URZ, URZ, URZ, URZ ;  /* 0x0000003f3f3ff290 */ /* 0x000fec000fffe03f */
[----:B------:R-:W-:Y:S04]  /*75d20*/  STL.64 [R1+0x2e80], R48 ;  /* 0x002e803001007387 */ /* 0x000fe80000100a00 */
[----:B------:R1:W-:Y:S04]  /*75d30*/  STL.64 [R1+0x2e88], R50 ;  /* 0x002e883201007387 */ /* 0x0003e80000100a00 */
[----:B------:R-:W3:Y:S01]  /*75d40*/  LDL.LU R52, [R1+0x1060] ;  /* 0x0010600001347983 */ /* 0x000ee20000300800 */
[C---:B-1----:R-:W-:Y:S11]  /*75d50*/  HMMA.1688.F32.TF32 R48, R116.reuse, R226, R248 ;  /* 0x000000e27430723c */ /* 0x042ff600000810f8 */
[----:B------:R-:W-:Y:S11]  /*75d60*/  @!UPT UIADD3 URZ, URZ, URZ, URZ ;  /* 0x0000003f3f3ff290 */ /* 0x000ff6000fffe03f */
[----:B------:R-:W-:Y:S01]  /*75d70*/  @!UPT UIADD3 URZ, URZ, URZ, URZ ;  /* 0x0000003f3f3ff290 */ /* 0x000fe2000fffe03f */
        /* <DEDUP_REMOVED lines=97> */
[----:B-1----:R-:W3:Y:S04]  /*76390*/  LDL.LU R48, [R1+0x10d0] ;  /* 0x0010d00001307983 */ /* 0x002ee80000300800 */
[----:B------:R-:W3:Y:S04]  /*763a0*/  LDL.LU R49, [R1+0x10d4] ;  /* 0x0010d40001317983 */ /* 0x000ee80000300800 */
        /* <DEDUP_REMOVED lines=54> */
[----:B-1----:R-:W-:Y:S06]  /*76710*/  HMMA.1688.F32.TF32 R56, R116, R158, R92 ;  /* 0x0000009e7438723c */ /* 0x002fec000008105c */
[----:B------:R-:W-:Y:S04]  /*76720*/  STL.64 [R1+0x2d80], R64 ;  /* 0x002d804001007387 */ /* 0x000fe80000100a00 */
[----:B------:R1:W-:Y:S05]  /*76730*/  STL.64 [R1+0x2d88], R66 ;  /* 0x002d884201007387 */ /* 0x0003ea0000100a00 */
[----:B------:R-:W-:Y:S04]  /*76740*/  STL.64 [R1+0x2d70], R60 ;  /* 0x002d703c01007387 */ /* 0x000fe80000100a00 */
[----:B------:R4:W-:Y:S01]  /*76750*/  STL.64 [R1+0x2d78], R62 ;  /* 0x002d783e01007387 */ /* 0x0009e20000100a00 */
[C---:B-1----:R-:W-:Y:S03]  /*76760*/  HMMA.1688.F32.TF32 R64, R120.reuse, R46, R88 ;  /* 0x0000002e7840723c */ /* 0x042fe60000081058 */
[----:B------:R-:W-:Y:S04]  /*76770*/  LDS R116, [R2+0x4380] ;  /* 0x0043800002747984 */ /* 0x000fe80000000800 */
[----:B------:R-:W-:Y:S01]  /*76780*/  LDS R118, [R2+0x6380] ;  /* 0x0063800002767984 */ /* 0x000fe20000000800 */
[C---:B----4-:R-:W-:Y:S03]  /*76790*/  HMMA.1688.F32.TF32 R60, R120.reuse, R42, R48 ;  /* 0x0000002a783c723c */ /* 0x050fe60000081030 */
[----:B------:R-:W-:Y:S04]  /*767a0*/  STL.64 [R1+0x2120], R56 ;  /* 0x0021203801007387 */ /* 0x000fe80000100a00 */
[----:B------:R1:W-:Y:S01]  /*767b0*/  STL.64 [R1+0x2128], R58 ;  /* 0x0021283a01007387 */ /* 0x0003e20000100a00 */
[C---:B------:R-:W-:Y:S03]  /*767c0*/  HMMA.1688.F32.TF32 R48, R120.reuse, R34, R148 ;  /* 0x000000227830723c */ /* 0x040fe60000081094 */
[----:B------:R-:W-:Y:S04]  /*767d0*/  LDS R117, [R0+0x4380] ;  /* 0x0043800000757984 */ /* 0x000fe80000000800 */
[----:B------:R-:W2:Y:S01]  /*767e0*/  LDS R119, [R0+0x6380] ;  /* 0x0063800000777984 */ /* 0x000ea20000000800 */
[C---:B-1----:R-:W-:Y:S03]  /*767f0*/  HMMA.1688.F32.TF32 R56, R120.reuse, R38, R144 ;  /* 0x000000267838723c */ /* 0x042fe60000081090 */
[----:B------:R-:W-:Y:S04]  /*76800*/  STL.64 [R1+0x2d60], R64 ;  /* 0x002d604001007387 */ /* 0x000fe80000100a00 */
[----:B------:R-:W-:Y:S04]  /*76810*/  STL.64 [R1+0x2d68], R66 ;  /* 0x002d684201007387 */ /* 0x000fe80000100a00 */
        /* <DEDUP_REMOVED lines=82> */
[----:B---3--:R-:W3:Y:S04]  /*76d40*/  LDL.LU R58, [R1+0xf88] ;  /* 0x000f8800013a7983 */ /* 0x008ee80000300800 */
        /* <DEDUP_REMOVED lines=53> */
[----:B----4-:R-:W4:Y:S04]  /*770a0*/  LDL.LU R48, [R1+0x3c0] ;  /* 0x0003c00001307983 */ /* 0x010f280000300800 */
        /* <DEDUP_REMOVED lines=11> */
[C---:B--2---:R-:W-:Y:S11]  /*77160*/  HMMA.1688.F32.TF32 R236, R120.reuse, R6, R236 ;  /* 0x0000000678ec723c */ /* 0x044ff600000810ec */
[----:B------:R-:W-:Y:S11]  /*77170*/  @!UPT UIADD3 URZ, URZ, URZ, URZ ;  /* 0x0000003f3f3ff290 */ /* 0x000ff6000fffe03f */
[----:B------:R-:W-:Y:S01]  /*77180*/  @!UPT UIADD3 URZ, URZ, URZ, URZ ;  /* 0x0000003f3f3ff290 */ /* 0x000fe2000fffe03f */
[----:B------:R-:W-:Y:S04]  /*77190*/  STL.64 [R1+0x2cc0], R236 ;  /* 0x002cc0ec01007387 */ /* 0x000fe80000100a00 */
[----:B------:R1:W-:Y:S04]  /*771a0*/  STL.64 [R1+0x2cc8], R238 ;  /* 0x002cc8ee01007387 */ /* 0x0003e80000100a00 */
[----:B-1----:R-:W2:Y:S04]  /*771b0*/  LDL.LU.64 R238, [R1+0x8360] ;  /* 0x0083600001ee7983 */ /* 0x002ea80000300a00 */
[----:B------:R-:W3:Y:S01]  /*771c0*/  LDL.LU R236, [R1+0x8358] ;  /* 0x0083580001ec7983 */ /* 0x000ee20000300800 */
[C---:B--2---:R-:W-:Y:S11]  /*771d0*/  HMMA.1688.F32.TF32 R232, R120.reuse, R238, R232 ;  /* 0x000000ee78e8723c */ /* 0x044ff600000810e8 */
[----:B------:R-:W-:Y:S11]  /*771e0*/  @!UPT UIADD3 URZ, URZ, URZ, URZ ;  /* 0x0000003f3f3ff290 */ /* 0x000ff6000fffe03f */
[----:B------:R-:W-:Y:S01]  /*771f0*/  @!UPT UIADD3 URZ, URZ, URZ, URZ ;  /* 0x0000003f3f3ff290 */ /* 0x000fe2000fffe03f */
[----:B------:R-:W-:Y:S04]  /*77200*/  STL.64 [R1+0x2cb0], R232 ;  /* 0x002cb0e801007387 */ /* 0x000fe80000100a00 */
[----:B------:R1:W-:Y:S04]  /*77210*/  STL.64 [R1+0x2cb8], R234 ;  /* 0x002cb8ea01007387 */ /* 0x0003e80000100a00 */
[----:B-1----:R-:W3:Y:S04]  /*77220*/  LDL.LU.64 R234, [R1+0x8350] ;  /* 0x0083500001ea7983 */ /* 0x002ee80000300a00 */
[----:B------:R-:W2:Y:S01]  /*77230*/  LDL.LU.64 R232, [R1+0x8348] ;  /* 0x0083480001e87983 */ /* 0x000ea20000300a00 */
[C---:B---3--:R-:W-:Y:S11]  /*77240*/  HMMA.1688.F32.TF32 R228, R120.reuse, R234, R228 ;  /* 0x000000ea78e4723c */ /* 0x048ff600000810e4 */
[----:B------:R-:W-:Y:S11]  /*77250*/  @!UPT UIADD3 URZ, URZ, URZ, URZ ;  /* 0x0000003f3f3ff290 */ /* 0x000ff6000fffe03f */
[----:B------:R-:W-:Y:S01]  /*77260*/  @!UPT UIADD3 URZ, URZ, URZ, URZ ;  /* 0x0000003f3f3ff290 */ /* 0x000fe2000fffe03f */
[----:B------:R-:W-:Y:S04]  /*77270*/  STL.64 [R1+0x2ca0], R228 ;  /* 0x002ca0e401007387 */ /* 0x000fe80000100a00 */
[----:B------:R1:W-:Y:S04]  /*77280*/  STL.64 [R1+0x2ca8], R230 ;  /* 0x002ca8e601007387 */ /* 0x0003e80000100a00 */
[----:B-1----:R-:W3:Y:S01]  /*77290*/  LDL.LU.64 R230, [R1+0x8340] ;  /* 0x0083400001e67983 */ /* 0x002ee20000300a00 */
[C---:B------:R-:W-:Y:S03]  /*772a0*/  HMMA.1688.F32.TF32 R240, R120.reuse, R226, R240 ;  /* 0x000000e278f0723c */ /* 0x040fe600000810f0 */
[----:B------:R-:W2:Y:S05]  /*772b0*/  LDL.LU.64 R228, [R1+0x8338] ;  /* 0x0083380001e47983 */ /* 0x000eaa0000300a00 */
[C---:B------:R-:W-:Y:S08]  /*772c0*/  HMMA.1688.F32.TF32 R68, R120.reuse, R194, R68 ;  /* 0x000000c27844723c */ /* 0x040ff00000081044 */
[----:B------:R-:W-:Y:S08]  /*772d0*/  HMMA.1688.F32.TF32 R60, R120, R186, R60 ;  /* 0x000000ba783c723c */ /* 0x000ff0000008103c */
[----:B------:R-:W-:Y:S08]  /*772e0*/  HMMA.1688.F32.TF32 R52, R116, R18, R52 ;  /* 0x000000127434723c */ /* 0x000ff00000081034 */
[C---:B---3--:R-:W-:Y:S11]  /*772f0*/  HMMA.1688.F32.TF32 R244, R120.reuse, R230, R244 ;  /* 0x000000e678f4723c */ /* 0x048ff600000810f4 */
[----:B------:R-:W-:Y:S11]  /*77300*/  @!UPT UIADD3 URZ, URZ, URZ, URZ ;  /* 0x0000003f3f3ff290 */ /* 0x000ff6000fffe03f */
[----:B------:R-:W-:Y:S01]  /*77310*/  @!UPT UIADD3 URZ, URZ, URZ, URZ ;  /* 0x0000003f3f3ff290 */ /* 0x000fe2000fffe03f */
[----:B------:R-:W-:Y:S04]  /*77320*/  STL.64 [R1+0x2c90], R244 ;  /* 0x002c90f401007387 */ /* 0x000fe80000100a00 */
[----:B------:R1:W-:Y:S04]  /*77330*/  STL.64 [R1+0x2c98], R246 ;  /* 0x002c98f601007387 */ /* 0x0003e80000100a00 */
[----:B-1----:R-:W3:Y:S04]  /*77340*/  LDL.LU.64 R246, [R1+0x8330] ;  /* 0x0083300001f67983 */ /* 0x002ee80000300a00 */
[----:B------:R-:W2:Y:S04]  /*77350*/  LDL.LU.64 R244, [R1+0x8328] ;  /* 0x0083280001f47983 */ /* 0x000ea80000300a00 */
[----:B------:R-:W-:Y:S04]  /*77360*/  STL.64 [R1+0x2c80], R240 ;  /* 0x002c80f001007387 */ /* 0x000fe80000100a00 */
[----:B------:R1:W-:Y:S02]  /*77370*/  STL.64 [R1+0x2c88], R242 ;  /* 0x002c88f201007387 */ /* 0x0003e40000100a00 */
[C---:B-1----:R-:W-:Y:S08]  /*77380*/  HMMA.1688.F32.TF32 R240, R120.reuse, R222, R152 ;  /* 0x000000de78f0723c */ /* 0x042ff00000081098 */
        /* <DEDUP_REMOVED lines=28> */
[C---:B-1----:R-:W-:Y:S08]  /*77550*/  HMMA.1688.F32.TF32 R56, R120.reuse, R178, R108 ;  /* 0x000000b27838723c */ /* 0x042ff0000008106c */
[C---:B----4-:R-:W-:Y:S01]  /*77560*/  HMMA.1688.F32.TF32 R60, R120.reuse, R174, R104 ;  /* 0x000000ae783c723c */ /* 0x050fe20000081068 */
        /* <DEDUP_REMOVED lines=8> */
[C---:B----4-:R-:W-:Y:S03]  /*775f0*/  HMMA.1688.F32.TF32 R60, R120.reuse, R162, R92 ;  /* 0x000000a2783c723c */ /* 0x050fe6000008105c */
[----:B------:R-:W-:Y:S04]  /*77600*/  STL.64 [R1+0x2ba0], R64 ;  /* 0x002ba04001007387 */ /* 0x000fe80000100a00 */
[----:B------:R1:W-:Y:S08]  /*77610*/  STL.64 [R1+0x2ba8], R66 ;  /* 0x002ba84201007387 */ /* 0x0003f00000100a00 */
[----:B------:R-:W-:Y:S01]  /*77620*/  STL.64 [R1+0x2b90], R56 ;  /* 0x002b903801007387 */ /* 0x000fe20000100a00 */
[----:B-1----:R-:W-:Y:S03]  /*77630*/  HMMA.1688.F32.TF32 R64, R120, R158, R88 ;  /* 0x0000009e7840723c */ /* 0x002fe60000081058 */
[----:B------:R1:W-:Y:S04]  /*77640*/  STL.64 [R1+0x2b98], R58 ;  /* 0x002b983a01007387 */ /* 0x0003e80000100a00 */
[----:B------:R-:W-:Y:S04]  /*77650*/  STL.64 [R1+0x2b80], R60 ;  /* 0x002b803c01007387 */ /* 0x000fe80000100a00 */
[----:B------:R4:W-:Y:S01]  /*77660*/  STL.64 [R1+0x2b88], R62 ;  /* 0x002b883e01007387 */ /* 0x0009e20000100a00 */
[C---:B-1----:R-:W-:Y:S03]  /*77670*/  HMMA.1688.F32.TF32 R56, R116.reuse, R46, R48 ;  /* 0x0000002e7438723c */ /* 0x042fe60000081030 */
[----:B------:R-:W-:Y:S04]  /*77680*/  LDS R120, [R2+0x4400] ;  /* 0x0044000002787984 */ /* 0x000fe80000000800 */
[----:B------:R-:W-:Y:S01]  /*77690*/  LDS R122, [R2+0x6400] ;  /* 0x00640000027a7984 */ /* 0x000fe20000000800 */
[C---:B----4-:R-:W-:Y:S03]  /*776a0*/  HMMA.1688.F32.TF32 R60, R116.reuse, R42, R144 ;  /* 0x0000002a743c723c */ /* 0x050fe60000081090 */
[----:B------:R-:W-:Y:S04]  /*776b0*/  LDS R121, [R0+0x4400] ;  /* 0x0044000000797984 */ /* 0x000fe80000000800 */
[----:B------:R-:W1:Y:S01]  /*776c0*/  LDS R123, [R0+0x6400] ;  /* 0x00640000007b7984 */ /* 0x000e620000000800 */
[C---:B------:R-:W-:Y:S03]  /*776d0*/  HMMA.1688.F32.TF32 R48, R116.reuse, R38, R148 ;  /* 0x000000267430723c */ /* 0x040fe60000081094 */
[----:B------:R-:W-:Y:S04]  /*776e0*/  STL.64 [R1+0x2110], R64 ;  /* 0x0021104001007387 */ /* 0x000fe80000100a00 */
[----:B------:R-:W-:Y:S04]  /*776f0*/  STL.64 [R1+0x2118], R66 ;  /* 0x0021184201007387 */ /* 0x000fe80000100a00 */
[----:B------:R-:W-:Y:S04]  /*77700*/  STL.64 [R1+0x2100], R56 ;  /* 0x0021003801007387 */ /* 0x000fe80000100a00 */
[----:B------:R4:W-:Y:S04]  /*77710*/  STL.64 [R1+0x2108], R58 ;  /* 0x0021083a01007387 */ /* 0x0009e80000100a00 */
[----:B------:R-:W-:Y:S04]  /*77720*/  STL.64 [R1+0x20f0], R60 ;  /* 0x0020f03c01007387 */ /* 0x000fe80000100a00 */
[----:B------:R1:W-:Y:S01]  /*77730*/  STL.64 [R1+0x20f8], R62 ;  /* 0x0020f83e01007387 */ /* 0x0003e20000100a00 */
[C---:B----4-:R-:W-:Y:S03]  /*77740*/  HMMA.1688.F32.TF32 R56, R116.reuse, R34, R84 ;  /* 0x000000227438723c */ /* 0x050fe60000081054 */
[----:B------:R-:W-:Y:S04]  /*77750*/  STL.64 [R1+0x20e0], R48 ;  /* 0x0020e03001007387 */ /* 0x000fe80000100a00 */
[----:B------:R4:W-:Y:S01]  /*77760*/  STL.64 [R1+0x20e8], R50 ;  /* 0x0020e83201007387 */ /* 0x0009e20000100a00 */
[C---:B-1----:R-:W-:Y:S08]  /*77770*/  HMMA.1688.F32.TF32 R60, R116.reuse, R30, R80 ;  /* 0x0000001e743c723c */ /* 0x042ff00000081050 */
[C---:B----4-:R-:W-:Y:S07]  /*77780*/  HMMA.1688.F32.TF32 R48, R116.reuse, R26, R76 ;  /* 0x0000001a7430723c */ /* 0x050fee000008104c */
[----:B------:R-:W-:Y:S04]  /*77790*/  STL.64 [R1+0x20d0], R56 ;  /* 0x0020d03801007387 */ /* 0x000fe80000100a00 */
[----:B------:R1:W-:Y:S04]  /*777a0*/  STL.64 [R1+0x20d8], R58 ;  /* 0x0020d83a01007387 */ /* 0x0003e80000100a00 */
[----:B------:R-:W-:Y:S04]  /*777b0*/  STL.64 [R1+0x20c0], R60 ;  /* 0x0020c03c01007387 */ /* 0x000fe80000100a00 */
[----:B------:R-:W-:Y:S01]  /*777c0*/  STL.64 [R1+0x20c8], R62 ;  /* 0x0020c83e01007387 */ /* 0x000fe20000100a00 */
[C---:B-1----:R-:W-:Y:S03]  /*777d0*/  HMMA.1688.F32.TF32 R56, R116.reuse, R22, R72 ;  /* 0x000000167438723c */ /* 0x042fe60000081048 */
[----:B------:R-:W-:Y:S04]  /*777e0*/  STL.64 [R1+0x20b0], R48 ;  /* 0x0020b03001007387 */ /* 0x000fe80000100a00 */
[----:B------:R1:W-:Y:S02]  /*777f0*/  STL.64 [R1+0x20b8], R50 ;  /* 0x0020b83201007387 */ /* 0x0003e40000100a00 */
[C---:B-1----:R-:W-:Y:S11]  /*77800*/  HMMA.1688.F32.TF32 R48, R116.reuse, R14, R248 ;  /* 0x0000000e7430723c */ /* 0x042ff600000810f8 */
[----:B------:R-:W-:Y:S03]  /*77810*/  @!UPT UIADD3 URZ, URZ, URZ, URZ ;  /* 0x0000003f3f3ff290 */ /* 0x000fe6000fffe03f */
[----:B------:R-:W-:Y:S04]  /*77820*/  STL.64 [R1+0x20a0], R56 ;  /* 0x0020a03801007387 */ /* 0x000fe80000100a00 */
[----:B------:R-:W-:Y:S04]  /*77830*/  STL.64 [R1+0x20a8], R58 ;  /* 0x0020a83a01007387 */ /* 0x000fe80000100a00 */
[----:B------:R-:W4:Y:S04]  /*77840*/  LDL.LU R72, [R1+0xd60] ;  /* 0x000d600001487983 */ /* 0x000f280000300800 */
[----:B------:R-:W-:Y:S04]  /*77850*/  STL.64 [R1+0x2090], R52 ;  /* 0x0020903401007387 */ /* 0x000fe80000100a00 */
[----:B------:R-:W-:Y:S04]  /*77860*/  STL.64 [R1+0x2098], R54 ;  /* 0x0020983601007387 */ /* 0x000fe80000100a00 */
[----:B------:R1:W-:Y:S04]  /*77870*/  STL.64 [R1+0x2080], R48 ;  /* 0x0020803001007387 */ /* 0x0003e80000100a00 */
[----:B------:R1:W-:Y:S04]  /*77880*/  STL.64 [R1+0x2088], R50 ;  /* 0x0020883201007387 */ /* 0x0003e80000100a00 */
        /* <DEDUP_REMOVED lines=96> */
[C---:B----4-:R-:W-:Y:S08]  /*77e90*/  HMMA.1688.F32.TF32 R132, R116.reuse, R238, R128 ;  /* 0x000000ee7484723c */ /* 0x050ff00000081080 */
        /* <DEDUP_REMOVED lines=37> */
[C---:B-1----:R-:W-:Y:S08]  /*780f0*/  HMMA.1688.F32.TF32 R56, R116.reuse, R186, R48 ;  /* 0x000000ba7438723c */ /* 0x042ff00000081030 */
        /* <DEDUP_REMOVED lines=21> */
[----:B------:R-:W-:Y:S01]  /*78250*/  IMAD.MOV.U32 R250, RZ, RZ, R252 ;  /* 0x000000fffffa7224 */ /* 0x000fe200078e00fc */
[----:B------:R-:W-:Y:S01]  /*78260*/  LDS R116, [R2+0x4480] ;  /* 0x0044800002747984 */ /* 0x000fe20000000800 */
[----:B------:R-:W-:-:S04]  /*78270*/  IMAD.MOV.U32 R251, RZ, RZ, R247 ;  /* 0x000000fffffb7224 */ /* 0x000fc800078e00f7 */
[----:B------:R-:W-:Y:S04]  /*78280*/  STL.64 [R1+0x2a30], R60 ;  /* 0x002a303c01007387 */ /* 0x000fe80000100a00 */
[----:B------:R-:W-:Y:S04]  /*78290*/  STL.64 [R1+0x2a38], R62 ;  /* 0x002a383e01007387 */ /* 0x000fe80000100a00 */
[----:B------:R-:W-:Y:S04]  /*782a0*/  STL.64 [R1+0x2a20], R56 ;  /* 0x002a203801007387 */ /* 0x000fe80000100a00 */
[----:B------:R-:W-:Y:S04]  /*782b0*/  STL.64 [R1+0x2a28], R58 ;  /* 0x002a283a01007387 */ /* 0x000fe80000100a00 */
[----:B------:R-:W-:Y:S04]  /*782c0*/  LDS R118, [R2+0x6480] ;  /* 0x0064800002767984 */ /* 0x000fe80000000800 */
[----:B------:R-:W-:Y:S04]  /*782d0*/  STL.64 [R1+0x2070], R48 ;  /* 0x0020703001007387 */ /* 0x000fe80000100a00 */
[----:B------:R1:W-:Y:S04]  /*782e0*/  STL.64 [R1+0x2078], R50 ;  /* 0x0020783201007387 */ /* 0x0003e80000100a00 */
[----:B------:R-:W-:Y:S04]  /*782f0*/  LDS R117, [R0+0x4480] ;  /* 0x0044800000757984 */ /* 0x000fe80000000800 */
[----:B------:R-:W2:Y:S01]  /*78300*/  LDS R119, [R0+0x6480] ;  /* 0x0064800000777984 */ /* 0x000ea20000000800 */
[----:B-1----:R-:W-:Y:S11]  /*78310*/  HMMA.1688.F32.TF32 R48, R120, R46, R248 ;  /* 0x0000002e7830723c */ /* 0x002ff600000810f8 */
[----:B------:R-:W-:Y:S11]  /*78320*/  @!UPT UIADD3 URZ, URZ, URZ, URZ ;  /* 0x0000003f3f3ff290 */ /* 0x000ff6000fffe03f */
[----:B------:R-:W-:Y:S01]  /*78330*/  @!UPT UIADD3 URZ, URZ, URZ, URZ ;  /* 0x0000003f3f3ff290 */ /* 0x000fe2000fffe03f */
[----:B------:R1:W-:Y:S04]  /*78340*/  STL.64 [R1+0x2a10], R48 ;  /* 0x002a103001007387 */ /* 0x0003e80000100a00 */
        /* <DEDUP_REMOVED lines=88> */
[----:B------:R-:W-:Y:S01]  /*788d0*/  MOV R252, R50 ;  /* 0x0000003200fc7202 */ /* 0x000fe20000000f00 */
[----:B------:R-:W-:-:S02]  /*788e0*/  IMAD.MOV.U32 R247, RZ, RZ, R51 ;  /* 0x000000fffff77224 */ /* 0x000fc400078e0033 */
[----:B-1----:R-:W4:Y:S04]  /*788f0*/  LDL.LU R48, [R1+0xc30] ;  /* 0x000c300001307983 */ /* 0x002f280000300800 */
        /* <DEDUP_REMOVED lines=11> */
[C---:B--2---:R-:W-:Y:S08]  /*789b0*/  HMMA.1688.F32.TF32 R60, R120.reuse, R10, R60 ;  /* 0x0000000a783c723c */ /* 0x044ff0000008103c */
[C---:B---3--:R-:W-:Y:S08]  /*789c0*/  HMMA.1688.F32.TF32 R64, R120.reuse, R14, R64 ;  /* 0x0000000e7840723c */ /* 0x048ff00000081040 */
[C---:B----4-:R-:W-:Y:S08]  /*789d0*/  HMMA.1688.F32.TF32 R152, R120.reuse, R42, R140 ;  /* 0x0000002a7898723c */ /* 0x050ff0000008108c */
        /* <DEDUP_REMOVED lines=26> */
[----:B------:R-:W-:Y:S04]  /*78b80*/  STL.64 [R1+0x2970], R56 ;  /* 0x0029703801007387 */ /* 0x000fe80000100a00 */
[----:B------:R1:W-:Y:S01]  /*78b90*/  STL.64 [R1+0x2978], R58 ;  /* 0x0029783a01007387 */ /* 0x0003e20000100a00 */
[C---:B--2---:R-:W-:Y:S08]  /*78ba0*/  HMMA.1688.F32.TF32 R60, R120.reuse, R234, R104 ;  /* 0x000000ea783c723c */ /* 0x044ff00000081068 */
[----:B-1----:R-:W-:Y:S02]  /*78bb0*/  HMMA.1688.F32.TF32 R56, R120, R230, R100 ;  /* 0x000000e67838723c */ /* 0x002fe40000081064 */
[----:B------:R-:W-:Y:S04]  /*78bc0*/  STL.64 [R1+0x2960], R64 ;  /* 0x0029604001007387 */ /* 0x000fe80000100a00 */
[----:B------:R-:W-:Y:S09]  /*78bd0*/  STL.64 [R1+0x2968], R66 ;  /* 0x0029684201007387 */ /* 0x000ff20000100a00 */
[----:B------:R-:W-:Y:S04]  /*78be0*/  STL.64 [R1+0x2950], R60 ;  /* 0x0029503c01007387 */ /* 0x000fe80000100a00 */
[----:B------:R1:W-:Y:S05]  /*78bf0*/  STL.64 [R1+0x2958], R62 ;  /* 0x0029583e01007387 */ /* 0x0003ea0000100a00 */
[----:B------:R-:W-:Y:S01]  /*78c00*/  IMAD.MOV.U32 R246, RZ, RZ, R56 ;  /* 0x000000fffff67224 */ /* 0x000fe200078e0038 */
[----:B------:R-:W-:Y:S01]  /*78c10*/  MOV R244, R57 ;  /* 0x0000003900f47202 */ /* 0x000fe20000000f00 */
[----:B------:R-:W-:-:S02]  /*78c20*/  IMAD.MOV.U32 R237, RZ, RZ, R58 ;  /* 0x000000ffffed7224 */ /* 0x000fc400078e003a */
[----:B------:R-:W-:Y:S02]  /*78c30*/  IMAD.MOV.U32 R3, RZ, RZ, R59 ;  /* 0x000000ffff037224 */ /* 0x000fe400078e003b */
[C---:B------:R-:W-:Y:S08]  /*78c40*/  HMMA.1688.F32.TF32 R56, R120.reuse, R226, R96 ;  /* 0x000000e27838723c */ /* 0x040ff00000081060 */
[C---:B-1----:R-:W-:Y:S01]  /*78c50*/  HMMA.1688.F32.TF32 R60, R120.reuse, R222, R92 ;  /* 0x000000de783c723c */ /* 0x042fe2000008105c */
[----:B------:R-:W-:Y:S04]  /*78c60*/  STL.64 [R1+0x82f0], R246 ;  /* 0x0082f0f601007387 */ /* 0x000fe80000100a00 */
[----:B------:R-:W-:Y:S03]  /*78c70*/  STL.64 [R1+0x82e8], R244 ;  /* 0x0082e8f401007387 */ /* 0x000fe60000100a00 */
[C---:B------:R-:W-:Y:S07]  /*78c80*/  HMMA.1688.F32.TF32 R64, R120.reuse, R218, R88 ;  /* 0x000000da7840723c */ /* 0x040fee0000081058 */
[----:B------:R-:W-:Y:S04]  /*78c90*/  STL.64 [R1+0x2930], R56 ;  /* 0x0029303801007387 */ /* 0x000fe80000100a00 */
        /* <DEDUP_REMOVED lines=18> */
[----:B------:R1:W-:Y:S01]  /*78dc0*/  STL.64 [R1+0x28d8], R58 ;  /* 0x0028d83a01007387 */ /* 0x0003e20000100a00 */
[C---:B------:R-:W-:Y:S03]  /*78dd0*/  HMMA.1688.F32.TF32 R52, R120.reuse, R186, R52 ;  /* 0x000000ba7834723c */ /* 0x040fe60000081034 */
[----:B------:R-:W-:Y:S04]  /*78de0*/  STL.64 [R1+0x28c0], R60 ;  /* 0x0028c03c01007387 */ /* 0x000fe80000100a00 */
[----:B------:R-:W-:Y:S01]  /*78df0*/  STL.64 [R1+0x28c8], R62 ;  /* 0x0028c83e01007387 */ /* 0x000fe20000100a00 */
[C---:B-1----:R-:W-:Y:S03]  /*78e00*/  HMMA.1688.F32.TF32 R56, R120.reuse, R190, R72 ;  /* 0x000000be7838723c */ /* 0x042fe60000081048 */
[----:B------:R-:W-:Y:S04]  /*78e10*/  STL.64 [R1+0x28b0], R48 ;  /* 0x0028b03001007387 */ /* 0x000fe80000100a00 */
[----:B------:R1:W-:Y:S02]  /*78e20*/  STL.64 [R1+0x28b8], R50 ;  /* 0x0028b83201007387 */ /* 0x0003e40000100a00 */
[----:B-1----:R-:W-:Y:S11]  /*78e30*/  HMMA.1688.F32.TF32 R48, R120, R182, R248 ;  /* 0x000000b67830723c */ /* 0x002ff600000810f8 */
        /* <DEDUP_REMOVED lines=11> */
[----:B------:R-:W4:Y:S04]  /*78ef0*/  LDL.LU R148, [R1+0x2e0] ;  /* 0x0002e00001947983 */ /* 0x000f280000300800 */
[----:B------:R-:W4:Y:S04]  /*78f00*/  LDL.LU R149, [R1+0x2e4] ;  /* 0x0002e40001957983 */ /* 0x000f280000300800 */
[----:B------:R-:W4:Y:S04]  /*78f10*/  LDL.LU R150, [R1+0x2e8] ;  /* 0x0002e80001967983 */ /* 0x000f280000300800 */
[----:B------:R-:W4:Y:S04]  /*78f20*/  LDL.LU R151, [R1+0x2ec] ;  /* 0x0002ec0001977983 */ /* 0x000f280000300800 */
        /* <DEDUP_REMOVED lines=57> */
[C---:B---3--:R-:W-:Y:S08]  /*792c0*/  HMMA.1688.F32.TF32 R56, R120.reuse, R178, R112 ;  /* 0x000000b27838723c */ /* 0x048ff00000081070 */
[C---:B------:R-:W-:Y:S08]  /*792d0*/  HMMA.1688.F32.TF32 R64, R120.reuse, R174, R108 ;  /* 0x000000ae7840723c */ /* 0x040ff0000008106c */
[C---:B----4-:R-:W-:Y:S07]  /*792e0*/  HMMA.1688.F32.TF32 R60, R120.reuse, R170, R104 ;  /* 0x000000aa783c723c */ /* 0x050fee0000081068 */
        /* <DEDUP_REMOVED lines=9> */
[----:B--2---:R-:W-:Y:S03]  /*79380*/  HMMA.1688.F32.TF32 R60, R120, R158, R92 ;  /* 0x0000009e783c723c */ /* 0x004fe6000008105c */
[----:B------:R1:W-:Y:S01]  /*79390*/  STL.64 [R1+0x2848], R58 ;  /* 0x0028483a01007387 */ /* 0x0003e20000100a00 */
[----:B------:R-:W-:Y:S01]  /*793a0*/  MOV R28, R48 ;  /* 0x00000030001c7202 */ /* 0x000fe20000000f00 */
[----:B------:R-:W-:-:S02]  /*793b0*/  IMAD.MOV.U32 R29, RZ, RZ, R49 ;  /* 0x000000ffff1d7224 */ /* 0x000fc400078e0031 */
[----:B------:R-:W-:Y:S04]  /*793c0*/  LDS R120, [R2+0x4500] ;  /* 0x0045000002787984 */ /* 0x000fe80000000800 */
[----:B------:R-:W-:Y:S01]  /*793d0*/  LDS R122, [R2+0x6500] ;  /* 0x00650000027a7984 */ /* 0x000fe20000000800 */
[C---:B-1----:R-:W-:Y:S03]  /*793e0*/  HMMA.1688.F32.TF32 R56, R116.reuse, R46, R88 ;  /* 0x0000002e7438723c */ /* 0x042fe60000081058 */
[----:B------:R-:W-:Y:S04]  /*793f0*/  STL.64 [R1+0x2830], R64 ;  /* 0x0028304001007387 */ /* 0x000fe80000100a00 */
[----:B------:R-:W-:Y:S04]  /*79400*/  STL.64 [R1+0x2838], R66 ;  /* 0x0028384201007387 */ /* 0x000fe80000100a00 */
[----:B------:R-:W-:Y:S04]  /*79410*/  STL.64 [R1+0x2060], R60 ;  /* 0x0020603c01007387 */ /* 0x000fe80000100a00 */
[----:B------:R-:W-:Y:S04]  /*79420*/  STL.64 [R1+0x2068], R62 ;  /* 0x0020683e01007387 */ /* 0x000fe80000100a00 */
[----:B------:R-:W-:Y:S04]  /*79430*/  LDS R121, [R0+0x4500] ;  /* 0x0045000000797984 */ /* 0x000fe80000000800 */
[----:B------:R-:W1:Y:S04]  /*79440*/  LDS R123, [R0+0x6500] ;  /* 0x00650000007b7984 */ /* 0x000e680000000800 */
[----:B------:R-:W-:Y:S04]  /*79450*/  STL.64 [R1+0x2050], R56 ;  /* 0x0020503801007387 */ /* 0x000fe80000100a00 */
[----:B------:R2:W-:Y:S04]  /*79460*/  STL.64 [R1+0x2058], R58 ;  /* 0x0020583a01007387 */ /* 0x0005e80000100a00 */
[----:B------:R3:W-:Y:S01]  /*79470*/  STL.64 [R1+0x2048], R50 ;  /* 0x0020483201007387 */ /* 0x0007e20000100a00 */
[C---:B--2---:R-:W-:Y:S08]  /*79480*/  HMMA.1688.F32.TF32 R56, R116.reuse, R38, R144 ;  /* 0x000000267438723c */ /* 0x044ff00000081090 */
[----:B---3--:R-:W-:Y:S01]  /*79490*/  HMMA.1688.F32.TF32 R48, R116, R34, R148 ;  /* 0x000000227430723c */ /* 0x008fe20000081094 */
[----:B------:R2:W-:Y:S04]  /*794a0*/  STL [R1+0x8074], R29 ;  /* 0x0080741d01007387 */ /* 0x0005e80000100800 */
[----:B------:R3:W-:Y:S10]  /*794b0*/  STL [R1+0x8070], R28 ;  /* 0x0080701c01007387 */ /* 0x0007f40000100800 */
[----:B------:R-:W-:Y:S04]  /*794c0*/  STL.64 [R1+0x2030], R56 ;  /* 0x0020303801007387 */ /* 0x000fe80000100a00 */
[----:B------:R4:W-:Y:S04]  /*794d0*/  STL.64 [R1+0x2038], R58 ;  /* 0x0020383a01007387 */ /* 0x0009e80000100a00 */
[----:B------:R-:W-:Y:S01]  /*794e0*/  STL [R1+0x1c40], R48 ;  /* 0x001c403001007387 */ /* 0x000fe20000100800 */
[----:B--2---:R-:W-:Y:S01]  /*794f0*/  IMAD.MOV.U32 R29, RZ, RZ, R49 ;  /* 0x000000ffff1d7224 */ /* 0x004fe200078e0031 */
[----:B---3--:R-:W-:-:S02]  /*79500*/  MOV R28, R50 ;  /* 0x00000032001c7202 */ /* 0x008fc40000000f00 */
[----:B------:R2:W-:Y:S01]  /*79510*/  STL [R1+0x1c4c], R51 ;  /* 0x001c4c3301007387 */ /* 0x0005e20000100800 */
[C---:B----4-:R-:W-:Y:S08]  /*79520*/  HMMA.1688.F32.TF32 R56, R116.reuse, R30, R84 ;  /* 0x0000001e7438723c */ /* 0x050ff00000081054 */
[----:B--2---:R-:W-:Y:S01]  /*79530*/  HMMA.1688.F32.TF32 R48, R116, R26, R80 ;  /* 0x0000001a7430723c */ /* 0x004fe20000081050 */
[----:B------:R-:W-:Y:S04]  /*79540*/  STL [R1+0x807c], R29 ;  /* 0x00807c1d01007387 */ /* 0x000fe80000100800 */
[----:B------:R2:W-:Y:S11]  /*79550*/  STL [R1+0x8078], R28 ;  /* 0x0080781c01007387 */ /* 0x0005f60000100800 */
[----:B------:R-:W-:Y:S07]  /*79560*/  @!UPT UIADD3 URZ, URZ, URZ, URZ ;  /* 0x0000003f3f3ff290 */ /* 0x000fee000fffe03f */
[----:B------:R-:W-:Y:S01]  /*79570*/  STL [R1+0x1c14], R49 ;  /* 0x001c143101007387 */ /* 0x000fe20000100800 */
[----:B--2---:R-:W-:-:S03]  /*79580*/  IMAD.MOV.U32 R28, RZ, RZ, R48 ;  /* 0x000000ffff1c7224 */ /* 0x004fc600078e0030 */
[----:B------:R-:W-:Y:S04]  /*79590*/  STL.64 [R1+0x1c30], R56 ;  /* 0x001c303801007387 */ /* 0x000fe80000100a00 */
[----:B------:R-:W-:Y:S04]  /*795a0*/  STL.64 [R1+0x1c38], R58 ;  /* 0x001c383a01007387 */ /* 0x000fe80000100a00 */
[----:B------:R2:W-:Y:S02]  /*795b0*/  STL.64 [R1+0x1c18], R50 ;  /* 0x001c183201007387 */ /* 0x0005e40000100a00 */
[----:B--2---:R-:W-:Y:S02]  /*795c0*/  HMMA.1688.F32.TF32 R48, R116, R22, R76 ;  /* 0x000000167430723c */ /* 0x004fe4000008104c */
[----:B------:R-:W-:Y:S11]  /*795d0*/  STL [R1+0x8080], R28 ;  /* 0x0080801c01007387 */ /* 0x000ff60000100800 */
[----:B------:R-:W-:Y:S10]  /*795e0*/  @!UPT UIADD3 URZ, URZ, URZ, URZ ;  /* 0x0000003f3f3ff290 */ /* 0x000ff4000fffe03f */
[----:B------:R-:W-:Y:S01]  /*795f0*/  STL.64 [R1+0x1c00], R48 ;  /* 0x001c003001007387 */ /* 0x000fe20000100a00 */
[----:B------:R-:W-:-:S03]  /*79600*/  IMAD.MOV.U32 R29, RZ, RZ, R51 ;  /* 0x000000ffff1d7224 */ /* 0x000fc600078e0033 */
[----:B------:R2:W-:Y:S02]  /*79610*/  STL [R1+0x1c08], R50 ;  /* 0x001c083201007387 */ /* 0x0005e40000100800 */
[----:B--2---:R-:W-:Y:S11]  /*79620*/  HMMA.1688.F32.TF32 R48, R116, R18, R72 ;  /* 0x000000127430723c */ /* 0x004ff60000081048 */
[----:B------:R-:W-:Y:S11]  /*79630*/  @!UPT UIADD3 URZ, URZ, URZ, URZ ;  /* 0x0000003f3f3ff290 */ /* 0x000ff6000fffe03f */
[----:B------:R-:W-:Y:S01]  /*79640*/  @!UPT UIADD3 URZ, URZ, URZ, URZ ;  /* 0x0000003f3f3ff290 */ /* 0x000fe2000fffe03f */
[----:B------:R-:W-:Y:S01]  /*79650*/  STL.64 [R1+0x1ba0], R48 ;  /* 0x001ba03001007387 */ /* 0x000fe20000100a00 */
[----:B------:R-:W-:-:S03]  /*79660*/  MOV R28, R50 ;  /* 0x00000032001c7202 */ /* 0x000fc60000000f00 */
[----:B------:R2:W-:Y:S02]  /*79670*/  STL [R1+0x1bac], R51 ;  /* 0x001bac3301007387 */ /* 0x0005e40000100800 */
[C---:B--2---:R-:W-:Y:S11]  /*79680*/  HMMA.1688.F32.TF32 R48, R116.reuse, R14, R52 ;  /* 0x0000000e7430723c */ /* 0x044ff60000081034 */
[----:B------:R-:W-:Y:S11]  /*79690*/  @!UPT UIADD3 URZ, URZ, URZ, URZ ;  /* 0x0000003f3f3ff290 */ /* 0x000ff6000fffe03f */
[----:B------:R-:W-:Y:S01]  /*796a0*/  @!UPT UIADD3 URZ, URZ, URZ, URZ ;  /* 0x0000003f3f3ff290 */ /* 0x000fe2000fffe03f */
[----:B------:R-:W-:Y:S04]  /*796b0*/  STL.64 [R1+0x1b70], R48 ;  /* 0x001b703001007387 */ /* 0x000fe80000100a00 */
[----:B------:R2:W-:Y:S04]  /*796c0*/  STL.64 [R1+0x1b78], R50 ;  /* 0x001b783201007387 */ /* 0x0005e80000100a00 */
[----:B------:R-:W3:Y:S01]  /*796d0*/  LDL.LU R76, [R1+0xa40] ;  /* 0x000a4000014c7983 */ /* 0x000ee20000300800 */
[C---:B--2---:R-:W-:Y:S11]  /*796e0*/  HMMA.1688.F32.TF32 R48, R116.reuse, R10, R248 ;  /* 0x0000000a7430723c */ /* 0x044ff600000810f8 */
[----:B------:R-:W-:Y:S11]  /*796f0*/  @!UPT UIADD3 URZ, URZ, URZ, URZ ;  /* 0x0000003f3f3ff290 */ /* 0x000ff6000fffe03f */
[----:B------:R-:W-:Y:S01]  /*79700*/  @!UPT UIADD3 URZ, URZ, URZ, URZ ;  /* 0x0000003f3f3ff290 */ /* 0x000fe2000fffe03f */
[----:B------:R2:W-:Y:S04]  /*79710*/  STL.64 [R1+0x2820], R48 ;  /* 0x0028203001007387 */ /* 0x0005e80000100a00 */
[----:B------:R4:W-:Y:S04]  /*79720*/  STL.64 [R1+0x2828], R50 ;  /* 0x0028283201007387 */ /* 0x0009e80000100a00 */
        /* <DEDUP_REMOVED lines=11> */
[----:B--2---:R-:W2:Y:S04]  /*797e0*/  LDL.LU R48, [R1+0xa90] ;  /* 0x000a900001307983 */ /* 0x004ea80000300800 */
[----:B------:R-:W2:Y:S04]  /*797f0*/  LDL.LU R49, [R1+0xa94] ;  /* 0x000a940001317983 */ /* 0x000ea80000300800 */
[----:B----4-:R-:W2:Y:S04]  /*79800*/  LDL.LU R50, [R1+0xa98] ;  /* 0x000a980001327983 */ /* 0x010ea80000300800 */
        /* <DEDUP_REMOVED lines=67> */
[C---:B----4-:R-:W-:Y:S08]  /*79c40*/  HMMA.1688.F32.TF32 R124, R116.reuse, R6, R56 ;  /* 0x00000006747c723c */ /* 0x050ff00000081038 */
[C---:B------:R-:W-:Y:S11]  /*79c50*/  HMMA.1688.F32.TF32 R56, R116.reuse, R238, R68 ;  /* 0x000000ee7438723c */ /* 0x040ff60000081044 */
[----:B------:R-:W-:Y:S04]  /*79c60*/  @!UPT UIADD3 URZ, URZ, URZ, URZ ;  /* 0x0000003f3f3ff290 */ /* 0x000fe8000fffe03f */
[----:B------:R-:W-:Y:S01]  /*79c70*/  STL.64 [R1+0x2810], R124 ;  /* 0x0028107c01007387 */ /* 0x000fe20000100a00 */
[C---:B------:R-:W-:Y:S03]  /*79c80*/  HMMA.1688.F32.TF32 R64, R116.reuse, R234, R64 ;  /* 0x000000ea7440723c */ /* 0x040fe60000081040 */
[----:B------:R-:W-:Y:S04]  /*79c90*/  STL.64 [R1+0x2818], R126 ;  /* 0x0028187e01007387 */ /* 0x000fe80000100a00 */
[----:B------:R-:W-:Y:S04]  /*79ca0*/  STL.64 [R1+0x2800], R56 ;  /* 0x0028003801007387 */ /* 0x000fe80000100a00 */
[----:B------:R2:W-:Y:S02]  /*79cb0*/  STL.64 [R1+0x2808], R58 ;  /* 0x0028083a01007387 */ /* 0x0005e40000100a00 */
[C---:B--2---:R-:W-:Y:S10]  /*79cc0*/  HMMA.1688.F32.TF32 R56, R116.reuse, R226, R112 ;  /* 0x000000e27438723c */ /* 0x044ff40000081070 */
[----:B------:R-:W-:Y:S04]  /*79cd0*/  STL.64 [R1+0x27f0], R64 ;  /* 0x0027f04001007387 */ /* 0x000fe80000100a00 */
[----:B------:R2:W-:Y:S04]  /*79ce0*/  STL.64 [R1+0x27f8], R66 ;  /* 0x0027f84201007387 */ /* 0x0005e80000100a00 */
[----:B------:R-:W-:Y:S04]  /*79cf0*/  STL.64 [R1+0x27e0], R60 ;  /* 0x0027e03c01007387 */ /* 0x000fe80000100a00 */
[----:B------:R3:W-:Y:S01]  /*79d00*/  STL.64 [R1+0x27e8], R62 ;  /* 0x0027e83e01007387 */ /* 0x0007e20000100a00 */
[C---:B--2---:R-:W-:Y:S03]  /*79d10*/  HMMA.1688.F32.TF32 R64, R116.reuse, R222, R108 ;  /* 0x000000de7440723c */ /* 0x044fe6000008106c */
[----:B------:R-:W-:Y:S05]  /*79d20*/  STL.64 [R1+0x27d0], R56 ;  /* 0x0027d03801007387 */ /* 0x000fea0000100a00 */
[C---:B---3--:R-:W-:Y:S01]  /*79d30*/  HMMA.1688.F32.TF32 R60, R116.reuse, R218, R104 ;  /* 0x000000da743c723c */ /* 0x048fe20000081068 */
[----:B------:R2:W-:Y:S07]  /*79d40*/  STL.64 [R1+0x27d8], R58 ;  /* 0x0027d83a01007387 */ /* 0x0005ee0000100a00 */
[C---:B--2---:R-:W-:Y:S07]  /*79d50*/  HMMA.1688.F32.TF32 R56, R116.reuse, R214, R100 ;  /* 0x000000d67438723c */ /* 0x044fee0000081064 */
        /* <DEDUP_REMOVED lines=10> */
[----:B------:R-:W-:Y:S04]  /*79e00*/  STL.64 [R1+0x2798], R66 ;  /* 0x0027984201007387 */ /* 0x000fe80000100a00 */
[----:B------:R-:W-:Y:S04]  /*79e10*/  STL.64 [R1+0x2780], R60 ;  /* 0x0027803c01007387 */ /* 0x000fe80000100a00 */
[----:B------:R2:W-:Y:S04]  /*79e20*/  STL.64 [R1+0x2788], R62 ;  /* 0x0027883e01007387 */ /* 0x0005e80000100a00 */
[----:B------:R-:W-:Y:S01]  /*79e30*/  STL.64 [R1+0x2770], R56 ;  /* 0x0027703801007387 */ /* 0x000fe20000100a00 */
[C---:B--2---:R-:W-:Y:S03]  /*79e40*/  HMMA.1688.F32.TF32 R60, R116.reuse, R194, R144 ;  /* 0x000000c2743c723c */ /* 0x044fe60000081090 */
[----:B------:R2:W-:Y:S04]  /*79e50*/  STL.64 [R1+0x2778], R58 ;  /* 0x0027783a01007387 */ /* 0x0005e80000100a00 */
[----:B------:R-:W-:Y:S04]  /*79e60*/  STL.64 [R1+0x2760], R48 ;  /* 0x0027603001007387 */ /* 0x000fe80000100a00 */
[----:B------:R3:W-:Y:S01]  /*79e70*/  STL.64 [R1+0x2768], R50 ;  /* 0x0027683201007387 */ /* 0x0007e20000100a00 */
[C---:B--2---:R-:W-:Y:S08]  /*79e80*/  HMMA.1688.F32.TF32 R56, R116.reuse, R190, R148 ;  /* 0x000000be7438723c */ /* 0x044ff00000081094 */
[----:B---3--:R-:W-:Y:S03]  /*79e90*/  HMMA.1688.F32.TF32 R48, R116, R186, R84 ;  /* 0x000000ba7430723c */ /* 0x008fe60000081054 */
[----:B------:R-:W-:Y:S04]  /*79ea0*/  STL.64 [R1+0x2750], R60 ;  /* 0x0027503c01007387 */ /* 0x000fe80000100a00 */
[----:B------:R-:W-:Y:S08]  /*79eb0*/  STL.64 [R1+0x2758], R62 ;  /* 0x0027583e01007387 */ /* 0x000ff00000100a00 */
[----:B------:R-:W-:Y:S04]  /*79ec0*/  STL.64 [R1+0x2740], R56 ;  /* 0x0027403801007387 */ /* 0x000fe80000100a00 */
[----:B------:R2:W-:Y:S04]  /*79ed0*/  STL.64 [R1+0x2748], R58 ;  /* 0x0027483a01007387 */ /* 0x0005e80000100a00 */
[----:B------:R3:W-:Y:S01]  /*79ee0*/  STL.64 [R1+0x2738], R50 ;  /* 0x0027383201007387 */ /* 0x0007e20000100a00 */
[----:B------:R-:W-:-:S02]  /*79ef0*/  IMAD.MOV.U32 R220, RZ, RZ, R48 ;  /* 0x000000ffffdc7224 */ /* 0x000fc400078e0030 */
[----:B------:R-:W-:Y:S01]  /*79f00*/  IMAD.MOV.U32 R221, RZ, RZ, R49 ;  /* 0x000000ffffdd7224 */ /* 0x000fe200078e0031 */
[C---:B--2---:R-:W-:Y:S08]  /*79f10*/  HMMA.1688.F32.TF32 R56, R116.reuse, R182, R80 ;  /* 0x000000b67438723c */ /* 0x044ff00000081050 */
[----:B---3--:R-:W-:Y:S01]  /*79f20*/  HMMA.1688.F32.TF32 R48, R116, R178, R76 ;  /* 0x000000b27430723c */ /* 0x008fe2000008104c */
[----:B------:R2:W-:Y:S04]  /*79f30*/  STL [R1+0x803c], R221 ;  /* 0x00803cdd01007387 */ /* 0x0005e80000100800 */
[----:B------:R3:W-:Y:S10]  /*79f40*/  STL [R1+0x8038], R220 ;  /* 0x008038dc01007387 */ /* 0x0007f40000100800 */
[----:B------:R-:W-:Y:S04]  /*79f50*/  STL.64 [R1+0x2720], R56 ;  /* 0x0027203801007387 */ /* 0x000fe80000100a00 */
[----:B------:R4:W-:Y:S04]  /*79f60*/  STL.64 [R1+0x2728], R58 ;  /* 0x0027283a01007387 */ /* 0x0009e80000100a00 */
[----:B------:R-:W-:Y:S01]  /*79f70*/  STL [R1+0x2710], R48 ;  /* 0x0027103001007387 */ /* 0x000fe20000100800 */
[----:B--2---:R-:W-:Y:S01]  /*79f80*/  MOV R221, R49 ;  /* 0x0000003100dd7202 */ /* 0x004fe20000000f00 */
[----:B---3--:R-:W-:-:S02]  /*79f90*/  IMAD.MOV.U32 R220, RZ, RZ, R50 ;  /* 0x000000ffffdc7224 */ /* 0x008fc400078e0032 */
        /* <DEDUP_REMOVED lines=14> */
[----:B------:R2:W-:Y:S04]  /*7a080*/  STL.64 [R1+0x26e0], R48 ;  /* 0x0026e03001007387 */ /* 0x0005e80000100a00 */
[----:B------:R3:W-:Y:S04]  /*7a090*/  STL [R1+0x26e8], R50 ;  /* 0x0026e83201007387 */ /* 0x0007e80000100800 */
        /* <DEDUP_REMOVED lines=23> */
[----:B------:R-:W-:-:S03]  /*7a210*/  MOV R221, R51 ;  /* 0x0000003300dd7202 */ /* 0x000fc60000000f00 */
[----:B------:R-:W4:Y:S04]  /*7a220*/  LDL.LU R147, [R1+0x92c] ;  /* 0x00092c0001937983 */ /* 0x000f280000300800 */
[----:B--2---:R-:W2:Y:S04]  /*7a230*/  LDL.LU R48, [R1+0x930] ;  /* 0x0009300001307983 */ /* 0x004ea80000300800 */
        /* <DEDUP_REMOVED lines=67> */
[----:B------:R-:W-:Y:S01]  /*7a670*/  STL [R1+0x804c], R221 ;  /* 0x00804cdd01007387 */ /* 0x000fe20000100800 */
[C---:B--2---:R-:W-:Y:S08]  /*7a680*/  HMMA.1688.F32.TF32 R132, R116.reuse, R162, R132 ;  /* 0x000000a27484723c */ /* 0x044ff00000081084 */
[----:B---3--:R-:W-:Y:S01]  /*7a690*/  HMMA.1688.F32.TF32 R128, R116, R158, R128 ;  /* 0x0000009e7480723c */ /* 0x008fe20000081080 */
[----:B------:R-:W-:Y:S04]  /*7a6a0*/  LDS R116, [R2+0x4580] ;  /* 0x0045800002747984 */ /* 0x000fe80000000800 */
[----:B------:R-:W-:Y:S03]  /*7a6b0*/  LDS R118, [R2+0x6580] ;  /* 0x0065800002767984 */ /* 0x000fe60000000800 */
[C---:B-1----:R-:W-:Y:S08]  /*7a6c0*/  HMMA.1688.F32.TF32 R124, R120.reuse, R46, R124 ;  /* 0x0000002e787c723c */ /* 0x042ff0000008107c */
[----:B------:R-:W-:Y:S01]  /*7a6d0*/  IMAD.MOV.U32 R220, RZ, RZ, R134 ;  /* 0x000000ffffdc7224 */ /* 0x000fe200078e0086 */
[----:B------:R-:W-:Y:S01]  /*7a6e0*/  STL.64 [R1+0x26d0], R132 ;  /* 0x0026d08401007387 */ /* 0x000fe20000100a00 */
[----:B----4-:R-:W-:Y:S03]  /*7a6f0*/  HMMA.1688.F32.TF32 R56, R120, R42, R56 ;  /* 0x0000002a7838723c */ /* 0x010fe60000081038 */
[----:B------:R-:W-:Y:S04]  /*7a700*/  STL [R1+0x26dc], R135 ;  /* 0x0026dc8701007387 */ /* 0x000fe80000100800 */
[----:B------:R1:W-:Y:S04]  /*7a710*/  STL [R1+0x8050], R220 ;  /* 0x008050dc01007387 */ /* 0x0003e80000100800 */
[----:B------:R-:W-:Y:S04]  /*7a720*/  STL.64 [R1+0x120], R128 ;  /* 0x0001208001007387 */ /* 0x000fe80000100a00 */
[----:B------:R-:W-:Y:S04]  /*7a730*/  STL.64 [R1+0x128], R130 ;  /* 0x0001288201007387 */ /* 0x000fe80000100a00 */
[----:B------:R-:W-:Y:S04]  /*7a740*/  STL.64 [R1+0x26c0], R124 ;  /* 0x0026c07c01007387 */ /* 0x000fe80000100a00 */
[----:B------:R2:W-:Y:S01]  /*7a750*/  STL.64 [R1+0x26c8], R126 ;  /* 0x0026c87e01007387 */ /* 0x0005e20000100a00 */
[----:B-1----:R-:W-:-:S03]  /*7a760*/  IMAD.MOV.U32 R220, RZ, RZ, R56 ;  /* 0x000000ffffdc7224 */ /* 0x002fc600078e0038 */
[----:B------:R-:W-:Y:S01]  /*7a770*/  STL [R1+0x26b4], R57 ;  /* 0x0026b43901007387 */ /* 0x000fe20000100800 */
[----:B------:R-:W-:-:S03]  /*7a780*/  MOV R221, R59 ;  /* 0x0000003b00dd7202 */ /* 0x000fc60000000f00 */
[----:B------:R1:W-:Y:S01]  /*7a790*/  STL [R1+0x26b8], R58 ;  /* 0x0026b83a01007387 */ /* 0x0003e20000100800 */
[C---:B--2---:R-:W-:Y:S03]  /*7a7a0*/  HMMA.1688.F32.TF32 R124, R120.reuse, R38, R68 ;  /* 0x00000026787c723c */ /* 0x044fe60000081044 */
[----:B------:R-:W-:Y:S04]  /*7a7b0*/  LDS R117, [R0+0x4580] ;  /* 0x0045800000757984 */ /* 0x000fe80000000800 */
[----:B------:R-:W2:Y:S01]  /*7a7c0*/  LDS R119, [R0+0x6580] ;  /* 0x0065800000777984 */ /* 0x000ea20000000800 */
        /* <DEDUP_REMOVED lines=52> */
[----:B------:R-:W3:Y:S04]  /*7ab10*/  LDL.LU R52, [R1+0x240] ;  /* 0x0002400001347983 */ /* 0x000ee80000300800 */
[----:B------:R-:W-:Y:S04]  /*7ab20*/  STL.64 [R1+0x2590], R56 ;  /* 0x0025903801007387 */ /* 0x000fe80000100a00 */
[----:B------:R-:W-:Y:S04]  /*7ab30*/  STL.64 [R1+0x2598], R58 ;  /* 0x0025983a01007387 */ /* 0x000fe80000100a00 */
        /* <DEDUP_REMOVED lines=63> */
[----:B------:R-:W-:Y:S11]  /*7af30*/  HMMA.1688.F32.TF32 R56, R120, R190, R100 ;  /* 0x000000be7838723c */ /* 0x000ff60000081064 */
[----:B------:R-:W-:Y:S04]  /*7af40*/  @!UPT UIADD3 URZ, URZ, URZ, URZ ;  /* 0x0000003f3f3ff290 */ /* 0x000fe8000fffe03f */
[----:B------:R-:W-:Y:S04]  /*7af50*/  STL.64 [R1+0x2570], R64 ;  /* 0x0025704001007387 */ /* 0x000fe80000100a00 */
[----:B------:R-:W-:Y:S04]  /*7af60*/  STL.64 [R1+0x2578], R66 ;  /* 0x0025784201007387 */ /* 0x000fe80000100a00 */
[----:B------:R-:W-:Y:S04]  /*7af70*/  STL.64 [R1+0x2560], R60 ;  /* 0x0025603c01007387 */ /* 0x000fe80000100a00 */
[----:B------:R-:W-:Y:S04]  /*7af80*/  STL.64 [R1+0x2568], R62 ;  /* 0x0025683e01007387 */ /* 0x000fe80000100a00 */
[----:B------:R1:W-:Y:S01]  /*7af90*/  STL.64 [R1+0x2558], R58 ;  /* 0x0025583a01007387 */ /* 0x0003e20000100a00 */
[----:B------:R-:W-:-:S02]  /*7afa0*/  IMAD.MOV.U32 R12, RZ, RZ, R56 ;  /* 0x000000ffff0c7224 */ /* 0x000fc400078e0038 */
[----:B------:R-:W-:Y:S02]  /*7afb0*/  IMAD.MOV.U32 R13, RZ, RZ, R57 ;  /* 0x000000ffff0d7224 */ /* 0x000fe400078e0039 */
[C---:B-1----:R-:W-:Y:S03]  /*7afc0*/  HMMA.1688.F32.TF32 R56, R120.reuse, R186, R96 ;  /* 0x000000ba7838723c */ /* 0x042fe60000081060 */
[----:B------:R-:W-:Y:S04]  /*7afd0*/  STL [R1+0x801c], R13 ;  /* 0x00801c0d01007387 */ /* 0x000fe80000100800 */
[----:B------:R-:W-:Y:S11]  /*7afe0*/  STL [R1+0x8018], R12 ;  /* 0x0080180c01007387 */ /* 0x000ff60000100800 */
[----:B------:R-:W-:Y:S05]  /*7aff0*/  @!UPT UIADD3 URZ, URZ, URZ, URZ ;  /* 0x0000003f3f3ff290 */ /* 0x000fea000fffe03f */
[----:B------:R1:W-:Y:S01]  /*7b000*/  STL.64 [R1+0x2548], R58 ;  /* 0x0025483a01007387 */ /* 0x0003e20000100a00 */
[----:B------:R-:W-:Y:S01]  /*7b010*/  MOV R16, R56 ;  /* 0x0000003800107202 */ /* 0x000fe20000000f00 */
[----:B------:R-:W-:Y:S02]  /*7b020*/  IMAD.MOV.U32 R17, RZ, RZ, R57 ;  /* 0x000000ffff117224 */ /* 0x000fe400078e0039 */
[C---:B-1----:R-:W-:Y:S08]  /*7b030*/  HMMA.1688.F32.TF32 R56, R120.reuse, R182, R92 ;  /* 0x000000b67838723c */ /* 0x042ff0000008105c */
[C---:B----4-:R-:W-:Y:S11]  /*7b040*/  HMMA.1688.F32.TF32 R48, R120.reuse, R174, R48 ;  /* 0x000000ae7830723c */ /* 0x050ff60000081030 */
[----:B------:R-:W-:Y:S04]  /*7b050*/  @!UPT UIADD3 URZ, URZ, URZ, URZ ;  /* 0x0000003f3f3ff290 */ /* 0x000fe8000fffe03f */
[----:B------:R1:W-:Y:S01]  /*7b060*/  STL.64 [R1+0x2538], R58 ;  /* 0x0025383a01007387 */ /* 0x0003e20000100a00 */
[----:B------:R-:W-:Y:S01]  /*7b070*/  IMAD.MOV.U32 R13, RZ, RZ, R56 ;  /* 0x000000ffff0d7224 */ /* 0x000fe200078e0038 */
[----:B------:R-:W-:Y:S02]  /*7b080*/  MOV R12, R57 ;  /* 0x00000039000c7202 */ /* 0x000fe40000000f00 */
[C---:B-1----:R-:W-:Y:S08]  /*7b090*/  HMMA.1688.F32.TF32 R56, R120.reuse, R178, R88 ;  /* 0x000000b27838723c */ /* 0x042ff00000081058 */
[C---:B------:R-:W-:Y:S11]  /*7b0a0*/  HMMA.1688.F32.TF32 R60, R120.reuse, R170, R144 ;  /* 0x000000aa783c723c */ /* 0x040ff60000081090 */
[----:B------:R-:W-:Y:S04]  /*7b0b0*/  @!UPT UIADD3 URZ, URZ, URZ, URZ ;  /* 0x0000003f3f3ff290 */ /* 0x000fe8000fffe03f */
[----:B------:R-:W-:Y:S04]  /*7b0c0*/  STL.64 [R1+0x2520], R56 ;  /* 0x0025203801007387 */ /* 0x000fe80000100a00 */
[----:B------:R1:W-:Y:S04]  /*7b0d0*/  STL.64 [R1+0x2528], R58 ;  /* 0x0025283a01007387 */ /* 0x0003e80000100a00 */
[----:B------:R-:W-:Y:S04]  /*7b0e0*/  STL.64 [R1+0x2510], R48 ;  /* 0x0025103001007387 */ /* 0x000fe80000100a00 */
[----:B------:R2:W-:Y:S01]  /*7b0f0*/  STL.64 [R1+0x2518], R50 ;  /* 0x0025183201007387 */ /* 0x0005e20000100a00 */
[C---:B-1----:R-:W-:Y:S08]  /*7b100*/  HMMA.1688.F32.TF32 R56, R120.reuse, R166, R148 ;  /* 0x000000a67838723c */ /* 0x042ff00000081094 */
[----:B--2---:R-:W-:Y:S01]  /*7b110*/  HMMA.1688.F32.TF32 R48, R120, R162, R84 ;  /* 0x000000a27830723c */ /* 0x004fe20000081054 */
[----:B------:R-:W-:Y:S04]  /*7b120*/  STL.64 [R1+0x2500], R60 ;  /* 0x0025003c01007387 */ /* 0x000fe80000100a00 */
[----:B------:R-:W-:Y:S10]  /*7b130*/  STL.64 [R1+0x2508], R62 ;  /* 0x0025083e01007387 */ /* 0x000ff40000100a00 */
[----:B------:R-:W-:Y:S04]  /*7b140*/  STL.64 [R1+0x24f0], R56 ;  /* 0x0024f03801007387 */ /* 0x000fe80000100a00 */
[----:B------:R-:W-:Y:S04]  /*7b150*/  STL.64 [R1+0x24f8], R58 ;  /* 0x0024f83a01007387 */ /* 0x000fe80000100a00 */
[----:B------:R1:W-:Y:S01]  /*7b160*/  STL.64 [R1+0x24e8], R50 ;  /* 0x0024e83201007387 */ /* 0x0003e20000100a00 */
[----:B------:R-:W-:-:S02]  /*7b170*/  IMAD.MOV.U32 R24, RZ, RZ, R48 ;  /* 0x000000ffff187224 */ /* 0x000fc400078e0030 */
[----:B------:R-:W-:Y:S02]  /*7b180*/  IMAD.MOV.U32 R25, RZ, RZ, R49 ;  /* 0x000000ffff197224 */ /* 0x000fe400078e0031 */
[----:B-1----:R-:W-:Y:S01]  /*7b190*/  HMMA.1688.F32.TF32 R48, R120, R158, R80 ;  /* 0x0000009e7830723c */ /* 0x002fe20000081050 */
[----:B------:R-:W-:Y:S04]  /*7b1a0*/  LDS R120, [R2+0x4600] ;  /* 0x0046000002787984 */ /* 0x000fe80000000800 */
[----:B------:R-:W-:Y:S03]  /*7b1b0*/  LDS R122, [R2+0x6600] ;  /* 0x00660000027a7984 */ /* 0x000fe60000000800 */
[----:B------:R-:W-:Y:S01]  /*7b1c0*/  HMMA.1688.F32.TF32 R56, R116, R42, R72 ;  /* 0x0000002a7438723c */ /* 0x000fe20000081048 */
[----:B------:R-:W-:Y:S04]  /*7b1d0*/  LDS R121, [R0+0x4600] ;  /* 0x0046000000797984 */ /* 0x000fe80000000800 */
[----:B------:R-:W1:Y:S10]  /*7b1e0*/  LDS R123, [R0+0x6600] ;  /* 0x00660000007b7984 */ /* 0x000e740000000800 */
[----:B------:R2:W-:Y:S01]  /*7b1f0*/  STL.64 [R1+0x1b58], R50 ;  /* 0x001b583201007387 */ /* 0x0005e20000100a00 */
[----:B------:R-:W-:Y:S01]  /*7b200*/  MOV R36, R48 ;  /* 0x0000003000247202 */ /* 0x000fe20000000f00 */
[----:B------:R-:W-:-:S02]  /*7b210*/  IMAD.MOV.U32 R37, RZ, RZ, R49 ;  /* 0x000000ffff257224 */ /* 0x000fc400078e0031 */
[C---:B--2---:R-:W-:Y:S11]  /*7b220*/  HMMA.1688.F32.TF32 R48, R116.reuse, R46, R76 ;  /* 0x0000002e7430723c */ /* 0x044ff6000008104c */
[----:B------:R-:W-:Y:S11]  /*7b230*/  @!UPT UIADD3 URZ, URZ, URZ, URZ ;  /* 0x0000003f3f3ff290 */ /* 0x000ff6000fffe03f */
[----:B------:R-:W-:Y:S01]  /*7b240*/  @!UPT UIADD3 URZ, URZ, URZ, URZ ;  /* 0x0000003f3f3ff290 */ /* 0x000fe2000fffe03f */
[----:B------:R2:W-:Y:S01]  /*7b250*/  STL.64 [R1+0x1b48], R50 ;  /* 0x001b483201007387 */ /* 0x0005e20000100a00 */
[----:B------:R-:W-:Y:S01]  /*7b260*/  IMAD.MOV.U32 R40, RZ, RZ, R48 ;  /* 0x000000ffff287224 */ /* 0x000fe200078e0030 */
[----:B------:R-:W-:Y:S02]  /*7b270*/  MOV R41, R49 ;  /* 0x0000003100297202 */ /* 0x000fe40000000f00 */
[C---:B--2---:R-:W-:Y:S01]  /*7b280*/  HMMA.1688.F32.TF32 R48, R116.reuse, R38, R52 ;  /* 0x000000267430723c */ /* 0x044fe20000081034 */
[----:B------:R-:W-:Y:S04]  /*7b290*/  STL.64 [R1+0x1b10], R56 ;  /* 0x001b103801007387 */ /* 0x000fe80000100a00 */
[----:B------:R-:W-:Y:S11]  /*7b2a0*/  STL.64 [R1+0x1b18], R58 ;  /* 0x001b183a01007387 */ /* 0x000ff60000100a00 */
[----:B------:R-:W-:Y:S07]  /*7b2b0*/  @!UPT UIADD3 URZ, URZ, URZ, URZ ;  /* 0x0000003f3f3ff290 */ /* 0x000fee000fffe03f */
[----:B------:R2:W-:Y:S01]  /*7b2c0*/  STL.64 [R1+0x1b08], R50 ;  /* 0x001b083201007387 */ /* 0x0005e20000100a00 */
[----:B------:R-:W-:Y:S02]  /*7b2d0*/  IMAD.MOV.U32 R44, RZ, RZ, R48 ;  /* 0x000000ffff2c7224 */ /* 0x000fe400078e0030 */
[----:B------:R-:W-:Y:S01]  /*7b2e0*/  IMAD.MOV.U32 R45, RZ, RZ, R49 ;  /* 0x000000ffff2d7224 */ /* 0x000fe200078e0031 */
        /* <DEDUP_REMOVED lines=45> */
[C---:B---3--:R-:W-:Y:S11]  /*7b5c0*/  HMMA.1688.F32.TF32 R56, R116.reuse, R30, R88 ;  /* 0x0000001e7438723c */ /* 0x048ff60000081058 */
[----:B------:R-:W-:Y:S11]  /*7b5d0*/  @!UPT UIADD3 URZ, URZ, URZ, URZ ;  /* 0x0000003f3f3ff290 */ /* 0x000ff6000fffe03f */
[----:B------:R-:W-:Y:S01]  /*7b5e0*/  @!UPT UIADD3 URZ, URZ, URZ, URZ ;  /* 0x0000003f3f3ff290 */ /* 0x000fe2000fffe03f */
[----:B------:R2:W-:Y:S01]  /*7b5f0*/  STL.64 [R1+0x1ac0], R56 ;  /* 0x001ac03801007387 */ /* 0x0005e20000100a00 */
[----:B------:R-:W-:Y:S01]  /*7b600*/  MOV R21, R58 ;  /* 0x0000003a00157202 */ /* 0x000fe20000000f00 */
[----:B------:R-:W-:Y:S02]  /*7b610*/  IMAD.MOV.U32 R20, RZ, RZ, R59 ;  /* 0x000000ffff147224 */ /* 0x000fe400078e003b */
[C---:B--2---:R-:W-:Y:S08]  /*7b620*/  HMMA.1688.F32.TF32 R56, R116.reuse, R26, R48 ;  /* 0x0000001a7438723c */ /* 0x044ff00000081030 */
[C---:B------:R-:W-:Y:S11]  /*7b630*/  HMMA.1688.F32.TF32 R48, R116.reuse, R22, R144 ;  /* 0x000000167430723c */ /* 0x040ff60000081090 */
[----:B------:R-:W-:Y:S04]  /*7b640*/  @!UPT UIADD3 URZ, URZ, URZ, URZ ;  /* 0x0000003f3f3ff290 */ /* 0x000fe8000fffe03f */
[----:B------:R-:W-:Y:S04]  /*7b650*/  STL.64 [R1+0x1aa0], R56 ;  /* 0x001aa03801007387 */ /* 0x000fe80000100a00 */
[----:B------:R-:W-:Y:S04]  /*7b660*/  STL.64 [R1+0x1aa8], R58 ;  /* 0x001aa83a01007387 */ /* 0x000fe80000100a00 */
[----:B------:R-:W-:Y:S04]  /*7b670*/  STL.64 [R1+0x1940], R48 ;  /* 0x0019403001007387 */ /* 0x000fe80000100a00 */
[----:B------:R-:W-:Y:S04]  /*7b680*/  STL.64 [R1+0x8320], R22 ;  /* 0x0083201601007387 */ /* 0x000fe80000100a00 */
[----:B------:R4:W-:Y:S04]  /*7b690*/  STL.64 [R1+0x8318], R20 ;  /* 0x0083181401007387 */ /* 0x0009e80000100a00 */
[----:B------:R-:W-:Y:S04]  /*7b6a0*/  STL.64 [R1+0x8310], R18 ;  /* 0x0083101201007387 */ /* 0x000fe80000100a00 */
[----:B------:R2:W-:Y:S01]  /*7b6b0*/  STL.64 [R1+0x8308], R16 ;  /* 0x0083081001007387 */ /* 0x0005e20000100a00 */
[C---:B----4-:R-:W-:Y:S08]  /*7b6c0*/  HMMA.1688.F32.TF32 R20, R116.reuse, R18, R148 ;  /* 0x000000127414723c */ /* 0x050ff00000081094 */
[C---:B--2---:R-:W-:Y:S11]  /*7b6d0*/  HMMA.1688.F32.TF32 R16, R116.reuse, R14, R84 ;  /* 0x0000000e7410723c */ /* 0x044ff60000081054 */
[----:B------:R-:W-:Y:S04]  /*7b6e0*/  @!UPT UIADD3 URZ, URZ, URZ, URZ ;  /* 0x0000003f3f3ff290 */ /* 0x000fe8000fffe03f */
[----:B------:R-:W-:Y:S04]  /*7b6f0*/  STL.64 [R1+0x1670], R20 ;  /* 0x0016701401007387 */ /* 0x000fe80000100a00 */
[----:B------:R-:W-:Y:S04]  /*7b700*/  STL.64 [R1+0x1678], R22 ;  /* 0x0016781601007387 */ /* 0x000fe80000100a00 */
[----:B------:R-:W-:Y:S04]  /*7b710*/  STL.64 [R1+0x8300], R14 ;  /* 0x0083000e01007387 */ /* 0x000fe80000100a00 */
[----:B------:R2:W-:Y:S04]  /*7b720*/  STL.64 [R1+0x82f8], R12 ;  /* 0x0082f80c01007387 */ /* 0x0005e80000100a00 */
[----:B------:R-:W-:Y:S04]  /*7b730*/  STL.64 [R1+0x1630], R16 ;  /* 0x0016301001007387 */ /* 0x000fe80000100a00 */
[----:B------:R3:W-:Y:S01]  /*7b740*/  STL.64 [R1+0x1638], R18 ;  /* 0x0016381201007387 */ /* 0x0007e20000100a00 */
[C---:B--2---:R-:W-:Y:S08]  /*7b750*/  HMMA.1688.F32.TF32 R12, R116.reuse, R6, R76 ;  /* 0x00000006740c723c */ /* 0x044ff0000008104c */
[----:B---3--:R-:W-:Y:S11]  /*7b760*/  HMMA.1688.F32.TF32 R16, R116, R10, R80 ;  /* 0x0000000a7410723c */ /* 0x008ff60000081050 */
[----:B------:R-:W-:Y:S05]  /*7b770*/  @!UPT UIADD3 URZ, URZ, URZ, URZ ;  /* 0x0000003f3f3ff290 */ /* 0x000fea000fffe03f */
[----:B------:R-:W-:Y:S01]  /*7b780*/  MOV R200, R12 ;  /* 0x0000000c00c87202 */ /* 0x000fe20000000f00 */
[----:B------:R-:W-:-:S06]  /*7b790*/  IMAD.MOV.U32 R201, RZ, RZ, R13 ;  /* 0x000000ffffc97224 */ /* 0x000fcc00078e000d */
[----:B------:R-:W-:Y:S04]  /*7b7a0*/  STL.64 [R1+0x24d8], R18 ;  /* 0x0024d81201007387 */ /* 0x000fe80000100a00 */
[----:B------:R2:W-:Y:S02]  /*7b7b0*/  STL.64 [R1+0x24c8], R14 ;  /* 0x0024c80e01007387 */ /* 0x0005e40000100a00 */
[C---:B--2---:R-:W-:Y:S11]  /*7b7c0*/  HMMA.1688.F32.TF32 R12, R116.reuse, R238, R72 ;  /* 0x000000ee740c723c */ /* 0x044ff60000081048 */
[----:B------:R-:W-:Y:S11]  /*7b7d0*/  @!UPT UIADD3 URZ, URZ, URZ, URZ ;  /* 0x0000003f3f3ff290 */ /* 0x000ff6000fffe03f */
[----:B------:R-:W-:Y:S01]  /*7b7e0*/  @!UPT UIADD3 URZ, URZ, URZ, URZ ;  /* 0x0000003f3f3ff290 */ /* 0x000fe2000fffe03f */
[----:B------:R2:W-:Y:S01]  /*7b7f0*/  STL.64 [R1+0x24b8], R14 ;  /* 0x0024b80e01007387 */ /* 0x0005e20000100a00 */
[----:B------:R-:W-:Y:S01]  /*7b800*/  IMAD.MOV.U32 R204, RZ, RZ, R12 ;  /* 0x000000ffffcc7224 */ /* 0x000fe200078e000c */
[----:B------:R-:W-:Y:S02]  /*7b810*/  MOV R205, R13 ;  /* 0x0000000d00cd7202 */ /* 0x000fe40000000f00 */
[C---:B--2---:R-:W-:Y:S11]  /*7b820*/  HMMA.1688.F32.TF32 R12, R116.reuse, R234, R52 ;  /* 0x000000ea740c723c */ /* 0x044ff60000081034 */
[----:B------:R-:W-:Y:S11]  /*7b830*/  @!UPT UIADD3 URZ, URZ, URZ, URZ ;  /* 0x0000003f3f3ff290 */ /* 0x000ff6000fffe03f */
[----:B------:R-:W-:Y:S01]  /*7b840*/  @!UPT UIADD3 URZ, URZ, URZ, URZ ;  /* 0x0000003f3f3ff290 */ /* 0x000fe2000fffe03f */
[----:B------:R2:W-:Y:S01]  /*7b850*/  STL.64 [R1+0x24a8], R14 ;  /* 0x0024a80e01007387 */ /* 0x0005e20000100a00 */
[----:B------:R-:W-:Y:S02]  /*7b860*/  IMAD.MOV.U32 R208, RZ, RZ, R12 ;  /* 0x000000ffffd07224 */ /* 0x000fe400078e000c */
[----:B------:R-:W-:Y:S02]  /*7b870*/  IMAD.MOV.U32 R209, RZ, RZ, R13 ;  /* 0x000000ffffd17224 */ /* 0x000fe400078e000d */
[----:B--2---:R-:W-:Y:S11]  /*7b880*/  HMMA.1688.F32.TF32 R12, R116, R230, R248 ;  /* 0x000000e6740c723c */ /* 0x004ff600000810f8 */
        /* <DEDUP_REMOVED lines=80> */
[----:B------:R-:W-:-:S02]  /*7bd90*/  MOV R32, R51 ;  /* 0x0000003300207202 */ /* 0x000fc40000000f00 */
        /* <DEDUP_REMOVED lines=15> */
[----:B------:R-:W4:Y:S01]  /*7be90*/  LDL.LU R251, [R1+0x66c] ;  /* 0x00066c0001fb7983 */ /* 0x000f220000300800 */
[----:B------:R-:W-:Y:S01]  /*7bea0*/  MOV R212, R12 ;  /* 0x0000000c00d47202 */ /* 0x000fe20000000f00 */
[----:B------:R-:W-:-:S02]  /*7beb0*/  IMAD.MOV.U32 R213, RZ, RZ, R13 ;  /* 0x000000ffffd57224 */ /* 0x000fc400078e000d */
[----:B------:R-:W-:Y:S02]  /*7bec0*/  IMAD.MOV.U32 R196, RZ, RZ, R16 ;  /* 0x000000ffffc47224 */ /* 0x000fe400078e0010 */
[----:B------:R-:W-:Y:S01]  /*7bed0*/  IMAD.MOV.U32 R197, RZ, RZ, R17 ;  /* 0x000000ffffc57224 */ /* 0x000fe200078e0011 */
[C---:B--2---:R-:W-:Y:S08]  /*7bee0*/  HMMA.1688.F32.TF32 R12, R116.reuse, R226, R132 ;  /* 0x000000e2740c723c */ /* 0x044ff00000081084 */
[C---:B---3--:R-:W-:Y:S11]  /*7bef0*/  HMMA.1688.F32.TF32 R16, R116.reuse, R222, R128 ;  /* 0x000000de7410723c */ /* 0x048ff60000081080 */
[----:B------:R-:W-:Y:S05]  /*7bf00*/  @!UPT UIADD3 URZ, URZ, URZ, URZ ;  /* 0x0000003f3f3ff290 */ /* 0x000fea000fffe03f */
[----:B------:R-:W-:Y:S01]  /*7bf10*/  IMAD.MOV.U32 R216, RZ, RZ, R12 ;  /* 0x000000ffffd87224 */ /* 0x000fe200078e000c */
[----:B------:R-:W-:Y:S01]  /*7bf20*/  MOV R217, R13 ;  /* 0x0000000d00d97202 */ /* 0x000fe20000000f00 */
[----:B------:R-:W-:Y:S02]  /*7bf30*/  IMAD.MOV.U32 R225, RZ, RZ, R14 ;  /* 0x000000ffffe17224 */ /* 0x000fe400078e000e */
[----:B------:R-:W-:Y:S02]  /*7bf40*/  IMAD.MOV.U32 R224, RZ, RZ, R15 ;  /* 0x000000ffffe07224 */ /* 0x000fe400078e000f */
[C---:B----4-:R-:W-:Y:S01]  /*7bf50*/  HMMA.1688.F32.TF32 R12, R116.reuse, R218, R124 ;  /* 0x000000da740c723c */ /* 0x050fe2000008107c */
[----:B------:R-:W-:Y:S07]  /*7bf60*/  STL.64 [R1+0x2470], R16 ;  /* 0x0024701001007387 */ /* 0x000fee0000100a00 */
[C---:B------:R-:W-:Y:S01]  /*7bf70*/  HMMA.1688.F32.TF32 R20, R116.reuse, R214, R56 ;  /* 0x000000d67414723c */ /* 0x040fe20000081038 */
[----:B------:R2:W-:Y:S07]  /*7bf80*/  STL.64 [R1+0x2478], R18 ;  /* 0x0024781201007387 */ /* 0x0005ee0000100a00 */
[C---:B--2---:R-:W-:Y:S07]  /*7bf90*/  HMMA.1688.F32.TF32 R16, R116.reuse, R210, R68 ;  /* 0x000000d27410723c */ /* 0x044fee0000081044 */
[----:B------:R-:W-:Y:S04]  /*7bfa0*/  STL.64 [R1+0x2460], R12 ;  /* 0x0024600c01007387 */ /* 0x000fe80000100a00 */
[----:B------:R2:W-:Y:S02]  /*7bfb0*/  STL.64 [R1+0x2468], R14 ;  /* 0x0024680e01007387 */ /* 0x0005e40000100a00 */
[C---:B--2---:R-:W-:Y:S02]  /*7bfc0*/  HMMA.1688.F32.TF32 R12, R116.reuse, R206, R64 ;  /* 0x000000ce740c723c */ /* 0x044fe40000081040 */
[----:B------:R-:W-:Y:S04]  /*7bfd0*/  STL.64 [R1+0x2450], R20 ;  /* 0x0024501401007387 */ /* 0x000fe80000100a00 */
[----:B------:R2:W-:Y:S04]  /*7bfe0*/  STL.64 [R1+0x2458], R22 ;  /* 0x0024581601007387 */ /* 0x0005e80000100a00 */
[----:B------:R-:W-:Y:S04]  /*7bff0*/  STL.64 [R1+0x2440], R16 ;  /* 0x0024401001007387 */ /* 0x000fe80000100a00 */
[----:B------:R3:W-:Y:S01]  /*7c000*/  STL.64 [R1+0x2448], R18 ;  /* 0x0024481201007387 */ /* 0x0007e20000100a00 */
[C---:B--2---:R-:W-:Y:S08]  /*7c010*/  HMMA.1688.F32.TF32 R20, R116.reuse, R202, R60 ;  /* 0x000000ca7414723c */ /* 0x044ff0000008103c */
[----:B------:R-:W-:Y:S01]  /*7c020*/  STL.64 [R1+0x2430], R12 ;  /* 0x0024300c01007387 */ /* 0x000fe20000100a00 */
[C---:B---3--:R-:W-:Y:S03]  /*7c030*/  HMMA.1688.F32.TF32 R16, R116.reuse, R198, R112 ;  /* 0x000000c67410723c */ /* 0x048fe60000081070 */
[----:B------:R2:W-:Y:S05]  /*7c040*/  STL.64 [R1+0x2438], R14 ;  /* 0x0024380e01007387 */ /* 0x0005ea0000100a00 */
[C---:B--2---:R-:W-:Y:S06]  /*7c050*/  HMMA.1688.F32.TF32 R12, R116.reuse, R194, R108 ;  /* 0x000000c2740c723c */ /* 0x044fec000008106c */
[----:B------:R-:W-:Y:S04]  /*7c060*/  STL.64 [R1+0x2420], R20 ;  /* 0x0024201401007387 */ /* 0x000fe80000100a00 */
[----:B------:R2:W-:Y:S05]  /*7c070*/  STL.64 [R1+0x2428], R22 ;  /* 0x0024281601007387 */ /* 0x0005ea0000100a00 */
        /* <DEDUP_REMOVED lines=24> */
[----:B--2---:R-:W-:Y:S07]  /*7c200*/  HMMA.1688.F32.TF32 R12, R116, R158, R84 ;  /* 0x0000009e740c723c */ /* 0x004fee0000081054 */
[----:B------:R-:W-:Y:S04]  /*7c210*/  STL.64 [R1+0x2390], R20 ;  /* 0x0023901401007387 */ /* 0x000fe80000100a00 */
[----:B------:R-:W-:Y:S04]  /*7c220*/  STL.64 [R1+0x2398], R22 ;  /* 0x0023981601007387 */ /* 0x000fe80000100a00 */
[----:B------:R-:W-:Y:S04]  /*7c230*/  STL.64 [R1+0x2380], R16 ;  /* 0x0023801001007387 */ /* 0x000fe80000100a00 */
[----:B------:R1:W-:Y:S04]  /*7c240*/  STL.64 [R1+0x2388], R18 ;  /* 0x0023881201007387 */ /* 0x0003e80000100a00 */
[----:B------:R-:W-:Y:S04]  /*7c250*/  LDS R116, [R2+0x4680] ;  /* 0x0046800002747984 */ /* 0x000fe80000000800 */
[----:B------:R-:W-:Y:S04]  /*7c260*/  LDS R118, [R2+0x6680] ;  /* 0x0066800002767984 */ /* 0x000fe80000000800 */
[----:B------:R-:W-:Y:S01]  /*7c270*/  STL.64 [R1+0x1b60], R12 ;  /* 0x001b600c01007387 */ /* 0x000fe20000100a00 */
[C---:B-1----:R-:W-:Y:S03]  /*7c280*/  HMMA.1688.F32.TF32 R16, R120.reuse, R46, R80 ;  /* 0x0000002e7810723c */ /* 0x042fe60000081050 */
[----:B------:R1:W-:Y:S04]  /*7c290*/  STL.64 [R1+0x1b68], R14 ;  /* 0x001b680e01007387 */ /* 0x0003e80000100a00 */
[----:B------:R-:W-:Y:S04]  /*7c2a0*/  LDS R117, [R0+0x4680] ;  /* 0x0046800000757984 */ /* 0x000fe80000000800 */
[----:B------:R-:W2:Y:S01]  /*7c2b0*/  LDS R119, [R0+0x6680] ;  /* 0x0066800000777984 */ /* 0x000ea20000000800 */
[C---:B-1----:R-:W-:Y:S08]  /*7c2c0*/  HMMA.1688.F32.TF32 R12, R120.reuse, R42, R76 ;  /* 0x0000002a780c723c */ /* 0x042ff0000008104c */
[C---:B------:R-:W-:Y:S03]  /*7c2d0*/  HMMA.1688.F32.TF32 R20, R120.reuse, R38, R72 ;  /* 0x000000267814723c */ /* 0x040fe60000081048 */
[----:B------:R-:W-:Y:S04]  /*7c2e0*/  STL.64 [R1+0x2370], R16 ;  /* 0x0023701001007387 */ /* 0x000fe80000100a00 */
[----:B------:R1:W-:Y:S08]  /*7c2f0*/  STL.64 [R1+0x2378], R18 ;  /* 0x0023781201007387 */ /* 0x0003f00000100a00 */
[----:B------:R-:W-:Y:S01]  /*7c300*/  STL.64 [R1+0x2360], R12 ;  /* 0x0023600c01007387 */ /* 0x000fe20000100a00 */
[C---:B-1----:R-:W-:Y:S03]  /*7c310*/  HMMA.1688.F32.TF32 R16, R120.reuse, R34, R52 ;  /* 0x000000227810723c */ /* 0x042fe60000081034 */
[----:B------:R1:W-:Y:S05]  /*7c320*/  STL.64 [R1+0x2368], R14 ;  /* 0x0023680e01007387 */ /* 0x0003ea0000100a00 */
[C---:B-1----:R-:W-:Y:S01]  /*7c330*/  HMMA.1688.F32.TF32 R12, R120.reuse, R30, R248 ;  /* 0x0000001e780c723c */ /* 0x042fe200000810f8 */
[----:B------:R-:W-:Y:S04]  /*7c340*/  STL.64 [R1+0x2350], R20 ;  /* 0x0023501401007387 */ /* 0x000fe80000100a00 */
[----:B------:R-:W-:Y:S04]  /*7c350*/  STL.64 [R1+0x2358], R22 ;  /* 0x0023581601007387 */ /* 0x000fe80000100a00 */
[----:B------:R-:W3:Y:S06]  /*7c360*/  LDL.LU R52, [R1+0x190] ;  /* 0x0001900001347983 */ /* 0x000eec0000300800 */
        /* <DEDUP_REMOVED lines=89> */
[----:B----4-:R-:W2:Y:S04]  /*7c900*/  LDL.LU R18, [R1+0x648] ;  /* 0x0006480001127983 */ /* 0x010ea80000300800 */
[----:B------:R-:W2:Y:S04]  /*7c910*/  LDL.LU R19, [R1+0x64c] ;  /* 0x00064c0001137983 */ /* 0x000ea80000300800 */
        /* <DEDUP_REMOVED lines=41> */
[----:B-1----:R-:W2:Y:S04]  /*7cbb0*/  LDL.LU.64 R22, [R1+0x8320] ;  /* 0x0083200001167983 */ /* 0x002ea80000300a00 */
[----:B------:R-:W4:Y:S01]  /*7cbc0*/  LDL.LU.64 R20, [R1+0x8318] ;  /* 0x0083180001147983 */ /* 0x000f220000300a00 */
[C---:B--2---:R-:W-:Y:S11]  /*7cbd0*/  HMMA.1688.F32.TF32 R16, R120.reuse, R22, R16 ;  /* 0x000000167810723c */ /* 0x044ff60000081010 */
[----:B------:R-:W-:Y:S11]  /*7cbe0*/  @!UPT UIADD3 URZ, URZ, URZ, URZ ;  /* 0x0000003f3f3ff290 */ /* 0x000ff6000fffe03f */
[----:B------:R-:W-:Y:S01]  /*7cbf0*/  @!UPT UIADD3 URZ, URZ, URZ, URZ ;  /* 0x0000003f3f3ff290 */ /* 0x000fe2000fffe03f */
[----:B------:R-:W-:Y:S04]  /*7cc00*/  STL.64 [R1+0x2020], R16 ;  /* 0x0020201001007387 */ /* 0x000fe80000100a00 */
[----:B------:R1:W-:Y:S04]  /*7cc10*/  STL.64 [R1+0x2028], R18 ;  /* 0x0020281201007387 */ /* 0x0003e80000100a00 */
[----:B-1----:R-:W2:Y:S04]  /*7cc20*/  LDL.LU.64 R18, [R1+0x8310] ;  /* 0x0083100001127983 */ /* 0x002ea80000300a00 */
[----:B------:R-:W3:Y:S01]  /*7cc30*/  LDL.LU.64 R16, [R1+0x8308] ;  /* 0x0083080001107983 */ /* 0x000ee20000300a00 */
[C---:B--2---:R-:W-:Y:S11]  /*7cc40*/  HMMA.1688.F32.TF32 R12, R120.reuse, R18, R12 ;  /* 0x00000012780c723c */ /* 0x044ff6000008100c */
[----:B------:R-:W-:Y:S11]  /*7cc50*/  @!UPT UIADD3 URZ, URZ, URZ, URZ ;  /* 0x0000003f3f3ff290 */ /* 0x000ff6000fffe03f */
[----:B------:R-:W-:Y:S01]  /*7cc60*/  @!UPT UIADD3 URZ, URZ, URZ, URZ ;  /* 0x0000003f3f3ff290 */ /* 0x000fe2000fffe03f */
[----:B------:R-:W-:Y:S04]  /*7cc70*/  STL.64 [R1+0x2010], R12 ;  /* 0x0020100c01007387 */ /* 0x000fe80000100a00 */
[----:B------:R1:W-:Y:S04]  /*7cc80*/  STL.64 [R1+0x2018], R14 ;  /* 0x0020180e01007387 */ /* 0x0003e80000100a00 */
[----:B-1----:R-:W2:Y:S01]  /*7cc90*/  LDL.LU.64 R14, [R1+0x8300] ;  /* 0x00830000010e7983 */ /* 0x002ea20000300a00 */
[C---:B------:R-:W-:Y:S03]  /*7cca0*/  HMMA.1688.F32.TF32 R240, R120.reuse, R10, R240 ;  /* 0x0000000a78f0723c */ /* 0x040fe600000810f0 */
[----:B------:R-:W4:Y:S05]  /*7ccb0*/  LDL.LU.64 R12, [R1+0x82f8] ;  /* 0x0082f800010c7983 */ /* 0x000f2a0000300a00 */
[C---:B------:R-:W-:Y:S08]  /*7ccc0*/  HMMA.1688.F32.TF32 R152, R120.reuse, R6, R152 ;  /* 0x000000067898723c */ /* 0x040ff00000081098 */
        /* <DEDUP_REMOVED lines=14> */
[----:B------:R-:W-:Y:S08]  /*7cdb0*/  HMMA.1688.F32.TF32 R80, R120, R158, R80 ;  /* 0x0000009e7850723c */ /* 0x000ff00000081050 */
[C---:B------:R-:W-:Y:S08]  /*7cdc0*/  HMMA.1688.F32.TF32 R72, R116.reuse, R42, R72 ;  /* 0x0000002a7448723c */ /* 0x040ff00000081048 */
[----:B---3--:R-:W-:Y:S08]  /*7cdd0*/  HMMA.1688.F32.TF32 R52, R116, R38, R52 ;  /* 0x000000267434723c */ /* 0x008ff00000081034 */
[C---:B--2---:R-:W-:Y:S11]  /*7cde0*/  HMMA.1688.F32.TF32 R244, R120.reuse, R14, R244 ;  /* 0x0000000e78f4723c */ /* 0x044ff600000810f4 */
[----:B------:R-:W-:Y:S11]  /*7cdf0*/  @!UPT UIADD3 URZ, URZ, URZ, URZ ;  /* 0x0000003f3f3ff290 */ /* 0x000ff6000fffe03f */
[----:B------:R-:W-:Y:S01]  /*7ce00*/  @!UPT UIADD3 URZ, URZ, URZ, URZ ;  /* 0x0000003f3f3ff290 */ /* 0x000fe2000fffe03f */
[----:B------:R-:W-:Y:S04]  /*7ce10*/  STL.64 [R1+0x2000], R244 ;  /* 0x002000f401007387 */ /* 0x000fe80000100a00 */
[----:B------:R1:W-:Y:S04]  /*7ce20*/  STL.64 [R1+0x2008], R246 ;  /* 0x002008f601007387 */ /* 0x0003e80000100a00 */
[----:B-1----:R-:W2:Y:S04]  /*7ce30*/  LDL.LU.64 R246, [R1+0x82f0] ;  /* 0x0082f00001f67983 */ /* 0x002ea80000300a00 */
[----:B------:R-:W3:Y:S04]  /*7ce40*/  LDL.LU.64 R244, [R1+0x82e8] ;  /* 0x0082e80001f47983 */ /* 0x000ee80000300a00 */
[----:B------:R-:W-:Y:S04]  /*7ce50*/  STL.64 [R1+0x1ff0], R240 ;  /* 0x001ff0f001007387 */ /* 0x000fe80000100a00 */
[----:B------:R1:W-:Y:S04]  /*7ce60*/  STL.64 [R1+0x1ff8], R242 ;  /* 0x001ff8f201007387 */ /* 0x0003e80000100a00 */
[----:B-1----:R-:W2:Y:S04]  /*7ce70*/  LDL.LU.64 R242, [R1+0x82e0] ;  /* 0x0082e00001f27983 */ /* 0x002ea80000300a00 */
[----:B------:R-:W2:Y:S04]  /*7ce80*/  LDL.LU.64 R240, [R1+0x82d8] ;  /* 0x0082d80001f07983 */ /* 0x000ea80000300a00 */
        /* <DEDUP_REMOVED lines=50> */
[----:B------:R-:W-:Y:S04]  /*7d1b0*/  STL.64 [R1+0x1f10], R136 ;  /* 0x001f108801007387 */ /* 0x000fe80000100a00 */
[----:B------:R3:W-:Y:S01]  /*7d1c0*/  STL.64 [R1+0x1f18], R138 ;  /* 0x001f188a01007387 */ /* 0x0007e20000100a00 */
[C---:B-1----:R-:W-:Y:S08]  /*7d1d0*/  HMMA.1688.F32.TF32 R140, R120.reuse, R186, R132 ;  /* 0x000000ba788c723c */ /* 0x042ff00000081084 */
[C---:B---3--:R-:W-:Y:S08]  /*7d1e0*/  HMMA.1688.F32.TF32 R136, R120.reuse, R182, R128 ;  /* 0x000000b67888723c */ /* 0x048ff00000081080 */
        /* <DEDUP_REMOVED lines=19> */
[----:B------:R-:W-:Y:S04]  /*7d320*/  STL.64 [R1+0x1e90], R80 ;  /* 0x001e905001007387 */ /* 0x000fe80000100a00 */
[----:B------:R-:W-:Y:S09]  /*7d330*/  STL.64 [R1+0x1e98], R82 ;  /* 0x001e985201007387 */ /* 0x000ff20000100a00 */
[----:B------:R-:W-:Y:S04]  /*7d340*/  STL.64 [R1+0x1e80], R48 ;  /* 0x001e803001007387 */ /* 0x000fe80000100a00 */
[----:B------:R1:W-:Y:S02]  /*7d350*/  STL.64 [R1+0x1e88], R50 ;  /* 0x001e883201007387 */ /* 0x0003e40000100a00 */
[C---:B-1----:R-:W-:Y:S02]  /*7d360*/  HMMA.1688.F32.TF32 R48, R116.reuse, R34, R248 ;  /* 0x000000227430723c */ /* 0x042fe400000810f8 */
[----:B------:R-:W-:Y:S04]  /*7d370*/  STL.64 [R1+0x1e70], R72 ;  /* 0x001e704801007387 */ /* 0x000fe80000100a00 */
[----:B------:R-:W-:Y:S04]  /*7d380*/  STL.64 [R1+0x1e78], R74 ;  /* 0x001e784a01007387 */ /* 0x000fe80000100a00 */
[----:B------:R-:W3:Y:S04]  /*7d390*/  LDL.LU R128, [R1+0x430] ;  /* 0x0004300001807983 */ /* 0x000ee80000300800 */
[----:B------:R1:W-:Y:S04]  /*7d3a0*/  STL.64 [R1+0x1c80], R52 ;  /* 0x001c803401007387 */ /* 0x0003e80000100a00 */
[----:B------:R1:W-:Y:S05]  /*7d3b0*/  STL.64 [R1+0x1c88], R54 ;  /* 0x001c883601007387 */ /* 0x0003ea0000100a00 */
        /* <DEDUP_REMOVED lines=65> */
[----:B------:R-:W-:Y:S04]  /*7d7d0*/  STL.64 [R1+0x1c60], R48 ;  /* 0x001c603001007387 */ /* 0x000fe80000100a00 */
[----:B------:R1:W-:Y:S04]  /*7d7e0*/  STL.64 [R1+0x1c68], R50 ;  /* 0x001c683201007387 */ /* 0x0003e80000100a00 */
[----:B-1----:R-:W2:Y:S04]  /*7d7f0*/  LDL.LU.64 R50, [R1+0x8210] ;  /* 0x0082100001327983 */ /* 0x002ea80000300a00 */
[----:B------:R-:W2:Y:S04]  /*7d800*/  LDL.LU.64 R48, [R1+0x8208] ;  /* 0x0082080001307983 */ /* 0x000ea80000300a00 */
[----:B------:R-:W-:Y:S04]  /*7d810*/  STL.64 [R1+0x1c50], R120 ;  /* 0x001c507801007387 */ /* 0x000fe80000100a00 */
[----:B------:R1:W-:Y:S02]  /*7d820*/  STL.64 [R1+0x1c58], R122 ;  /* 0x001c587a01007387 */ /* 0x0003e40000100a00 */
[C---:B-1----:R-:W-:Y:S08]  /*7d830*/  HMMA.1688.F32.TF32 R120, R116.reuse, R18, R52 ;  /* 0x000000127478723c */ /* 0x042ff00000081034 */
[C---:B------:R-:W-:Y:S01]  /*7d840*/  HMMA.1688.F32.TF32 R52, R116.reuse, R14, R248 ;  /* 0x0000000e7434723c */ /* 0x040fe200000810f8 */
[----:B------:R1:W-:Y:S04]  /*7d850*/  STL.64 [R1+0x1c20], R140 ;  /* 0x001c208c01007387 */ /* 0x0003e80000100a00 */
[----:B------:R3:W-:Y:S04]  /*7d860*/  STL.64 [R1+0x1c28], R142 ;  /* 0x001c288e01007387 */ /* 0x0007e80000100a00 */
[----:B-1----:R-:W4:Y:S06]  /*7d870*/  LDL.LU R140, [R1] ;  /* 0x00000000018c7983 */ /* 0x002f2c0000300800 */
[----:B------:R-:W-:Y:S04]  /*7d880*/  STL.64 [R1+0x1bf0], R120 ;  /* 0x001bf07801007387 */ /* 0x000fe80000100a00 */
[----:B------:R-:W-:Y:S04]  /*7d890*/  STL.64 [R1+0x1bf8], R122 ;  /* 0x001bf87a01007387 */ /* 0x000fe80000100a00 */
[----:B------:R1:W-:Y:S04]  /*7d8a0*/  STL.64 [R1+0x1be0], R52 ;  /* 0x001be03401007387 */ /* 0x0003e80000100a00 */
[----:B------:R1:W-:Y:S04]  /*7d8b0*/  STL.64 [R1+0x1be8], R54 ;  /* 0x001be83601007387 */ /* 0x0003e80000100a00 */
[----:B------:R-:W4:Y:S04]  /*7d8c0*/  LDL.LU R141, [R1+0x4] ;  /* 0x00000400018d7983 */ /* 0x000f280000300800 */
[----:B---3--:R-:W4:Y:S04]  /*7d8d0*/  LDL.LU R142, [R1+0x8] ;  /* 0x00000800018e7983 */ /* 0x008f280000300800 */
[----:B------:R-:W4:Y:S04]  /*7d8e0*/  LDL.LU R143, [R1+0xc] ;  /* 0x00000c00018f7983 */ /* 0x000f280000300800 */
[----:B------:R-:W3:Y:S04]  /*7d8f0*/  LDL.LU R248, [R1+0x10] ;  /* 0x0000100001f87983 */ /* 0x000ee80000300800 */
[----:B------:R-:W3:Y:S04]  /*7d900*/  LDL.LU R249, [R1+0x14] ;  /* 0x0000140001f97983 */ /* 0x000ee80000300800 */
[----:B------:R-:W3:Y:S04]  /*7d910*/  LDL.LU R250, [R1+0x18] ;  /* 0x0000180001fa7983 */ /* 0x000ee80000300800 */
[----:B------:R-:W3:Y:S04]  /*7d920*/  LDL.LU R251, [R1+0x1c] ;  /* 0x00001c0001fb7983 */ /* 0x000ee80000300800 */
[----:B-1----:R-:W2:Y:S04]  /*7d930*/  LDL.LU R52, [R1+0x20] ;  /* 0x0000200001347983 */ /* 0x002ea80000300800 */
[----:B------:R-:W2:Y:S04]  /*7d940*/  LDL.LU R53, [R1+0x24] ;  /* 0x0000240001357983 */ /* 0x000ea80000300800 */
[----:B------:R-:W2:Y:S04]  /*7d950*/  LDL.LU R54, [R1+0x28] ;  /* 0x0000280001367983 */ /* 0x000ea80000300800 */
[----:B------:R-:W2:Y:S01]  /*7d960*/  LDL.LU R55, [R1+0x2c] ;  /* 0x00002c0001377983 */ /* 0x000ea20000300800 */
[C---:B------:R-:W-:Y:S03]  /*7d970*/  HMMA.1688.F32.TF32 R144, R116.reuse, R10, R144 ;  /* 0x0000000a7490723c */ /* 0x040fe60000081090 */
[----:B------:R-:W-:Y:S04]  /*7d980*/  LDS R120, [R2+0x4700] ;  /* 0x0047000002787984 */ /* 0x000fe80000000800 */
[----:B------:R-:W-:Y:S01]  /*7d990*/  LDS R122, [R2+0x6700] ;  /* 0x00670000027a7984 */ /* 0x000fe20000000800 */
[C---:B------:R-:W-:Y:S03]  /*7d9a0*/  HMMA.1688.F32.TF32 R148, R116.reuse, R6, R148 ;  /* 0x000000067494723c */ /* 0x040fe60000081094 */
[----:B------:R-:W-:Y:S04]  /*7d9b0*/  LDS R121, [R0+0x4700] ;  /* 0x0047000000797984 */ /* 0x000fe80000000800 */
[----:B------:R-:W1:Y:S01]  /*7d9c0*/  LDS R123, [R0+0x6700] ;  /* 0x00670000007b7984 */ /* 0x000e620000000800 */
[C---:B------:R-:W-:Y:S08]  /*7d9d0*/  HMMA.1688.F32.TF32 R84, R116.reuse, R238, R84 ;  /* 0x000000ee7454723c */ /* 0x040ff00000081054 */
[C---:B------:R-:W-:Y:S01]  /*7d9e0*/  HMMA.1688.F32.TF32 R80, R116.reuse, R234, R80 ;  /* 0x000000ea7450723c */ /* 0x040fe20000081050 */
[----:B------:R-:W-:Y:S07]  /*7d9f0*/  STL.64 [R1+0x1bd0], R144 ;  /* 0x001bd09001007387 */ /* 0x000fee0000100a00 */
[C---:B------:R-:W-:Y:S01]  /*7da00*/  HMMA.1688.F32.TF32 R76, R116.reuse, R230, R76 ;  /* 0x000000e6744c723c */ /* 0x040fe2000008104c */
[----:B------:R1:W-:Y:S07]  /*7da10*/  STL.64 [R1+0x1bd8], R146 ;  /* 0x001bd89201007387 */ /* 0x0003ee0000100a00 */
[C---:B------:R-:W-:Y:S01]  /*7da20*/  HMMA.1688.F32.TF32 R72, R116.reuse, R226, R72 ;  /* 0x000000e27448723c */ /* 0x040fe20000081048 */
[----:B-1----:R-:W4:Y:S07]  /*7da30*/  LDL.LU.64 R146, [R1+0x8200] ;  /* 0x0082000001927983 */ /* 0x002f2e0000300a00 */
[C---:B------:R-:W-:Y:S01]  /*7da40*/  HMMA.1688.F32.TF32 R136, R116.reuse, R222, R136 ;  /* 0x000000de7488723c */ /* 0x040fe20000081088 */
[----:B------:R-:W4:Y:S04]  /*7da50*/  LDL.LU.64 R144, [R1+0x81f8] ;  /* 0x0081f80001907983 */ /* 0x000f280000300a00 */
[----:B------:R-:W-:Y:S04]  /*7da60*/  STL.64 [R1+0x1bc0], R148 ;  /* 0x001bc09401007387 */ /* 0x000fe80000100a00 */
[----:B------:R1:W-:Y:S04]  /*7da70*/  STL.64 [R1+0x1bc8], R150 ;  /* 0x001bc89601007387 */ /* 0x0003e80000100a00 */
[----:B-1----:R-:W4:Y:S04]  /*7da80*/  LDL.LU.64 R150, [R1+0x81f0] ;  /* 0x0081f00001967983 */ /* 0x002f280000300a00 */
        /* <DEDUP_REMOVED lines=14> */
[----:B------:R1:W-:Y:S01]  /*7db70*/  STL.64 [R1+0x1b38], R74 ;  /* 0x001b384a01007387 */ /* 0x0003e20000100a00 */
[C---:B------:R-:W-:Y:S03]  /*7db80*/  HMMA.1688.F32.TF32 R124, R116.reuse, R210, R124 ;  /* 0x000000d2747c723c */ /* 0x040fe6000008107c */
[----:B-1----:R-:W4:Y:S04]  /*7db90*/  LDL.LU.64 R74, [R1+0x81b0] ;  /* 0x0081b000014a7983 */ /* 0x002f280000300a00 */
[----:B------:R-:W4:Y:S04]  /*7dba0*/  LDL.LU.64 R72, [R1+0x81a8] ;  /* 0x0081a80001487983 */ /* 0x000f280000300a00 */
[----:B------:R-:W-:Y:S04]  /*7dbb0*/  STL.64 [R1+0x1b20], R136 ;  /* 0x001b208801007387 */ /* 0x000fe80000100a00 */
[----:B------:R1:W-:Y:S02]  /*7dbc0*/  STL.64 [R1+0x1b28], R138 ;  /* 0x001b288a01007387 */ /* 0x0003e40000100a00 */
[C---:B-1----:R-:W-:Y:S08]  /*7dbd0*/  HMMA.1688.F32.TF32 R136, R116.reuse, R218, R132 ;  /* 0x000000da7488723c */ /* 0x042ff00000081084 */
[----:B------:R-:W-:Y:S07]  /*7dbe0*/  HMMA.1688.F32.TF32 R132, R116, R214, R128 ;  /* 0x000000d67484723c */ /* 0x000fee0000081080 */
[----:B------:R-:W-:Y:S01]  /*7dbf0*/  MOV R128, R68 ;  /* 0x0000004400807202 */ /* 0x000fe20000000f00 */
[----:B------:R-:W-:-:S07]  /*7dc00*/  IMAD.MOV.U32 R129, RZ, RZ, R69 ;  /* 0x000000ffff817224 */ /* 0x000fce00078e0045 */
[----:B------:R-:W-:Y:S04]  /*7dc10*/  STL.64 [R1+0x1af0], R136 ;  /* 0x001af08801007387 */ /* 0x000fe80000100a00 */
[----:B------:R-:W-:Y:S04]  /*7dc20*/  STL.64 [R1+0x1af8], R138 ;  /* 0x001af88a01007387 */ /* 0x000fe80000100a00 */
[----:B------:R1:W-:Y:S04]  /*7dc30*/  STL.64 [R1+0x1ae0], R132 ;  /* 0x001ae08401007387 */ /* 0x0003e80000100a00 */
[----:B------:R1:W-:Y:S01]  /*7dc40*/  STL.64 [R1+0x1ae8], R134 ;  /* 0x001ae88601007387 */ /* 0x0003e20000100a00 */
[----:B------:R-:W-:-:S03]  /*7dc50*/  IMAD.MOV.U32 R130, RZ, RZ, R70 ;  /* 0x000000ffff827224 */ /* 0x000fc600078e0046 */
[----:B------:R-:W4:Y:S01]  /*7dc60*/  LDL.LU R68, [R1+0x81a4] ;  /* 0x0081a40001447983 */ /* 0x000f220000300800 */
[----:B------:R-:W-:-:S03]  /*7dc70*/  MOV R131, R71 ;  /* 0x0000004700837202 */ /* 0x000fc60000000f00 */
[----:B------:R1:W-:Y:S02]  /*7dc80*/  STL.64 [R1+0x1ab0], R124 ;  /* 0x001ab07c01007387 */ /* 0x0003e40000100a00 */
[----:B-1----:R-:W-:Y:S02]  /*7dc90*/  IMAD.MOV.U32 R132, RZ, RZ, R64 ;  /* 0x000000ffff847224 */ /* 0x002fe400078e0040 */
[----:B------:R1:W-:Y:S01]  /*7dca0*/  STL.64 [R1+0x1ab8], R126 ;  /* 0x001ab87e01007387 */ /* 0x0003e20000100a00 */
[----:B------:R-:W-:-:S03]  /*7dcb0*/  IMAD.MOV.U32 R133, RZ, RZ, R65 ;  /* 0x000000ffff857224 */ /* 0x000fc600078e0041 */
[----:B------:R-:W4:Y:S01]  /*7dcc0*/  LDL.LU R69, [R1+0x81a0] ;  /* 0x0081a00001457983 */ /* 0x000f220000300800 */
[----:B------:R-:W-:-:S03]  /*7dcd0*/  MOV R134, R66 ;  /* 0x0000004200867202 */ /* 0x000fc60000000f00 */
        /* <DEDUP_REMOVED lines=13> */
[C---:B---3--:R-:W-:Y:S03]  /*7ddb0*/  HMMA.1688.F32.TF32 R248, R116.reuse, R202, R248 ;  /* 0x000000ca74f8723c */ /* 0x048fe600000810f8 */
[----:B------:R-:W3:Y:S05]  /*7ddc0*/  LDL.LU R61, [R1+0x8180] ;  /* 0x00818000013d7983 */ /* 0x000eea0000300800 */
[----:B--2---:R-:W-:Y:S01]  /*7ddd0*/  HMMA.1688.F32.TF32 R52, R116, R206, R52 ;  /* 0x000000ce7434723c */ /* 0x004fe20000081034 */
[----:B------:R-:W3:Y:S01]  /*7dde0*/  LDL.LU R62, [R1+0x817c] ;  /* 0x00817c00013e7983 */ /* 0x000ee20000300800 */
[----:B------:R-:W-:-:S03]  /*7ddf0*/  IMAD.MOV.U32 R125, RZ, RZ, R57 ;  /* 0x000000ffff7d7224 */ /* 0x000fc600078e0039 */
[----:B------:R-:W3:Y:S01]  /*7de00*/  LDL.LU R63, [R1+0x8178] ;  /* 0x00817800013f7983 */ /* 0x000ee20000300800 */
[----:B-1----:R-:W-:Y:S01]  /*7de10*/  IMAD.MOV.U32 R126, RZ, RZ, R58 ;  /* 0x000000ffff7e7224 */ /* 0x002fe200078e003a */
[----:B------:R-:W-:Y:S02]  /*7de20*/  MOV R127, R59 ;  /* 0x0000003b007f7202 */ /* 0x000fe40000000f00 */
[----:B------:R-:W2:Y:S04]  /*7de30*/  LDL.LU R56, [R1+0x8174] ;  /* 0x0081740001387983 */ /* 0x000ea80000300800 */
[----:B------:R-:W2:Y:S04]  /*7de40*/  LDL.LU R57, [R1+0x8170] ;  /* 0x0081700001397983 */ /* 0x000ea80000300800 */
[----:B------:R-:W2:Y:S04]  /*7de50*/  LDL.LU R58, [R1+0x816c] ;  /* 0x00816c00013a7983 */ /* 0x000ea80000300800 */
[----:B------:R-:W2:Y:S04]  /*7de60*/  LDL.LU R59, [R1+0x8168] ;  /* 0x00816800013b7983 */ /* 0x000ea80000300800 */
[----:B------:R-:W-:Y:S04]  /*7de70*/  STL.64 [R1+0x1a90], R52 ;  /* 0x001a903401007387 */ /* 0x000fe80000100a00 */
[----:B------:R1:W-:Y:S04]  /*7de80*/  STL.64 [R1+0x1a98], R54 ;  /* 0x001a983601007387 */ /* 0x0003e80000100a00 */
[----:B-1----:R-:W3:Y:S04]  /*7de90*/  LDL.LU.64 R54, [R1+0x8160] ;  /* 0x0081600001367983 */ /* 0x002ee80000300a00 */
[----:B------:R-:W3:Y:S04]  /*7dea0*/  LDL.LU.64 R52, [R1+0x8158] ;  /* 0x0081580001347983 */ /* 0x000ee80000300a00 */
[----:B------:R-:W-:Y:S04]  /*7deb0*/  STL.64 [R1+0x1a80], R248 ;  /* 0x001a80f801007387 */ /* 0x000fe80000100a00 */
[----:B------:R1:W-:Y:S04]  /*7dec0*/  STL.64 [R1+0x1a88], R250 ;  /* 0x001a88fa01007387 */ /* 0x0003e80000100a00 */
[----:B-1----:R-:W3:Y:S04]  /*7ded0*/  LDL.LU.64 R250, [R1+0x8150] ;  /* 0x0081500001fa7983 */ /* 0x002ee80000300a00 */
[----:B------:R-:W3:Y:S01]  /*7dee0*/  LDL.LU.64 R248, [R1+0x8148] ;  /* 0x0081480001f87983 */ /* 0x000ee20000300a00 */
[C---:B----4-:R-:W-:Y:S11]  /*7def0*/  HMMA.1688.F32.TF32 R140, R116.reuse, R198, R140 ;  /* 0x000000c6748c723c */ /* 0x050ff6000008108c */
[----:B------:R-:W-:Y:S11]  /*7df00*/  @!UPT UIADD3 URZ, URZ, URZ, URZ ;  /* 0x0000003f3f3ff290 */ /* 0x000ff6000fffe03f */
[----:B------:R-:W-:Y:S01]  /*7df10*/  @!UPT UIADD3 URZ, URZ, URZ, URZ ;  /* 0x0000003f3f3ff290 */ /* 0x000fe2000fffe03f */
[----:B------:R-:W-:Y:S04]  /*7df20*/  STL.64 [R1+0x1a70], R140 ;  /* 0x001a708c01007387 */ /* 0x000fe80000100a00 */
[----:B------:R2:W-:Y:S02]  /*7df30*/  STL.64 [R1+0x1a78], R142 ;  /* 0x001a788e01007387 */ /* 0x0005e40000100a00 */
[C---:B--2---:R-:W-:Y:S08]  /*7df40*/  HMMA.1688.F32.TF32 R140, R116.reuse, R186, R56 ;  /* 0x000000ba748c723c */ /* 0x044ff00000081038 */
[C---:B---3--:R-:W-:Y:S08]  /*7df50*/  HMMA.1688.F32.TF32 R52, R116.reuse, R190, R52 ;  /* 0x000000be7434723c */ /* 0x048ff00000081034 */
[C---:B------:R-:W-:Y:S08]  /*7df60*/  HMMA.1688.F32.TF32 R248, R116.reuse, R194, R248 ;  /* 0x000000c274f8723c */ /* 0x040ff000000810f8 */
[C---:B------:R-:W-:Y:S08]  /*7df70*/  HMMA.1688.F32.TF32 R56, R116.reuse, R182, R60 ;  /* 0x000000b67438723c */ /* 0x040ff0000008103c */
[C---:B------:R-:W-:Y:S07]  /*7df80*/  HMMA.1688.F32.TF32 R60, R116.reuse, R174, R68 ;  /* 0x000000ae743c723c */ /* 0x040fee0000081044 */
        /* <DEDUP_REMOVED lines=8> */
[----:B------:R1:W-:Y:S09]  /*7e010*/  STL.64 [R1+0x1a38], R58 ;  /* 0x001a383a01007387 */ /* 0x0003f20000100a00 */
        /* <DEDUP_REMOVED lines=8> */
[----:B------:R1:W-:Y:S08]  /*7e0a0*/  STL.64 [R1+0x1a08], R58 ;  /* 0x001a083a01007387 */ /* 0x0003f00000100a00 */
[----:B------:R-:W-:Y:S01]  /*7e0b0*/  STL.64 [R1+0x19f0], R52 ;  /* 0x0019f03401007387 */ /* 0x000fe20000100a00 */
[----:B-1----:R-:W-:Y:S03]  /*7e0c0*/  HMMA.1688.F32.TF32 R56, R116, R158, R84 ;  /* 0x0000009e7438723c */ /* 0x002fe60000081054 */
        /* <DEDUP_REMOVED lines=12> */
[----:B------:R-:W-:Y:S04]  /*7e190*/  STL.64 [R1+0x19c0], R60 ;  /* 0x0019c03c01007387 */ /* 0x000fe80000100a00 */
[----:B------:R1:W-:Y:S01]  /*7e1a0*/  STL.64 [R1+0x19c8], R62 ;  /* 0x0019c83e01007387 */ /* 0x0003e20000100a00 */
        /* <DEDUP_REMOVED lines=31> */
[----:B------:R1:W-:Y:S04]  /*7e3a0*/  STL.64 [R1+0x1900], R56 ;  /* 0x0019003801007387 */ /* 0x0003e80000100a00 */
[----:B------:R3:W-:Y:S04]  /*7e3b0*/  STL.64 [R1+0x1908], R58 ;  /* 0x0019083a01007387 */ /* 0x0007e80000100a00 */
[----:B-1----:R-:W4:Y:S04]  /*7e3c0*/  LDL.LU R56, [R1+0x1ce0] ;  /* 0x001ce00001387983 */ /* 0x002f280000300800 */
        /* <DEDUP_REMOVED lines=111> */
[C---:B------:R-:W-:Y:S08]  /*7eac0*/  HMMA.1688.F32.TF32 R136, R120.reuse, R222, R136 ;  /* 0x000000de7888723c */ /* 0x040ff00000081088 */
[C---:B------:R-:W-:Y:S08]  /*7ead0*/  HMMA.1688.F32.TF32 R140, R120.reuse, R226, R140 ;  /* 0x000000e2788c723c */ /* 0x040ff0000008108c */
[C---:B------:R-:W-:Y:S11]  /*7eae0*/  HMMA.1688.F32.TF32 R132, R120.reuse, R218, R132 ;  /* 0x000000da7884723c */ /* 0x040ff60000081084 */
[----:B------:R-:W-:Y:S04]  /*7eaf0*/  @!UPT UIADD3 URZ, URZ, URZ, URZ ;  /* 0x0000003f3f3ff290 */ /* 0x000fe8000fffe03f */
[----:B------:R-:W-:Y:S04]  /*7eb00*/  STL.64 [R1+0x18d0], R140 ;  /* 0x0018d08c01007387 */ /* 0x000fe80000100a00 */
[----:B------:R1:W-:Y:S01]  /*7eb10*/  STL.64 [R1+0x18d8], R142 ;  /* 0x0018d88e01007387 */ /* 0x0003e20000100a00 */
[C---:B------:R-:W-:Y:S03]  /*7eb20*/  HMMA.1688.F32.TF32 R108, R120.reuse, R202, R108 ;  /* 0x000000ca786c723c */ /* 0x040fe6000008106c */
[----:B-1----:R-:W2:Y:S04]  /*7eb30*/  LDL.LU.64 R142, [R1+0x8140] ;  /* 0x00814000018e7983 */ /* 0x002ea80000300a00 */
[----:B------:R-:W2:Y:S04]  /*7eb40*/  LDL.LU.64 R140, [R1+0x8138] ;  /* 0x00813800018c7983 */ /* 0x000ea80000300a00 */
[----:B------:R-:W-:Y:S01]  /*7eb50*/  STL.64 [R1+0x18c0], R136 ;  /* 0x0018c08801007387 */ /* 0x000fe20000100a00 */
[C---:B------:R-:W-:Y:S03]  /*7eb60*/  HMMA.1688.F32.TF32 R92, R120.reuse, R186, R92 ;  /* 0x000000ba785c723c */ /* 0x040fe6000008105c */
[----:B------:R1:W-:Y:S04]  /*7eb70*/  STL.64 [R1+0x18c8], R138 ;  /* 0x0018c88a01007387 */ /* 0x0003e80000100a00 */
[----:B-1----:R-:W3:Y:S04]  /*7eb80*/  LDL.LU.64 R138, [R1+0x8130] ;  /* 0x00813000018a7983 */ /* 0x002ee80000300a00 */
[----:B------:R-:W3:Y:S04]  /*7eb90*/  LDL.LU.64 R136, [R1+0x8128] ;  /* 0x0081280001887983 */ /* 0x000ee80000300a00 */
[----:B------:R-:W-:Y:S04]  /*7eba0*/  STL.64 [R1+0x18b0], R132 ;  /* 0x0018b08401007387 */ /* 0x000fe80000100a00 */
[----:B------:R1:W-:Y:S04]  /*7ebb0*/  STL.64 [R1+0x18b8], R134 ;  /* 0x0018b88601007387 */ /* 0x0003e80000100a00 */
[----:B-1----:R-:W4:Y:S04]  /*7ebc0*/  LDL.LU.64 R134, [R1+0x8120] ;  /* 0x0081200001867983 */ /* 0x002f280000300a00 */
[----:B------:R-:W4:Y:S04]  /*7ebd0*/  LDL.LU.64 R132, [R1+0x8118] ;  /* 0x0081180001847983 */ /* 0x000f280000300a00 */
        /* <DEDUP_REMOVED lines=21> */
[----:B------:R1:W-:Y:S02]  /*7ed30*/  STL.64 [R1+0x1828], R90 ;  /* 0x0018285a01007387 */ /* 0x0003e40000100a00 */
[C---:B-1----:R-:W-:Y:S02]  /*7ed40*/  HMMA.1688.F32.TF32 R92, R120.reuse, R174, R144 ;  /* 0x000000ae785c723c */ /* 0x042fe40000081090 */
[----:B------:R-:W-:Y:S04]  /*7ed50*/  STL.64 [R1+0x1810], R48 ;  /* 0x0018103001007387 */ /* 0x000fe80000100a00 */
[----:B------:R1:W-:Y:S02]  /*7ed60*/  STL.64 [R1+0x1818], R50 ;  /* 0x0018183201007387 */ /* 0x0003e40000100a00 */
[C---:B------:R-:W-:Y:S08]  /*7ed70*/  HMMA.1688.F32.TF32 R88, R120.reuse, R170, R148 ;  /* 0x000000aa7858723c */ /* 0x040ff00000081094 */
[C---:B-1----:R-:W-:Y:S07]  /*7ed80*/  HMMA.1688.F32.TF32 R48, R120.reuse, R166, R116 ;  /* 0x000000a67830723c */ /* 0x042fee0000081074 */
[----:B------:R-:W-:Y:S01]  /*7ed90*/  STL.64 [R1+0x1800], R92 ;  /* 0x0018005c01007387 */ /* 0x000fe20000100a00 */
[C---:B------:R-:W-:Y:S03]  /*7eda0*/  HMMA.1688.F32.TF32 R84, R120.reuse, R162, R84 ;  /* 0x000000a27854723c */ /* 0x040fe60000081054 */
[----:B------:R-:W-:Y:S04]  /*7edb0*/  STL.64 [R1+0x1808], R94 ;  /* 0x0018085e01007387 */ /* 0x000fe80000100a00 */
[----:B------:R-:W-:Y:S01]  /*7edc0*/  STL.64 [R1+0x17f0], R88 ;  /* 0x0017f05801007387 */ /* 0x000fe20000100a00 */
[----:B------:R-:W-:Y:S03]  /*7edd0*/  HMMA.1688.F32.TF32 R80, R120, R158, R80 ;  /* 0x0000009e7850723c */ /* 0x000fe60000081050 */
[----:B------:R-:W-:Y:S04]  /*7ede0*/  STL.64 [R1+0x17f8], R90 ;  /* 0x0017f85a01007387 */ /* 0x000fe80000100a00 */
[----:B------:R-:W-:Y:S04]  /*7edf0*/  STL.64 [R1+0x17e0], R48 ;  /* 0x0017e03001007387 */ /* 0x000fe80000100a00 */
[----:B------:R1:W-:Y:S02]  /*7ee00*/  STL.64 [R1+0x17e8], R50 ;  /* 0x0017e83201007387 */ /* 0x0003e40000100a00 */
[C---:B-1----:R-:W-:Y:S02]  /*7ee10*/  HMMA.1688.F32.TF32 R48, R52.reuse, R46, R76 ;  /* 0x0000002e3430723c */ /* 0x042fe4000008104c */
[----:B------:R-:W-:Y:S04]  /*7ee20*/  STL.64 [R1+0x17d0], R84 ;  /* 0x0017d05401007387 */ /* 0x000fe80000100a00 */
[----:B------:R-:W-:Y:S04]  /*7ee30*/  STL.64 [R1+0x17d8], R86 ;  /* 0x0017d85601007387 */ /* 0x000fe80000100a00 */
[----:B------:R1:W-:Y:S04]  /*7ee40*/  STL.64 [R1+0x7fc8], R44 ;  /* 0x007fc82c01007387 */ /* 0x0003e80000100a00 */
[----:B------:R-:W-:Y:S04]  /*7ee50*/  STL.64 [R1+0x17c0], R80 ;  /* 0x0017c05001007387 */ /* 0x000fe80000100a00 */
[----:B------:R-:W-:Y:S01]  /*7ee60*/  STL.64 [R1+0x17c8], R82 ;  /* 0x0017c85201007387 */ /* 0x000fe20000100a00 */
[C---:B-1----:R-:W-:Y:S04]  /*7ee70*/  HMMA.1688.F32.TF32 R44, R52.reuse, R42, R72 ;  /* 0x0000002a342c723c */ /* 0x042fe80000081048 */
[----:B------:R-:W-:Y:S04]  /*7ee80*/  STL.64 [R1+0x17b0], R48 ;  /* 0x0017b03001007387 */ /* 0x000fe80000100a00 */
[----:B------:R-:W-:Y:S04]  /*7ee90*/  STL.64 [R1+0x17b8], R50 ;  /* 0x0017b83201007387 */ /* 0x000fe80000100a00 */
[----:B------:R1:W-:Y:S02]  /*7eea0*/  STL.64 [R1+0x7fd0], R40 ;  /* 0x007fd02801007387 */ /* 0x0003e40000100a00 */
[C---:B-1----:R-:W-:Y:S09]  /*7eeb0*/  HMMA.1688.F32.TF32 R40, R52.reuse, R38, R68 ;  /* 0x000000263428723c */ /* 0x042ff20000081044 */
[----:B------:R-:W-:Y:S04]  /*7eec0*/  STL.64 [R1+0x17a0], R44 ;  /* 0x0017a02c01007387 */ /* 0x000fe80000100a00 */
[----:B------:R-:W-:Y:S04]  /*7eed0*/  STL.64 [R1+0x17a8], R46 ;  /* 0x0017a82e01007387 */ /* 0x000fe80000100a00 */
[----:B------:R1:W-:Y:S02]  /*7eee0*/  STL.64 [R1+0x7fd8], R36 ;  /* 0x007fd82401007387 */ /* 0x0003e40000100a00 */
        /* <DEDUP_REMOVED lines=12> */
[----:B-1----:R-:W-:Y:S09]  /*7efb0*/  HMMA.1688.F32.TF32 R24, R52, R22, R248 ;  /* 0x000000163418723c */ /* 0x002ff200000810f8 */
[----:B------:R-:W-:Y:S01]  /*7efc0*/  STL.64 [R1+0x1760], R28 ;  /* 0x0017601c01007387 */ /* 0x000fe20000100a00 */
[----:B------:R-:W-:-:S03]  /*7efd0*/  IMAD.MOV.U32 R56, RZ, RZ, R228 ;  /* 0x000000ffff387224 */ /* 0x000fc600078e00e4 */
[----:B------:R-:W-:Y:S01]  /*7efe0*/  STL.64 [R1+0x1768], R30 ;  /* 0x0017681e01007387 */ /* 0x000fe20000100a00 */
[----:B------:R-:W-:-:S03]  /*7eff0*/  IMAD.MOV.U32 R57, RZ, RZ, R229 ;  /* 0x000000ffff397224 */ /* 0x000fc600078e00e5 */
[----:B------:R-:W2:Y:S01]  /*7f000*/  LDL.LU R228, [R1+0x80f4] ;  /* 0x0080f40001e47983 */ /* 0x000ea20000300800 */
[----:B------:R-:W-:Y:S01]  /*7f010*/  MOV R58, R236 ;  /* 0x000000ec003a7202 */ /* 0x000fe20000000f00 */
[----:B------:R-:W-:-:S04]  /*7f020*/  IMAD.MOV.U32 R59, RZ, RZ, R245 ;  /* 0x000000ffff3b7224 */ /* 0x000fc800078e00f5 */
[----:B------:R-:W-:Y:S04]  /*7f030*/  STL.64 [R1+0x1750], R24 ;  /* 0x0017501801007387 */ /* 0x000fe80000100a00 */
[----:B------:R-:W-:Y:S04]  /*7f040*/  STL.64 [R1+0x1758], R26 ;  /* 0x0017581a01007387 */ /* 0x000fe80000100a00 */
        /* <DEDUP_REMOVED lines=67> */
[----:B------:R3:W-:Y:S04]  /*7f480*/  STL.64 [R1+0x7ff0], R20 ;  /* 0x007ff01401007387 */ /* 0x0007e80000100a00 */
[----:B------:R4:W-:Y:S01]  /*7f490*/  STL.64 [R1+0x8020], R16 ;  /* 0x0080201001007387 */ /* 0x0009e20000100a00 */
[----:B--2---:R-:W-:Y:S01]  /*7f4a0*/  MOV R65, R236 ;  /* 0x000000ec00417202 */ /* 0x004fe20000000f00 */
[C---:B---3--:R-:W-:Y:S08]  /*7f4b0*/  HMMA.1688.F32.TF32 R20, R52.reuse, R18, R108 ;  /* 0x000000123414723c */ /* 0x048ff0000008106c */
[C---:B----4-:R-:W-:Y:S11]  /*7f4c0*/  HMMA.1688.F32.TF32 R16, R52.reuse, R14, R104 ;  /* 0x0000000e3410723c */ /* 0x050ff60000081068 */
[----:B------:R-:W-:Y:S04]  /*7f4d0*/  @!UPT UIADD3 URZ, URZ, URZ, URZ ;  /* 0x0000003f3f3ff290 */ /* 0x000fe8000fffe03f */
[----:B------:R-:W-:Y:S04]  /*7f4e0*/  STL.64 [R1+0x1740], R20 ;  /* 0x0017401401007387 */ /* 0x000fe80000100a00 */
[----:B------:R1:W-:Y:S04]  /*7f4f0*/  STL.64 [R1+0x1748], R22 ;  /* 0x0017481601007387 */ /* 0x0003e80000100a00 */
[----:B------:R2:W-:Y:S01]  /*7f500*/  STL.64 [R1+0x8028], R12 ;  /* 0x0080280c01007387 */ /* 0x0005e20000100a00 */
[C---:B-1----:R-:W-:Y:S03]  /*7f510*/  HMMA.1688.F32.TF32 R20, R52.reuse, R10, R100 ;  /* 0x0000000a3414723c */ /* 0x042fe60000081064 */
[----:B------:R-:W-:Y:S04]  /*7f520*/  STL.64 [R1+0x1730], R16 ;  /* 0x0017301001007387 */ /* 0x000fe80000100a00 */
[----:B------:R1:W-:Y:S01]  /*7f530*/  STL.64 [R1+0x1738], R18 ;  /* 0x0017381201007387 */ /* 0x0003e20000100a00 */
[C---:B--2---:R-:W-:Y:S01]  /*7f540*/  HMMA.1688.F32.TF32 R12, R52.reuse, R6, R96 ;  /* 0x00000006340c723c */ /* 0x044fe20000081060 */
[----:B------:R-:W-:Y:S01]  /*7f550*/  IMAD.MOV.U32 R64, RZ, RZ, R245 ;  /* 0x000000ffff407224 */ /* 0x000fe200078e00f5 */
[----:B------:R-:W-:Y:S01]  /*7f560*/  MOV R248, R193 ;  /* 0x000000c100f87202 */ /* 0x000fe20000000f00 */
[----:B------:R-:W-:Y:S01]  /*7f570*/  IMAD.MOV.U32 R66, RZ, RZ, R229 ;  /* 0x000000ffff427224 */ /* 0x000fe200078e00e5 */
[----:B------:R-:W-:Y:S01]  /*7f580*/  MOV R251, R188 ;  /* 0x000000bc00fb7202 */ /* 0x000fe20000000f00 */
[----:B------:R-:W-:Y:S01]  /*7f590*/  IMAD.MOV.U32 R67, RZ, RZ, R228 ;  /* 0x000000ffff437224 */ /* 0x000fe200078e00e4 */
[----:B------:R-:W-:Y:S02]  /*7f5a0*/  LDS R10, [R2+0xa000] ;  /* 0x00a00000020a7984 */ /* 0x000fe40000000800 */
[C---:B-1----:R-:W-:Y:S01]  /*7f5b0*/  HMMA.1688.F32.TF32 R16, R52.reuse, R238, R92 ;  /* 0x000000ee3410723c */ /* 0x042fe2000008105c */
[----:B------:R-:W-:Y:S01]  /*7f5c0*/  IMAD.MOV.U32 R249, RZ, RZ, R192 ;  /* 0x000000fffff97224 */ /* 0x000fe200078e00c0 */
[----:B------:R-:W-:Y:S05]  /*7f5d0*/  LDS R11, [R0+0xa000] ;  /* 0x00a00000000b7984 */ /* 0x000fea0000000800 */
        /* <DEDUP_REMOVED lines=10> */
[----:B------:R-:W-:Y:S04]  /*7f680*/  STL.64 [R1+0x16f8], R22 ;  /* 0x0016f81601007387 */ /* 0x000fe80000100a00 */
[----:B------:R-:W-:Y:S04]  /*7f690*/  STL.64 [R1+0x7ff8], R224 ;  /* 0x007ff8e001007387 */ /* 0x000fe80000100a00 */
[----:B------:R-:W-:Y:S04]  /*7f6a0*/  STL.64 [R1+0x16e0], R12 ;  /* 0x0016e00c01007387 */ /* 0x000fe80000100a00 */
[----:B------:R1:W-:Y:S04]  /*7f6b0*/  STL.64 [R1+0x16e8], R14 ;  /* 0x0016e80e01007387 */ /* 0x0003e80000100a00 */
[----:B------:R-:W-:Y:S04]  /*7f6c0*/  STL.64 [R1+0x16d0], R16 ;  /* 0x0016d01001007387 */ /* 0x000fe80000100a00 */
[----:B------:R2:W-:Y:S04]  /*7f6d0*/  STL.64 [R1+0x16d8], R18 ;  /* 0x0016d81201007387 */ /* 0x0005e80000100a00 */
[----:B------:R-:W3:Y:S01]  /*7f6e0*/  LDL R236, [R1+0x3760] ;  /* 0x0037600001ec7983 */ /* 0x000ee20000100800 */
[C---:B-1----:R-:W-:Y:S03]  /*7f6f0*/  HMMA.1688.F32.TF32 R12, R52.reuse, R222, R148 ;  /* 0x000000de340c723c */ /* 0x042fe60000081094 */
[----:B------:R-:W-:Y:S05]  /*7f700*/  STL.64 [R1+0x8058], R220 ;  /* 0x008058dc01007387 */ /* 0x000fea0000100a00 */
[C---:B--2---:R-:W-:Y:S11]  /*7f710*/  HMMA.1688.F32.TF32 R16, R52.reuse, R218, R116 ;  /* 0x000000da3410723c */ /* 0x044ff60000081074 */
[----:B------:R-:W-:Y:S04]  /*7f720*/  @!UPT UIADD3 URZ, URZ, URZ, URZ ;  /* 0x0000003f3f3ff290 */ /* 0x000fe8000fffe03f */
[----:B------:R-:W-:Y:S04]  /*7f730*/  STL.64 [R1+0x16c0], R12 ;  /* 0x0016c00c01007387 */ /* 0x000fe80000100a00 */
[----:B------:R1:W-:Y:S02]  /*7f740*/  STL.64 [R1+0x16c8], R14 ;  /* 0x0016c80e01007387 */ /* 0x0003e40000100a00 */
[C---:B-1----:R-:W-:Y:S02]  /*7f750*/  HMMA.1688.F32.TF32 R12, R52.reuse, R214, R84 ;  /* 0x000000d6340c723c */ /* 0x042fe40000081054 */
[----:B------:R-:W-:Y:S04]  /*7f760*/  STL.64 [R1+0x8000], R216 ;  /* 0x008000d801007387 */ /* 0x000fe80000100a00 */
[----:B------:R-:W-:Y:S04]  /*7f770*/  STL.64 [R1+0x16b0], R16 ;  /* 0x0016b01001007387 */ /* 0x000fe80000100a00 */
[----:B------:R1:W-:Y:S04]  /*7f780*/  STL.64 [R1+0x16b8], R18 ;  /* 0x0016b81201007387 */ /* 0x0003e80000100a00 */
[----:B------:R-:W-:Y:S01]  /*7f790*/  STL.64 [R1+0x8008], R212 ;  /* 0x008008d401007387 */ /* 0x000fe20000100a00 */
[C---:B-1----:R-:W-:Y:S08]  /*7f7a0*/  HMMA.1688.F32.TF32 R16, R52.reuse, R210, R80 ;  /* 0x000000d23410723c */ /* 0x042ff00000081050 */
[----:B------:R-:W-:Y:S04]  /*7f7b0*/  STL.64 [R1+0x16a0], R12 ;  /* 0x0016a00c01007387 */ /* 0x000fe80000100a00 */
[----:B------:R1:W-:Y:S02]  /*7f7c0*/  STL.64 [R1+0x16a8], R14 ;  /* 0x0016a80e01007387 */ /* 0x0003e40000100a00 */
[C---:B-1----:R-:W-:Y:S02]  /*7f7d0*/  HMMA.1688.F32.TF32 R12, R52.reuse, R206, R76 ;  /* 0x000000ce340c723c */ /* 0x042fe4000008104c */
[----:B------:R-:W-:Y:S07]  /*7f7e0*/  STL.64 [R1+0x8010], R208 ;  /* 0x008010d001007387 */ /* 0x000fee0000100a00 */
[----:B------:R-:W-:Y:S04]  /*7f7f0*/  STL.64 [R1+0x1690], R16 ;  /* 0x0016901001007387 */ /* 0x000fe80000100a00 */
[----:B------:R1:W-:Y:S04]  /*7f800*/  STL.64 [R1+0x1698], R18 ;  /* 0x0016981201007387 */ /* 0x0003e80000100a00 */
[----:B------:R-:W-:Y:S01]  /*7f810*/  STL.64 [R1+0x8030], R204 ;  /* 0x008030cc01007387 */ /* 0x000fe20000100a00 */
[C---:B-1----:R-:W-:Y:S05]  /*7f820*/  HMMA.1688.F32.TF32 R16, R52.reuse, R202, R72 ;  /* 0x000000ca3410723c */ /* 0x042fea0000081048 */
[----:B------:R-:W-:Y:S04]  /*7f830*/  STL.64 [R1+0x1680], R12 ;  /* 0x0016800c01007387 */ /* 0x000fe80000100a00 */
[----:B------:R1:W-:Y:S02]  /*7f840*/  STL.64 [R1+0x1688], R14 ;  /* 0x0016880e01007387 */ /* 0x0003e40000100a00 */
[C---:B-1----:R-:W-:Y:S02]  /*7f850*/  HMMA.1688.F32.TF32 R12, R52.reuse, R198, R68 ;  /* 0x000000c6340c723c */ /* 0x042fe40000081044 */
[----:B------:R-:W-:Y:S10]  /*7f860*/  STL.64 [R1+0x8060], R200 ;  /* 0x008060c801007387 */ /* 0x000ff40000100a00 */
[----:B------:R-:W-:Y:S04]  /*7f870*/  STL.64 [R1+0x1660], R16 ;  /* 0x0016601001007387 */ /* 0x000fe80000100a00 */
[----:B------:R1:W-:Y:S04]  /*7f880*/  STL.64 [R1+0x1668], R18 ;  /* 0x0016681201007387 */ /* 0x0003e80000100a00 */
[----:B------:R-:W-:Y:S01]  /*7f890*/  STL.64 [R1+0x8068], R196 ;  /* 0x008068c401007387 */ /* 0x000fe20000100a00 */
[C---:B-1----:R-:W-:Y:S03]  /*7f8a0*/  HMMA.1688.F32.TF32 R16, R52.reuse, R194, R64 ;  /* 0x000000c23410723c */ /* 0x042fe60000081040 */
[----:B------:R-:W-:Y:S04]  /*7f8b0*/  STL.64 [R1+0x1640], R12 ;  /* 0x0016400c01007387 */ /* 0x000fe80000100a00 */
[----:B------:R1:W-:Y:S02]  /*7f8c0*/  STL.64 [R1+0x1648], R14 ;  /* 0x0016480e01007387 */ /* 0x0003e40000100a00 */
[C---:B-1----:R-:W-:Y:S01]  /*7f8d0*/  HMMA.1688.F32.TF32 R12, R52.reuse, R190, R60 ;  /* 0x000000be340c723c */ /* 0x042fe2000008103c */
[----:B------:R-:W-:Y:S01]  /*7f8e0*/  IMAD.MOV.U32 R250, RZ, RZ, R189 ;  /* 0x000000fffffa7224 */ /* 0x000fe200078e00bd */
[----:B------:R-:W1:Y:S11]  /*7f8f0*/  S2R R193, SR_TID.X ;  /* 0x0000000000c17919 */ /* 0x000e760000002100 */
[----:B------:R-:W-:Y:S01]  /*7f900*/  @!UPT UIADD3 URZ, URZ, URZ, URZ ;  /* 0x0000003f3f3ff290 */ /* 0x000fe2000fffe03f */
[----:B------:R-:W-:Y:S01]  /*7f910*/  STL.64 [R1+0x1620], R16 ;  /* 0x0016201001007387 */ /* 0x000fe20000100a00 */
[C---:B------:R-:W-:Y:S03]  /*7f920*/  HMMA.1688.F32.TF32 R20, R52.reuse, R186, R56 ;  /* 0x000000ba3414723c */ /* 0x040fe60000081038 */
[----:B------:R2:W-:Y:S05]  /*7f930*/  STL.64 [R1+0x1628], R18 ;  /* 0x0016281201007387 */ /* 0x0005ea0000100a00 */
[C---:B--2---:R-:W-:Y:S01]  /*7f940*/  HMMA.1688.F32.TF32 R16, R52.reuse, R182, R248 ;  /* 0x000000b63410723c */ /* 0x044fe200000810f8 */
[----:B------:R-:W-:Y:S04]  /*7f950*/  STL.64 [R1+0x1600], R12 ;  /* 0x0016000c01007387 */ /* 0x000fe80000100a00 */
[----:B------:R2:W-:Y:S03]  /*7f960*/  STL.64 [R1+0x1608], R14 ;  /* 0x0016080e01007387 */ /* 0x0005e60000100a00 */
[----:B--2---:R-:W-:Y:S01]  /*7f970*/  HMMA.1688.F32.TF32 R12, R52, R178, R124 ;  /* 0x000000b2340c723c */ /* 0x004fe2000008107c */
[----:B-1----:R-:W-:-:S06]  /*7f980*/  LOP3.LUT R6, R193, 0x7, RZ, 0xc0, !PT ;  /* 0x00000007c1067812 */ /* 0x002fcc00078ec0ff */
[----:B------:R-:W-:Y:S01]  /*7f990*/  STL.64 [R1+0x15e0], R20 ;  /* 0x0015e01401007387 */ /* 0x000fe20000100a00 */
[----:B------:R-:W-:-:S03]  /*7f9a0*/  IMAD.SHL.U32 R7, R193, 0x2, RZ ;  /* 0x00000002c1077824 */ /* 0x000fc600078e00ff */
[----:B------:R1:W-:Y:S01]  /*7f9b0*/  STL.64 [R1+0x15e8], R22 ;  /* 0x0015e81601007387 */ /* 0x0003e20000100a00 */
[----:B------:R-:W-:-:S03]  /*7f9c0*/  IMAD R6, R6, 0x210, RZ ;  /* 0x0000021006067824 */ /* 0x000fc600078e02ff */
[----:B------:R-:W-:Y:S04]  /*7f9d0*/  STL.64 [R1+0x15c0], R16 ;  /* 0x0015c01001007387 */ /* 0x000fe80000100a00 */
[----:B------:R2:W-:Y:S01]  /*7f9e0*/  STL.64 [R1+0x15c8], R18 ;  /* 0x0015c81201007387 */ /* 0x0005e20000100a00 */
[C---:B-1----:R-:W-:Y:S01]  /*7f9f0*/  HMMA.1688.F32.TF32 R20, R52.reuse, R174, R128 ;  /* 0x000000ae3414723c */ /* 0x042fe20000081080 */
[----:B------:R-:W-:Y:S01]  /*7fa00*/  LOP3.LUT R6, R6, 0x30, R7, 0x78, !PT ;  /* 0x0000003006067812 */ /* 0x000fe200078e7807 */
[----:B------:R-:W-:Y:S02]  /*7fa10*/  IMAD.MOV.U32 R248, RZ, RZ, R185 ;  /* 0x000000fffff87224 */ /* 0x000fe400078e00b9 */
[----:B------:R-:W-:Y:S01]  /*7fa20*/  IMAD.MOV.U32 R249, RZ, RZ, R184 ;  /* 0x000000fffff97224 */ /* 0x000fe200078e00b8 */
[----:B------:R-:W-:Y:S04]  /*7fa30*/  STL.64 [R1+0x15a0], R12 ;  /* 0x0015a00c01007387 */ /* 0x000fe80000100a00 */
[----:B------:R1:W-:Y:S01]  /*7fa40*/  STL.64 [R1+0x15a8], R14 ;  /* 0x0015a80e01007387 */ /* 0x0003e20000100a00 */
[C---:B--2---:R-:W-:Y:S01]  /*7fa50*/  HMMA.1688.F32.TF32 R16, R52.reuse, R170, R132 ;  /* 0x000000aa3410723c */ /* 0x044fe20000081084 */
[----:B------:R-:W-:Y:S01]  /*7fa60*/  LOP3.LUT R6, R6, 0x40, RZ, 0x3c, !PT ;  /* 0x0000004006067812 */ /* 0x000fe200078e3cff */
[----:B------:R-:W-:Y:S01]  /*7fa70*/  IMAD.MOV.U32 R251, RZ, RZ, R180 ;  /* 0x000000fffffb7224 */ /* 0x000fe200078e00b4 */
[----:B------:R-:W-:Y:S01]  /*7fa80*/  MOV R250, R181 ;  /* 0x000000b500fa7202 */ /* 0x000fe20000000f00 */
[----:B------:R-:W-:Y:S01]  /*7fa90*/  IMAD.MOV.U32 R56, RZ, RZ, R177 ;  /* 0x000000ffff387224 */ /* 0x000fe200078e00b1 */
[----:B------:R-:W-:Y:S01]  /*7faa0*/  MOV R57, R176 ;  /* 0x000000b000397202 */ /* 0x000fe20000000f00 */
[----:B------:R-:W-:Y:S01]  /*7fab0*/  IMAD.MOV.U32 R58, RZ, RZ, R173 ;  /* 0x000000ffff3a7224 */ /* 0x000fe200078e00ad */
[----:B------:R-:W-:Y:S01]  /*7fac0*/  MOV R60, R169 ;  /* 0x000000a9003c7202 */ /* 0x000fe20000000f00 */
[----:B------:R-:W-:Y:S01]  /*7fad0*/  IMAD.MOV.U32 R59, RZ, RZ, R172 ;  /* 0x000000ffff3b7224 */ /* 0x000fe200078e00ac */
[----:B------:R-:W-:Y:S01]  /*7fae0*/  HMMA.1688.F32.TF32 R228, R52, R158, R152 ;  /* 0x0000009e34e4723c */ /* 0x000fe20000081098 */
[----:B------:R-:W-:Y:S01]  /*7faf0*/  IMAD.MOV.U32 R61, RZ, RZ, R168 ;  /* 0x000000ffff3d7224 */ /* 0x000fe200078e00a8 */
[----:B------:R-:W-:Y:S01]  /*7fb00*/  MOV R63, R164 ;  /* 0x000000a4003f7202 */ /* 0x000fe20000000f00 */
[----:B------:R-:W-:-:S02]  /*7fb10*/  IMAD.MOV.U32 R62, RZ, RZ, R165 ;  /* 0x000000ffff3e7224 */ /* 0x000fc400078e00a5 */
[----:B------:R-:W-:Y:S02]  /*7fb20*/  IMAD.MOV.U32 R64, RZ, RZ, R161 ;  /* 0x000000ffff407224 */ /* 0x000fe400078e00a1 */
[----:B------:R-:W-:Y:S01]  /*7fb30*/  IMAD.MOV.U32 R65, RZ, RZ, R160 ;  /* 0x000000ffff417224 */ /* 0x000fe200078e00a0 */
[----:B-1----:R-:W-:Y:S01]  /*7fb40*/  HMMA.1688.F32.TF32 R12, R52, R166, R136 ;  /* 0x000000a6340c723c */ /* 0x002fe20000081088 */
[----:B------:R-:W-:Y:S04]  /*7fb50*/  STL.64 [R1+0x1590], R20 ;  /* 0x0015901401007387 */ /* 0x000fe80000100a00 */
[----:B------:R-:W-:Y:S01]  /*7fb60*/  STL.64 [R1+0x1598], R22 ;  /* 0x0015981601007387 */ /* 0x000fe20000100a00 */
[----:B------:R-:W-:Y:S01]  /*7fb70*/  MOV R66, R157 ;  /* 0x0000009d00427202 */ /* 0x000fe20000000f00 */
[----:B------:R-:W-:Y:S01]  /*7fb80*/  IMAD.MOV.U32 R67, RZ, RZ, R156 ;  /* 0x000000ffff437224 */ /* 0x000fe200078e009c */
[----:B------:R-:W-:Y:S01]  /*7fb90*/  MOV R49, R8 ;  /* 0x0000000800317202 */ /* 0x000fe20000000f00 */
[----:B------:R-:W-:Y:S01]  /*7fba0*/  IMAD.MOV.U32 R48, RZ, RZ, R9 ;  /* 0x000000ffff307224 */ /* 0x000fe200078e0009 */
[----:B------:R-:W-:Y:S04]  /*7fbb0*/  LDS R8, [R2+0x8000] ;  /* 0x0080000002087984 */ /* 0x000fe80000000800 */
[----:B------:R-:W-:Y:S01]  /*7fbc0*/  LDS R9, [R0+0x8000] ;  /* 0x0080000000097984 */ /* 0x000fe20000000800 */
[----:B------:R-:W-:-:S02]  /*7fbd0*/  IMAD.MOV.U32 R50, RZ, RZ, R5 ;  /* 0x000000ffff327224 */ /* 0x000fc400078e0005 */
[----:B------:R-:W-:Y:S01]  /*7fbe0*/  IMAD.MOV.U32 R51, RZ, RZ, R4 ;  /* 0x000000ffff337224 */ /* 0x000fe200078e0004 */
[----:B------:R-:W-:Y:S04]  /*7fbf0*/  LDS R5, [R0+0x8080] ;  /* 0x0080800000057984 */ /* 0x000fe80000000800 */
[----:B------:R-:W-:Y:S04]  /*7fc00*/  LDS R4, [R2+0x8080] ;  /* 0x0080800002047984 */ /* 0x000fe80000000800 */
[----:B------:R-:W-:Y:S01]  /*7fc10*/  STL.64 [R1+0x1570], R12 ;  /* 0x0015700c01007387 */ /* 0x000fe20000100a00 */
[----:B------:R-:W-:-:S03]  /*7fc20*/  IMAD.MOV.U32 R245, RZ, RZ, R15 ;  /* 0x000000fffff57224 */ /* 0x000fc600078e000f */
[----:B------:R-:W-:Y:S04]  /*7fc30*/  STL.64 [R1+0x1580], R16 ;  /* 0x0015801001007387 */ /* 0x000fe80000100a00 */
[----:B------:R-:W-:Y:S04]  /*7fc40*/  STL.64 [R1+0x1588], R18 ;  /* 0x0015881201007387 */ /* 0x000fe80000100a00 */
[----:B------:R1:W-:Y:S04]  /*7fc50*/  STL [R1+0x1578], R14 ;  /* 0x0015780e01007387 */ /* 0x0003e80000100800 */
[----:B------:R-:W-:Y:S01]  /*7fc60*/  LDS R7, [R0+0xa080] ;  /* 0x00a0800000077984 */ /* 0x000fe20000000800 */
[----:B---3--:R-:W-:Y:S01]  /*7fc70*/  LEA R236, R236, R6, 0x11 ;  /* 0x00000006ecec7211 */ /* 0x008fe200078e88ff */
[----:B-1----:R-:W-:Y:S02]  /*7fc80*/  HMMA.1688.F32.TF32 R12, R52, R162, R140 ;  /* 0x000000a2340c723c */ /* 0x002fe4000008108c */
[----:B------:R-:W-:Y:S04]  /*7fc90*/  STL.64 [R1+0x8098], R246 ;  /* 0x008098f601007387 */ /* 0x000fe80000100a00 */
[----:B------:R-:W1:Y:S04]  /*7fca0*/  LDSM.16.M88.4 R192, [R236+0x80000] ;  /* 0x08000000ecc0783b */ /* 0x000e680000000200 */
[----:B------:R-:W2:Y:S04]  /*7fcb0*/  LDSM.16.M88.4 R188, [R236+0x81000] ;  /* 0x08100000ecbc783b */ /* 0x000ea80000000200 */
        /* <DEDUP_REMOVED lines=15> */
[----:B------:R-:W-:Y:S04]  /*7fdb0*/  STL.64 [R1+0x8090], R244 ;  /* 0x008090f401007387 */ /* 0x000fe80000100a00 */
[----:B------:R-:W-:Y:S04]  /*7fdc0*/  STL [R1+0x7ee8], R228 ;  /* 0x007ee8e401007387 */ /* 0x000fe80000100800 */
[----:B------:R-:W2:Y:S04]  /*7fdd0*/  LDSM.16.M88.4 R132, [R236+0x91000] ;  /* 0x09100000ec84783b */ /* 0x000ea80000000200 */
[----:B------:R-:W-:Y:S04]  /*7fde0*/  STL.64 [R1+0x1560], R12 ;  /* 0x0015600c01007387 */ /* 0x000fe80000100a00 */
[----:B------:R1:W-:Y:S04]  /*7fdf0*/  STL.64 [R1+0x1568], R14 ;  /* 0x0015680e01007387 */ /* 0x0003e80000100a00 */
[----:B------:R-:W3:Y:S04]  /*7fe00*/  LDSM.16.M88.4 R128, [R236+0x92000] ;  /* 0x09200000ec80783b */ /* 0x000ee80000000200 */
[----:B------:R-:W-:Y:S04]  /*7fe10*/  STL [R1+0x7ee4], R229 ;  /* 0x007ee4e501007387 */ /* 0x000fe80000100800 */
[----:B------:R-:W-:Y:S04]  /*7fe20*/  STL [R1+0x7ee0], R230 ;  /* 0x007ee0e601007387 */ /* 0x000fe80000100800 */
[----:B------:R-:W4:Y:S04]  /*7fe30*/  LDSM.16.M88.4 R124, [R236+0x93000] ;  /* 0x09300000ec7c783b */ /* 0x000f280000000200 */
[----:B------:R-:W-:Y:S04]  /*7fe40*/  STL [R1+0x7edc], R231 ;  /* 0x007edce701007387 */ /* 0x000fe80000100800 */
[----:B-1----:R-:W-:Y:S04]  /*7fe50*/  STL [R1+0x7ed4], R194 ;  /* 0x007ed4c201007387 */ /* 0x002fe80000100800 */
[----:B------:R-:W1:Y:S04]  /*7fe60*/  LDSM.16.M88.4 R120, [R236+0x94000] ;  /* 0x09400000ec78783b */ /* 0x000e680000000200 */
[----:B------:R-:W-:Y:S04]  /*7fe70*/  STL [R1+0x7ed0], R195 ;  /* 0x007ed0c301007387 */ /* 0x000fe80000100800 */
[----:B--2---:R-:W-:Y:S04]  /*7fe80*/  STL [R1+0x7eec], R190 ;  /* 0x007eecbe01007387 */ /* 0x004fe80000100800 */
[----:B------:R-:W2:Y:S04]  /*7fe90*/  LDSM.16.M88.4 R116, [R236+0x95000] ;  /* 0x09500000ec74783b */ /* 0x000ea80000000200 */
        /* <DEDUP_REMOVED lines=16> */
[----:B------:R1:W-:Y:S04]  /*7ffa0*/  STL [R1+0x7f1c], R166 ;  /* 0x007f1ca601007387 */ /* 0x0003e80000100800 */
[----:B------:R-:W1:Y:S04]  /*7ffb0*/  LDSM.16.M88.4 R92, [R236+0x9b000] ;  /* 0x09b00000ec5c783b */ /* 0x000e680000000200 */
[----:B------:R1:W-:Y:S01]  /*7ffc0*/  STL [R1+0x7f18], R167 ;  /* 0x007f18a701007387 */ /* 0x0003e20000100800 */
[C---:B------:R-:W-:Y:S03]  /*7ffd0*/  HMMA.1688.F32.TF32 R12, R8.reuse, R188, R64 ;  /* 0x000000bc080c723c */ /* 0x040fe60000081040 */
        /* <DEDUP_REMOVED lines=28> */
[----:B------:R-:W-:Y:S03]  /*801a0*/  HMMA.1688.F32.TF32 R16, R8, R192, R48 ;  /* 0x000000c00810723c */ /* 0x000fe60000081030 */
[----:B-1----:R-:W-:Y:S01]  /*801b0*/  STL [R1+0x7ea4], R122 ;  /* 0x007ea47a01007387 */ /* 0x002fe20000100800 */
[----:B------:R-:W-:Y:S01]  /*801c0*/  MOV R166, R12 ;  /* 0x0000000c00a67202 */ /* 0x000fe20000000f00 */
[----:B------:R-:W-:-:S02]  /*801d0*/  IMAD.MOV.U32 R167, RZ, RZ, R13 ;  /* 0x000000ffffa77224 */ /* 0x000fc400078e000d */
[----:B------:R-:W-:Y:S01]  /*801e0*/  STL [R1+0x7ea0], R123 ;  /* 0x007ea07b01007387 */ /* 0x000fe20000100800 */
[----:B------:R-:W-:Y:S01]  /*801f0*/  IMAD.MOV.U32 R170, RZ, RZ, R14 ;  /* 0x000000ffffaa7224 */ /* 0x000fe200078e000e */
[----:B------:R-:W-:Y:S02]  /*80200*/  MOV R171, R15 ;  /* 0x0000000f00ab7202 */ /* 0x000fe40000000f00 */
[----:B--2---:R-:W-:Y:S01]  /*80210*/  STL [R1+0x7eac], R118 ;  /* 0x007eac7601007387 */ /* 0x004fe20000100800 */
[----:B------:R-:W-:Y:S03]  /*80220*/  HMMA.1688.F32.TF32 R12, R8, R184, R60 ;  /* 0x000000b8080c723c */ /* 0x000fe6000008103c */
        /* <DEDUP_REMOVED lines=22> */
[----:B------:R-:W-:-:S03]  /*80390*/  IMAD.MOV.U32 R163, RZ, RZ, R15 ;  /* 0x000000ffffa37224 */ /* 0x000fc600078e000f */
[----:B------:R-:W-:Y:S01]  /*803a0*/  STL [R1+0x80a0], R237 ;  /* 0x0080a0ed01007387 */ /* 0x000fe20000100800 */
[----:B------:R-:W-:-:S03]  /*803b0*/  IMAD.MOV.U32 R162, RZ, RZ, R14 ;  /* 0x000000ffffa27224 */ /* 0x000fc600078e000e */
[----:B------:R-:W-:Y:S04]  /*803c0*/  STL.64 [R1+0x1550], R16 ;  /* 0x0015501001007387 */ /* 0x000fe80000100a00 */
[----:B------:R-:W-:Y:S04]  /*803d0*/  STL.64 [R1+0x1558], R18 ;  /* 0x0015581201007387 */ /* 0x000fe80000100a00 */
[----:B------:R-:W-:Y:S04]  /*803e0*/  STL [R1+0x7f34], R171 ;  /* 0x007f34ab01007387 */ /* 0x000fe80000100800 */
[----:B------:R-:W-:Y:S04]  /*803f0*/  STL [R1+0x7f30], R170 ;  /* 0x007f30aa01007387 */ /* 0x000fe80000100800 */
[----:B------:R-:W-:Y:S04]  /*80400*/  STL [R1+0x7f2c], R166 ;  /* 0x007f2ca601007387 */ /* 0x000fe80000100800 */
[----:B------:R-:W-:Y:S04]  /*80410*/  STL [R1+0x7f28], R167 ;  /* 0x007f28a701007387 */ /* 0x000fe80000100800 */
[----:B------:R1:W-:Y:S04]  /*80420*/  STL.64 [R1+0x1530], R12 ;  /* 0x0015300c01007387 */ /* 0x0003e80000100a00 */
[----:B------:R-:W-:Y:S04]  /*80430*/  STL [R1+0x7f3c], R163 ;  /* 0x007f3ca301007387 */ /* 0x000fe80000100800 */
[----:B------:R-:W-:Y:S01]  /*80440*/  STL [R1+0x7f38], R162 ;  /* 0x007f38a201007387 */ /* 0x000fe20000100800 */
[----:B-1----:R-:W-:Y:S03]  /*80450*/  HMMA.1688.F32.TF32 R12, R8, R180, R56 ;  /* 0x000000b4080c723c */ /* 0x002fe60000081038 */
[----:B------:R-:W2:Y:S04]  /*80460*/  LDL.LU R56, [R1+0x3700] ;  /* 0x0037000001387983 */ /* 0x000ea80000300800 */
[----:B------:R-:W2:Y:S04]  /*80470*/  LDL.LU R57, [R1+0x3704] ;  /* 0x0037040001397983 */ /* 0x000ea80000300800 */
[----:B------:R-:W2:Y:S04]  /*80480*/  LDL.LU R58, [R1+0x3708] ;  /* 0x00370800013a7983 */ /* 0x000ea80000300800 */
[----:B------:R-:W2:Y:S04]  /*80490*/  LDL.LU R59, [R1+0x370c] ;  /* 0x00370c00013b7983 */ /* 0x000ea80000300800 */
[----:B------:R-:W1:Y:S05]  /*804a0*/  LDS R6, [R2+0xa080] ;  /* 0x00a0800002067984 */ /* 0x000e6a0000000800 */
[----:B------:R-:W-:Y:S01]  /*804b0*/  IMAD.MOV.U32 R170, RZ, RZ, R13 ;  /* 0x000000ffffaa7224 */ /* 0x000fe200078e000d */
[----:B------:R-:W-:-:S04]  /*804c0*/  MOV R171, R12 ;  /* 0x0000000c00ab7202 */ /* 0x000fc80000000f00 */
[----:B------:R3:W-:Y:S04]  /*804d0*/  STL [R1+0x7f44], R170 ;  /* 0x007f44aa01007387 */ /* 0x0007e80000100800 */
[----:B------:R4:W-:Y:S04]  /*804e0*/  STL [R1+0x7f40], R171 ;  /* 0x007f40ab01007387 */ /* 0x0009e80000100800 */
[----:B------:R-:W3:Y:S04]  /*804f0*/  LDL.LU R36, [R1+0x36f0] ;  /* 0x0036f00001247983 */ /* 0x000ee80000300800 */
[----:B------:R-:W3:Y:S04]  /*80500*/  LDL.LU R37, [R1+0x36f4] ;  /* 0x0036f40001257983 */ /* 0x000ee80000300800 */
[----:B------:R-:W3:Y:S04]  /*80510*/  LDL.LU R38, [R1+0x36f8] ;  /* 0x0036f80001267983 */ /* 0x000ee80000300800 */
[----:B------:R-:W3:Y:S01]  /*80520*/  LDL.LU R39, [R1+0x36fc] ;  /* 0x0036fc0001277983 */ /* 0x000ee20000300800 */
[----:B------:R-:W-:Y:S01]  /*80530*/  IMAD.MOV.U32 R166, RZ, RZ, R14 ;  /* 0x000000ffffa67224 */ /* 0x000fe200078e000e */
[----:B------:R-:W-:-:S02]  /*80540*/  MOV R167, R15 ;  /* 0x0000000f00a77202 */ /* 0x000fc40000000f00 */
[----:B------:R-:W4:Y:S01]  /*80550*/  LDL.LU R60, [R1+0x3690] ;  /* 0x00369000013c7983 */ /* 0x000f220000300800 */
[----:B------:R-:W-:Y:S03]  /*80560*/  HMMA.1688.F32.TF32 R12, R8, R176, R248 ;  /* 0x000000b0080c723c */ /* 0x000fe600000810f8 */
        /* <DEDUP_REMOVED lines=25> */
[----:B------:R-:W-:-:S02]  /*80700*/  IMAD.MOV.U32 R183, RZ, RZ, R13 ;  /* 0x000000ffffb77224 */ /* 0x000fc400078e000d */
[----:B------:R-:W-:Y:S02]  /*80710*/  IMAD.MOV.U32 R187, RZ, RZ, R15 ;  /* 0x000000ffffbb7224 */ /* 0x000fe400078e000f */
[----:B--2---:R-:W-:Y:S01]  /*80720*/  HMMA.1688.F32.TF32 R12, R8, R172, R56 ;  /* 0x000000ac080c723c */ /* 0x004fe20000081038 */
[----:B------:R-:W2:Y:S04]  /*80730*/  LDL.LU R56, [R1+0x3680] ;  /* 0x0036800001387983 */ /* 0x000ea80000300800 */
[----:B------:R-:W2:Y:S04]  /*80740*/  LDL.LU R57, [R1+0x3684] ;  /* 0x0036840001397983 */ /* 0x000ea80000300800 */
[----:B------:R-:W2:Y:S04]  /*80750*/  LDL.LU R58, [R1+0x3688] ;  /* 0x00368800013a7983 */ /* 0x000ea80000300800 */
[----:B------:R-:W2:Y:S11]  /*80760*/  LDL.LU R59, [R1+0x368c] ;  /* 0x00368c00013b7983 */ /* 0x000eb60000300800 */
[----:B------:R-:W-:Y:S01]  /*80770*/  IMAD.MOV.U32 R190, RZ, RZ, R12 ;  /* 0x000000ffffbe7224 */ /* 0x000fe200078e000c */
[----:B------:R-:W-:Y:S01]  /*80780*/  MOV R228, R13 ;  /* 0x0000000d00e47202 */ /* 0x000fe20000000f00 */
[----:B------:R-:W-:-:S02]  /*80790*/  IMAD.MOV.U32 R229, RZ, RZ, R14 ;  /* 0x000000ffffe57224 */ /* 0x000fc400078e000e */
[----:B------:R-:W-:Y:S02]  /*807a0*/  IMAD.MOV.U32 R230, RZ, RZ, R15 ;  /* 0x000000ffffe67224 */ /* 0x000fe400078e000f */
[C---:B---3--:R-:W-:Y:S11]  /*807b0*/  HMMA.1688.F32.TF32 R12, R8.reuse, R168, R36 ;  /* 0x000000a8080c723c */ /* 0x048ff60000081024 */
[----:B------:R-:W-:Y:S11]  /*807c0*/  @!UPT UIADD3 URZ, URZ, URZ, URZ ;  /* 0x0000003f3f3ff290 */ /* 0x000ff6000fffe03f */
[----:B------:R-:W-:Y:S02]  /*807d0*/  @!UPT UIADD3 URZ, URZ, URZ, URZ ;  /* 0x0000003f3f3ff290 */ /* 0x000fe4000fffe03f */
[----:B------:R-:W-:Y:S01]  /*807e0*/  MOV R231, R12 ;  /* 0x0000000c00e77202 */ /* 0x000fe20000000f00 */
[----:B------:R-:W-:Y:S01]  /*807f0*/  IMAD.MOV.U32 R191, RZ, RZ, R13 ;  /* 0x000000ffffbf7224 */ /* 0x000fe200078e000d */
[----:B------:R-:W-:Y:S01]  /*80800*/  MOV R195, R15 ;  /* 0x0000000f00c37202 */ /* 0x000fe20000000f00 */
[----:B------:R-:W-:Y:S02]  /*80810*/  IMAD.MOV.U32 R194, RZ, RZ, R14 ;  /* 0x000000ffffc27224 */ /* 0x000fe400078e000e */
[----:B------:R-:W-:Y:S01]  /*80820*/  STL.64 [R1+0x7f50], R230 ;  /* 0x007f50e601007387 */ /* 0x000fe20000100a00 */
[----:B----4-:R-:W-:Y:S03]  /*80830*/  HMMA.1688.F32.TF32 R12, R8, R164, R248 ;  /* 0x000000a4080c723c */ /* 0x010fe600000810f8 */
[----:B------:R-:W-:Y:S04]  /*80840*/  STL.64 [R1+0x7f48], R228 ;  /* 0x007f48e401007387 */ /* 0x000fe80000100a00 */
[----:B------:R-:W3:Y:S04]  /*80850*/  LDL.LU R248, [R1+0x3670] ;  /* 0x0036700001f87983 */ /* 0x000ee80000300800 */
[----:B------:R-:W3:Y:S04]  /*80860*/  LDL.LU R249, [R1+0x3674] ;  /* 0x0036740001f97983 */ /* 0x000ee80000300800 */
[----:B------:R-:W3:Y:S04]  /*80870*/  LDL.LU R250, [R1+0x3678] ;  /* 0x0036780001fa7983 */ /* 0x000ee80000300800 */
[----:B------:R-:W3:Y:S05]  /*80880*/  LDL.LU R251, [R1+0x367c] ;  /* 0x00367c0001fb7983 */ /* 0x000eea0000300800 */
[----:B------:R-:W-:Y:S01]  /*80890*/  IMAD.MOV.U32 R174, RZ, RZ, R12 ;  /* 0x000000ffffae7224 */ /* 0x000fe200078e000c */
[----:B------:R-:W-:Y:S01]  /*808a0*/  MOV R178, R14 ;  /* 0x0000000e00b27202 */ /* 0x000fe20000000f00 */
[----:B------:R-:W-:-:S02]  /*808b0*/  IMAD.MOV.U32 R175, RZ, RZ, R13 ;  /* 0x000000ffffaf7224 */ /* 0x000fc400078e000d */
[----:B------:R-:W-:Y:S02]  /*808c0*/  IMAD.MOV.U32 R179, RZ, RZ, R15 ;  /* 0x000000ffffb37224 */ /* 0x000fe400078e000f */
[C---:B------:R-:W-:Y:S11]  /*808d0*/  HMMA.1688.F32.TF32 R12, R8.reuse, R160, R40 ;  /* 0x000000a0080c723c */ /* 0x040ff60000081028 */
        /* <DEDUP_REMOVED lines=8> */
[C---:B------:R-:W-:Y:S07]  /*80960*/  HMMA.1688.F32.TF32 R16, R8.reuse, R68, R64 ;  /* 0x000000440810723c */ /* 0x040fee0000081040 */
[----:B------:R-:W-:Y:S04]  /*80970*/  STL.64 [R1+0x14c0], R12 ;  /* 0x0014c00c01007387 */ /* 0x000fe80000100a00 */
[----:B------:R4:W-:Y:S02]  /*80980*/  STL.64 [R1+0x14c8], R14 ;  /* 0x0014c80e01007387 */ /* 0x0009e40000100a00 */
[----:B----4-:R-:W-:Y:S02]  /*80990*/  HMMA.1688.F32.TF32 R12, R8, R72, R60 ;  /* 0x00000048080c723c */ /* 0x010fe4000008103c */
[----:B------:R-:W-:Y:S04]  /*809a0*/  STL.64 [R1+0x480], R20 ;  /* 0x0004801401007387 */ /* 0x000fe80000100a00 */
[----:B------:R-:W-:Y:S04]  /*809b0*/  STL.64 [R1+0x488], R22 ;  /* 0x0004881601007387 */ /* 0x000fe80000100a00 */
[----:B------:R-:W-:Y:S04]  /*809c0*/  STL.64 [R1+0x470], R16 ;  /* 0x0004701001007387 */ /* 0x000fe80000100a00 */
[----:B------:R-:W-:Y:S09]  /*809d0*/  STL.64 [R1+0x478], R18 ;  /* 0x0004781201007387 */ /* 0x000ff20000100a00 */
[----:B------:R2:W-:Y:S01]  /*809e0*/  STL.64 [R1+0x460], R12 ;  /* 0x0004600c01007387 */ /* 0x0005e20000100a00 */
[----:B------:R-:W-:Y:S01]  /*809f0*/  MOV R118, R14 ;  /* 0x0000000e00767202 */ /* 0x000fe20000000f00 */
[----:B------:R-:W-:-:S02]  /*80a00*/  IMAD.MOV.U32 R119, RZ, RZ, R15 ;  /* 0x000000ffff777224 */ /* 0x000fc400078e000f */
[----:B------:R-:W4:Y:S04]  /*80a10*/  LDL.LU R44, [R1+0x3660] ;  /* 0x00366000012c7983 */ /* 0x000f280000300800 */
[----:B------:R-:W4:Y:S04]  /*80a20*/  LDL.LU R45, [R1+0x3664] ;  /* 0x00366400012d7983 */ /* 0x000f280000300800 */
[----:B------:R-:W4:Y:S04]  /*80a30*/  LDL.LU R46, [R1+0x3668] ;  /* 0x00366800012e7983 */ /* 0x000f280000300800 */
[----:B------:R-:W4:Y:S04]  /*80a40*/  LDL.LU R47, [R1+0x366c] ;  /* 0x00366c00012f7983 */ /* 0x000f280000300800 */
[----:B------:R-:W-:Y:S04]  /*80a50*/  STL [R1+0x7eb4], R119 ;  /* 0x007eb47701007387 */ /* 0x000fe80000100800 */
[----:B------:R-:W-:Y:S04]  /*80a60*/  STL [R1+0x7eb0], R118 ;  /* 0x007eb07601007387 */ /* 0x000fe80000100800 */
[----:B------:R-:W4:Y:S01]  /*80a70*/  LDL.LU R48, [R1+0x3650] ;  /* 0x0036500001307983 */ /* 0x000f220000300800 */
[C---:B--2---:R-:W-:Y:S11]  /*80a80*/  HMMA.1688.F32.TF32 R12, R8.reuse, R148, R56 ;  /* 0x00000094080c723c */ /* 0x044ff60000081038 */
[----:B------:R-:W-:Y:S11]  /*80a90*/  @!UPT UIADD3 URZ, URZ, URZ, URZ ;  /* 0x0000003f3f3ff290 */ /* 0x000ff6000fffe03f */
[----:B------:R-:W-:Y:S01]  /*80aa0*/  @!UPT UIADD3 URZ, URZ, URZ, URZ ;  /* 0x0000003f3f3ff290 */ /* 0x000fe2000fffe03f */
[----:B------:R-:W-:Y:S04]  /*80ab0*/  STL.64 [R1+0x450], R12 ;  /* 0x0004500c01007387 */ /* 0x000fe80000100a00 */
        /* <DEDUP_REMOVED lines=16> */
[----:B---3--:R-:W-:Y:S03]  /*80bc0*/  HMMA.1688.F32.TF32 R12, R8, R144, R248 ;  /* 0x00000090080c723c */ /* 0x008fe600000810f8 */
[----:B------:R-:W3:Y:S04]  /*80bd0*/  LDL.LU R248, [R1+0x3610] ;  /* 0x0036100001f87983 */ /* 0x000ee80000300800 */
[----:B------:R-:W3:Y:S04]  /*80be0*/  LDL.LU R249, [R1+0x3614] ;  /* 0x0036140001f97983 */ /* 0x000ee80000300800 */
[----:B------:R-:W3:Y:S04]  /*80bf0*/  LDL.LU R250, [R1+0x3618] ;  /* 0x0036180001fa7983 */ /* 0x000ee80000300800 */
[----:B------:R-:W3:Y:S09]  /*80c00*/  LDL.LU R251, [R1+0x361c] ;  /* 0x00361c0001fb7983 */ /* 0x000ef20000300800 */
[----:B------:R-:W-:Y:S01]  /*80c10*/  IMAD.MOV.U32 R122, RZ, RZ, R12 ;  /* 0x000000ffff7a7224 */ /* 0x000fe200078e000c */
[----:B------:R-:W-:Y:S01]  /*80c20*/  MOV R123, R13 ;  /* 0x0000000d007b7202 */ /* 0x000fe20000000f00 */
[----:B------:R-:W-:-:S02]  /*80c30*/  IMAD.MOV.U32 R126, RZ, RZ, R14 ;  /* 0x000000ffff7e7224 */ /* 0x000fc400078e000e */
[----:B------:R-:W-:-:S05]  /*80c40*/  IMAD.MOV.U32 R127, RZ, RZ, R15 ;  /* 0x000000ffff7f7224 */ /* 0x000fca00078e000f */
[----:B------:R-:W-:Y:S04]  /*80c50*/  STL [R1+0x7ec4], R127 ;  /* 0x007ec47f01007387 */ /* 0x000fe80000100800 */
[----:B------:R-:W-:Y:S01]  /*80c60*/  STL [R1+0x7ec0], R126 ;  /* 0x007ec07e01007387 */ /* 0x000fe20000100800 */
[C---:B----4-:R-:W-:Y:S11]  /*80c70*/  HMMA.1688.F32.TF32 R12, R8.reuse, R140, R44 ;  /* 0x0000008c080c723c */ /* 0x050ff6000008102c */
[----:B------:R-:W-:Y:S11]  /*80c80*/  @!UPT UIADD3 URZ, URZ, URZ, URZ ;  /* 0x0000003f3f3ff290 */ /* 0x000ff6000fffe03f */
[----:B------:R-:W-:Y:S02]  /*80c90*/  @!UPT UIADD3 URZ, URZ, URZ, URZ ;  /* 0x0000003f3f3ff290 */ /* 0x000fe4000fffe03f */
[----:B------:R-:W-:Y:S01]  /*80ca0*/  MOV R130, R12 ;  /* 0x0000000c00827202 */ /* 0x000fe20000000f00 */
[----:B------:R-:W-:Y:S01]  /*80cb0*/  IMAD.MOV.U32 R131, RZ, RZ, R13 ;  /* 0x000000ffff837224 */ /* 0x000fe200078e000d */
[----:B------:R-:W-:Y:S01]  /*80cc0*/  MOV R135, R15 ;  /* 0x0000000f00877202 */ /* 0x000fe20000000f00 */
[----:B------:R-:W-:Y:S01]  /*80cd0*/  IMAD.MOV.U32 R134, RZ, RZ, R14 ;  /* 0x000000ffff867224 */ /* 0x000fe200078e000e */
[----:B------:R4:W-:Y:S04]  /*80ce0*/  STL [R1+0x7ebc], R123 ;  /* 0x007ebc7b01007387 */ /* 0x0009e80000100800 */
[----:B------:R1:W-:Y:S04]  /*80cf0*/  STL [R1+0x7eb8], R122 ;  /* 0x007eb87a01007387 */ /* 0x0003e80000100800 */
[----:B------:R1:W-:Y:S04]  /*80d00*/  STL [R1+0x7ecc], R131 ;  /* 0x007ecc8301007387 */ /* 0x0003e80000100800 */
[----:B------:R1:W-:Y:S01]  /*80d10*/  STL [R1+0x7ec8], R130 ;  /* 0x007ec88201007387 */ /* 0x0003e20000100800 */
[----:B--2---:R-:W-:Y:S03]  /*80d20*/  HMMA.1688.F32.TF32 R12, R8, R136, R48 ;  /* 0x00000088080c723c */ /* 0x004fe60000081030 */
[----:B------:R-:W2:Y:S04]  /*80d30*/  LDL.LU R48, [R1+0x22e0] ;  /* 0x0022e00001307983 */ /* 0x000ea80000300800 */
[----:B------:R-:W2:Y:S04]  /*80d40*/  LDL.LU R49, [R1+0x22e4] ;  /* 0x0022e40001317983 */ /* 0x000ea80000300800 */
[----:B------:R-:W2:Y:S04]  /*80d50*/  LDL.LU R50, [R1+0x22e8] ;  /* 0x0022e80001327983 */ /* 0x000ea80000300800 */
[----:B------:R-:W2:Y:S04]  /*80d60*/  LDL.LU R51, [R1+0x22ec] ;  /* 0x0022ec0001337983 */ /* 0x000ea80000300800 */
[----:B------:R-:W2:Y:S04]  /*80d70*/  LDL.LU R44, [R1+0x22f0] ;  /* 0x0022f000012c7983 */ /* 0x000ea80000300800 */
[----:B------:R-:W2:Y:S01]  /*80d80*/  LDL.LU R45, [R1+0x22f4] ;  /* 0x0022f400012d7983 */ /* 0x000ea20000300800 */
[----:B------:R-:W-:Y:S01]  /*80d90*/  IMAD.MOV.U32 R138, RZ, RZ, R12 ;  /* 0x000000ffff8a7224 */ /* 0x000fe200078e000c */
[----:B------:R-:W-:Y:S01]  /*80da0*/  MOV R142, R14 ;  /* 0x0000000e008e7202 */ /* 0x000fe20000000f00 */
[----:B------:R-:W-:Y:S01]  /*80db0*/  IMAD.MOV.U32 R139, RZ, RZ, R13 ;  /* 0x000000ffff8b7224 */ /* 0x000fe200078e000d */
[----:B------:R-:W2:Y:S01]  /*80dc0*/  LDL.LU R46, [R1+0x22f8] ;  /* 0x0022f800012e7983 */ /* 0x000ea20000300800 */
[----:B------:R-:W-:-:S02]  /*80dd0*/  IMAD.MOV.U32 R143, RZ, RZ, R15 ;  /* 0x000000ffff8f7224 */ /* 0x000fc400078e000f */
[----:B------:R-:W-:Y:S01]  /*80de0*/  HMMA.1688.F32.TF32 R12, R8, R132, R64 ;  /* 0x00000084080c723c */ /* 0x000fe20000081040 */
[----:B------:R-:W2:Y:S04]  /*80df0*/  LDL.LU R47, [R1+0x22fc] ;  /* 0x0022fc00012f7983 */ /* 0x000ea80000300800 */
[----:B------:R-:W2:Y:S04]  /*80e00*/  LDL.LU R40, [R1+0x2300] ;  /* 0x0023000001287983 */ /* 0x000ea80000300800 */
[----:B------:R-:W2:Y:S04]  /*80e10*/  LDL.LU R41, [R1+0x2304] ;  /* 0x0023040001297983 */ /* 0x000ea80000300800 */
[----:B------:R-:W2:Y:S04]  /*80e20*/  LDL.LU R42, [R1+0x2308] ;  /* 0x00230800012a7983 */ /* 0x000ea80000300800 */
[----:B------:R-:W2:Y:S04]  /*80e30*/  LDL.LU R43, [R1+0x230c] ;  /* 0x00230c00012b7983 */ /* 0x000ea80000300800 */
[----:B------:R-:W2:Y:S03]  /*80e40*/  LDL.LU R32, [R1+0x3570] ;  /* 0x0035700001207983 */ /* 0x000ea60000300800 */
        /* <DEDUP_REMOVED lines=15> */
[----:B------:R-:W-:-:S03]  /*80f40*/  MOV R155, R12 ;  /* 0x0000000c009b7202 */ /* 0x000fc60000000f00 */
[----:B------:R-:W2:Y:S01]  /*80f50*/  LDL.LU R27, [R1+0x359c] ;  /* 0x00359c00011b7983 */ /* 0x000ea20000300800 */
[----:B------:R-:W-:Y:S01]  /*80f60*/  IMAD.MOV.U32 R158, RZ, RZ, R13 ;  /* 0x000000ffff9e7224 */ /* 0x000fe200078e000d */
[----:B------:R-:W-:Y:S02]  /*80f70*/  MOV R71, R15 ;  /* 0x0000000f00477202 */ /* 0x000fe40000000f00 */
[----:B------:R-:W2:Y:S01]  /*80f80*/  LDL.LU R16, [R1+0x35b0] ;  /* 0x0035b00001107983 */ /* 0x000ea20000300800 */
[----:B------:R-:W-:-:S03]  /*80f90*/  IMAD.MOV.U32 R159, RZ, RZ, R14 ;  /* 0x000000ffff9f7224 */ /* 0x000fc600078e000e */
[----:B------:R-:W2:Y:S01]  /*80fa0*/  LDL.LU R17, [R1+0x35b4] ;  /* 0x0035b40001117983 */ /* 0x000ea20000300800 */
[----:B------:R-:W-:Y:S03]  /*80fb0*/  HMMA.1688.F32.TF32 R12, R8, R124, R56 ;  /* 0x0000007c080c723c */ /* 0x000fe60000081038 */
[----:B------:R-:W2:Y:S04]  /*80fc0*/  LDL.LU R18, [R1+0x35b8] ;  /* 0x0035b80001127983 */ /* 0x000ea80000300800 */
[----:B------:R-:W2:Y:S04]  /*80fd0*/  LDL.LU R19, [R1+0x35bc] ;  /* 0x0035bc0001137983 */ /* 0x000ea80000300800 */
[----:B------:R-:W2:Y:S04]  /*80fe0*/  LDL.LU R220, [R1+0x3600] ;  /* 0x0036000001dc7983 */ /* 0x000ea80000300800 */
[----:B------:R-:W2:Y:S04]  /*80ff0*/  LDL.LU R221, [R1+0x3604] ;  /* 0x0036040001dd7983 */ /* 0x000ea80000300800 */
[----:B------:R-:W2:Y:S04]  /*81000*/  LDL.LU R222, [R1+0x3608] ;  /* 0x0036080001de7983 */ /* 0x000ea80000300800 */
[----:B------:R-:W2:Y:S01]  /*81010*/  LDL.LU R223, [R1+0x360c] ;  /* 0x00360c0001df7983 */ /* 0x000ea20000300800 */
[----:B----4-:R-:W-:Y:S01]  /*81020*/  IMAD.MOV.U32 R123, RZ, RZ, R12 ;  /* 0x000000ffff7b7224 */ /* 0x010fe200078e000c */
[----:B------:R-:W-:-:S02]  /*81030*/  MOV R119, R14 ;  /* 0x0000000e00777202 */ /* 0x000fc40000000f00 */
[----:B------:R-:W4:Y:S01]  /*81040*/  LDL.LU R60, [R1+0x35f0] ;  /* 0x0035f000013c7983 */ /* 0x000f220000300800 */
[----:B-1----:R-:W-:Y:S02]  /*81050*/  IMAD.MOV.U32 R122, RZ, RZ, R13 ;  /* 0x000000ffff7a7224 */ /* 0x002fe400078e000d */
[----:B------:R-:W-:Y:S01]  /*81060*/  IMAD.MOV.U32 R118, RZ, RZ, R15 ;  /* 0x000000ffff767224 */ /* 0x000fe200078e000f */
[----:B------:R-:W4:Y:S01]  /*81070*/  LDL.LU R61, [R1+0x35f4] ;  /* 0x0035f400013d7983 */ /* 0x000f220000300800 */
[----:B---3--:R-:W-:Y:S03]  /*81080*/  HMMA.1688.F32.TF32 R12, R8, R120, R248 ;  /* 0x00000078080c723c */ /* 0x008fe600000810f8 */
[----:B------:R-:W4:Y:S04]  /*81090*/  LDL.LU R62, [R1+0x35f8] ;  /* 0x0035f800013e7983 */ /* 0x000f280000300800 */
[----:B------:R-:W4:Y:S04]  /*810a0*/  LDL.LU R63, [R1+0x35fc] ;  /* 0x0035fc00013f7983 */ /* 0x000f280000300800 */
[----:B------:R-:W3:Y:S04]  /*810b0*/  LDL.LU R248, [R1+0x35e0] ;  /* 0x0035e00001f87983 */ /* 0x000ee80000300800 */
[----:B------:R-:W3:Y:S04]  /*810c0*/  LDL.LU R249, [R1+0x35e4] ;  /* 0x0035e40001f97983 */ /* 0x000ee80000300800 */
[----:B------:R-:W3:Y:S04]  /*810d0*/  LDL.LU R250, [R1+0x35e8] ;  /* 0x0035e80001fa7983 */ /* 0x000ee80000300800 */
[----:B------:R-:W3:Y:S01]  /*810e0*/  LDL.LU R251, [R1+0x35ec] ;  /* 0x0035ec0001fb7983 */ /* 0x000ee20000300800 */
[----:B------:R-:W-:Y:S01]  /*810f0*/  IMAD.MOV.U32 R131, RZ, RZ, R12 ;  /* 0x000000ffff837224 */ /* 0x000fe200078e000c */
[----:B------:R-:W-:Y:S01]  /*81100*/  MOV R130, R13 ;  /* 0x0000000d00827202 */ /* 0x000fe20000000f00 */
[----:B------:R-:W-:Y:S01]  /*81110*/  IMAD.MOV.U32 R127, RZ, RZ, R14 ;  /* 0x000000ffff7f7224 */ /* 0x000fe200078e000e */
[----:B------:R-:W3:Y:S01]  /*81120*/  LDL.LU R12, [R1+0x35c0] ;  /* 0x0035c000010c7983 */ /* 0x000ee20000300800 */
[----:B------:R-:W-:-:S03]  /*81130*/  IMAD.MOV.U32 R126, RZ, RZ, R15 ;  /* 0x000000ffff7e7224 */ /* 0x000fc600078e000f */
        /* <DEDUP_REMOVED lines=23> */
[C---:B--2---:R-:W-:Y:S08]  /*812b0*/  HMMA.1688.F32.TF32 R52, R8.reuse, R116, R220 ;  /* 0x000000740834723c */ /* 0x044ff000000810dc */
[C---:B----4-:R-:W-:Y:S01]  /*812c0*/  HMMA.1688.F32.TF32 R196, R8.reuse, R112, R60 ;  /* 0x0000007008c4723c */ /* 0x050fe2000008103c */
[----:B------:R-:W2:Y:S11]  /*812d0*/  LDL.LU R60, [R1+0x22b0] ;  /* 0x0022b000013c7983 */ /* 0x000eb60000300800 */
[----:B------:R-:W-:Y:S04]  /*812e0*/  @!UPT UIADD3 URZ, URZ, URZ, URZ ;  /* 0x0000003f3f3ff290 */ /* 0x000fe8000fffe03f */
[----:B------:R-:W-:Y:S01]  /*812f0*/  MOV R150, R52 ;  /* 0x0000003400967202 */ /* 0x000fe20000000f00 */
[----:B------:R-:W-:Y:S01]  /*81300*/  IMAD.MOV.U32 R151, RZ, RZ, R53 ;  /* 0x000000ffff977224 */ /* 0x000fe200078e0035 */
[----:B------:R-:W-:Y:S01]  /*81310*/  MOV R75, R55 ;  /* 0x00000037004b7202 */ /* 0x000fe20000000f00 */
[----:B------:R-:W-:Y:S02]  /*81320*/  IMAD.MOV.U32 R74, RZ, RZ, R54 ;  /* 0x000000ffff4a7224 */ /* 0x000fe400078e0036 */
[C---:B---3--:R-:W-:Y:S02]  /*81330*/  HMMA.1688.F32.TF32 R52, R8.reuse, R108, R248 ;  /* 0x0000006c0834723c */ /* 0x048fe400000810f8 */
[----:B------:R-:W-:Y:S04]  /*81340*/  STL.64 [R1+0xf0], R196 ;  /* 0x0000f0c401007387 */ /* 0x000fe80000100a00 */
[----:B------:R1:W-:Y:S11]  /*81350*/  STL.64 [R1+0xf8], R198 ;  /* 0x0000f8c601007387 */ /* 0x0003f60000100a00 */
[----:B------:R-:W-:Y:S06]  /*81360*/  @!UPT UIADD3 URZ, URZ, URZ, URZ ;  /* 0x0000003f3f3ff290 */ /* 0x000fec000fffe03f */
[----:B------:R-:W-:Y:S04]  /*81370*/  STL.64 [R1+0xe0], R52 ;  /* 0x0000e03401007387 */ /* 0x000fe80000100a00 */
[----:B------:R3:W-:Y:S04]  /*81380*/  STL.64 [R1+0xe8], R54 ;  /* 0x0000e83601007387 */ /* 0x0007e80000100a00 */
[----:B------:R-:W2:Y:S04]  /*81390*/  LDL.LU R61, [R1+0x22b4] ;  /* 0x0022b400013d7983 */ /* 0x000ea80000300800 */
[----:B------:R-:W2:Y:S04]  /*813a0*/  LDL.LU R62, [R1+0x22b8] ;  /* 0x0022b800013e7983 */ /* 0x000ea80000300800 */
[----:B------:R-:W2:Y:S01]  /*813b0*/  LDL.LU R63, [R1+0x22bc] ;  /* 0x0022bc00013f7983 */ /* 0x000ea20000300800 */
[C---:B-1----:R-:W-:Y:S03]  /*813c0*/  HMMA.1688.F32.TF32 R196, R8.reuse, R104, R224 ;  /* 0x0000006808c4723c */ /* 0x042fe600000810e0 */
[----:B------:R-:W4:Y:S04]  /*813d0*/  LDL.LU R248, [R1+0x22a0] ;  /* 0x0022a00001f87983 */ /* 0x000f280000300800 */
[----:B------:R-:W4:Y:S01]  /*813e0*/  LDL.LU R249, [R1+0x22a4] ;  /* 0x0022a40001f97983 */ /* 0x000f220000300800 */
[C---:B------:R-:W-:Y:S03]  /*813f0*/  HMMA.1688.F32.TF32 R12, R8.reuse, R100, R12 ;  /* 0x00000064080c723c */ /* 0x040fe6000008100c */
[----:B------:R-:W4:Y:S04]  /*81400*/  LDL.LU R250, [R1+0x22a8] ;  /* 0x0022a80001fa7983 */ /* 0x000f280000300800 */
[----:B------:R-:W4:Y:S01]  /*81410*/  LDL.LU R251, [R1+0x22ac] ;  /* 0x0022ac0001fb7983 */ /* 0x000f220000300800 */
[C---:B---3--:R-:W-:Y:S07]  /*81420*/  HMMA.1688.F32.TF32 R52, R8.reuse, R96, R16 ;  /* 0x000000600834723c */ /* 0x048fee0000081010 */
        /* <DEDUP_REMOVED lines=10> */
[----:B------:R1:W-:Y:S09]  /*814d0*/  STL.64 [R1+0xa8], R18 ;  /* 0x0000a81201007387 */ /* 0x0003f20000100a00 */
[----:B------:R-:W-:Y:S01]  /*814e0*/  STL.64 [R1+0x90], R12 ;  /* 0x0000900c01007387 */ /* 0x000fe20000100a00 */
[C---:B-1----:R-:W-:Y:S03]  /*814f0*/  HMMA.1688.F32.TF32 R16, R8.reuse, R80, R32 ;  /* 0x000000500810723c */ /* 0x042fe60000081020 */
[----:B------:R1:W-:Y:S05]  /*81500*/  STL.64 [R1+0x98], R14 ;  /* 0x0000980e01007387 */ /* 0x0003ea0000100a00 */
[----:B-1----:R-:W-:Y:S08]  /*81510*/  HMMA.1688.F32.TF32 R12, R8, R76, R36 ;  /* 0x0000004c080c723c */ /* 0x002ff00000081024 */
        /* <DEDUP_REMOVED lines=10> */
[C---:B---3--:R-:W-:Y:S08]  /*815c0*/  HMMA.1688.F32.TF32 R12, R4.reuse, R184, R48 ;  /* 0x000000b8040c723c */ /* 0x048ff00000081030 */
[C---:B-1----:R-:W-:Y:S07]  /*815d0*/  HMMA.1688.F32.TF32 R8, R4.reuse, R180, R56 ;  /* 0x000000b40408723c */ /* 0x042fee0000081038 */
[----:B------:R-:W-:Y:S04]  /*815e0*/  STL.64 [R1+0x40], R16 ;  /* 0x0000401001007387 */ /* 0x000fe80000100a00 */
[----:B------:R-:W-:Y:S04]  /*815f0*/  STL.64 [R1+0x48], R18 ;  /* 0x0000481201007387 */ /* 0x000fe80000100a00 */
[----:B------:R-:W3:Y:S04]  /*81600*/  LDL.LU R56, [R1+0x2290] ;  /* 0x0022900001387983 */ /* 0x000ee80000300800 */
[----:B------:R-:W-:Y:S04]  /*81610*/  STL.64 [R1+0x30], R12 ;  /* 0x0000300c01007387 */ /* 0x000fe80000100a00 */
[----:B------:R-:W-:Y:S04]  /*81620*/  STL.64 [R1+0x38], R14 ;  /* 0x0000380e01007387 */ /* 0x000fe80000100a00 */
[----:B------:R-:W-:Y:S04]  /*81630*/  STL.64 [R1+0x20], R8 ;  /* 0x0000200801007387 */ /* 0x000fe80000100a00 */
[----:B------:R1:W-:Y:S04]  /*81640*/  STL.64 [R1+0x28], R10 ;  /* 0x0000280a01007387 */ /* 0x0003e80000100a00 */
[----:B------:R-:W3:Y:S04]  /*81650*/  LDL.LU R57, [R1+0x2294] ;  /* 0x0022940001397983 */ /* 0x000ee80000300800 */
[----:B------:R-:W3:Y:S01]  /*81660*/  LDL.LU R58, [R1+0x2298] ;  /* 0x00229800013a7983 */ /* 0x000ee20000300800 */
[----:B-1----:R-:W-:Y:S03]  /*81670*/  HMMA.1688.F32.TF32 R8, R4, R176, R64 ;  /* 0x000000b00408723c */ /* 0x002fe60000081040 */
[----:B------:R-:W3:Y:S04]  /*81680*/  LDL.LU R59, [R1+0x229c] ;  /* 0x00229c00013b7983 */ /* 0x000ee80000300800 */
[----:B------:R-:W-:Y:S11]  /*81690*/  STL.64 [R1+0x80d0], R178 ;  /* 0x0080d0b201007387 */ /* 0x000ff60000100a00 */
[----:B------:R-:W-:Y:S06]  /*816a0*/  @!UPT UIADD3 URZ, URZ, URZ, URZ ;  /* 0x0000003f3f3ff290 */ /* 0x000fec000fffe03f */
[----:B------:R-:W-:Y:S01]  /*816b0*/  IMAD.MOV.U32 R78, RZ, RZ, R8 ;  /* 0x000000ffff4e7224 */ /* 0x000fe200078e0008 */
[----:B------:R-:W-:Y:S01]  /*816c0*/  MOV R82, R10 ;  /* 0x0000000a00527202 */ /* 0x000fe20000000f00 */
[----:B------:R-:W-:Y:S02]  /*816d0*/  IMAD.MOV.U32 R79, RZ, RZ, R9 ;  /* 0x000000ffff4f7224 */ /* 0x000fe400078e0009 */
[----:B------:R-:W-:Y:S01]  /*816e0*/  IMAD.MOV.U32 R83, RZ, RZ, R11 ;  /* 0x000000ffff537224 */ /* 0x000fe200078e000b */
[----:B------:R-:W-:Y:S04]  /*816f0*/  STL.64 [R1+0x80c8], R176 ;  /* 0x0080c8b001007387 */ /* 0x000fe80000100a00 */
[----:B------:R1:W-:Y:S04]  /*81700*/  STL [R1+0x7e14], R83 ;  /* 0x007e145301007387 */ /* 0x0003e80000100800 */
[----:B------:R-:W-:Y:S04]  /*81710*/  STL [R1+0x7e10], R82 ;  /* 0x007e105201007387 */ /* 0x000fe80000100800 */
[----:B------:R1:W-:Y:S04]  /*81720*/  STL [R1+0x7e0c], R79 ;  /* 0x007e0c4f01007387 */ /* 0x0003e80000100800 */
[----:B------:R1:W-:Y:S04]  /*81730*/  STL [R1+0x7e08], R78 ;  /* 0x007e084e01007387 */ /* 0x0003e80000100800 */
[----:B------:R-:W-:Y:S01]  /*81740*/  STL.64 [R1+0x80c0], R174 ;  /* 0x0080c0ae01007387 */ /* 0x000fe20000100a00 */
[----:B------:R-:W-:-:S03]  /*81750*/  IMAD.MOV.U32 R45, RZ, RZ, R240 ;  /* 0x000000ffff2d7224 */ /* 0x000fc600078e00f0 */
[----:B------:R-:W-:Y:S01]  /*81760*/  STL.64 [R1+0x80b8], R172 ;  /* 0x0080b8ac01007387 */ /* 0x000fe20000100a00 */
[----:B------:R-:W-:Y:S01]  /*81770*/  MOV R46, R241 ;  /* 0x000000f1002e7202 */ /* 0x000fe20000000f00 */
[----:B------:R-:W-:Y:S02]  /*81780*/  IMAD.MOV.U32 R47, RZ, RZ, R242 ;  /* 0x000000ffff2f7224 */ /* 0x000fe400078e00f2 */
[----:B------:R-:W-:Y:S01]  /*81790*/  IMAD.MOV.U32 R40, RZ, RZ, R243 ;  /* 0x000000ffff287224 */ /* 0x000fe200078e00f3 */
[C---:B--2---:R-:W-:Y:S11]  /*817a0*/  HMMA.1688.F32.TF32 R8, R4.reuse, R172, R60 ;  /* 0x000000ac0408723c */ /* 0x044ff6000008103c */
[----:B------:R-:W-:Y:S11]  /*817b0*/  @!UPT UIADD3 URZ, URZ, URZ, URZ ;  /* 0x0000003f3f3ff290 */ /* 0x000ff6000fffe03f */
[----:B------:R-:W-:Y:S01]  /*817c0*/  @!UPT UIADD3 URZ, URZ, URZ, URZ ;  /* 0x0000003f3f3ff290 */ /* 0x000fe2000fffe03f */
[----:B------:R-:W-:Y:S04]  /*817d0*/  STL.64 [R1], R8 ;  /* 0x0000000801007387 */ /* 0x000fe80000100a00 */
[----:B------:R-:W-:Y:S04]  /*817e0*/  STL.64 [R1+0x8], R10 ;  /* 0x0000080a01007387 */ /* 0x000fe80000100a00 */
[----:B------:R-:W2:Y:S04]  /*817f0*/  LDL.LU R44, [R1+0x3550] ;  /* 0x00355000012c7983 */ /* 0x000ea80000300800 */
[----:B------:R-:W2:Y:S04]  /*81800*/  LDL.LU R240, [R1+0x80e4] ;  /* 0x0080e40001f07983 */ /* 0x000ea80000300800 */
[----:B------:R-:W2:Y:S04]  /*81810*/  LDL.LU R241, [R1+0x80e0] ;  /* 0x0080e00001f17983 */ /* 0x000ea80000300800 */
[----:B------:R-:W2:Y:S04]  /*81820*/  LDL.LU R242, [R1+0x80dc] ;  /* 0x0080dc0001f27983 */ /* 0x000ea80000300800 */
[----:B------:R-:W2:Y:S04]  /*81830*/  LDL.LU R243, [R1+0x80d8] ;  /* 0x0080d80001f37983 */ /* 0x000ea80000300800 */
[----:B------:R-:W2:Y:S01]  /*81840*/  LDL.LU R41, [R1+0x3564] ;  /* 0x0035640001297983 */ /* 0x000ea20000300800 */
[----:B----4-:R-:W-:Y:S03]  /*81850*/  HMMA.1688.F32.TF32 R248, R4, R168, R248 ;  /* 0x000000a804f8723c */ /* 0x010fe600000810f8 */
[----:B------:R-:W-:Y:S04]  /*81860*/  STL.64 [R1+0x80b0], R170 ;  /* 0x0080b0aa01007387 */ /* 0x000fe80000100a00 */
[----:B------:R-:W-:Y:S01]  /*81870*/  STL.64 [R1+0x80a8], R168 ;  /* 0x0080a8a801007387 */ /* 0x000fe20000100a00 */
[----:B------:R-:W-:Y:S01]  /*81880*/  MOV R42, R233 ;  /* 0x000000e9002a7202 */ /* 0x000fe20000000f00 */
[----:B------:R-:W-:-:S02]  /*81890*/  IMAD.MOV.U32 R43, RZ, RZ, R232 ;  /* 0x000000ffff2b7224 */ /* 0x000fc400078e00e8 */
[----:B------:R-:W-:Y:S04]  /*818a0*/  LDS R8, [R2+0x8100] ;  /* 0x0081000002087984 */ /* 0x000fe80000000800 */
[----:B------:R-:W-:Y:S04]  /*818b0*/  LDS R10, [R2+0xa100] ;  /* 0x00a10000020a7984 */ /* 0x000fe80000000800 */
[----:B------:R-:W-:Y:S04]  /*818c0*/  LDS R9, [R0+0x8100] ;  /* 0x0081000000097984 */ /* 0x000fe80000000800 */
[----:B------:R-:W-:Y:S04]  /*818d0*/  STL [R1+0x7e24], R248 ;  /* 0x007e24f801007387 */ /* 0x000fe80000100800 */
[----:B------:R-:W-:Y:S04]  /*818e0*/  STL [R1+0x7e20], R249 ;  /* 0x007e20f901007387 */ /* 0x000fe80000100800 */
[----:B------:R4:W-:Y:S04]  /*818f0*/  STL [R1+0x7e1c], R250 ;  /* 0x007e1cfa01007387 */ /* 0x0009e80000100800 */
[----:B------:R1:W-:Y:S04]  /*81900*/  STL [R1+0x7e18], R251 ;  /* 0x007e18fb01007387 */ /* 0x0003e80000100800 */
[----:B------:R-:W1:Y:S01]  /*81910*/  LDS R11, [R0+0xa100] ;  /* 0x00a10000000b7984 */ /* 0x000e620000000800 */
[C---:B---3--:R-:W-:Y:S08]  /*81920*/  HMMA.1688.F32.TF32 R232, R4.reuse, R160, R56 ;  /* 0x000000a004e8723c */ /* 0x048ff00000081038 */
[C---:B--2---:R-:W-:Y:S11]  /*81930*/  HMMA.1688.F32.TF32 R240, R4.reuse, R164, R240 ;  /* 0x000000a404f0723c */ /* 0x044ff600000810f0 */
[----:B------:R-:W-:Y:S11]  /*81940*/  @!UPT UIADD3 URZ, URZ, URZ, URZ ;  /* 0x0000003f3f3ff290 */ /* 0x000ff6000fffe03f */
[----:B------:R-:W-:Y:S01]  /*81950*/  @!UPT UIADD3 URZ, URZ, URZ, URZ ;  /* 0x0000003f3f3ff290 */ /* 0x000fe2000fffe03f */
[----:B------:R2:W-:Y:S04]  /*81960*/  STL [R1+0x7e34], R240 ;  /* 0x007e34f001007387 */ /* 0x0005e80000100800 */
[----:B------:R3:W-:Y:S04]  /*81970*/  STL [R1+0x7e30], R241 ;  /* 0x007e30f101007387 */ /* 0x0007e80000100800 */
[----:B------:R1:W-:Y:S04]  /*81980*/  STL [R1+0x7e2c], R242 ;  /* 0x007e2cf201007387 */ /* 0x0003e80000100800 */
        /* <DEDUP_REMOVED lines=16> */
[----:B------:R-:W4:Y:S01]  /*81a90*/  LDL.LU R59, [R1+0x351c] ;  /* 0x00351c00013b7983 */ /* 0x000f220000300800 */
[C---:B------:R-:W-:Y:S11]  /*81aa0*/  HMMA.1688.F32.TF32 R12, R4.reuse, R156, R40 ;  /* 0x0000009c040c723c */ /* 0x040ff60000081028 */
[----:B------:R-:W-:Y:S11]  /*81ab0*/  @!UPT UIADD3 URZ, URZ, URZ, URZ ;  /* 0x0000003f3f3ff290 */ /* 0x000ff6000fffe03f */
[----:B------:R-:W-:Y:S02]  /*81ac0*/  @!UPT UIADD3 URZ, URZ, URZ, URZ ;  /* 0x0000003f3f3ff290 */ /* 0x000fe4000fffe03f */
[----:B------:R-:W-:Y:S01]  /*81ad0*/  IMAD.MOV.U32 R94, RZ, RZ, R12 ;  /* 0x000000ffff5e7224 */ /* 0x000fe200078e000c */
[----:B------:R-:W-:Y:S01]  /*81ae0*/  MOV R102, R13 ;  /* 0x0000000d00667202 */ /* 0x000fe20000000f00 */
[----:B------:R-:W-:Y:S02]  /*81af0*/  IMAD.MOV.U32 R106, RZ, RZ, R14 ;  /* 0x000000ffff6a7224 */ /* 0x000fe400078e000e */
[----:B------:R-:W-:Y:S02]  /*81b00*/  IMAD.MOV.U32 R110, RZ, RZ, R15 ;  /* 0x000000ffff6e7224 */ /* 0x000fe400078e000f */
[C---:B------:R-:W-:Y:S11]  /*81b10*/  HMMA.1688.F32.TF32 R12, R4.reuse, R152, R44 ;  /* 0x00000098040c723c */ /* 0x040ff6000008102c */
        /* <DEDUP_REMOVED lines=10> */
[C---:B--2---:R-:W-:Y:S11]  /*81bc0*/  HMMA.1688.F32.TF32 R12, R4.reuse, R68, R48 ;  /* 0x00000044040c723c */ /* 0x044ff60000081030 */
[----:B------:R-:W-:Y:S11]  /*81bd0*/  @!UPT UIADD3 URZ, URZ, URZ, URZ ;  /* 0x0000003f3f3ff290 */ /* 0x000ff6000fffe03f */
[----:B------:R-:W-:Y:S02]  /*81be0*/  @!UPT UIADD3 URZ, URZ, URZ, URZ ;  /* 0x0000003f3f3ff290 */ /* 0x000fe4000fffe03f */
[----:B-1----:R-:W-:Y:S01]  /*81bf0*/  IMAD.MOV.U32 R83, RZ, RZ, R12 ;  /* 0x000000ffff537224 */ /* 0x002fe200078e000c */
[----:B------:R-:W-:Y:S01]  /*81c00*/  MOV R79, R14 ;  /* 0x0000000e004f7202 */ /* 0x000fe20000000f00 */
[----:B------:R-:W-:Y:S02]  /*81c10*/  IMAD.MOV.U32 R82, RZ, RZ, R13 ;  /* 0x000000ffff527224 */ /* 0x000fe400078e000d */
[----:B------:R-:W-:Y:S02]  /*81c20*/  IMAD.MOV.U32 R78, RZ, RZ, R15 ;  /* 0x000000ffff4e7224 */ /* 0x000fe400078e000f */
[C---:B---3--:R-:W-:Y:S11]  /*81c30*/  HMMA.1688.F32.TF32 R12, R4.reuse, R72, R64 ;  /* 0x00000048040c723c */ /* 0x048ff60000081040 */
[----:B------:R-:W-:Y:S11]  /*81c40*/  @!UPT UIADD3 URZ, URZ, URZ, URZ ;  /* 0x0000003f3f3ff290 */ /* 0x000ff6000fffe03f */
[----:B------:R-:W-:Y:S02]  /*81c50*/  @!UPT UIADD3 URZ, URZ, URZ, URZ ;  /* 0x0000003f3f3ff290 */ /* 0x000fe4000fffe03f */
[----:B------:R-:W-:Y:S01]  /*81c60*/  IMAD.MOV.U32 R111, RZ, RZ, R12 ;  /* 0x000000ffff6f7224 */ /* 0x000fe200078e000c */
[----:B------:R-:W-:Y:S01]  /*81c70*/  MOV R114, R13 ;  /* 0x0000000d00727202 */ /* 0x000fe20000000f00 */
[----:B------:R-:W-:Y:S02]  /*81c80*/  IMAD.MOV.U32 R115, RZ, RZ, R14 ;  /* 0x000000ffff737224 */ /* 0x000fe400078e000e */
[----:B------:R-:W-:Y:S02]  /*81c90*/  IMAD.MOV.U32 R107, RZ, RZ, R15 ;  /* 0x000000ffff6b7224 */ /* 0x000fe400078e000f */
[C---:B----4-:R-:W-:Y:S11]  /*81ca0*/  HMMA.1688.F32.TF32 R12, R4.reuse, R148, R60 ;  /* 0x00000094040c723c */ /* 0x050ff6000008103c */
[----:B------:R-:W-:Y:S11]  /*81cb0*/  @!UPT UIADD3 URZ, URZ, URZ, URZ ;  /* 0x0000003f3f3ff290 */ /* 0x000ff6000fffe03f */
[----:B------:R-:W-:Y:S02]  /*81cc0*/  @!UPT UIADD3 URZ, URZ, URZ, URZ ;  /* 0x0000003f3f3ff290 */ /* 0x000fe4000fffe03f */
[----:B------:R-:W-:Y:S01]  /*81cd0*/  IMAD.MOV.U32 R250, RZ, RZ, R14 ;  /* 0x000000fffffa7224 */ /* 0x000fe200078e000e */
[----:B------:R-:W-:Y:S01]  /*81ce0*/  MOV R251, R15 ;  /* 0x0000000f00fb7202 */ /* 0x000fe20000000f00 */
[----:B------:R-:W-:Y:S01]  /*81cf0*/  IMAD.MOV.U32 R249, RZ, RZ, R13 ;  /* 0x000000fffff97224 */ /* 0x000fe200078e000d */
[----:B------:R-:W-:Y:S02]  /*81d00*/  MOV R248, R12 ;  /* 0x0000000c00f87202 */ /* 0x000fe40000000f00 */
[----:B------:R-:W-:Y:S01]  /*81d10*/  HMMA.1688.F32.TF32 R12, R4, R144, R56 ;  /* 0x00000090040c723c */ /* 0x000fe20000081038 */
[----:B------:R-:W-:Y:S04]  /*81d20*/  STL.64 [R1+0x7f60], R250 ;  /* 0x007f60fa01007387 */ /* 0x000fe80000100a00 */
[----:B------:R-:W-:Y:S04]  /*81d30*/  STL.64 [R1+0x7f58], R248 ;  /* 0x007f58f801007387 */ /* 0x000fe80000100a00 */
        /* <DEDUP_REMOVED lines=32> */
[----:B------:R-:W-:-:S03]  /*81f40*/  IMAD.MOV.U32 R240, RZ, RZ, R12 ;  /* 0x000000fffff07224 */ /* 0x000fc600078e000c */
[----:B------:R-:W2:Y:S01]  /*81f50*/  LDL.LU R16, [R1+0x3480] ;  /* 0x0034800001107983 */ /* 0x000ea20000300800 */
[----:B------:R-:W-:-:S03]  /*81f60*/  IMAD.MOV.U32 R241, RZ, RZ, R13 ;  /* 0x000000fffff17224 */ /* 0x000fc600078e000d */
[----:B------:R-:W2:Y:S01]  /*81f70*/  LDL.LU R17, [R1+0x3484] ;  /* 0x0034840001117983 */ /* 0x000ea20000300800 */
[----:B------:R-:W-:-:S03]  /*81f80*/  MOV R242, R14 ;  /* 0x0000000e00f27202 */ /* 0x000fc60000000f00 */
[----:B------:R-:W2:Y:S01]  /*81f90*/  LDL.LU R18, [R1+0x3488] ;  /* 0x0034880001127983 */ /* 0x000ea20000300800 */
[----:B------:R-:W-:-:S03]  /*81fa0*/  IMAD.MOV.U32 R243, RZ, RZ, R15 ;  /* 0x000000fffff37224 */ /* 0x000fc600078e000f */
        /* <DEDUP_REMOVED lines=45> */
[----:B------:R-:W-:Y:S04]  /*82280*/  STL.64 [R1+0x7f70], R242 ;  /* 0x007f70f201007387 */ /* 0x000fe80000100a00 */
[----:B------:R-:W-:Y:S01]  /*82290*/  STL.64 [R1+0x7f68], R240 ;  /* 0x007f68f001007387 */ /* 0x000fe20000100a00 */
[C---:B--2---:R-:W-:Y:S11]  /*822a0*/  HMMA.1688.F32.TF32 R52, R4.reuse, R140, R200 ;  /* 0x0000008c0434723c */ /* 0x044ff600000810c8 */
[----:B------:R-:W-:Y:S11]  /*822b0*/  @!UPT UIADD3 URZ, URZ, URZ, URZ ;  /* 0x0000003f3f3ff290 */ /* 0x000ff6000fffe03f */
[----:B------:R-:W-:Y:S02]  /*822c0*/  @!UPT UIADD3 URZ, URZ, URZ, URZ ;  /* 0x0000003f3f3ff290 */ /* 0x000fe4000fffe03f */
[----:B------:R-:W-:Y:S01]  /*822d0*/  IMAD.MOV.U32 R232, RZ, RZ, R52 ;  /* 0x000000ffffe87224 */ /* 0x000fe200078e0034 */
[----:B------:R-:W-:Y:S01]  /*822e0*/  MOV R233, R53 ;  /* 0x0000003500e97202 */ /* 0x000fe20000000f00 */
[----:B------:R-:W-:Y:S02]  /*822f0*/  IMAD.MOV.U32 R234, RZ, RZ, R54 ;  /* 0x000000ffffea7224 */ /* 0x000fe400078e0036 */
[----:B------:R-:W-:Y:S02]  /*82300*/  IMAD.MOV.U32 R235, RZ, RZ, R55 ;  /* 0x000000ffffeb7224 */ /* 0x000fe400078e0037 */
[C---:B---3--:R-:W-:Y:S08]  /*82310*/  HMMA.1688.F32.TF32 R52, R4.reuse, R136, R204 ;  /* 0x000000880434723c */ /* 0x048ff000000810cc */
[C---:B----4-:R-:W-:Y:S11]  /*82320*/  HMMA.1688.F32.TF32 R168, R4.reuse, R128, R212 ;  /* 0x0000008004a8723c */ /* 0x050ff600000810d4 */
[----:B------:R-:W-:Y:S05]  /*82330*/  @!UPT UIADD3 URZ, URZ, URZ, URZ ;  /* 0x0000003f3f3ff290 */ /* 0x000fea000fffe03f */
[----:B------:R-:W-:Y:S01]  /*82340*/  MOV R103, R52 ;  /* 0x0000003400677202 */ /* 0x000fe20000000f00 */
[----:B------:R-:W-:Y:S01]  /*82350*/  IMAD.MOV.U32 R98, RZ, RZ, R53 ;  /* 0x000000ffff627224 */ /* 0x000fe200078e0035 */
[----:B------:R-:W-:Y:S01]  /*82360*/  MOV R95, R55 ;  /* 0x00000037005f7202 */ /* 0x000fe20000000f00 */
[----:B------:R-:W-:Y:S02]  /*82370*/  IMAD.MOV.U32 R99, RZ, RZ, R54 ;  /* 0x000000ffff637224 */ /* 0x000fe400078e0036 */
[C---:B------:R-:W-:Y:S01]  /*82380*/  HMMA.1688.F32.TF32 R52, R4.reuse, R132, R208 ;  /* 0x000000840434723c */ /* 0x040fe200000810d0 */
[----:B------:R-:W-:Y:S04]  /*82390*/  STL.64 [R1+0x7f80], R234 ;  /* 0x007f80ea01007387 */ /* 0x000fe80000100a00 */
[----:B------:R-:W-:Y:S03]  /*823a0*/  STL.64 [R1+0x7f78], R232 ;  /* 0x007f78e801007387 */ /* 0x000fe60000100a00 */
[C---:B------:R-:W-:Y:S08]  /*823b0*/  HMMA.1688.F32.TF32 R172, R4.reuse, R124, R216 ;  /* 0x0000007c04ac723c */ /* 0x040ff000000810d8 */
[C---:B------:R-:W-:Y:S07]  /*823c0*/  HMMA.1688.F32.TF32 R12, R4.reuse, R112, R12 ;  /* 0x00000070040c723c */ /* 0x040fee000008100c */
[----:B------:R-:W-:Y:S04]  /*823d0*/  STL.64 [R1+0x1430], R52 ;  /* 0x0014303401007387 */ /* 0x000fe80000100a00 */
[----:B------:R1:W-:Y:S04]  /*823e0*/  STL.64 [R1+0x1438], R54 ;  /* 0x0014383601007387 */ /* 0x0003e80000100a00 */
[----:B------:R-:W-:Y:S04]  /*823f0*/  STL.64 [R1+0x1420], R168 ;  /* 0x001420a801007387 */ /* 0x000fe80000100a00 */
[----:B------:R2:W-:Y:S01]  /*82400*/  STL.64 [R1+0x1428], R170 ;  /* 0x001428aa01007387 */ /* 0x0005e20000100a00 */
[C---:B-1----:R-:W-:Y:S08]  /*82410*/  HMMA.1688.F32.TF32 R52, R4.reuse, R120, R220 ;  /* 0x000000780434723c */ /* 0x042ff000000810dc */
[C---:B--2---:R-:W-:Y:S01]  /*82420*/  HMMA.1688.F32.TF32 R168, R4.reuse, R116, R224 ;  /* 0x0000007404a8723c */ /* 0x044fe200000810e0 */
[----:B------:R-:W-:Y:S04]  /*82430*/  STL.64 [R1+0x1410], R172 ;  /* 0x001410ac01007387 */ /* 0x000fe80000100a00 */
[----:B------:R-:W-:Y:S10]  /*82440*/  STL.64 [R1+0x1418], R174 ;  /* 0x001418ae01007387 */ /* 0x000ff40000100a00 */
        /* <DEDUP_REMOVED lines=12> */
[----:B------:R-:W-:Y:S04]  /*82510*/  STL.64 [R1+0x13c0], R16 ;  /* 0x0013c01001007387 */ /* 0x000fe80000100a00 */
[----:B------:R1:W-:Y:S04]  /*82520*/  STL.64 [R1+0x13c8], R18 ;  /* 0x0013c81201007387 */ /* 0x0003e80000100a00 */
[----:B------:R-:W-:Y:S04]  /*82530*/  STL.64 [R1+0x13b0], R12 ;  /* 0x0013b00c01007387 */ /* 0x000fe80000100a00 */
[----:B------:R2:W-:Y:S01]  /*82540*/  STL.64 [R1+0x13b8], R14 ;  /* 0x0013b80e01007387 */ /* 0x0005e20000100a00 */
[C---:B-1----:R-:W-:Y:S08]  /*82550*/  HMMA.1688.F32.TF32 R16, R4.reuse, R92, R32 ;  /* 0x0000005c0410723c */ /* 0x042ff00000081020 */
[C---:B--2---:R-:W-:Y:S01]  /*82560*/  HMMA.1688.F32.TF32 R12, R4.reuse, R88, R36 ;  /* 0x00000058040c723c */ /* 0x044fe20000081024 */
        /* <DEDUP_REMOVED lines=8> */
[----:B--2---:R-:W-:Y:S03]  /*825f0*/  HMMA.1688.F32.TF32 R12, R4, R76, R48 ;  /* 0x0000004c040c723c */ /* 0x004fe60000081030 */
[----:B------:R-:W-:Y:S04]  /*82600*/  STL.64 [R1+0x1370], R20 ;  /* 0x0013701401007387 */ /* 0x000fe80000100a00 */
[----:B------:R1:W-:Y:S04]  /*82610*/  STL.64 [R1+0x1378], R22 ;  /* 0x0013781601007387 */ /* 0x0003e80000100a00 */
[----:B------:R-:W-:Y:S04]  /*82620*/  LDS R4, [R2+0x8180] ;  /* 0x0081800002047984 */ /* 0x000fe80000000800 */
[----:B------:R-:W-:Y:S01]  /*82630*/  LDS R6, [R2+0xa180] ;  /* 0x00a1800002067984 */ /* 0x000fe20000000800 */
[C---:B-1----:R-:W-:Y:S03]  /*82640*/  HMMA.1688.F32.TF32 R20, R8.reuse, R192, R64 ;  /* 0x000000c00814723c */ /* 0x042fe60000081040 */
[----:B------:R-:W-:Y:S04]  /*82650*/  STL.64 [R1+0x1360], R16 ;  /* 0x0013601001007387 */ /* 0x000fe80000100a00 */
[----:B------:R1:W-:Y:S04]  /*82660*/  STL.64 [R1+0x1368], R18 ;  /* 0x0013681201007387 */ /* 0x0003e80000100a00 */
[----:B------:R-:W-:Y:S04]  /*82670*/  STL.64 [R1+0x3e0], R12 ;  /* 0x0003e00c01007387 */ /* 0x000fe80000100a00 */
[----:B------:R2:W-:Y:S01]  /*82680*/  STL.64 [R1+0x3e8], R14 ;  /* 0x0003e80e01007387 */ /* 0x0005e20000100a00 */
[C---:B-1----:R-:W-:Y:S03]  /*82690*/  HMMA.1688.F32.TF32 R16, R8.reuse, R188, R60 ;  /* 0x000000bc0810723c */ /* 0x042fe6000008103c */
[----:B------:R-:W-:Y:S04]  /*826a0*/  LDS R5, [R0+0x8180] ;  /* 0x0081800000057984 */ /* 0x000fe80000000800 */
[----:B------:R-:W1:Y:S01]  /*826b0*/  LDS R7, [R0+0xa180] ;  /* 0x00a1800000077984 */ /* 0x000e620000000800 */
[C---:B--2---:R-:W-:Y:S03]  /*826c0*/  HMMA.1688.F32.TF32 R12, R8.reuse, R184, R56 ;  /* 0x000000b8080c723c */ /* 0x044fe60000081038 */
[----:B------:R2:W-:Y:S04]  /*826d0*/  STL.64 [R1+0x1350], R20 ;  /* 0x0013501401007387 */ /* 0x0005e80000100a00 */
[----:B------:R3:W-:Y:S04]  /*826e0*/  STL.64 [R1+0x1358], R22 ;  /* 0x0013581601007387 */ /* 0x0007e80000100a00 */
[----:B------:R-:W1:Y:S04]  /*826f0*/  LDL.LU R60, [R1+0x2260] ;  /* 0x00226000013c7983 */ /* 0x000e680000300800 */
[----:B------:R2:W-:Y:S04]  /*82700*/  STL.64 [R1+0x1340], R16 ;  /* 0x0013401001007387 */ /* 0x0005e80000100a00 */
[----:B------:R2:W-:Y:S04]  /*82710*/  STL.64 [R1+0x1348], R18 ;  /* 0x0013481201007387 */ /* 0x0005e80000100a00 */
[----:B------:R1:W-:Y:S04]  /*82720*/  STL.64 [R1+0x1330], R12 ;  /* 0x0013300c01007387 */ /* 0x0003e80000100a00 */
[----:B------:R1:W-:Y:S04]  /*82730*/  STL.64 [R1+0x1338], R14 ;  /* 0x0013380e01007387 */ /* 0x0003e80000100a00 */
        /* <DEDUP_REMOVED lines=129> */
[----:B------:R-:W2:Y:S02]  /*82f50*/  LDL.LU.64 R176, [R1+0x80c8] ;  /* 0x0080c80001b07983 */ /* 0x000ea40000300a00 */
[C---:B--2---:R-:W-:Y:S11]  /*82f60*/  HMMA.1688.F32.TF32 R172, R8.reuse, R176, R172 ;  /* 0x000000b008ac723c */ /* 0x044ff600000810ac */
[----:B------:R-:W-:Y:S11]  /*82f70*/  @!UPT UIADD3 URZ, URZ, URZ, URZ ;  /* 0x0000003f3f3ff290 */ /* 0x000ff6000fffe03f */
[----:B------:R-:W-:Y:S01]  /*82f80*/  @!UPT UIADD3 URZ, URZ, URZ, URZ ;  /* 0x0000003f3f3ff290 */ /* 0x000fe2000fffe03f */
[----:B------:R-:W-:Y:S04]  /*82f90*/  STL.64 [R1+0x1310], R172 ;  /* 0x001310ac01007387 */ /* 0x000fe80000100a00 */
[----:B------:R1:W-:Y:S04]  /*82fa0*/  STL.64 [R1+0x1318], R174 ;  /* 0x001318ae01007387 */ /* 0x0003e80000100a00 */
[----:B-1----:R-:W2:Y:S04]  /*82fb0*/  LDL.LU.64 R174, [R1+0x80c0] ;  /* 0x0080c00001ae7983 */ /* 0x002ea80000300a00 */
[----:B------:R-:W3:Y:S02]  /*82fc0*/  LDL.LU.64 R172, [R1+0x80b8] ;  /* 0x0080b80001ac7983 */ /* 0x000ee40000300a00 */
[C---:B---3--:R-:W-:Y:S11]  /*82fd0*/  HMMA.1688.F32.TF32 R168, R8.reuse, R172, R168 ;  /* 0x000000ac08a8723c */ /* 0x048ff600000810a8 */
[----:B------:R-:W-:Y:S11]  /*82fe0*/  @!UPT UIADD3 URZ, URZ, URZ, URZ ;  /* 0x0000003f3f3ff290 */ /* 0x000ff6000fffe03f */
[----:B------:R-:W-:Y:S01]  /*82ff0*/  @!UPT UIADD3 URZ, URZ, URZ, URZ ;  /* 0x0000003f3f3ff290 */ /* 0x000fe2000fffe03f */
[----:B------:R-:W-:Y:S04]  /*83000*/  STL.64 [R1+0x1300], R168 ;  /* 0x001300a801007387 */ /* 0x000fe80000100a00 */
[----:B------:R1:W-:Y:S04]  /*83010*/  STL.64 [R1+0x1308], R170 ;  /* 0x001308aa01007387 */ /* 0x0003e80000100a00 */
[----:B-1----:R-:W3:Y:S04]  /*83020*/  LDL.LU.64 R170, [R1+0x80b0] ;  /* 0x0080b00001aa7983 */ /* 0x002ee80000300a00 */
[----:B------:R-:W2:Y:S01]  /*83030*/  LDL.LU.64 R168, [R1+0x80a8] ;  /* 0x0080a80001a87983 */ /* 0x000ea20000300a00 */
[C---:B------:R-:W-:Y:S08]  /*83040*/  HMMA.1688.F32.TF32 R240, R8.reuse, R164, R240 ;  /* 0x000000a408f0723c */ /* 0x040ff000000810f0 */
[C---:B------:R-:W-:Y:S08]  /*83050*/  HMMA.1688.F32.TF32 R16, R8.reuse, R112, R16 ;  /* 0x000000700810723c */ /* 0x040ff00000081010 */
[C---:B--2---:R-:W-:Y:S11]  /*83060*/  HMMA.1688.F32.TF32 R232, R8.reuse, R168, R232 ;  /* 0x000000a808e8723c */ /* 0x044ff600000810e8 */
[----:B------:R-:W-:Y:S11]  /*83070*/  @!UPT UIADD3 URZ, URZ, URZ, URZ ;  /* 0x0000003f3f3ff290 */ /* 0x000ff6000fffe03f */
[----:B------:R-:W-:Y:S01]  /*83080*/  @!UPT UIADD3 URZ, URZ, URZ, URZ ;  /* 0x0000003f3f3ff290 */ /* 0x000fe2000fffe03f */
[----:B------:R-:W-:Y:S04]  /*83090*/  STL.64 [R1+0x12f0], R232 ;  /* 0x0012f0e801007387 */ /* 0x000fe80000100a00 */
[----:B------:R1:W-:Y:S02]  /*830a0*/  STL.64 [R1+0x12f8], R234 ;  /* 0x0012f8ea01007387 */ /* 0x0003e40000100a00 */
[C---:B-1----:R-:W-:Y:S02]  /*830b0*/  HMMA.1688.F32.TF32 R232, R8.reuse, R160, R248 ;  /* 0x000000a008e8723c */ /* 0x042fe400000810f8 */
[----:B------:R-:W-:Y:S04]  /*830c0*/  STL.64 [R1+0x12e0], R240 ;  /* 0x0012e0f001007387 */ /* 0x000fe80000100a00 */
[----:B------:R1:W-:Y:S02]  /*830d0*/  STL.64 [R1+0x12e8], R242 ;  /* 0x0012e8f201007387 */ /* 0x0003e40000100a00 */
[C---:B-1----:R-:W-:Y:S11]  /*830e0*/  HMMA.1688.F32.TF32 R240, R8.reuse, R156, R228 ;  /* 0x0000009c08f0723c */ /* 0x042ff600000810e4 */
[----:B------:R-:W-:Y:S04]  /*830f0*/  @!UPT UIADD3 URZ, URZ, URZ, URZ ;  /* 0x0000003f3f3ff290 */ /* 0x000fe8000fffe03f */
[----:B------:R-:W-:Y:S01]  /*83100*/  STL.64 [R1+0x12d0], R232 ;  /* 0x0012d0e801007387 */ /* 0x000fe20000100a00 */
[C---:B------:R-:W-:Y:S03]  /*83110*/  HMMA.1688.F32.TF32 R228, R8.reuse, R152, R236 ;  /* 0x0000009808e4723c */ /* 0x040fe600000810ec */
[----:B------:R1:W-:Y:S05]  /*83120*/  STL.64 [R1+0x12d8], R234 ;  /* 0x0012d8ea01007387 */ /* 0x0003ea0000100a00 */
[C---:B-1----:R-:W-:Y:S08]  /*83130*/  HMMA.1688.F32.TF32 R232, R8.reuse, R68, R52 ;  /* 0x0000004408e8723c */ /* 0x042ff00000081034 */
[C---:B------:R-:W-:Y:S01]  /*83140*/  HMMA.1688.F32.TF32 R52, R8.reuse, R72, R244 ;  /* 0x000000480834723c */ /* 0x040fe200000810f4 */
        /* <DEDUP_REMOVED lines=32> */
[----:B------:R-:W-:Y:S01]  /*83350*/  STL.64 [R1+0x1210], R196 ;  /* 0x001210c401007387 */ /* 0x000fe20000100a00 */
[C---:B----4-:R-:W-:Y:S03]  /*83360*/  HMMA.1688.F32.TF32 R20, R8.reuse, R104, R24 ;  /* 0x000000680814723c */ /* 0x050fe60000081018 */
        /* <DEDUP_REMOVED lines=25> */
[----:B-1----:R-:W-:Y:S08]  /*83500*/  HMMA.1688.F32.TF32 R16, R8, R76, R64 ;  /* 0x0000004c0810723c */ /* 0x002ff00000081040 */
[C---:B--2---:R-:W-:Y:S08]  /*83510*/  HMMA.1688.F32.TF32 R12, R4.reuse, R192, R60 ;  /* 0x000000c0040c723c */ /* 0x044ff0000008103c */
[C---:B------:R-:W-:Y:S01]  /*83520*/  HMMA.1688.F32.TF32 R8, R4.reuse, R188, R56 ;  /* 0x000000bc0408723c */ /* 0x040fe20000081038 */
[----:B------:R1:W-:Y:S04]  /*83530*/  STL.64 [R1+0x1170], R20 ;  /* 0x0011701401007387 */ /* 0x0003e80000100a00 */
[----:B------:R2:W-:Y:S04]  /*83540*/  STL.64 [R1+0x1178], R22 ;  /* 0x0011781601007387 */ /* 0x0005e80000100a00 */
[----:B------:R4:W-:Y:S04]  /*83550*/  STL.64 [R1+0x3d0], R16 ;  /* 0x0003d01001007387 */ /* 0x0009e80000100a00 */
[----:B------:R1:W-:Y:S04]  /*83560*/  STL.64 [R1+0x3d8], R18 ;  /* 0x0003d81201007387 */ /* 0x0003e80000100a00 */
[----:B------:R-:W3:Y:S04]  /*83570*/  LDL.LU R60, [R1+0x30f0] ;  /* 0x0030f000013c7983 */ /* 0x000ee80000300800 */
[----:B------:R1:W-:Y:S04]  /*83580*/  STL.64 [R1+0x3c0], R12 ;  /* 0x0003c00c01007387 */ /* 0x0003e80000100a00 */
[----:B------:R1:W-:Y:S04]  /*83590*/  STL.64 [R1+0x3c8], R14 ;  /* 0x0003c80e01007387 */ /* 0x0003e80000100a00 */
[----:B------:R-:W-:Y:S04]  /*835a0*/  STL.64 [R1+0x3b0], R8 ;  /* 0x0003b00801007387 */ /* 0x000fe80000100a00 */
        /* <DEDUP_REMOVED lines=30> */
[----:B--2---:R-:W3:Y:S04]  /*83790*/  LDL.LU R22, [R1+0x3188] ;  /* 0x0031880001167983 */ /* 0x004ee80000300800 */
[----:B------:R-:W3:Y:S04]  /*837a0*/  LDL.LU R23, [R1+0x318c] ;  /* 0x00318c0001177983 */ /* 0x000ee80000300800 */
[----:B----4-:R-:W2:Y:S04]  /*837b0*/  LDL.LU R16, [R1+0x3190] ;  /* 0x0031900001107983 */ /* 0x010ea80000300800 */
[----:B------:R-:W2:Y:S04]  /*837c0*/  LDL.LU R17, [R1+0x3194] ;  /* 0x0031940001117983 */ /* 0x000ea80000300800 */
[----:B------:R-:W2:Y:S04]  /*837d0*/  LDL.LU R18, [R1+0x3198] ;  /* 0x0031980001127983 */ /* 0x000ea80000300800 */
        /* <DEDUP_REMOVED lines=85> */
[C---:B-1----:R-:W-:Y:S08]  /*83d30*/  HMMA.1688.F32.TF32 R228, R4.reuse, R164, R244 ;  /* 0x000000a404e4723c */ /* 0x042ff000000810f4 */
        /* <DEDUP_REMOVED lines=13> */
[----:B------:R-:W-:Y:S04]  /*83e10*/  LDS R9, [R0+0x8200] ;  /* 0x0082000000097984 */ /* 0x000fe80000000800 */
[----:B------:R-:W1:Y:S01]  /*83e20*/  LDS R11, [R0+0xa200] ;  /* 0x00a20000000b7984 */ /* 0x000e620000000800 */
[C---:B------:R-:W-:Y:S11]  /*83e30*/  HMMA.1688.F32.TF32 R200, R4.reuse, R152, R204 ;  /* 0x0000009804c8723c */ /* 0x040ff600000810cc */
[----:B------:R-:W-:Y:S04]  /*83e40*/  @!UPT UIADD3 URZ, URZ, URZ, URZ ;  /* 0x0000003f3f3ff290 */ /* 0x000fe8000fffe03f */
[----:B------:R-:W-:Y:S04]  /*83e50*/  STL.64 [R1+0x1160], R52 ;  /* 0x0011603401007387 */ /* 0x000fe80000100a00 */
[----:B------:R2:W-:Y:S02]  /*83e60*/  STL.64 [R1+0x1168], R54 ;  /* 0x0011683601007387 */ /* 0x0005e40000100a00 */
[C---:B--2---:R-:W-:Y:S02]  /*83e70*/  HMMA.1688.F32.TF32 R52, R4.reuse, R68, R208 ;  /* 0x000000440434723c */ /* 0x044fe400000810d0 */
[----:B------:R-:W-:Y:S04]  /*83e80*/  STL.64 [R1+0x1150], R200 ;  /* 0x001150c801007387 */ /* 0x000fe80000100a00 */
[----:B------:R2:W-:Y:S02]  /*83e90*/  STL.64 [R1+0x1158], R202 ;  /* 0x001158ca01007387 */ /* 0x0005e40000100a00 */
[C---:B------:R-:W-:Y:S08]  /*83ea0*/  HMMA.1688.F32.TF32 R12, R4.reuse, R136, R12 ;  /* 0x00000088040c723c */ /* 0x040ff0000008100c */
[C---:B--2---:R-:W-:Y:S07]  /*83eb0*/  HMMA.1688.F32.TF32 R200, R4.reuse, R148, R216 ;  /* 0x0000009404c8723c */ /* 0x044fee00000810d8 */
[----:B------:R-:W-:Y:S04]  /*83ec0*/  STL.64 [R1+0x1140], R52 ;  /* 0x0011403401007387 */ /* 0x000fe80000100a00 */
[----:B------:R2:W-:Y:S04]  /*83ed0*/  STL.64 [R1+0x1148], R54 ;  /* 0x0011483601007387 */ /* 0x0005e80000100a00 */
[----:B------:R-:W-:Y:S04]  /*83ee0*/  STL.64 [R1+0x1130], R196 ;  /* 0x001130c401007387 */ /* 0x000fe80000100a00 */
[----:B------:R3:W-:Y:S01]  /*83ef0*/  STL.64 [R1+0x1138], R198 ;  /* 0x001138c601007387 */ /* 0x0007e20000100a00 */
[C---:B--2---:R-:W-:Y:S08]  /*83f00*/  HMMA.1688.F32.TF32 R52, R4.reuse, R144, R220 ;  /* 0x000000900434723c */ /* 0x044ff000000810dc */
[C---:B---3--:R-:W-:Y:S01]  /*83f10*/  HMMA.1688.F32.TF32 R196, R4.reuse, R140, R224 ;  /* 0x0000008c04c4723c */ /* 0x048fe200000810e0 */
[----:B------:R-:W-:Y:S04]  /*83f20*/  STL.64 [R1+0x1120], R200 ;  /* 0x001120c801007387 */ /* 0x000fe80000100a00 */
[----:B------:R-:W-:Y:S10]  /*83f30*/  STL.64 [R1+0x1128], R202 ;  /* 0x001128ca01007387 */ /* 0x000ff40000100a00 */
[----:B------:R-:W-:Y:S04]  /*83f40*/  STL.64 [R1+0x1110], R52 ;  /* 0x0011103401007387 */ /* 0x000fe80000100a00 */
[----:B------:R2:W-:Y:S04]  /*83f50*/  STL.64 [R1+0x1118], R54 ;  /* 0x0011183601007387 */ /* 0x0005e80000100a00 */
[----:B------:R-:W-:Y:S04]  /*83f60*/  STL.64 [R1+0x1100], R196 ;  /* 0x001100c401007387 */ /* 0x000fe80000100a00 */
[----:B------:R-:W-:Y:S01]  /*83f70*/  STL.64 [R1+0x1108], R198 ;  /* 0x001108c601007387 */ /* 0x000fe20000100a00 */
[C---:B--2---:R-:W-:Y:S03]  /*83f80*/  HMMA.1688.F32.TF32 R52, R4.reuse, R132, R16 ;  /* 0x000000840434723c */ /* 0x044fe60000081010 */
[----:B------:R-:W-:Y:S04]  /*83f90*/  STL.64 [R1+0x10f0], R12 ;  /* 0x0010f00c01007387 */ /* 0x000fe80000100a00 */
[----:B------:R2:W-:Y:S01]  /*83fa0*/  STL.64 [R1+0x10f8], R14 ;  /* 0x0010f80e01007387 */ /* 0x0005e20000100a00 */
[C---:B------:R-:W-:Y:S08]  /*83fb0*/  HMMA.1688.F32.TF32 R16, R4.reuse, R128, R20 ;  /* 0x000000800410723c */ /* 0x040ff00000081014 */
[C---:B--2---:R-:W-:Y:S07]  /*83fc0*/  HMMA.1688.F32.TF32 R12, R4.reuse, R124, R24 ;  /* 0x0000007c040c723c */ /* 0x044fee0000081018 */
[----:B------:R-:W-:Y:S01]  /*83fd0*/  STL.64 [R1+0x10e0], R52 ;  /* 0x0010e03401007387 */ /* 0x000fe20000100a00 */
[C---:B------:R-:W-:Y:S03]  /*83fe0*/  HMMA.1688.F32.TF32 R20, R4.reuse, R120, R28 ;  /* 0x000000780414723c */ /* 0x040fe6000008101c */
        /* <DEDUP_REMOVED lines=24> */
[C---:B---3--:R-:W-:Y:S03]  /*84170*/  HMMA.1688.F32.TF32 R12, R4.reuse, R88, R56 ;  /* 0x00000058040c723c */ /* 0x048fe60000081038 */
[----:B------:R2:W-:Y:S04]  /*84180*/  STL.64 [R1+0x1050], R20 ;  /* 0x0010501401007387 */ /* 0x0005e80000100a00 */
[----:B------:R3:W-:Y:S04]  /*84190*/  STL.64 [R1+0x1058], R22 ;  /* 0x0010581601007387 */ /* 0x0007e80000100a00 */
[----:B------:R-:W4:Y:S04]  /*841a0*/  LDL.LU R60, [R1+0x2f50] ;  /* 0x002f5000013c7983 */ /* 0x000f280000300800 */
        /* <DEDUP_REMOVED lines=35> */
[----:B-1----:R-:W3:Y:S04]  /*843e0*/  LDL.LU R16, [R1+0x2ff0] ;  /* 0x002ff00001107983 */ /* 0x002ee80000300800 */
        /* <DEDUP_REMOVED lines=77> */
[----:B----4-:R-:W-:Y:S01]  /*848c0*/  HMMA.1688.F32.TF32 R228, R4, R76, R228 ;  /* 0x0000004c04e4723c */ /* 0x010fe200000810e4 */
[----:B------:R-:W-:Y:S04]  /*848d0*/  LDS R4, [R2+0x8280] ;  /* 0x0082800002047984 */ /* 0x000fe80000000800 */
[----:B------:R-:W-:Y:S10]  /*848e0*/  LDS R6, [R2+0xa280] ;  /* 0x00a2800002067984 */ /* 0x000ff40000000800 */
[----:B------:R-:W-:Y:S04]  /*848f0*/  STL.64 [R1+0x1020], R240 ;  /* 0x001020f001007387 */ /* 0x000fe80000100a00 */
[----:B------:R-:W-:Y:S01]  /*84900*/  STL.64 [R1+0x1028], R242 ;  /* 0x001028f201007387 */ /* 0x000fe20000100a00 */
[C---:B------:R-:W-:Y:S03]  /*84910*/  HMMA.1688.F32.TF32 R236, R8.reuse, R192, R236 ;  /* 0x000000c008ec723c */ /* 0x040fe600000810ec */
        /* <DEDUP_REMOVED lines=8> */
[C---:B------:R-:W-:Y:S08]  /*849a0*/  HMMA.1688.F32.TF32 R52, R8.reuse, R180, R196 ;  /* 0x000000b40834723c */ /* 0x040ff000000810c4 */
[C---:B------:R-:W-:Y:S01]  /*849b0*/  HMMA.1688.F32.TF32 R196, R8.reuse, R176, R200 ;  /* 0x000000b008c4723c */ /* 0x040fe200000810c8 */
        /* <DEDUP_REMOVED lines=14> */
[----:B------:R2:W-:Y:S03]  /*84aa0*/  STL.64 [R1+0xfb8], R202 ;  /* 0x000fb8ca01007387 */ /* 0x0005e60000100a00 */
[C---:B------:R-:W-:Y:S07]  /*84ab0*/  HMMA.1688.F32.TF32 R12, R8.reuse, R68, R12 ;  /* 0x00000044080c723c */ /* 0x040fee000008100c */
        /* <DEDUP_REMOVED lines=8> */
[----:B------:R-:W-:Y:S08]  /*84b40*/  STL.64 [R1+0xf88], R202 ;  /* 0x000f88ca01007387 */ /* 0x000ff00000100a00 */
        /* <DEDUP_REMOVED lines=35> */
[----:B---3--:R-:W-:Y:S03]  /*84d80*/  HMMA.1688.F32.TF32 R12, R8, R108, R56 ;  /* 0x0000006c080c723c */ /* 0x008fe60000081038 */
        /* <DEDUP_REMOVED lines=114> */
[----:B---3--:R-:W-:Y:S08]  /*854b0*/  HMMA.1688.F32.TF32 R16, R4, R164, R16 ;  /* 0x000000a40410723c */ /* 0x008ff00000081010 */
[C---:B--2---:R-:W-:Y:S08]  /*854c0*/  HMMA.1688.F32.TF32 R52, R8.reuse, R88, R52 ;  /* 0x000000580834723c */ /* 0x044ff00000081034 */
[C---:B----4-:R-:W-:Y:S08]  /*854d0*/  HMMA.1688.F32.TF32 R232, R8.reuse, R104, R240 ;  /* 0x0000006808e8723c */ /* 0x050ff000000810f0 */
[C---:B------:R-:W-:Y:S08]  /*854e0*/  HMMA.1688.F32.TF32 R240, R8.reuse, R100, R248 ;  /* 0x0000006408f0723c */ /* 0x040ff000000810f8 */
[C---:B------:R-:W-:Y:S07]  /*854f0*/  HMMA.1688.F32.TF32 R228, R8.reuse, R96, R228 ;  /* 0x0000006008e4723c */ /* 0x040fee00000810e4 */
[----:B------:R-:W-:Y:S04]  /*85500*/  STL.64 [R1+0xe80], R232 ;  /* 0x000e80e801007387 */ /* 0x000fe80000100a00 */
[----:B------:R1:W-:Y:S02]  /*85510*/  STL.64 [R1+0xe88], R234 ;  /* 0x000e88ea01007387 */ /* 0x0003e40000100a00 */
[C---:B-1----:R-:W-:Y:S02]  /*85520*/  HMMA.1688.F32.TF32 R232, R8.reuse, R92, R236 ;  /* 0x0000005c08e8723c */ /* 0x042fe400000810ec */
[----:B------:R-:W-:Y:S04]  /*85530*/  STL.64 [R1+0xe70], R240 ;  /* 0x000e70f001007387 */ /* 0x000fe80000100a00 */
[----:B------:R-:W-:Y:S04]  /*85540*/  STL.64 [R1+0xe78], R242 ;  /* 0x000e78f201007387 */ /* 0x000fe80000100a00 */
[----:B------:R-:W-:Y:S01]  /*85550*/  STL.64 [R1+0xe60], R228 ;  /* 0x000e60e401007387 */ /* 0x000fe20000100a00 */
[C---:B------:R-:W-:Y:S03]  /*85560*/  HMMA.1688.F32.TF32 R196, R8.reuse, R80, R196 ;  /* 0x0000005008c4723c */ /* 0x040fe600000810c4 */
[----:B------:R1:W-:Y:S09]  /*85570*/  STL.64 [R1+0xe68], R230 ;  /* 0x000e68e601007387 */ /* 0x0003f20000100a00 */
[----:B------:R-:W-:Y:S01]  /*85580*/  STL.64 [R1+0xe50], R232 ;  /* 0x000e50e801007387 */ /* 0x000fe20000100a00 */
[C---:B-1----:R-:W-:Y:S03]  /*85590*/  HMMA.1688.F32.TF32 R228, R8.reuse, R84, R244 ;  /* 0x0000005408e4723c */ /* 0x042fe600000810f4 */
[----:B------:R-:W-:Y:S04]  /*855a0*/  STL.64 [R1+0xe58], R234 ;  /* 0x000e58ea01007387 */ /* 0x000fe80000100a00 */
[----:B------:R-:W-:Y:S04]  /*855b0*/  STL.64 [R1+0xe40], R52 ;  /* 0x000e403401007387 */ /* 0x000fe80000100a00 */
[----:B------:R1:W-:Y:S02]  /*855c0*/  STL.64 [R1+0xe48], R54 ;  /* 0x000e483601007387 */ /* 0x0003e40000100a00 */
[----:B-1----:R-:W-:Y:S08]  /*855d0*/  HMMA.1688.F32.TF32 R52, R8, R76, R200 ;  /* 0x0000004c0834723c */ /* 0x002ff000000810c8 */
[C---:B------:R-:W-:Y:S02]  /*855e0*/  HMMA.1688.F32.TF32 R8, R4.reuse, R192, R204 ;  /* 0x000000c00408723c */ /* 0x040fe400000810cc */
        /* <DEDUP_REMOVED lines=187> */
[C---:B--2---:R-:W-:Y:S08]  /*861a0*/  HMMA.1688.F32.TF32 R228, R4.reuse, R104, R244 ;  /* 0x0000006804e4723c */ /* 0x044ff000000810f4 */
        /* <DEDUP_REMOVED lines=20> */
[----:B------:R-:W-:Y:S01]  /*862f0*/  STL.64 [R1+0xcd8], R202 ;  /* 0x000cd8ca01007387 */ /* 0x000fe20000100a00 */
[----:B-1----:R-:W-:Y:S03]  /*86300*/  HMMA.1688.F32.TF32 R52, R4, R76, R220 ;  /* 0x0000004c0434723c */ /* 0x002fe600000810dc */
[----:B------:R-:W-:Y:S04]  /*86310*/  STL.64 [R1+0xcc0], R196 ;  /* 0x000cc0c401007387 */ /* 0x000fe80000100a00 */
[----:B------:R1:W-:Y:S01]  /*86320*/  STL.64 [R1+0xcc8], R198 ;  /* 0x000cc8c601007387 */ /* 0x0003e20000100a00 */
[C---:B------:R-:W-:Y:S03]  /*86330*/  HMMA.1688.F32.TF32 R12, R8.reuse, R188, R12 ;  /* 0x000000bc080c723c */ /* 0x040fe6000008100c */
[----:B------:R-:W-:Y:S04]  /*86340*/  LDS R4, [R2+0x8380] ;  /* 0x0083800002047984 */ /* 0x000fe80000000800 */
[----:B------:R-:W-:Y:S01]  /*86350*/  LDS R6, [R2+0xa380] ;  /* 0x00a3800002067984 */ /* 0x000fe20000000800 */
[C---:B-1----:R-:W-:Y:S03]  /*86360*/  HMMA.1688.F32.TF32 R196, R8.reuse, R192, R224 ;  /* 0x000000c008c4723c */ /* 0x042fe600000810e0 */
[----:B------:R-:W-:Y:S04]  /*86370*/  LDS R5, [R0+0x8380] ;  /* 0x0083800000057984 */ /* 0x000fe80000000800 */
[----:B------:R-:W1:Y:S04]  /*86380*/  LDS R7, [R0+0xa380] ;  /* 0x00a3800000077984 */ /* 0x000e680000000800 */
[----:B------:R-:W-:Y:S04]  /*86390*/  STL.64 [R1+0x280], R52 ;  /* 0x0002803401007387 */ /* 0x000fe80000100a00 */
[----:B------:R2:W-:Y:S08]  /*863a0*/  STL.64 [R1+0x288], R54 ;  /* 0x0002883601007387 */ /* 0x0005f00000100a00 */
[----:B------:R-:W-:Y:S01]  /*863b0*/  STL.64 [R1+0xcb0], R196 ;  /* 0x000cb0c401007387 */ /* 0x000fe20000100a00 */
[C---:B--2---:R-:W-:Y:S03]  /*863c0*/  HMMA.1688.F32.TF32 R52, R8.reuse, R184, R16 ;  /* 0x000000b80834723c */ /* 0x044fe60000081010 */
[----:B------:R-:W-:Y:S04]  /*863d0*/  STL.64 [R1+0xcb8], R198 ;  /* 0x000cb8c601007387 */ /* 0x000fe80000100a00 */
[----:B------:R-:W-:Y:S01]  /*863e0*/  STL.64 [R1+0xca0], R12 ;  /* 0x000ca00c01007387 */ /* 0x000fe20000100a00 */
[C---:B------:R-:W-:Y:S03]  /*863f0*/  HMMA.1688.F32.TF32 R16, R8.reuse, R180, R20 ;  /* 0x000000b40810723c */ /* 0x040fe60000081014 */
[----:B------:R2:W-:Y:S05]  /*86400*/  STL.64 [R1+0xca8], R14 ;  /* 0x000ca80e01007387 */ /* 0x0005ea0000100a00 */
[C---:B--2---:R-:W-:Y:S07]  /*86410*/  HMMA.1688.F32.TF32 R12, R8.reuse, R176, R24 ;  /* 0x000000b0080c723c */ /* 0x044fee0000081018 */
[----:B------:R-:W-:Y:S04]  /*86420*/  STL.64 [R1+0xc90], R52 ;  /* 0x000c903401007387 */ /* 0x000fe80000100a00 */
[----:B------:R-:W-:Y:S01]  /*86430*/  STL.64 [R1+0xc98], R54 ;  /* 0x000c983601007387 */ /* 0x000fe20000100a00 */
[C---:B------:R-:W-:Y:S03]  /*86440*/  HMMA.1688.F32.TF32 R20, R8.reuse, R172, R28 ;  /* 0x000000ac0814723c */ /* 0x040fe6000008101c */
[----:B------:R-:W-:Y:S04]  /*86450*/  STL.64 [R1+0xc80], R16 ;  /* 0x000c801001007387 */ /* 0x000fe80000100a00 */
[----:B------:R2:W-:Y:S04]  /*86460*/  STL.64 [R1+0xc88], R18 ;  /* 0x000c881201007387 */ /* 0x0005e80000100a00 */
[----:B------:R-:W-:Y:S01]  /*86470*/  STL.64 [R1+0xc70], R12 ;  /* 0x000c700c01007387 */ /* 0x000fe20000100a00 */
[C---:B--2---:R-:W-:Y:S03]  /*86480*/  HMMA.1688.F32.TF32 R16, R8.reuse, R168, R32 ;  /* 0x000000a80810723c */ /* 0x044fe60000081020 */
[----:B------:R2:W-:Y:S05]  /*86490*/  STL.64 [R1+0xc78], R14 ;  /* 0x000c780e01007387 */ /* 0x0005ea0000100a00 */
[C---:B--2---:R-:W-:Y:S03]  /*864a0*/  HMMA.1688.F32.TF32 R12, R8.reuse, R164, R36 ;  /* 0x000000a4080c723c */ /* 0x044fe60000081024 */
[----:B------:R-:W-:Y:S04]  /*864b0*/  STL.64 [R1+0xc60], R20 ;  /* 0x000c601401007387 */ /* 0x000fe80000100a00 */
[----:B------:R2:W-:Y:S08]  /*864c0*/  STL.64 [R1+0xc68], R22 ;  /* 0x000c681601007387 */ /* 0x0005f00000100a00 */
        /* <DEDUP_REMOVED lines=50> */
[----:B-1----:R-:W4:Y:S04]  /*867f0*/  LDL.LU R12, [R1+0x2b80] ;  /* 0x002b8000010c7983 */ /* 0x002f280000300800 */
        /* <DEDUP_REMOVED lines=88> */
[----:B------:R1:W-:Y:S04]  /*86d80*/  STL.64 [R1+0xbd0], R236 ;  /* 0x000bd0ec01007387 */ /* 0x0003e80000100a00 */
[----:B------:R-:W-:Y:S04]  /*86d90*/  STL.64 [R1+0xbd8], R238 ;  /* 0x000bd8ee01007387 */ /* 0x000fe80000100a00 */
[----:B-1----:R-:W2:Y:S04]  /*86da0*/  LDL.LU R237, [R1+0x80a0] ;  /* 0x0080a00001ed7983 */ /* 0x002ea80000300800 */
[----:B------:R-:W-:Y:S04]  /*86db0*/  STL.64 [R1+0xbc0], R244 ;  /* 0x000bc0f401007387 */ /* 0x000fe80000100a00 */
[----:B------:R1:W-:Y:S04]  /*86dc0*/  STL.64 [R1+0xbc8], R246 ;  /* 0x000bc8f601007387 */ /* 0x0003e80000100a00 */
[----:B-1----:R-:W3:Y:S04]  /*86dd0*/  LDL.LU.64 R246, [R1+0x8098] ;  /* 0x0080980001f67983 */ /* 0x002ee80000300a00 */
[----:B------:R-:W4:Y:S04]  /*86de0*/  LDL.LU.64 R244, [R1+0x8090] ;  /* 0x0080900001f47983 */ /* 0x000f280000300a00 */
[----:B------:R1:W-:Y:S04]  /*86df0*/  STL.64 [R1+0xbb0], R28 ;  /* 0x000bb01c01007387 */ /* 0x0003e80000100a00 */
[----:B------:R-:W-:Y:S04]  /*86e00*/  STL.64 [R1+0xbb8], R30 ;  /* 0x000bb81e01007387 */ /* 0x000fe80000100a00 */
[----:B-1----:R-:W2:Y:S04]  /*86e10*/  LDL.LU.64 R28, [R1+0x8088] ;  /* 0x00808800011c7983 */ /* 0x002ea80000300a00 */
[----:B------:R-:W-:Y:S04]  /*86e20*/  STL.64 [R1+0xba0], R232 ;  /* 0x000ba0e801007387 */ /* 0x000fe80000100a00 */
[----:B------:R1:W-:Y:S02]  /*86e30*/  STL.64 [R1+0xba8], R234 ;  /* 0x000ba8ea01007387 */ /* 0x0003e40000100a00 */
[C---:B-1----:R-:W-:Y:S08]  /*86e40*/  HMMA.1688.F32.TF32 R232, R8.reuse, R128, R240 ;  /* 0x0000008008e8723c */ /* 0x042ff000000810f0 */
[C---:B------:R-:W-:Y:S08]  /*86e50*/  HMMA.1688.F32.TF32 R240, R8.reuse, R124, R248 ;  /* 0x0000007c08f0723c */ /* 0x040ff000000810f8 */
[C---:B------:R-:W-:Y:S07]  /*86e60*/  HMMA.1688.F32.TF32 R52, R8.reuse, R116, R52 ;  /* 0x000000740834723c */ /* 0x040fee0000081034 */
[----:B------:R-:W-:Y:S04]  /*86e70*/  STL.64 [R1+0xb90], R232 ;  /* 0x000b90e801007387 */ /* 0x000fe80000100a00 */
[----:B------:R1:W-:Y:S02]  /*86e80*/  STL.64 [R1+0xb98], R234 ;  /* 0x000b98ea01007387 */ /* 0x0003e40000100a00 */
[C---:B-1----:R-:W-:Y:S02]  /*86e90*/  HMMA.1688.F32.TF32 R232, R8.reuse, R120, R228 ;  /* 0x0000007808e8723c */ /* 0x042fe400000810e4 */
[----:B------:R-:W-:Y:S04]  /*86ea0*/  STL.64 [R1+0xb80], R240 ;  /* 0x000b80f001007387 */ /* 0x000fe80000100a00 */
[----:B------:R-:W-:Y:S02]  /*86eb0*/  STL.64 [R1+0xb88], R242 ;  /* 0x000b88f201007387 */ /* 0x000fe40000100a00 */
        /* <DEDUP_REMOVED lines=15> */
[C---:B-1----:R-:W-:Y:S01]  /*86fb0*/  HMMA.1688.F32.TF32 R52, R8.reuse, R92, R216 ;  /* 0x0000005c0834723c */ /* 0x042fe200000810d8 */
[----:B------:R-:W-:Y:S04]  /*86fc0*/  STL.64 [R1+0xb20], R200 ;  /* 0x000b20c801007387 */ /* 0x000fe80000100a00 */
[----:B------:R1:W-:Y:S10]  /*86fd0*/  STL.64 [R1+0xb28], R202 ;  /* 0x000b28ca01007387 */ /* 0x0003f40000100a00 */
[----:B------:R-:W-:Y:S04]  /*86fe0*/  STL.64 [R1+0xb10], R196 ;  /* 0x000b10c401007387 */ /* 0x000fe80000100a00 */
[----:B------:R1:W-:Y:S02]  /*86ff0*/  STL.64 [R1+0xb18], R198 ;  /* 0x000b18c601007387 */ /* 0x0003e40000100a00 */
[C---:B-1----:R-:W-:Y:S02]  /*87000*/  HMMA.1688.F32.TF32 R200, R8.reuse, R88, R220 ;  /* 0x0000005808c8723c */ /* 0x042fe400000810dc */
[----:B------:R-:W-:Y:S06]  /*87010*/  STL.64 [R1+0xb00], R52 ;  /* 0x000b003401007387 */ /* 0x000fec0000100a00 */
[C---:B------:R-:W-:Y:S01]  /*87020*/  HMMA.1688.F32.TF32 R196, R8.reuse, R84, R224 ;  /* 0x0000005408c4723c */ /* 0x040fe200000810e0 */
[----:B------:R1:W-:Y:S07]  /*87030*/  STL.64 [R1+0xb08], R54 ;  /* 0x000b083601007387 */ /* 0x0003ee0000100a00 */
[C---:B-1----:R-:W-:Y:S08]  /*87040*/  HMMA.1688.F32.TF32 R52, R8.reuse, R80, R12 ;  /* 0x000000500834723c */ /* 0x042ff0000008100c */
[----:B------:R-:W-:Y:S01]  /*87050*/  HMMA.1688.F32.TF32 R12, R8, R76, R16 ;  /* 0x0000004c080c723c */ /* 0x000fe20000081010 */
        /* <DEDUP_REMOVED lines=14> */
[----:B------:R1:W-:Y:S02]  /*87140*/  STL.64 [R1+0x258], R18 ;  /* 0x0002581201007387 */ /* 0x0003e40000100a00 */
[C---:B-1----:R-:W-:Y:S07]  /*87150*/  HMMA.1688.F32.TF32 R8, R4.reuse, R180, R36 ;  /* 0x000000b40408723c */ /* 0x042fee0000081024 */
[----:B------:R-:W-:Y:S01]  /*87160*/  STL.64 [R1+0x240], R12 ;  /* 0x0002400c01007387 */ /* 0x000fe20000100a00 */
[C---:B------:R-:W-:Y:S03]  /*87170*/  HMMA.1688.F32.TF32 R16, R4.reuse, R176, R40 ;  /* 0x000000b00410723c */ /* 0x040fe60000081028 */
        /* <DEDUP_REMOVED lines=10> */
[C---:B-1----:R-:W-:Y:S07]  /*87220*/  HMMA.1688.F32.TF32 R12, R4.reuse, R160, R60 ;  /* 0x000000a0040c723c */ /* 0x042fee000008103c */
[----:B------:R-:W-:Y:S04]  /*87230*/  STL.64 [R1+0x200], R8 ;  /* 0x0002000801007387 */ /* 0x000fe80000100a00 */
[----:B------:R-:W-:Y:S04]  /*87240*/  STL.64 [R1+0x208], R10 ;  /* 0x0002080a01007387 */ /* 0x000fe80000100a00 */
[----:B------:R-:W-:Y:S04]  /*87250*/  STL.64 [R1+0x1f0], R16 ;  /* 0x0001f01001007387 */ /* 0x000fe80000100a00 */
[----:B------:R-:W-:Y:S04]  /*87260*/  STL.64 [R1+0x1f8], R18 ;  /* 0x0001f81201007387 */ /* 0x000fe80000100a00 */
[----:B------:R-:W-:Y:S04]  /*87270*/  LDS R8, [R2+0x8400] ;  /* 0x0084000002087984 */ /* 0x000fe80000000800 */
[----:B------:R-:W-:Y:S04]  /*87280*/  LDS R10, [R2+0xa400] ;  /* 0x00a40000020a7984 */ /* 0x000fe80000000800 */
[----:B------:R-:W-:Y:S04]  /*87290*/  STL.64 [R1+0x1e0], R12 ;  /* 0x0001e00c01007387 */ /* 0x000fe80000100a00 */
[----:B------:R1:W-:Y:S04]  /*872a0*/  STL.64 [R1+0x1e8], R14 ;  /* 0x0001e80e01007387 */ /* 0x0003e80000100a00 */
[----:B------:R-:W3:Y:S04]  /*872b0*/  LDL.LU R64, [R1+0x2a20] ;  /* 0x002a200001407983 */ /* 0x000ee80000300800 */
[----:B------:R-:W-:Y:S01]  /*872c0*/  LDS R9, [R0+0x8400] ;  /* 0x0084000000097984 */ /* 0x000fe20000000800 */
[C---:B-1----:R-:W-:Y:S03]  /*872d0*/  HMMA.1688.F32.TF32 R12, R4.reuse, R156, R56 ;  /* 0x0000009c040c723c */ /* 0x042fe60000081038 */
[----:B------:R-:W1:Y:S11]  /*872e0*/  LDS R11, [R0+0xa400] ;  /* 0x00a40000000b7984 */ /* 0x000e760000000800 */
[----:B------:R-:W-:Y:S09]  /*872f0*/  @!UPT UIADD3 URZ, URZ, URZ, URZ ;  /* 0x0000003f3f3ff290 */ /* 0x000ff2000fffe03f */
        /* <DEDUP_REMOVED lines=92> */
[C---:B--2---:R-:W-:Y:S08]  /*878c0*/  HMMA.1688.F32.TF32 R200, R4.reuse, R144, R200 ;  /* 0x0000009004c8723c */ /* 0x044ff000000810c8 */
[C---:B---3--:R-:W-:Y:S08]  /*878d0*/  HMMA.1688.F32.TF32 R240, R4.reuse, R152, R248 ;  /* 0x0000009804f0723c */ /* 0x048ff000000810f8 */
[C---:B----4-:R-:W-:Y:S08]  /*878e0*/  HMMA.1688.F32.TF32 R232, R4.reuse, R68, R228 ;  /* 0x0000004404e8723c */ /* 0x050ff000000810e4 */
        /* <DEDUP_REMOVED lines=15> */
[----:B------:R1:W-:Y:S10]  /*879e0*/  STL.64 [R1+0xa68], R198 ;  /* 0x000a68c601007387 */ /* 0x0003f40000100a00 */
[----:B------:R-:W-:Y:S01]  /*879f0*/  MOV R247, R52 ;  /* 0x0000003400f77202 */ /* 0x000fe20000000f00 */
[----:B-1----:R-:W-:Y:S01]  /*87a00*/  HMMA.1688.F32.TF32 R196, R4, R132, R212 ;  /* 0x0000008404c4723c */ /* 0x002fe200000810d4 */
[----:B------:R-:W-:Y:S01]  /*87a10*/  IMAD.MOV.U32 R239, RZ, RZ, R53 ;  /* 0x000000ffffef7224 */ /* 0x000fe200078e0035 */
[----:B------:R-:W-:Y:S01]  /*87a20*/  MOV R236, R55 ;  /* 0x0000003700ec7202 */ /* 0x000fe20000000f00 */
[----:B------:R-:W-:-:S05]  /*87a30*/  IMAD.MOV.U32 R238, RZ, RZ, R54 ;  /* 0x000000ffffee7224 */ /* 0x000fca00078e0036 */
[C---:B------:R-:W-:Y:S08]  /*87a40*/  HMMA.1688.F32.TF32 R52, R4.reuse, R128, R216 ;  /* 0x000000800434723c */ /* 0x040ff000000810d8 */
        /* <DEDUP_REMOVED lines=36> */
[----:B-1----:R-:W-:Y:S01]  /*87c90*/  HMMA.1688.F32.TF32 R12, R4, R76, R60 ;  /* 0x0000004c040c723c */ /* 0x002fe2000008103c */
[----:B------:R-:W-:-:S06]  /*87ca0*/  IMAD.MOV.U32 R58, RZ, RZ, R252 ;  /* 0x000000ffff3a7224 */ /* 0x000fcc00078e00fc */
        /* <DEDUP_REMOVED lines=14> */
[----:B------:R3:W-:Y:S04]  /*87d90*/  STL [R1+0x968], R14 ;  /* 0x0009680e01007387 */ /* 0x0007e80000100800 */
        /* <DEDUP_REMOVED lines=28> */
[----:B------:R-:W4:Y:S04]  /*87f60*/  LDL.LU R19, [R1+0x29ec] ;  /* 0x0029ec0001137983 */ /* 0x000f280000300800 */
[----:B-1----:R-:W4:Y:S04]  /*87f70*/  LDL.LU R12, [R1+0x29f0] ;  /* 0x0029f000010c7983 */ /* 0x002f280000300800 */
[----:B------:R-:W4:Y:S04]  /*87f80*/  LDL.LU R13, [R1+0x29f4] ;  /* 0x0029f400010d7983 */ /* 0x000f280000300800 */
[----:B---3--:R-:W4:Y:S04]  /*87f90*/  LDL.LU R14, [R1+0x29f8] ;  /* 0x0029f800010e7983 */ /* 0x008f280000300800 */
        /* <DEDUP_REMOVED lines=17> */
[----:B------:R-:W-:Y:S01]  /*880b0*/  IMAD.MOV.U32 R59, RZ, RZ, R3 ;  /* 0x000000ffff3b7224 */ /* 0x000fe200078e0003 */
[----:B------:R-:W-:Y:S01]  /*880c0*/  MOV R57, R244 ;  /* 0x000000f400397202 */ /* 0x000fe20000000f00 */
[----:B------:R-:W-:-:S02]  /*880d0*/  IMAD.MOV.U32 R58, RZ, RZ, R237 ;  /* 0x000000ffff3a7224 */ /* 0x000fc400078e00ed */
[----:B------:R-:W-:Y:S01]  /*880e0*/  IMAD.MOV.U32 R56, RZ, RZ, R246 ;  /* 0x000000ffff387224 */ /* 0x000fe200078e00f6 */
[----:B------:R1:W-:Y:S01]  /*880f0*/  STL [R1+0x7d50], R252 ;  /* 0x007d50fc01007387 */ /* 0x0003e20000100800 */
[C---:B--2---:R-:W-:Y:S11]  /*88100*/  HMMA.1688.F32.TF32 R52, R8.reuse, R188, R224 ;  /* 0x000000bc0834723c */ /* 0x044ff600000810e0 */
[----:B------:R-:W-:Y:S11]  /*88110*/  @!UPT UIADD3 URZ, URZ, URZ, URZ ;  /* 0x0000003f3f3ff290 */ /* 0x000ff6000fffe03f */
[----:B------:R-:W-:Y:S02]  /*88120*/  @!UPT UIADD3 URZ, URZ, URZ, URZ ;  /* 0x0000003f3f3ff290 */ /* 0x000fe4000fffe03f */
[----:B------:R-:W-:Y:S01]  /*88130*/  MOV R3, R55 ;  /* 0x0000003700037202 */ /* 0x000fe20000000f00 */
[----:B------:R-:W-:Y:S01]  /*88140*/  IMAD.MOV.U32 R237, RZ, RZ, R54 ;  /* 0x000000ffffed7224 */ /* 0x000fe200078e0036 */
[----:B------:R-:W-:Y:S01]  /*88150*/  MOV R246, R52 ;  /* 0x0000003400f67202 */ /* 0x000fe20000000f00 */
[----:B------:R-:W-:Y:S02]  /*88160*/  IMAD.MOV.U32 R244, RZ, RZ, R53 ;  /* 0x000000fffff47224 */ /* 0x000fe400078e0035 */
[----:B------:R-:W-:Y:S01]  /*88170*/  STL [R1+0x7d60], R3 ;  /* 0x007d600301007387 */ /* 0x000fe20000100800 */
[----:B----4-:R-:W-:Y:S03]  /*88180*/  HMMA.1688.F32.TF32 R12, R8, R184, R12 ;  /* 0x000000b8080c723c */ /* 0x010fe6000008100c */
[----:B------:R-:W-:Y:S04]  /*88190*/  STL [R1+0x7d5c], R237 ;  /* 0x007d5ced01007387 */ /* 0x000fe80000100800 */
[----:B------:R-:W-:Y:S04]  /*881a0*/  STL [R1+0x7d58], R244 ;  /* 0x007d58f401007387 */ /* 0x000fe80000100800 */
[----:B------:R-:W-:Y:S11]  /*881b0*/  STL [R1+0x7d54], R246 ;  /* 0x007d54f601007387 */ /* 0x000ff60000100800 */
[----:B------:R-:W-:Y:S01]  /*881c0*/  @!UPT UIADD3 URZ, URZ, URZ, URZ ;  /* 0x0000003f3f3ff290 */ /* 0x000fe2000fffe03f */
[----:B------:R-:W-:Y:S01]  /*881d0*/  STL.64 [R1+0x940], R12 ;  /* 0x0009400c01007387 */ /* 0x000fe20000100a00 */
[----:B-1----:R-:W-:-:S03]  /*881e0*/  IMAD.MOV.U32 R252, RZ, RZ, R15 ;  /* 0x000000fffffc7224 */ /* 0x002fc600078e000f */
[----:B------:R1:W-:Y:S02]  /*881f0*/  STL [R1+0x948], R14 ;  /* 0x0009480e01007387 */ /* 0x0003e40000100800 */
[C---:B-1----:R-:W-:Y:S11]  /*88200*/  HMMA.1688.F32.TF32 R12, R8.reuse, R180, R16 ;  /* 0x000000b4080c723c */ /* 0x042ff60000081010 */
[----:B------:R-:W-:Y:S11]  /*88210*/  @!UPT UIADD3 URZ, URZ, URZ, URZ ;  /* 0x0000003f3f3ff290 */ /* 0x000ff6000fffe03f */
[----:B------:R-:W-:Y:S02]  /*88220*/  @!UPT UIADD3 URZ, URZ, URZ, URZ ;  /* 0x0000003f3f3ff290 */ /* 0x000fe4000fffe03f */
[----:B------:R-:W-:Y:S01]  /*88230*/  IMAD.MOV.U32 R3, RZ, RZ, R12 ;  /* 0x000000ffff037224 */ /* 0x000fe200078e000c */
[----:B------:R-:W-:Y:S01]  /*88240*/  MOV R237, R13 ;  /* 0x0000000d00ed7202 */ /* 0x000fe20000000f00 */
[----:B------:R-:W-:Y:S02]  /*88250*/  IMAD.MOV.U32 R244, RZ, RZ, R14 ;  /* 0x000000fffff47224 */ /* 0x000fe400078e000e */
[----:B------:R-:W-:Y:S02]  /*88260*/  IMAD.MOV.U32 R246, RZ, RZ, R15 ;  /* 0x000000fffff67224 */ /* 0x000fe400078e000f */
[C---:B---3--:R-:W-:Y:S03]  /*88270*/  HMMA.1688.F32.TF32 R12, R8.reuse, R176, R20 ;  /* 0x000000b0080c723c */ /* 0x048fe60000081014 */
[----:B------:R-:W-:Y:S04]  /*88280*/  STL.64 [R1+0x7f90], R246 ;  /* 0x007f90f601007387 */ /* 0x000fe80000100a00 */
[----:B------:R-:W-:Y:S01]  /*88290*/  STL.64 [R1+0x7f88], R244 ;  /* 0x007f88f401007387 */ /* 0x000fe20000100a00 */
[C---:B------:R-:W-:Y:S03]  /*882a0*/  HMMA.1688.F32.TF32 R20, R8.reuse, R172, R24 ;  /* 0x000000ac0814723c */ /* 0x040fe60000081018 */
[----:B------:R-:W-:Y:S04]  /*882b0*/  STL.64 [R1+0x7d70], R238 ;  /* 0x007d70ee01007387 */ /* 0x000fe80000100a00 */
[----:B------:R-:W-:Y:S01]  /*882c0*/  STL.64 [R1+0x7d68], R236 ;  /* 0x007d68ec01007387 */ /* 0x000fe20000100a00 */
        /* <DEDUP_REMOVED lines=21> */
[----:B-1----:R-:W-:Y:S07]  /*88420*/  HMMA.1688.F32.TF32 R12, R8, R148, R56 ;  /* 0x00000094080c723c */ /* 0x002fee0000081038 */
[----:B------:R1:W-:Y:S04]  /*88430*/  STL.64 [R1+0x8b0], R20 ;  /* 0x0008b01401007387 */ /* 0x0003e80000100a00 */
[----:B------:R2:W-:Y:S04]  /*88440*/  STL.64 [R1+0x8b8], R22 ;  /* 0x0008b81601007387 */ /* 0x0005e80000100a00 */
[----:B------:R-:W3:Y:S04]  /*88450*/  LDL.LU R64, [R1+0x1ba0] ;  /* 0x001ba00001407983 */ /* 0x000ee80000300800 */
[----:B------:R4:W-:Y:S01]  /*88460*/  STL.64 [R1+0x8a0], R16 ;  /* 0x0008a01001007387 */ /* 0x0009e20000100a00 */
[----:B------:R-:W-:-:S03]  /*88470*/  MOV R66, R28 ;  /* 0x0000001c00427202 */ /* 0x000fc60000000f00 */
[----:B------:R1:W-:Y:S04]  /*88480*/  STL.64 [R1+0x8a8], R18 ;  /* 0x0008a81201007387 */ /* 0x0003e80000100a00 */
[----:B------:R1:W-:Y:S04]  /*88490*/  STL.64 [R1+0x890], R12 ;  /* 0x0008900c01007387 */ /* 0x0003e80000100a00 */
[----:B------:R1:W-:Y:S04]  /*884a0*/  STL.64 [R1+0x898], R14 ;  /* 0x0008980e01007387 */ /* 0x0003e80000100a00 */
[----:B------:R-:W3:Y:S04]  /*884b0*/  LDL.LU R65, [R1+0x1ba4] ;  /* 0x001ba40001417983 */ /* 0x000ee80000300800 */
[----:B------:R-:W2:Y:S01]  /*884c0*/  LDL.LU R28, [R1+0x8080] ;  /* 0x00808000011c7983 */ /* 0x000ea20000300800 */
[----:B------:R-:W-:-:S03]  /*884d0*/  IMAD.MOV.U32 R51, RZ, RZ, R29 ;  /* 0x000000ffff337224 */ /* 0x000fc600078e001d */
[----:B------:R-:W3:Y:S04]  /*884e0*/  LDL.LU R67, [R1+0x1bac] ;  /* 0x001bac0001437983 */ /* 0x000ee80000300800 */
[----:B------:R-:W3:Y:S04]  /*884f0*/  LDL.LU R48, [R1+0x1c00] ;  /* 0x001c000001307983 */ /* 0x000ee80000300800 */
[----:B------:R-:W3:Y:S04]  /*88500*/  LDL.LU R49, [R1+0x1c04] ;  /* 0x001c040001317983 */ /* 0x000ee80000300800 */
[----:B------:R-:W3:Y:S04]  /*88510*/  LDL.LU R50, [R1+0x1c08] ;  /* 0x001c080001327983 */ /* 0x000ee80000300800 */
[----:B------:R-:W3:Y:S01]  /*88520*/  LDL.LU R29, [R1+0x807c] ;  /* 0x00807c00011d7983 */ /* 0x000ee20000300800 */
[----:B--2---:R-:W-:-:S03]  /*88530*/  IMAD.MOV.U32 R44, RZ, RZ, R28 ;  /* 0x000000ffff2c7224 */ /* 0x004fc600078e001c */
[----:B------:R-:W2:Y:S04]  /*88540*/  LDL.LU R28, [R1+0x8078] ;  /* 0x00807800011c7983 */ /* 0x000ea80000300800 */
[----:B------:R-:W4:Y:S04]  /*88550*/  LDL.LU R45, [R1+0x1c14] ;  /* 0x001c1400012d7983 */ /* 0x000f280000300800 */
[----:B------:R-:W4:Y:S04]  /*88560*/  LDL.LU R46, [R1+0x1c18] ;  /* 0x001c1800012e7983 */ /* 0x000f280000300800 */
[----:B------:R-:W4:Y:S04]  /*88570*/  LDL.LU R47, [R1+0x1c1c] ;  /* 0x001c1c00012f7983 */ /* 0x000f280000300800 */
[----:B------:R-:W4:Y:S01]  /*88580*/  LDL.LU R36, [R1+0x1c40] ;  /* 0x001c400001247983 */ /* 0x000f220000300800 */
[----:B---3--:R-:W-:-:S03]  /*88590*/  MOV R37, R29 ;  /* 0x0000001d00257202 */ /* 0x008fc60000000f00 */
[----:B------:R-:W3:Y:S01]  /*885a0*/  LDL.LU R29, [R1+0x8074] ;  /* 0x00807400011d7983 */ /* 0x000ee20000300800 */
[----:B--2---:R-:W-:-:S03]  /*885b0*/  IMAD.MOV.U32 R38, RZ, RZ, R28 ;  /* 0x000000ffff267224 */ /* 0x004fc600078e001c */
[----:B------:R-:W3:Y:S04]  /*885c0*/  LDL.LU R28, [R1+0x8070] ;  /* 0x00807000011c7983 */ /* 0x000ee80000300800 */
[----:B------:R-:W2:Y:S04]  /*885d0*/  LDL.LU R39, [R1+0x1c4c] ;  /* 0x001c4c0001277983 */ /* 0x000ea80000300800 */
[----:B------:R-:W2:Y:S04]  /*885e0*/  LDL.LU R32, [R1+0x2030] ;  /* 0x0020300001207983 */ /* 0x000ea80000300800 */
[----:B------:R-:W2:Y:S04]  /*885f0*/  LDL.LU R33, [R1+0x2034] ;  /* 0x0020340001217983 */ /* 0x000ea80000300800 */
[----:B------:R-:W2:Y:S04]  /*88600*/  LDL.LU R34, [R1+0x2038] ;  /* 0x0020380001227983 */ /* 0x000ea80000300800 */
[----:B------:R-:W2:Y:S04]  /*88610*/  LDL.LU R35, [R1+0x203c] ;  /* 0x00203c0001237983 */ /* 0x000ea80000300800 */
[----:B------:R-:W3:Y:S04]  /*88620*/  LDL.LU R30, [R1+0x2048] ;  /* 0x00204800011e7983 */ /* 0x000ee80000300800 */
[----:B------:R-:W3:Y:S04]  /*88630*/  LDL.LU R31, [R1+0x204c] ;  /* 0x00204c00011f7983 */ /* 0x000ee80000300800 */
[----:B-1----:R-:W2:Y:S04]  /*88640*/  LDL.LU R20, [R1+0x2060] ;  /* 0x0020600001147983 */ /* 0x002ea80000300800 */
[----:B------:R-:W2:Y:S04]  /*88650*/  LDL.LU R21, [R1+0x2064] ;  /* 0x0020640001157983 */ /* 0x000ea80000300800 */
[----:B------:R-:W2:Y:S04]  /*88660*/  LDL.LU R22, [R1+0x2068] ;  /* 0x0020680001167983 */ /* 0x000ea80000300800 */
[----:B------:R-:W2:Y:S04]  /*88670*/  LDL.LU R23, [R1+0x206c] ;  /* 0x00206c0001177983 */ /* 0x000ea80000300800 */
[----:B----4-:R-:W4:Y:S04]  /*88680*/  LDL.LU R16, [R1+0x2830] ;  /* 0x0028300001107983 */ /* 0x010f280000300800 */
        /* <DEDUP_REMOVED lines=87> */
[----:B------:R1:W-:Y:S04]  /*88c00*/  STL.64 [R1+0x880], R196 ;  /* 0x000880c401007387 */ /* 0x0003e80000100a00 */
[----:B------:R-:W-:Y:S04]  /*88c10*/  STL.64 [R1+0x888], R198 ;  /* 0x000888c601007387 */ /* 0x000fe80000100a00 */
[----:B-1----:R-:W2:Y:S04]  /*88c20*/  LDL.LU.64 R196, [R1+0x8068] ;  /* 0x0080680001c47983 */ /* 0x002ea80000300a00 */
[----:B------:R1:W-:Y:S04]  /*88c30*/  STL.64 [R1+0x870], R200 ;  /* 0x000870c801007387 */ /* 0x0003e80000100a00 */
[----:B------:R-:W-:Y:S04]  /*88c40*/  STL.64 [R1+0x878], R202 ;  /* 0x000878ca01007387 */ /* 0x000fe80000100a00 */
[----:B-1----:R-:W3:Y:S04]  /*88c50*/  LDL.LU.64 R200, [R1+0x8060] ;  /* 0x0080600001c87983 */ /* 0x002ee80000300a00 */
[----:B------:R1:W-:Y:S04]  /*88c60*/  STL.64 [R1+0x860], R220 ;  /* 0x000860dc01007387 */ /* 0x0003e80000100a00 */
[----:B------:R-:W-:Y:S04]  /*88c70*/  STL.64 [R1+0x868], R222 ;  /* 0x000868de01007387 */ /* 0x000fe80000100a00 */
[----:B-1----:R-:W4:Y:S01]  /*88c80*/  LDL.LU.64 R220, [R1+0x8058] ;  /* 0x0080580001dc7983 */ /* 0x002f220000300a00 */
[C---:B------:R-:W-:Y:S08]  /*88c90*/  HMMA.1688.F32.TF32 R236, R8.reuse, R132, R236 ;  /* 0x0000008408ec723c */ /* 0x040ff000000810ec */
[C---:B------:R-:W-:Y:S11]  /*88ca0*/  HMMA.1688.F32.TF32 R232, R8.reuse, R124, R232 ;  /* 0x0000007c08e8723c */ /* 0x040ff600000810e8 */
[----:B------:R-:W-:Y:S04]  /*88cb0*/  @!UPT UIADD3 URZ, URZ, URZ, URZ ;  /* 0x0000003f3f3ff290 */ /* 0x000fe8000fffe03f */
[----:B------:R-:W-:Y:S04]  /*88cc0*/  STL.64 [R1+0x850], R236 ;  /* 0x000850ec01007387 */ /* 0x000fe80000100a00 */
[----:B------:R1:W-:Y:S02]  /*88cd0*/  STL.64 [R1+0x858], R238 ;  /* 0x000858ee01007387 */ /* 0x0003e40000100a00 */
[C---:B-1----:R-:W-:Y:S08]  /*88ce0*/  HMMA.1688.F32.TF32 R236, R8.reuse, R128, R244 ;  /* 0x0000008008ec723c */ /* 0x042ff000000810f4 */
[C---:B------:R-:W-:Y:S08]  /*88cf0*/  HMMA.1688.F32.TF32 R240, R8.reuse, R120, R240 ;  /* 0x0000007808f0723c */ /* 0x040ff000000810f0 */
[C---:B------:R-:W-:Y:S07]  /*88d00*/  HMMA.1688.F32.TF32 R52, R8.reuse, R108, R52 ;  /* 0x0000006c0834723c */ /* 0x040fee0000081034 */
[----:B------:R-:W-:Y:S04]  /*88d10*/  STL.64 [R1+0x840], R236 ;  /* 0x000840ec01007387 */ /* 0x000fe80000100a00 */
[----:B------:R1:W-:Y:S04]  /*88d20*/  STL.64 [R1+0x848], R238 ;  /* 0x000848ee01007387 */ /* 0x0003e80000100a00 */
[----:B------:R-:W-:Y:S04]  /*88d30*/  STL.64 [R1+0x830], R232 ;  /* 0x000830e801007387 */ /* 0x000fe80000100a00 */
[----:B------:R1:W-:Y:S02]  /*88d40*/  STL.64 [R1+0x838], R234 ;  /* 0x000838ea01007387 */ /* 0x0003e40000100a00 */
[C---:B-1----:R-:W-:Y:S08]  /*88d50*/  HMMA.1688.F32.TF32 R236, R8.reuse, R116, R248 ;  /* 0x0000007408ec723c */ /* 0x042ff000000810f8 */
[C---:B------:R-:W-:Y:S01]  /*88d60*/  HMMA.1688.F32.TF32 R232, R8.reuse, R112, R228 ;  /* 0x0000007008e8723c */ /* 0x040fe200000810e4 */
[----:B------:R-:W-:Y:S04]  /*88d70*/  STL.64 [R1+0x820], R240 ;  /* 0x000820f001007387 */ /* 0x000fe80000100a00 */
[----:B------:R-:W-:Y:S03]  /*88d80*/  STL.64 [R1+0x828], R242 ;  /* 0x000828f201007387 */ /* 0x000fe60000100a00 */
[C---:B------:R-:W-:Y:S07]  /*88d90*/  HMMA.1688.F32.TF32 R228, R8.reuse, R104, R204 ;  /* 0x0000006808e4723c */ /* 0x040fee00000810cc */
        /* <DEDUP_REMOVED lines=16> */
[C---:B-1----:R-:W-:Y:S08]  /*88ea0*/  HMMA.1688.F32.TF32 R52, R8.reuse, R84, R12 ;  /* 0x000000540834723c */ /* 0x042ff0000008100c */
[C---:B------:R-:W-:Y:S08]  /*88eb0*/  HMMA.1688.F32.TF32 R12, R8.reuse, R80, R16 ;  /* 0x00000050080c723c */ /* 0x040ff00000081010 */
[----:B------:R-:W-:Y:S01]  /*88ec0*/  HMMA.1688.F32.TF32 R8, R8, R76, R20 ;  /* 0x0000004c0808723c */ /* 0x000fe20000081014 */
        /* <DEDUP_REMOVED lines=10> */
[----:B------:R1:W-:Y:S02]  /*88f70*/  STL.64 [R1+0x1c8], R10 ;  /* 0x0001c80a01007387 */ /* 0x0003e40000100a00 */
[C---:B-1----:R-:W-:Y:S08]  /*88f80*/  HMMA.1688.F32.TF32 R12, R4.reuse, R188, R28 ;  /* 0x000000bc040c723c */ /* 0x042ff0000008101c */
[C---:B------:R-:W-:Y:S01]  /*88f90*/  HMMA.1688.F32.TF32 R8, R4.reuse, R184, R32 ;  /* 0x000000b80408723c */ /* 0x040fe20000081020 */
        /* <DEDUP_REMOVED lines=21> */
[C---:B-1----:R-:W-:Y:S03]  /*890f0*/  HMMA.1688.F32.TF32 R8, R4.reuse, R160, R60 ;  /* 0x000000a00408723c */ /* 0x042fe6000008103c */
[----:B------:R-:W-:Y:S04]  /*89100*/  STL.64 [R1+0x150], R16 ;  /* 0x0001501001007387 */ /* 0x000fe80000100a00 */
[----:B------:R-:W-:Y:S08]  /*89110*/  STL.64 [R1+0x158], R18 ;  /* 0x0001581201007387 */ /* 0x000ff00000100a00 */
[----:B------:R-:W-:Y:S04]  /*89120*/  STL.64 [R1+0x140], R12 ;  /* 0x0001400c01007387 */ /* 0x000fe80000100a00 */
[----:B------:R-:W-:Y:S04]  /*89130*/  STL.64 [R1+0x148], R14 ;  /* 0x0001480e01007387 */ /* 0x000fe80000100a00 */
[----:B------:R-:W-:Y:S04]  /*89140*/  STL.64 [R1+0x130], R8 ;  /* 0x0001300801007387 */ /* 0x000fe80000100a00 */
[----:B------:R1:W-:Y:S04]  /*89150*/  STL.64 [R1+0x138], R10 ;  /* 0x0001380a01007387 */ /* 0x0003e80000100a00 */
[----:B------:R-:W2:Y:S01]  /*89160*/  LDL.LU R60, [R1+0x26a0] ;  /* 0x0026a000013c7983 */ /* 0x000ea20000300800 */
[----:B-1----:R-:W-:Y:S01]  /*89170*/  HMMA.1688.F32.TF32 R8, R4, R156, R56 ;  /* 0x0000009c0408723c */ /* 0x002fe20000081038 */
[----:B----4-:R-:W-:Y:S11]  /*89180*/  IMAD.MOV.U32 R64, RZ, RZ, R220 ;  /* 0x000000ffff407224 */ /* 0x010ff600078e00dc */
[----:B------:R-:W-:Y:S11]  /*89190*/  @!UPT UIADD3 URZ, URZ, URZ, URZ ;  /* 0x0000003f3f3ff290 */ /* 0x000ff6000fffe03f */
[----:B------:R1:W-:Y:S04]  /*891a0*/  STL.64 [R1+0x770], R8 ;  /* 0x0007700801007387 */ /* 0x0003e80000100a00 */
[----:B------:R4:W-:Y:S04]  /*891b0*/  STL.64 [R1+0x778], R10 ;  /* 0x0007780a01007387 */ /* 0x0009e80000100a00 */
[----:B------:R-:W2:Y:S04]  /*891c0*/  LDL.LU R61, [R1+0x26a4] ;  /* 0x0026a400013d7983 */ /* 0x000ea80000300800 */
[----:B------:R-:W2:Y:S04]  /*891d0*/  LDL.LU R62, [R1+0x26a8] ;  /* 0x0026a800013e7983 */ /* 0x000ea80000300800 */
[----:B------:R-:W2:Y:S04]  /*891e0*/  LDL.LU R63, [R1+0x26ac] ;  /* 0x0026ac00013f7983 */ /* 0x000ea80000300800 */
[----:B------:R-:W2:Y:S01]  /*891f0*/  LDL.LU R220, [R1+0x8050] ;  /* 0x0080500001dc7983 */ /* 0x000ea20000300800 */
[----:B------:R-:W-:-:S03]  /*89200*/  MOV R67, R221 ;  /* 0x000000dd00437202 */ /* 0x000fc60000000f00 */
[----:B------:R-:W3:Y:S04]  /*89210*/  LDL.LU R65, [R1+0x26b4] ;  /* 0x0026b40001417983 */ /* 0x000ee80000300800 */
[----:B------:R-:W3:Y:S04]  /*89220*/  LDL.LU R66, [R1+0x26b8] ;  /* 0x0026b80001427983 */ /* 0x000ee80000300800 */
[----:B------:R-:W3:Y:S04]  /*89230*/  LDL.LU R221, [R1+0x804c] ;  /* 0x00804c0001dd7983 */ /* 0x000ee80000300800 */
[----:B------:R-:W4:Y:S04]  /*89240*/  LDL.LU R40, [R1+0x26d0] ;  /* 0x0026d00001287983 */ /* 0x000f280000300800 */
[----:B------:R-:W4:Y:S01]  /*89250*/  LDL.LU R41, [R1+0x26d4] ;  /* 0x0026d40001297983 */ /* 0x000f220000300800 */
[----:B--2---:R-:W-:-:S03]  /*89260*/  IMAD.MOV.U32 R42, RZ, RZ, R220 ;  /* 0x000000ffff2a7224 */ /* 0x004fc600078e00dc */
[----:B------:R-:W2:Y:S04]  /*89270*/  LDL.LU R220, [R1+0x8048] ;  /* 0x0080480001dc7983 */ /* 0x000ea80000300800 */
[----:B------:R-:W4:Y:S04]  /*89280*/  LDL.LU R43, [R1+0x26dc] ;  /* 0x0026dc00012b7983 */ /* 0x000f280000300800 */
[----:B------:R-:W4:Y:S01]  /*89290*/  LDL.LU R36, [R1+0x26e0] ;  /* 0x0026e00001247983 */ /* 0x000f220000300800 */
[----:B---3--:R-:W-:-:S03]  /*892a0*/  IMAD.MOV.U32 R39, RZ, RZ, R221 ;  /* 0x000000ffff277224 */ /* 0x008fc600078e00dd */
[----:B------:R-:W3:Y:S04]  /*892b0*/  LDL.LU R37, [R1+0x26e4] ;  /* 0x0026e40001257983 */ /* 0x000ee80000300800 */
[----:B------:R-:W3:Y:S04]  /*892c0*/  LDL.LU R38, [R1+0x26e8] ;  /* 0x0026e80001267983 */ /* 0x000ee80000300800 */
[----:B------:R-:W3:Y:S01]  /*892d0*/  LDL.LU R221, [R1+0x8044] ;  /* 0x0080440001dd7983 */ /* 0x000ee20000300800 */
[----:B--2---:R-:W-:-:S03]  /*892e0*/  MOV R32, R220 ;  /* 0x000000dc00207202 */ /* 0x004fc60000000f00 */
[----:B------:R-:W2:Y:S04]  /*892f0*/  LDL.LU R220, [R1+0x8040] ;  /* 0x0080400001dc7983 */ /* 0x000ea80000300800 */
[----:B------:R-:W4:Y:S04]  /*89300*/  LDL.LU R33, [R1+0x26f4] ;  /* 0x0026f40001217983 */ /* 0x000f280000300800 */
[----:B------:R-:W4:Y:S04]  /*89310*/  LDL.LU R34, [R1+0x26f8] ;  /* 0x0026f80001227983 */ /* 0x000f280000300800 */
[----:B------:R-:W4:Y:S04]  /*89320*/  LDL.LU R35, [R1+0x26fc] ;  /* 0x0026fc0001237983 */ /* 0x000f280000300800 */
[----:B------:R-:W4:Y:S01]  /*89330*/  LDL.LU R20, [R1+0x2710] ;  /* 0x0027100001147983 */ /* 0x000f220000300800 */
[----:B---3--:R-:W-:-:S03]  /*89340*/  IMAD.MOV.U32 R21, RZ, RZ, R221 ;  /* 0x000000ffff157224 */ /* 0x008fc600078e00dd */
        /* <DEDUP_REMOVED lines=83> */
[C---:B---3--:R-:W-:Y:S11]  /*89880*/  HMMA.1688.F32.TF32 R12, R4.reuse, R68, R12 ;  /* 0x00000044040c723c */ /* 0x048ff6000008100c */
[----:B------:R-:W-:Y:S04]  /*89890*/  @!UPT UIADD3 URZ, URZ, URZ, URZ ;  /* 0x0000003f3f3ff290 */ /* 0x000fe8000fffe03f */
[----:B------:R1:W-:Y:S04]  /*898a0*/  STL.64 [R1+0x760], R204 ;  /* 0x000760cc01007387 */ /* 0x0003e80000100a00 */
[----:B------:R-:W-:Y:S04]  /*898b0*/  STL.64 [R1+0x768], R206 ;  /* 0x000768ce01007387 */ /* 0x000fe80000100a00 */
[----:B-1----:R-:W2:Y:S04]  /*898c0*/  LDL.LU.64 R204, [R1+0x8030] ;  /* 0x0080300001cc7983 */ /* 0x002ea80000300a00 */
[----:B------:R1:W-:Y:S04]  /*898d0*/  STL.64 [R1+0x750], R12 ;  /* 0x0007500c01007387 */ /* 0x0003e80000100a00 */
[----:B------:R-:W-:Y:S04]  /*898e0*/  STL.64 [R1+0x758], R14 ;  /* 0x0007580e01007387 */ /* 0x000fe80000100a00 */
[----:B-1----:R-:W3:Y:S01]  /*898f0*/  LDL.LU.64 R12, [R1+0x8028] ;  /* 0x00802800010c7983 */ /* 0x002ee20000300a00 */
[C---:B----4-:R-:W-:Y:S08]  /*89900*/  HMMA.1688.F32.TF32 R16, R4.reuse, R72, R16 ;  /* 0x000000480410723c */ /* 0x050ff00000081010 */
[C---:B------:R-:W-:Y:S08]  /*89910*/  HMMA.1688.F32.TF32 R8, R4.reuse, R148, R8 ;  /* 0x000000940408723c */ /* 0x040ff00000081008 */
[C---:B------:R-:W-:Y:S07]  /*89920*/  HMMA.1688.F32.TF32 R236, R4.reuse, R144, R236 ;  /* 0x0000009004ec723c */ /* 0x040fee00000810ec */
[----:B------:R1:W-:Y:S04]  /*89930*/  STL.64 [R1+0x740], R16 ;  /* 0x0007401001007387 */ /* 0x0003e80000100a00 */
[----:B------:R-:W-:Y:S04]  /*89940*/  STL.64 [R1+0x748], R18 ;  /* 0x0007481201007387 */ /* 0x000fe80000100a00 */
[----:B-1----:R-:W4:Y:S04]  /*89950*/  LDL.LU.64 R16, [R1+0x8020] ;  /* 0x0080200001107983 */ /* 0x002f280000300a00 */
[----:B------:R-:W-:Y:S04]  /*89960*/  STL.64 [R1+0x730], R8 ;  /* 0x0007300801007387 */ /* 0x000fe80000100a00 */
[----:B------:R1:W-:Y:S02]  /*89970*/  STL.64 [R1+0x738], R10 ;  /* 0x0007380a01007387 */ /* 0x0003e40000100a00 */
[C---:B-1----:R-:W-:Y:S02]  /*89980*/  HMMA.1688.F32.TF32 R8, R4.reuse, R140, R244 ;  /* 0x0000008c0408723c */ /* 0x042fe400000810f4 */
[----:B------:R-:W-:Y:S04]  /*89990*/  STL.64 [R1+0x720], R236 ;  /* 0x000720ec01007387 */ /* 0x000fe80000100a00 */
[----:B------:R1:W-:Y:S02]  /*899a0*/  STL.64 [R1+0x728], R238 ;  /* 0x000728ee01007387 */ /* 0x0003e40000100a00 */
[C---:B------:R-:W-:Y:S08]  /*899b0*/  HMMA.1688.F32.TF32 R232, R4.reuse, R136, R232 ;  /* 0x0000008804e8723c */ /* 0x040ff000000810e8 */
[C---:B-1----:R-:W-:Y:S07]  /*899c0*/  HMMA.1688.F32.TF32 R236, R4.reuse, R132, R240 ;  /* 0x0000008404ec723c */ /* 0x042fee00000810f0 */
[----:B------:R-:W-:Y:S04]  /*899d0*/  STL.64 [R1+0x710], R8 ;  /* 0x0007100801007387 */ /* 0x000fe80000100a00 */
[----:B------:R1:W-:Y:S02]  /*899e0*/  STL.64 [R1+0x718], R10 ;  /* 0x0007180a01007387 */ /* 0x0003e40000100a00 */
[C---:B-1----:R-:W-:Y:S02]  /*899f0*/  HMMA.1688.F32.TF32 R8, R4.reuse, R128, R248 ;  /* 0x000000800408723c */ /* 0x042fe400000810f8 */
[----:B------:R-:W-:Y:S04]  /*89a00*/  STL.64 [R1+0x700], R232 ;  /* 0x000700e801007387 */ /* 0x000fe80000100a00 */
[----:B------:R1:W-:Y:S04]  /*89a10*/  STL.64 [R1+0x708], R234 ;  /* 0x000708ea01007387 */ /* 0x0003e80000100a00 */
[----:B------:R-:W-:Y:S04]  /*89a20*/  STL.64 [R1+0x6f0], R236 ;  /* 0x0006f0ec01007387 */ /* 0x000fe80000100a00 */
[----:B------:R-:W-:Y:S01]  /*89a30*/  STL.64 [R1+0x6f8], R238 ;  /* 0x0006f8ee01007387 */ /* 0x000fe20000100a00 */
[C---:B-1----:R-:W-:Y:S08]  /*89a40*/  HMMA.1688.F32.TF32 R232, R4.reuse, R124, R228 ;  /* 0x0000007c04e8723c */ /* 0x042ff000000810e4 */
[----:B------:R-:W-:Y:S01]  /*89a50*/  STL.64 [R1+0x6e0], R8 ;  /* 0x0006e00801007387 */ /* 0x000fe20000100a00 */
[C---:B------:R-:W-:Y:S03]  /*89a60*/  HMMA.1688.F32.TF32 R228, R4.reuse, R120, R52 ;  /* 0x0000007804e4723c */ /* 0x040fe60000081034 */
[----:B------:R1:W-:Y:S05]  /*89a70*/  STL.64 [R1+0x6e8], R10 ;  /* 0x0006e80a01007387 */ /* 0x0003ea0000100a00 */
[C---:B-1----:R-:W-:Y:S06]  /*89a80*/  HMMA.1688.F32.TF32 R8, R4.reuse, R116, R208 ;  /* 0x000000740408723c */ /* 0x042fec00000810d0 */
[----:B------:R-:W-:Y:S04]  /*89a90*/  STL.64 [R1+0x6d0], R232 ;  /* 0x0006d0e801007387 */ /* 0x000fe80000100a00 */
[----:B------:R-:W-:Y:S01]  /*89aa0*/  STL.64 [R1+0x6d8], R234 ;  /* 0x0006d8ea01007387 */ /* 0x000fe20000100a00 */
[C---:B------:R-:W-:Y:S04]  /*89ab0*/  HMMA.1688.F32.TF32 R52, R4.reuse, R112, R212 ;  /* 0x000000700434723c */ /* 0x040fe800000810d4 */
[----:B------:R-:W-:Y:S04]  /*89ac0*/  STL.64 [R1+0x6c0], R228 ;  /* 0x0006c0e401007387 */ /* 0x000fe80000100a00 */
[----:B------:R-:W-:Y:S01]  /*89ad0*/  STL.64 [R1+0x6c8], R230 ;  /* 0x0006c8e601007387 */ /* 0x000fe20000100a00 */
[C---:B------:R-:W-:Y:S03]  /*89ae0*/  HMMA.1688.F32.TF32 R208, R4.reuse, R108, R216 ;  /* 0x0000006c04d0723c */ /* 0x040fe600000810d8 */
[----:B------:R-:W-:Y:S04]  /*89af0*/  STL.64 [R1+0x6b0], R8 ;  /* 0x0006b00801007387 */ /* 0x000fe80000100a00 */
[----:B------:R1:W-:Y:S02]  /*89b00*/  STL.64 [R1+0x6b8], R10 ;  /* 0x0006b80a01007387 */ /* 0x0003e40000100a00 */
[C---:B-1----:R-:W-:Y:S05]  /*89b10*/  HMMA.1688.F32.TF32 R8, R4.reuse, R104, R220 ;  /* 0x000000680408723c */ /* 0x042fea00000810dc */
[----:B------:R-:W-:Y:S04]  /*89b20*/  STL.64 [R1+0x6a0], R52 ;  /* 0x0006a03401007387 */ /* 0x000fe80000100a00 */
[----:B------:R1:W-:Y:S05]  /*89b30*/  STL.64 [R1+0x6a8], R54 ;  /* 0x0006a83601007387 */ /* 0x0003ea0000100a00 */
[----:B------:R-:W-:Y:S01]  /*89b40*/  STL.64 [R1+0x690], R208 ;  /* 0x000690d001007387 */ /* 0x000fe20000100a00 */
[C---:B------:R-:W-:Y:S03]  /*89b50*/  HMMA.1688.F32.TF32 R20, R4.reuse, R96, R20 ;  /* 0x000000600414723c */ /* 0x040fe60000081014 */
[----:B------:R-:W-:Y:S04]  /*89b60*/  STL.64 [R1+0x698], R210 ;  /* 0x000698d201007387 */ /* 0x000fe80000100a00 */
[----:B------:R-:W-:Y:S01]  /*89b70*/  LDS R220, [R2+0x8580] ;  /* 0x0085800002dc7984 */ /* 0x000fe20000000800 */
[C---:B-1----:R-:W-:Y:S03]  /*89b80*/  HMMA.1688.F32.TF32 R52, R4.reuse, R100, R224 ;  /* 0x000000640434723c */ /* 0x042fe600000810e0 */
[----:B------:R-:W-:Y:S04]  /*89b90*/  LDS R222, [R2+0xa580] ;  /* 0x00a5800002de7984 */ /* 0x000fe80000000800 */
[----:B------:R-:W-:Y:S04]  /*89ba0*/  STL.64 [R1+0x680], R8 ;  /* 0x0006800801007387 */ /* 0x000fe80000100a00 */
[----:B------:R1:W-:Y:S04]  /*89bb0*/  STL.64 [R1+0x688], R10 ;  /* 0x0006880a01007387 */ /* 0x0003e80000100a00 */
[----:B------:R-:W-:Y:S04]  /*89bc0*/  LDS R221, [R0+0x8580] ;  /* 0x0085800000dd7984 */ /* 0x000fe80000000800 */
[----:B------:R-:W2:Y:S01]  /*89bd0*/  LDS R223, [R0+0xa580] ;  /* 0x00a5800000df7984 */ /* 0x000ea20000000800 */
[C---:B-1----:R-:W-:Y:S03]  /*89be0*/  HMMA.1688.F32.TF32 R8, R4.reuse, R92, R24 ;  /* 0x0000005c0408723c */ /* 0x042fe60000081018 */
[----:B------:R-:W-:Y:S04]  /*89bf0*/  STL.64 [R1+0x670], R52 ;  /* 0x0006703401007387 */ /* 0x000fe80000100a00 */
[----:B------:R-:W-:Y:S01]  /*89c00*/  STL.64 [R1+0x678], R54 ;  /* 0x0006783601007387 */ /* 0x000fe20000100a00 */
[C---:B------:R-:W-:Y:S03]  /*89c10*/  HMMA.1688.F32.TF32 R24, R4.reuse, R88, R32 ;  /* 0x000000580418723c */ /* 0x040fe60000081020 */
[----:B------:R-:W-:Y:S04]  /*89c20*/  STL.64 [R1+0x660], R20 ;  /* 0x0006601401007387 */ /* 0x000fe80000100a00 */
[----:B------:R1:W-:Y:S08]  /*89c30*/  STL.64 [R1+0x668], R22 ;  /* 0x0006681601007387 */ /* 0x0003f00000100a00 */
[----:B------:R-:W-:Y:S01]  /*89c40*/  STL.64 [R1+0x650], R8 ;  /* 0x0006500801007387 */ /* 0x000fe20000100a00 */
[C---:B-1----:R-:W-:Y:S03]  /*89c50*/  HMMA.1688.F32.TF32 R20, R4.reuse, R84, R36 ;  /* 0x000000540414723c */ /* 0x042fe60000081024 */
[----:B------:R1:W-:Y:S05]  /*89c60*/  STL.64 [R1+0x658], R10 ;  /* 0x0006580a01007387 */ /* 0x0003ea0000100a00 */
[C---:B-1----:R-:W-:Y:S08]  /*89c70*/  HMMA.1688.F32.TF32 R8, R4.reuse, R80, R40 ;  /* 0x000000500408723c */ /* 0x042ff00000081028 */
        /* <DEDUP_REMOVED lines=9> */
[C---:B-1----:R-:W-:Y:S08]  /*89d10*/  HMMA.1688.F32.TF32 R4, R28.reuse, R192, R48 ;  /* 0x000000c01c04723c */ /* 0x042ff00000081030 */
[C---:B------:R-:W-:Y:S08]  /*89d20*/  HMMA.1688.F32.TF32 R20, R28.reuse, R188, R64 ;  /* 0x000000bc1c14723c */ /* 0x040ff00000081040 */
[C---:B------:R-:W-:Y:S07]  /*89d30*/  HMMA.1688.F32.TF32 R8, R28.reuse, R184, R60 ;  /* 0x000000b81c08723c */ /* 0x040fee000008103c */
[----:B------:R-:W-:Y:S04]  /*89d40*/  STL.64 [R1+0x610], R4 ;  /* 0x0006100401007387 */ /* 0x000fe80000100a00 */
[----:B------:R1:W-:Y:S02]  /*89d50*/  STL.64 [R1+0x618], R6 ;  /* 0x0006180601007387 */ /* 0x0003e40000100a00 */
[----:B-1----:R-:W-:Y:S02]  /*89d60*/  HMMA.1688.F32.TF32 R4, R28, R180, R56 ;  /* 0x000000b41c04723c */ /* 0x002fe40000081038 */
[----:B------:R-:W-:Y:S01]  /*89d70*/  STL.64 [R1+0x600], R20 ;  /* 0x0006001401007387 */ /* 0x000fe20000100a00 */
[----:B---3--:R-:W-:-:S03]  /*89d80*/  MOV R48, R13 ;  /* 0x0000000d00307202 */ /* 0x008fc60000000f00 */
[----:B------:R-:W-:Y:S04]  /*89d90*/  STL.64 [R1+0x608], R22 ;  /* 0x0006081601007387 */ /* 0x000fe80000100a00 */
[----:B------:R1:W-:Y:S01]  /*89da0*/  STL.64 [R1+0x5f0], R8 ;  /* 0x0005f00801007387 */ /* 0x0003e20000100a00 */
[----:B------:R-:W-:-:S03]  /*89db0*/  IMAD.MOV.U32 R49, RZ, RZ, R12 ;  /* 0x000000ffff317224 */ /* 0x000fc600078e000c */
[----:B------:R3:W-:Y:S04]  /*89dc0*/  STL.64 [R1+0x5f8], R10 ;  /* 0x0005f80a01007387 */ /* 0x0007e80000100a00 */
[----:B------:R-:W2:Y:S05]  /*89dd0*/  LDL.LU R13, [R1+0x801c] ;  /* 0x00801c00010d7983 */ /* 0x000eaa0000300800 */
[----:B------:R1:W-:Y:S04]  /*89de0*/  STL.64 [R1+0x5e0], R4 ;  /* 0x0005e00401007387 */ /* 0x0003e80000100a00 */
[----:B------:R1:W-:Y:S04]  /*89df0*/  STL.64 [R1+0x5e8], R6 ;  /* 0x0005e80601007387 */ /* 0x0003e80000100a00 */
[----:B------:R-:W2:Y:S04]  /*89e00*/  LDL.LU R12, [R1+0x8018] ;  /* 0x00801800010c7983 */ /* 0x000ea80000300800 */
[----:B------:R-:W2:Y:S04]  /*89e10*/  LDL.LU R50, [R1+0x2538] ;  /* 0x0025380001327983 */ /* 0x000ea80000300800 */
[----:B------:R-:W2:Y:S04]  /*89e20*/  LDL.LU R51, [R1+0x253c] ;  /* 0x00253c0001337983 */ /* 0x000ea80000300800 */
        /* <DEDUP_REMOVED lines=94> */
[C---:B----4-:R-:W-:Y:S08]  /*8a410*/  HMMA.1688.F32.TF32 R36, R28.reuse, R68, R36 ;  /* 0x000000441c24723c */ /* 0x050ff00000081024 */
[C---:B------:R-:W-:Y:S08]  /*8a420*/  HMMA.1688.F32.TF32 R24, R28.reuse, R156, R24 ;  /* 0x0000009c1c18723c */ /* 0x040ff00000081018 */
[C---:B------:R-:W-:Y:S08]  /*8a430*/  HMMA.1688.F32.TF32 R20, R28.reuse, R160, R20 ;  /* 0x000000a01c14723c */ /* 0x040ff00000081014 */
[C---:B------:R-:W-:Y:S08]  /*8a440*/  HMMA.1688.F32.TF32 R224, R28.reuse, R164, R224 ;  /* 0x000000a41ce0723c */ /* 0x040ff000000810e0 */
[C---:B------:R-:W-:Y:S08]  /*8a450*/  HMMA.1688.F32.TF32 R212, R28.reuse, R172, R212 ;  /* 0x000000ac1cd4723c */ /* 0x040ff000000810d4 */
[C---:B------:R-:W-:Y:S08]  /*8a460*/  HMMA.1688.F32.TF32 R208, R28.reuse, R176, R208 ;  /* 0x000000b01cd0723c */ /* 0x040ff000000810d0 */
[C---:B------:R-:W-:Y:S11]  /*8a470*/  HMMA.1688.F32.TF32 R216, R28.reuse, R168, R216 ;  /* 0x000000a81cd8723c */ /* 0x040ff600000810d8 */
[----:B------:R-:W-:Y:S04]  /*8a480*/  @!UPT UIADD3 URZ, URZ, URZ, URZ ;  /* 0x0000003f3f3ff290 */ /* 0x000fe8000fffe03f */
[----:B------:R1:W-:Y:S01]  /*8a490*/  STL.64 [R1+0x5d0], R208 ;  /* 0x0005d0d001007387 */ /* 0x0003e20000100a00 */
[C---:B------:R-:W-:Y:S03]  /*8a4a0*/  HMMA.1688.F32.TF32 R32, R28.reuse, R152, R32 ;  /* 0x000000981c20723c */ /* 0x040fe60000081020 */
[----:B------:R-:W-:Y:S04]  /*8a4b0*/  STL.64 [R1+0x5d8], R210 ;  /* 0x0005d8d201007387 */ /* 0x000fe80000100a00 */
[----:B-1----:R-:W2:Y:S04]  /*8a4c0*/  LDL.LU.64 R208, [R1+0x8010] ;  /* 0x0080100001d07983 */ /* 0x002ea80000300a00 */
[----:B------:R1:W-:Y:S04]  /*8a4d0*/  STL.64 [R1+0x5c0], R212 ;  /* 0x0005c0d401007387 */ /* 0x0003e80000100a00 */
[----:B------:R-:W-:Y:S01]  /*8a4e0*/  STL.64 [R1+0x5c8], R214 ;  /* 0x0005c8d601007387 */ /* 0x000fe20000100a00 */
[C---:B------:R-:W-:Y:S03]  /*8a4f0*/  HMMA.1688.F32.TF32 R4, R28.reuse, R144, R4 ;  /* 0x000000901c04723c */ /* 0x040fe60000081004 */
[----:B-1----:R-:W3:Y:S04]  /*8a500*/  LDL.LU.64 R212, [R1+0x8008] ;  /* 0x0080080001d47983 */ /* 0x002ee80000300a00 */
[----:B------:R1:W-:Y:S04]  /*8a510*/  STL.64 [R1+0x5b0], R216 ;  /* 0x0005b0d801007387 */ /* 0x0003e80000100a00 */
[----:B------:R-:W-:Y:S04]  /*8a520*/  STL.64 [R1+0x5b8], R218 ;  /* 0x0005b8da01007387 */ /* 0x000fe80000100a00 */
[----:B-1----:R-:W4:Y:S04]  /*8a530*/  LDL.LU.64 R216, [R1+0x8000] ;  /* 0x0080000001d87983 */ /* 0x002f280000300a00 */
[----:B------:R1:W-:Y:S04]  /*8a540*/  STL.64 [R1+0x5a0], R224 ;  /* 0x0005a0e001007387 */ /* 0x0003e80000100a00 */
[----:B------:R-:W-:Y:S01]  /*8a550*/  STL.64 [R1+0x5a8], R226 ;  /* 0x0005a8e201007387 */ /* 0x000fe20000100a00 */
[C---:B------:R-:W-:Y:S03]  /*8a560*/  HMMA.1688.F32.TF32 R8, R28.reuse, R140, R8 ;  /* 0x0000008c1c08723c */ /* 0x040fe60000081008 */
[----:B------:R-:W-:Y:S04]  /*8a570*/  LDS R226, [R2+0xa600] ;  /* 0x00a6000002e27984 */ /* 0x000fe80000000800 */
[----:B-1----:R-:W2:Y:S04]  /*8a580*/  LDL.LU.64 R224, [R1+0x7ff8] ;  /* 0x007ff80001e07983 */ /* 0x002ea80000300a00 */
[----:B------:R1:W-:Y:S04]  /*8a590*/  STL.64 [R1+0x590], R20 ;  /* 0x0005901401007387 */ /* 0x0003e80000100a00 */
[----:B------:R-:W-:Y:S01]  /*8a5a0*/  STL.64 [R1+0x598], R22 ;  /* 0x0005981601007387 */ /* 0x000fe20000100a00 */
[C---:B------:R-:W-:Y:S03]  /*8a5b0*/  HMMA.1688.F32.TF32 R12, R28.reuse, R108, R12 ;  /* 0x0000006c1c0c723c */ /* 0x040fe6000008100c */
[----:B------:R-:W-:Y:S04]  /*8a5c0*/  LDS R227, [R0+0xa600] ;  /* 0x00a6000000e37984 */ /* 0x000fe80000000800 */
[----:B-1----:R-:W2:Y:S04]  /*8a5d0*/  LDL.LU.64 R20, [R1+0x7ff0] ;  /* 0x007ff00001147983 */ /* 0x002ea80000300a00 */
[----:B------:R1:W-:Y:S04]  /*8a5e0*/  STL.64 [R1+0x580], R24 ;  /* 0x0005801801007387 */ /* 0x0003e80000100a00 */
[----:B------:R-:W-:Y:S04]  /*8a5f0*/  STL.64 [R1+0x588], R26 ;  /* 0x0005881a01007387 */ /* 0x000fe80000100a00 */
        /* <DEDUP_REMOVED lines=12> */
[----:B-1----:R-:W3:Y:S04]  /*8a6c0*/  LDL.LU.64 R44, [R1+0x7fc8] ;  /* 0x007fc800012c7983 */ /* 0x002ee80000300a00 */
        /* <DEDUP_REMOVED lines=20> */
[----:B------:R-:W-:Y:S10]  /*8a810*/  STL.64 [R1+0x4d8], R234 ;  /* 0x0004d8ea01007387 */ /* 0x000ff40000100a00 */
[----:B------:R-:W-:Y:S04]  /*8a820*/  STL.64 [R1+0x4c0], R8 ;  /* 0x0004c00801007387 */ /* 0x000fe80000100a00 */
[----:B------:R1:W-:Y:S04]  /*8a830*/  STL.64 [R1+0x4c8], R10 ;  /* 0x0004c80a01007387 */ /* 0x0003e80000100a00 */
[----:B------:R-:W-:Y:S01]  /*8a840*/  STL.64 [R1+0x4b0], R4 ;  /* 0x0004b00401007387 */ /* 0x000fe20000100a00 */
[C---:B-1----:R-:W-:Y:S03]  /*8a850*/  HMMA.1688.F32.TF32 R8, R28.reuse, R104, R16 ;  /* 0x000000681c08723c */ /* 0x042fe60000081010 */
[----:B------:R1:W-:Y:S05]  /*8a860*/  STL.64 [R1+0x4b8], R6 ;  /* 0x0004b80601007387 */ /* 0x0003ea0000100a00 */
[C---:B-1----:R-:W-:Y:S01]  /*8a870*/  HMMA.1688.F32.TF32 R4, R28.reuse, R100, R48 ;  /* 0x000000641c04723c */ /* 0x042fe20000081030 */
[----:B------:R-:W-:Y:S04]  /*8a880*/  STL.64 [R1+0x4a0], R12 ;  /* 0x0004a00c01007387 */ /* 0x000fe80000100a00 */
[----:B------:R1:W-:Y:S03]  /*8a890*/  STL.64 [R1+0x4a8], R14 ;  /* 0x0004a80e01007387 */ /* 0x0003e60000100a00 */
[C---:B-1----:R-:W-:Y:S11]  /*8a8a0*/  HMMA.1688.F32.TF32 R12, R28.reuse, R92, R60 ;  /* 0x0000005c1c0c723c */ /* 0x042ff6000008103c */
[----:B------:R-:W-:Y:S04]  /*8a8b0*/  @!UPT UIADD3 URZ, URZ, URZ, URZ ;  /* 0x0000003f3f3ff290 */ /* 0x000fe8000fffe03f */
[----:B------:R-:W-:Y:S04]  /*8a8c0*/  STL.64 [R1+0x7bc8], R6 ;  /* 0x007bc80601007387 */ /* 0x000fe80000100a00 */
[----:B------:R-:W-:Y:S04]  /*8a8d0*/  STL.64 [R1+0x490], R8 ;  /* 0x0004900801007387 */ /* 0x000fe80000100a00 */
[----:B------:R1:W-:Y:S02]  /*8a8e0*/  STL.64 [R1+0x498], R10 ;  /* 0x0004980a01007387 */ /* 0x0003e40000100a00 */
[C---:B-1----:R-:W-:Y:S02]  /*8a8f0*/  HMMA.1688.F32.TF32 R8, R28.reuse, R96, R64 ;  /* 0x000000601c08723c */ /* 0x042fe40000081040 */
[----:B------:R1:W-:Y:S11]  /*8a900*/  STL.64 [R1+0x7bc0], R4 ;  /* 0x007bc00401007387 */ /* 0x0003f60000100a00 */
[----:B------:R-:W-:Y:S10]  /*8a910*/  @!UPT UIADD3 URZ, URZ, URZ, URZ ;  /* 0x0000003f3f3ff290 */ /* 0x000ff4000fffe03f */
[----:B------:R-:W-:Y:S04]  /*8a920*/  STL.64 [R1+0x7bd8], R10 ;  /* 0x007bd80a01007387 */ /* 0x000fe80000100a00 */
[----:B------:R1:W-:Y:S04]  /*8a930*/  STL.64 [R1+0x7bd0], R8 ;  /* 0x007bd00801007387 */ /* 0x0003e80000100a00 */
[----:B------:R-:W-:Y:S04]  /*8a940*/  STL.64 [R1+0x7be8], R14 ;  /* 0x007be80e01007387 */ /* 0x000fe80000100a00 */
[----:B------:R-:W-:Y:S04]  /*8a950*/  STL.64 [R1+0x7be0], R12 ;  /* 0x007be00c01007387 */ /* 0x000fe80000100a00 */
[----:B------:R-:W3:Y:S04]  /*8a960*/  LDL.LU R60, [R1+0x24f0] ;  /* 0x0024f000013c7983 */ /* 0x000ee80000300800 */
[----:B------:R-:W3:Y:S04]  /*8a970*/  LDL.LU R61, [R1+0x24f4] ;  /* 0x0024f400013d7983 */ /* 0x000ee80000300800 */
[----:B------:R-:W3:Y:S04]  /*8a980*/  LDL.LU R62, [R1+0x24f8] ;  /* 0x0024f800013e7983 */ /* 0x000ee80000300800 */
[----:B------:R-:W3:Y:S01]  /*8a990*/  LDL.LU R63, [R1+0x24fc] ;  /* 0x0024fc00013f7983 */ /* 0x000ee20000300800 */
        /* <DEDUP_REMOVED lines=17> */
[----:B--2---:R-:W-:Y:S01]  /*8aab0*/  IMAD.MOV.U32 R58, RZ, RZ, R21 ;  /* 0x000000ffff3a7224 */ /* 0x004fe200078e0015 */
[----:B------:R-:W-:-:S02]  /*8aac0*/  MOV R59, R20 ;  /* 0x00000014003b7202 */ /* 0x000fc40000000f00 */
[----:B------:R-:W2:Y:S04]  /*8aad0*/  LDL.LU R56, [R1+0x1ac0] ;  /* 0x001ac00001387983 */ /* 0x000ea80000300800 */
[----:B------:R-:W2:Y:S04]  /*8aae0*/  LDL.LU R57, [R1+0x1ac4] ;  /* 0x001ac40001397983 */ /* 0x000ea80000300800 */
[----:B------:R-:W-:Y:S04]  /*8aaf0*/  STL.64 [R1+0x7bf8], R18 ;  /* 0x007bf81201007387 */ /* 0x000fe80000100a00 */
[----:B------:R-:W-:Y:S01]  /*8ab00*/  STL.64 [R1+0x7bf0], R16 ;  /* 0x007bf01001007387 */ /* 0x000fe20000100a00 */
[C---:B---3--:R-:W-:Y:S03]  /*8ab10*/  HMMA.1688.F32.TF32 R20, R28.reuse, R84, R60 ;  /* 0x000000541c14723c */ /* 0x048fe6000008103c */
[----:B------:R-:W3:Y:S04]  /*8ab20*/  LDL.LU R60, [R1+0x1aa0] ;  /* 0x001aa000013c7983 */ /* 0x000ee80000300800 */
[----:B------:R-:W3:Y:S04]  /*8ab30*/  LDL.LU R61, [R1+0x1aa4] ;  /* 0x001aa400013d7983 */ /* 0x000ee80000300800 */
[----:B------:R-:W3:Y:S04]  /*8ab40*/  LDL.LU R62, [R1+0x1aa8] ;  /* 0x001aa800013e7983 */ /* 0x000ee80000300800 */
[----:B------:R-:W3:Y:S01]  /*8ab50*/  LDL.LU R63, [R1+0x1aac] ;  /* 0x001aac00013f7983 */ /* 0x000ee20000300800 */
[----:B----4-:R-:W-:Y:S01]  /*8ab60*/  HMMA.1688.F32.TF32 R24, R28, R80, R24 ;  /* 0x000000501c18723c */ /* 0x010fe20000081018 */
[----:B------:R-:W-:-:S02]  /*8ab70*/  IMAD.MOV.U32 R54, RZ, RZ, R33 ;  /* 0x000000ffff367224 */ /* 0x000fc400078e0021 */
[----:B------:R-:W-:-:S05]  /*8ab80*/  IMAD.MOV.U32 R55, RZ, RZ, R32 ;  /* 0x000000ffff377224 */ /* 0x000fca00078e0020 */
[----:B------:R-:W-:Y:S08]  /*8ab90*/  HMMA.1688.F32.TF32 R28, R28, R76, R36 ;  /* 0x0000004c1c1c723c */ /* 0x000ff00000081024 */
[C---:B------:R-:W-:Y:S08]  /*8aba0*/  HMMA.1688.F32.TF32 R32, R220.reuse, R192, R40 ;  /* 0x000000c0dc20723c */ /* 0x040ff00000081028 */
[C---:B------:R-:W-:Y:S08]  /*8abb0*/  HMMA.1688.F32.TF32 R36, R220.reuse, R184, R44 ;  /* 0x000000b8dc24723c */ /* 0x040ff0000008102c */
[C---:B------:R-:W-:Y:S01]  /*8abc0*/  HMMA.1688.F32.TF32 R64, R220.reuse, R188, R64 ;  /* 0x000000bcdc40723c */ /* 0x040fe20000081040 */
[----:B------:R-:W-:Y:S04]  /*8abd0*/  STL.64 [R1+0x7c08], R22 ;  /* 0x007c081601007387 */ /* 0x000fe80000100a00 */
[----:B------:R-:W-:Y:S04]  /*8abe0*/  STL.64 [R1+0x7c00], R20 ;  /* 0x007c001401007387 */ /* 0x000fe80000100a00 */
[----:B------:R-:W4:Y:S04]  /*8abf0*/  LDL.LU R52, [R1+0x1940] ;  /* 0x0019400001347983 */ /* 0x000f280000300800 */
[----:B------:R-:W4:Y:S01]  /*8ac00*/  LDL.LU R53, [R1+0x1944] ;  /* 0x0019440001357983 */ /* 0x000f220000300800 */
[C---:B------:R-:W-:Y:S03]  /*8ac10*/  HMMA.1688.F32.TF32 R40, R220.reuse, R180, R48 ;  /* 0x000000b4dc28723c */ /* 0x040fe60000081030 */
[----:B------:R-:W-:Y:S05]  /*8ac20*/  STL.64 [R1+0x7c18], R26 ;  /* 0x007c181a01007387 */ /* 0x000fea0000100a00 */
[C---:B--2---:R-:W-:Y:S01]  /*8ac30*/  HMMA.1688.F32.TF32 R44, R220.reuse, R176, R56 ;  /* 0x000000b0dc2c723c */ /* 0x044fe20000081038 */
[----:B------:R2:W-:Y:S04]  /*8ac40*/  STL.64 [R1+0x7c10], R24 ;  /* 0x007c101801007387 */ /* 0x0005e80000100a00 */
[----:B------:R-:W-:Y:S04]  /*8ac50*/  STL.64 [R1+0x7c28], R30 ;  /* 0x007c281e01007387 */ /* 0x000fe80000100a00 */
[----:B------:R1:W-:Y:S04]  /*8ac60*/  STL.64 [R1+0x7c20], R28 ;  /* 0x007c201c01007387 */ /* 0x0003e80000100a00 */
[----:B------:R-:W-:Y:S04]  /*8ac70*/  STL.64 [R1+0x7c38], R34 ;  /* 0x007c382201007387 */ /* 0x000fe80000100a00 */
[----:B------:R1:W-:Y:S04]  /*8ac80*/  STL.64 [R1+0x7c30], R32 ;  /* 0x007c302001007387 */ /* 0x0003e80000100a00 */
[----:B------:R-:W-:Y:S04]  /*8ac90*/  STL.64 [R1+0x7c48], R66 ;  /* 0x007c484201007387 */ /* 0x000fe80000100a00 */
[----:B------:R-:W-:Y:S04]  /*8aca0*/  STL.64 [R1+0x7c40], R64 ;  /* 0x007c404001007387 */ /* 0x000fe80000100a00 */
[----:B------:R-:W-:Y:S04]  /*8acb0*/  STL.64 [R1+0x7c58], R38 ;  /* 0x007c582601007387 */ /* 0x000fe80000100a00 */
[----:B------:R1:W-:Y:S04]  /*8acc0*/  STL.64 [R1+0x7c50], R36 ;  /* 0x007c502401007387 */ /* 0x0003e80000100a00 */
[----:B------:R-:W-:Y:S04]  /*8acd0*/  STL.64 [R1+0x7c68], R42 ;  /* 0x007c682a01007387 */ /* 0x000fe80000100a00 */
[----:B------:R-:W-:Y:S04]  /*8ace0*/  STL.64 [R1+0x7c60], R40 ;  /* 0x007c602801007387 */ /* 0x000fe80000100a00 */
[----:B------:R-:W2:Y:S04]  /*8acf0*/  LDL.LU R56, [R1+0x1670] ;  /* 0x0016700001387983 */ /* 0x000ea80000300800 */
[----:B------:R-:W2:Y:S04]  /*8ad00*/  LDL.LU R57, [R1+0x1674] ;  /* 0x0016740001397983 */ /* 0x000ea80000300800 */
        /* <DEDUP_REMOVED lines=8> */
[----:B------:R-:W3:Y:S08]  /*8ad90*/  LDL.LU R63, [R1+0x163c] ;  /* 0x00163c00013f7983 */ /* 0x000ef00000300800 */
[----:B------:R-:W-:Y:S04]  /*8ada0*/  STL.64 [R1+0x7c88], R50 ;  /* 0x007c883201007387 */ /* 0x000fe80000100a00 */
[----:B------:R-:W-:Y:S04]  /*8adb0*/  STL.64 [R1+0x7c80], R48 ;  /* 0x007c803001007387 */ /* 0x000fe80000100a00 */
        /* <DEDUP_REMOVED lines=10> */
[C---:B----4-:R-:W-:Y:S11]  /*8ae60*/  HMMA.1688.F32.TF32 R52, R220.reuse, R168, R52 ;  /* 0x000000a8dc34723c */ /* 0x050ff60000081034 */
[----:B------:R-:W-:Y:S11]  /*8ae70*/  @!UPT UIADD3 URZ, URZ, URZ, URZ ;  /* 0x0000003f3f3ff290 */ /* 0x000ff6000fffe03f */
[----:B------:R-:W-:Y:S01]  /*8ae80*/  @!UPT UIADD3 URZ, URZ, URZ, URZ ;  /* 0x0000003f3f3ff290 */ /* 0x000fe2000fffe03f */
[----:B------:R-:W-:Y:S01]  /*8ae90*/  STL.64 [R1+0x7c98], R54 ;  /* 0x007c983601007387 */ /* 0x000fe20000100a00 */
[C---:B--2---:R-:W-:Y:S03]  /*8aea0*/  HMMA.1688.F32.TF32 R56, R220.reuse, R164, R56 ;  /* 0x000000a4dc38723c */ /* 0x044fe60000081038 */
[----:B------:R-:W-:Y:S11]  /*8aeb0*/  STL.64 [R1+0x7c90], R52 ;  /* 0x007c903401007387 */ /* 0x000ff60000100a00 */
[----:B------:R-:W-:Y:S09]  /*8aec0*/  @!UPT UIADD3 URZ, URZ, URZ, URZ ;  /* 0x0000003f3f3ff290 */ /* 0x000ff2000fffe03f */
[----:B------:R-:W-:Y:S04]  /*8aed0*/  STL.64 [R1+0x7ca8], R58 ;  /* 0x007ca83a01007387 */ /* 0x000fe80000100a00 */
[----:B------:R-:W-:Y:S01]  /*8aee0*/  STL.64 [R1+0x7ca0], R56 ;  /* 0x007ca03801007387 */ /* 0x000fe20000100a00 */
[C---:B---3--:R-:W-:Y:S08]  /*8aef0*/  HMMA.1688.F32.TF32 R60, R220.reuse, R160, R60 ;  /* 0x000000a0dc3c723c */ /* 0x048ff0000008103c */
        /* <DEDUP_REMOVED lines=23> */
[----:B------:R-:W2:Y:S04]  /*8b070*/  LDL.LU R236, [R1+0x23e0] ;  /* 0x0023e00001ec7983 */ /* 0x000ea80000300800 */
[----:B------:R-:W2:Y:S04]  /*8b080*/  LDL.LU R237, [R1+0x23e4] ;  /* 0x0023e40001ed7983 */ /* 0x000ea80000300800 */
[----:B------:R-:W2:Y:S04]  /*8b090*/  LDL.LU R238, [R1+0x23e8] ;  /* 0x0023e80001ee7983 */ /* 0x000ea80000300800 */
[----:B------:R-:W2:Y:S04]  /*8b0a0*/  LDL.LU R239, [R1+0x23ec] ;  /* 0x0023ec0001ef7983 */ /* 0x000ea80000300800 */
[----:B-1----:R-:W3:Y:S04]  /*8b0b0*/  LDL.LU R4, [R1+0x23f0] ;  /* 0x0023f00001047983 */ /* 0x002ee80000300800 */
        /* <DEDUP_REMOVED lines=41> */
[----:B------:R-:W4:Y:S04]  /*8b350*/  LDL.LU R232, [R1+0x23b0] ;  /* 0x0023b00001e87983 */ /* 0x000f280000300800 */
[----:B------:R-:W4:Y:S01]  /*8b360*/  LDL.LU R233, [R1+0x23b4] ;  /* 0x0023b40001e97983 */ /* 0x000f220000300800 */
[C---:B------:R-:W-:Y:S03]  /*8b370*/  HMMA.1688.F32.TF32 R216, R220.reuse, R144, R216 ;  /* 0x00000090dcd8723c */ /* 0x040fe600000810d8 */
[----:B------:R-:W4:Y:S04]  /*8b380*/  LDL.LU R234, [R1+0x23b8] ;  /* 0x0023b80001ea7983 */ /* 0x000f280000300800 */
[----:B------:R-:W4:Y:S04]  /*8b390*/  LDL.LU R235, [R1+0x23bc] ;  /* 0x0023bc0001eb7983 */ /* 0x000f280000300800 */
[----:B------:R-:W4:Y:S04]  /*8b3a0*/  LDL.LU R244, [R1+0x23c0] ;  /* 0x0023c00001f47983 */ /* 0x000f280000300800 */
[----:B------:R-:W4:Y:S04]  /*8b3b0*/  LDL.LU R245, [R1+0x23c4] ;  /* 0x0023c40001f57983 */ /* 0x000f280000300800 */
[----:B------:R-:W4:Y:S04]  /*8b3c0*/  LDL.LU R246, [R1+0x23c8] ;  /* 0x0023c80001f67983 */ /* 0x000f280000300800 */
[----:B------:R-:W4:Y:S04]  /*8b3d0*/  LDL.LU R247, [R1+0x23cc] ;  /* 0x0023cc0001f77983 */ /* 0x000f280000300800 */
[----:B------:R-:W-:Y:S04]  /*8b3e0*/  STL [R1+0x7b64], R216 ;  /* 0x007b64d801007387 */ /* 0x000fe80000100800 */
[----:B------:R-:W-:Y:S04]  /*8b3f0*/  STL [R1+0x7b60], R217 ;  /* 0x007b60d901007387 */ /* 0x000fe80000100800 */
[----:B------:R-:W-:Y:S04]  /*8b400*/  STL [R1+0x7b5c], R218 ;  /* 0x007b5cda01007387 */ /* 0x000fe80000100800 */
[----:B------:R-:W-:Y:S04]  /*8b410*/  STL [R1+0x7b28], R219 ;  /* 0x007b28db01007387 */ /* 0x000fe80000100800 */
[----:B------:R-:W-:Y:S04]  /*8b420*/  LDS R224, [R2+0x8600] ;  /* 0x0086000002e07984 */ /* 0x000fe80000000800 */
[----:B------:R-:W1:Y:S01]  /*8b430*/  LDS R225, [R0+0x8600] ;  /* 0x0086000000e17984 */ /* 0x000e620000000800 */
[C---:B--2---:R-:W-:Y:S08]  /*8b440*/  HMMA.1688.F32.TF32 R32, R220.reuse, R136, R24 ;  /* 0x00000088dc20723c */ /* 0x044ff00000081018 */
[C---:B------:R-:W-:Y:S08]  /*8b450*/  HMMA.1688.F32.TF32 R24, R220.reuse, R128, R248 ;  /* 0x00000080dc18723c */ /* 0x040ff000000810f8 */
[C---:B---3--:R-:W-:Y:S08]  /*8b460*/  HMMA.1688.F32.TF32 R36, R220.reuse, R140, R28 ;  /* 0x0000008cdc24723c */ /* 0x048ff0000008101c */
[C---:B----4-:R-:W-:Y:S11]  /*8b470*/  HMMA.1688.F32.TF32 R28, R220.reuse, R132, R240 ;  /* 0x00000084dc1c723c */ /* 0x050ff600000810f0 */
[----:B------:R-:W-:Y:S04]  /*8b480*/  @!UPT UIADD3 URZ, URZ, URZ, URZ ;  /* 0x0000003f3f3ff290 */ /* 0x000fe8000fffe03f */
[----:B------:R-:W-:Y:S04]  /*8b490*/  STL.64 [R1+0x15b0], R36 ;  /* 0x0015b02401007387 */ /* 0x000fe80000100a00 */
[----:B------:R-:W-:Y:S04]  /*8b4a0*/  STL.64 [R1+0x15b8], R38 ;  /* 0x0015b82601007387 */ /* 0x000fe80000100a00 */
[----:B------:R-:W-:Y:S04]  /*8b4b0*/  STL.64 [R1+0x15d0], R32 ;  /* 0x0015d02001007387 */ /* 0x000fe80000100a00 */
[----:B------:R-:W-:Y:S04]  /*8b4c0*/  STL.64 [R1+0x15d8], R34 ;  /* 0x0015d82201007387 */ /* 0x000fe80000100a00 */
[----:B------:R-:W2:Y:S04]  /*8b4d0*/  LDL.LU R240, [R1+0x23a0] ;  /* 0x0023a00001f07983 */ /* 0x000ea80000300800 */
[----:B------:R-:W-:Y:S04]  /*8b4e0*/  STL.64 [R1+0x15f0], R28 ;  /* 0x0015f01c01007387 */ /* 0x000fe80000100a00 */
[----:B------:R3:W-:Y:S04]  /*8b4f0*/  STL.64 [R1+0x15f8], R30 ;  /* 0x0015f81e01007387 */ /* 0x0007e80000100a00 */
[----:B------:R-:W-:Y:S04]  /*8b500*/  STL.64 [R1+0x1610], R24 ;  /* 0x0016101801007387 */ /* 0x000fe80000100a00 */
[----:B------:R4:W-:Y:S04]  /*8b510*/  STL.64 [R1+0x1618], R26 ;  /* 0x0016181a01007387 */ /* 0x0009e80000100a00 */
[----:B------:R-:W2:Y:S04]  /*8b520*/  LDL.LU R241, [R1+0x23a4] ;  /* 0x0023a40001f17983 */ /* 0x000ea80000300800 */
[----:B------:R-:W2:Y:S04]  /*8b530*/  LDL.LU R242, [R1+0x23a8] ;  /* 0x0023a80001f27983 */ /* 0x000ea80000300800 */
[----:B------:R-:W2:Y:S01]  /*8b540*/  LDL.LU R243, [R1+0x23ac] ;  /* 0x0023ac0001f37983 */ /* 0x000ea20000300800 */
[C---:B---3--:R-:W-:Y:S03]  /*8b550*/  HMMA.1688.F32.TF32 R28, R220.reuse, R124, R20 ;  /* 0x0000007cdc1c723c */ /* 0x048fe60000081014 */
[----:B------:R-:W3:Y:S04]  /*8b560*/  LDL.LU R248, [R1+0x2390] ;  /* 0x0023900001f87983 */ /* 0x000ee80000300800 */
[----:B------:R-:W3:Y:S01]  /*8b570*/  LDL.LU R249, [R1+0x2394] ;  /* 0x0023940001f97983 */ /* 0x000ee20000300800 */
[C---:B----4-:R-:W-:Y:S03]  /*8b580*/  HMMA.1688.F32.TF32 R24, R220.reuse, R120, R16 ;  /* 0x00000078dc18723c */ /* 0x050fe60000081010 */
[----:B------:R-:W3:Y:S04]  /*8b590*/  LDL.LU R250, [R1+0x2398] ;  /* 0x0023980001fa7983 */ /* 0x000ee80000300800 */
[----:B------:R-:W3:Y:S01]  /*8b5a0*/  LDL.LU R251, [R1+0x239c] ;  /* 0x00239c0001fb7983 */ /* 0x000ee20000300800 */
        /* <DEDUP_REMOVED lines=17> */
[----:B------:R1:W-:Y:S04]  /*8b6c0*/  STL [R1+0x1ad0], R4 ;  /* 0x001ad00401007387 */ /* 0x0003e80000100800 */
[----:B------:R-:W3:Y:S04]  /*8b6d0*/  LDL.LU R228, [R1+0x2380] ;  /* 0x0023800001e47983 */ /* 0x000ee80000300800 */
[----:B------:R-:W3:Y:S04]  /*8b6e0*/  LDL.LU R229, [R1+0x2384] ;  /* 0x0023840001e57983 */ /* 0x000ee80000300800 */
[----:B------:R-:W3:Y:S04]  /*8b6f0*/  LDL.LU R230, [R1+0x2388] ;  /* 0x0023880001e67983 */ /* 0x000ee80000300800 */
[----:B------:R-:W3:Y:S01]  /*8b700*/  LDL.LU R231, [R1+0x238c] ;  /* 0x00238c0001e77983 */ /* 0x000ee20000300800 */
[----:B----4-:R-:W-:Y:S01]  /*8b710*/  HMMA.1688.F32.TF32 R8, R220, R96, R244 ;  /* 0x00000060dc08723c */ /* 0x010fe200000810f4 */
[----:B------:R-:W-:Y:S01]  /*8b720*/  IMAD.MOV.U32 R216, RZ, RZ, R5 ;  /* 0x000000ffffd87224 */ /* 0x000fe200078e0005 */
[----:B------:R-:W-:Y:S01]  /*8b730*/  MOV R217, R6 ;  /* 0x0000000600d97202 */ /* 0x000fe20000000f00 */
[----:B------:R-:W-:-:S05]  /*8b740*/  IMAD.MOV.U32 R218, RZ, RZ, R7 ;  /* 0x000000ffffda7224 */ /* 0x000fca00078e0007 */
[----:B-1----:R-:W-:Y:S01]  /*8b750*/  HMMA.1688.F32.TF32 R4, R220, R92, R232 ;  /* 0x0000005cdc04723c */ /* 0x002fe200000810e8 */
[----:B------:R-:W-:Y:S04]  /*8b760*/  STL [R1+0x7b70], R218 ;  /* 0x007b70da01007387 */ /* 0x000fe80000100800 */
[----:B------:R-:W-:Y:S04]  /*8b770*/  STL [R1+0x7b6c], R217 ;  /* 0x007b6cd901007387 */ /* 0x000fe80000100800 */
[----:B------:R1:W-:Y:S06]  /*8b780*/  STL [R1+0x7b68], R216 ;  /* 0x007b68d801007387 */ /* 0x0003ec0000100800 */
[----:B------:R-:W-:Y:S04]  /*8b790*/  STL.64 [R1+0x1b00], R8 ;  /* 0x001b000801007387 */ /* 0x000fe80000100a00 */
[----:B------:R2:W-:Y:S04]  /*8b7a0*/  STL.64 [R1+0x1b08], R10 ;  /* 0x001b080a01007387 */ /* 0x0005e80000100a00 */
[----:B------:R3:W-:Y:S04]  /*8b7b0*/  STL [R1+0x1b10], R4 ;  /* 0x001b100401007387 */ /* 0x0007e80000100800 */
[----:B------:R-:W4:Y:S04]  /*8b7c0*/  LDL.LU R232, [R1+0x1b60] ;  /* 0x001b600001e87983 */ /* 0x000f280000300800 */
[----:B------:R-:W4:Y:S04]  /*8b7d0*/  LDL.LU R233, [R1+0x1b64] ;  /* 0x001b640001e97983 */ /* 0x000f280000300800 */
[----:B------:R-:W4:Y:S04]  /*8b7e0*/  LDL.LU R234, [R1+0x1b68] ;  /* 0x001b680001ea7983 */ /* 0x000f280000300800 */
[----:B------:R-:W4:Y:S01]  /*8b7f0*/  LDL.LU R235, [R1+0x1b6c] ;  /* 0x001b6c0001eb7983 */ /* 0x000f220000300800 */
[----:B-1----:R-:W-:Y:S01]  /*8b800*/  IMAD.MOV.U32 R216, RZ, RZ, R7 ;  /* 0x000000ffffd87224 */ /* 0x002fe200078e0007 */
[----:B------:R-:W-:Y:S01]  /*8b810*/  MOV R217, R6 ;  /* 0x0000000600d97202 */ /* 0x000fe20000000f00 */
[----:B------:R-:W-:-:S03]  /*8b820*/  IMAD.MOV.U32 R218, RZ, RZ, R5 ;  /* 0x000000ffffda7224 */ /* 0x000fc600078e0005 */
[----:B------:R1:W-:Y:S04]  /*8b830*/  STL [R1+0x7b7c], R216 ;  /* 0x007b7cd801007387 */ /* 0x0003e80000100800 */
[----:B------:R1:W-:Y:S04]  /*8b840*/  STL [R1+0x7b78], R217 ;  /* 0x007b78d901007387 */ /* 0x0003e80000100800 */
[----:B------:R1:W-:Y:S01]  /*8b850*/  STL [R1+0x7b74], R218 ;  /* 0x007b74da01007387 */ /* 0x0003e20000100800 */
[C---:B--2---:R-:W-:Y:S08]  /*8b860*/  HMMA.1688.F32.TF32 R8, R220.reuse, R88, R240 ;  /* 0x00000058dc08723c */ /* 0x044ff000000810f0 */
[----:B---3--:R-:W-:Y:S11]  /*8b870*/  HMMA.1688.F32.TF32 R4, R220, R84, R248 ;  /* 0x00000054dc04723c */ /* 0x008ff600000810f8 */
[----:B------:R-:W-:Y:S04]  /*8b880*/  @!UPT UIADD3 URZ, URZ, URZ, URZ ;  /* 0x0000003f3f3ff290 */ /* 0x000fe8000fffe03f */
[----:B------:R-:W-:Y:S04]  /*8b890*/  STL.64 [R1+0x1b40], R8 ;  /* 0x001b400801007387 */ /* 0x000fe80000100a00 */
[----:B------:R-:W-:Y:S04]  /*8b8a0*/  STL.64 [R1+0x1b48], R10 ;  /* 0x001b480a01007387 */ /* 0x000fe80000100a00 */
[----:B------:R-:W2:Y:S04]  /*8b8b0*/  LDL.LU R240, [R1+0x2370] ;  /* 0x0023700001f07983 */ /* 0x000ea80000300800 */
[----:B------:R-:W2:Y:S04]  /*8b8c0*/  LDL.LU R241, [R1+0x2374] ;  /* 0x0023740001f17983 */ /* 0x000ea80000300800 */
[----:B------:R-:W2:Y:S04]  /*8b8d0*/  LDL.LU R242, [R1+0x2378] ;  /* 0x0023780001f27983 */ /* 0x000ea80000300800 */
[----:B------:R-:W2:Y:S01]  /*8b8e0*/  LDL.LU R243, [R1+0x237c] ;  /* 0x00237c0001f37983 */ /* 0x000ea20000300800 */
        /* <DEDUP_REMOVED lines=8> */
[----:B------:R-:W-:Y:S04]  /*8b970*/  STL [R1+0x7b8c], R208 ;  /* 0x007b8cd001007387 */ /* 0x000fe80000100800 */
[----:B------:R-:W-:Y:S04]  /*8b980*/  STL [R1+0x7b88], R214 ;  /* 0x007b88d601007387 */ /* 0x000fe80000100800 */
[----:B------:R-:W-:Y:S04]  /*8b990*/  STL [R1+0x7b84], R213 ;  /* 0x007b84d501007387 */ /* 0x000fe80000100800 */
[----:B------:R-:W-:Y:S01]  /*8b9a0*/  STL [R1+0x7b80], R212 ;  /* 0x007b80d401007387 */ /* 0x000fe20000100800 */
[----:B------:R-:W-:Y:S11]  /*8b9b0*/  HMMA.1688.F32.TF32 R4, R220, R80, R228 ;  /* 0x00000050dc04723c */ /* 0x000ff600000810e4 */
[----:B------:R-:W-:Y:S11]  /*8b9c0*/  @!UPT UIADD3 URZ, URZ, URZ, URZ ;  /* 0x0000003f3f3ff290 */ /* 0x000ff6000fffe03f */
[----:B------:R-:W-:Y:S01]  /*8b9d0*/  @!UPT UIADD3 URZ, URZ, URZ, URZ ;  /* 0x0000003f3f3ff290 */ /* 0x000fe2000fffe03f */
[----:B------:R4:W-:Y:S04]  /*8b9e0*/  STL [R1+0x1b70], R4 ;  /* 0x001b700401007387 */ /* 0x0009e80000100800 */
[----:B------:R-:W3:Y:S04]  /*8b9f0*/  LDL.LU R228, [R1+0x2350] ;  /* 0x0023500001e47983 */ /* 0x000ee80000300800 */
[----:B------:R-:W3:Y:S04]  /*8ba00*/  LDL.LU R229, [R1+0x2354] ;  /* 0x0023540001e57983 */ /* 0x000ee80000300800 */
[----:B------:R-:W3:Y:S04]  /*8ba10*/  LDL.LU R230, [R1+0x2358] ;  /* 0x0023580001e67983 */ /* 0x000ee80000300800 */
[----:B------:R-:W3:Y:S01]  /*8ba20*/  LDL.LU R231, [R1+0x235c] ;  /* 0x00235c0001e77983 */ /* 0x000ee20000300800 */
[----:B-1----:R-:W-:Y:S01]  /*8ba30*/  MOV R216, R5 ;  /* 0x0000000500d87202 */ /* 0x002fe20000000f00 */
[----:B------:R-:W-:-:S02]  /*8ba40*/  IMAD.MOV.U32 R217, RZ, RZ, R6 ;  /* 0x000000ffffd97224 */ /* 0x000fc400078e0006 */
[----:B------:R-:W-:Y:S02]  /*8ba50*/  IMAD.MOV.U32 R218, RZ, RZ, R7 ;  /* 0x000000ffffda7224 */ /* 0x000fe400078e0007 */
[----:B----4-:R-:W-:Y:S03]  /*8ba60*/  HMMA.1688.F32.TF32 R4, R220, R76, R232 ;  /* 0x0000004cdc04723c */ /* 0x010fe600000810e8 */
[----:B------:R-:W-:Y:S04]  /*8ba70*/  STL [R1+0x7b98], R218 ;  /* 0x007b98da01007387 */ /* 0x000fe80000100800 */
[----:B------:R-:W-:Y:S04]  /*8ba80*/  LDS R220, [R2+0x8680] ;  /* 0x0086800002dc7984 */ /* 0x000fe80000000800 */
[----:B------:R-:W-:Y:S04]  /*8ba90*/  LDS R222, [R2+0xa680] ;  /* 0x00a6800002de7984 */ /* 0x000fe80000000800 */
[----:B------:R-:W-:Y:S04]  /*8baa0*/  LDS R221, [R0+0x8680] ;  /* 0x0086800000dd7984 */ /* 0x000fe80000000800 */
[----:B------:R-:W1:Y:S05]  /*8bab0*/  LDS R223, [R0+0xa680] ;  /* 0x00a6800000df7984 */ /* 0x000e6a0000000800 */
[----:B------:R-:W-:Y:S01]  /*8bac0*/  MOV R208, R4 ;  /* 0x0000000400d07202 */ /* 0x000fe20000000f00 */
[----:B------:R-:W-:Y:S01]  /*8bad0*/  IMAD.MOV.U32 R214, RZ, RZ, R5 ;  /* 0x000000ffffd67224 */ /* 0x000fe200078e0005 */
[----:B------:R-:W-:Y:S01]  /*8bae0*/  MOV R212, R7 ;  /* 0x0000000700d47202 */ /* 0x000fe20000000f00 */
[----:B------:R-:W-:Y:S01]  /*8baf0*/  IMAD.MOV.U32 R213, RZ, RZ, R6 ;  /* 0x000000ffffd57224 */ /* 0x000fe200078e0006 */
[----:B------:R-:W-:Y:S04]  /*8bb00*/  STL [R1+0x7b94], R217 ;  /* 0x007b94d901007387 */ /* 0x000fe80000100800 */
[----:B------:R-:W-:Y:S04]  /*8bb10*/  STL [R1+0x7b90], R216 ;  /* 0x007b90d801007387 */ /* 0x000fe80000100800 */
[----:B------:R-:W-:Y:S04]  /*8bb20*/  STL [R1+0x7ba8], R212 ;  /* 0x007ba8d401007387 */ /* 0x000fe80000100800 */
[----:B------:R-:W-:Y:S04]  /*8bb30*/  STL [R1+0x7ba4], R208 ;  /* 0x007ba4d001007387 */ /* 0x000fe80000100800 */
[----:B------:R-:W-:Y:S04]  /*8bb40*/  STL [R1+0x7ba0], R214 ;  /* 0x007ba0d601007387 */ /* 0x000fe80000100800 */
[----:B------:R4:W-:Y:S01]  /*8bb50*/  STL [R1+0x7b9c], R213 ;  /* 0x007b9cd501007387 */ /* 0x0009e20000100800 */
[C---:B--2---:R-:W-:Y:S11]  /*8bb60*/  HMMA.1688.F32.TF32 R4, R224.reuse, R192, R240 ;  /* 0x000000c0e004723c */ /* 0x044ff600000810f0 */
[----:B------:R-:W-:Y:S11]  /*8bb70*/  @!UPT UIADD3 URZ, URZ, URZ, URZ ;  /* 0x0000003f3f3ff290 */ /* 0x000ff6000fffe03f */
[----:B------:R-:W-:Y:S02]  /*8bb80*/  @!UPT UIADD3 URZ, URZ, URZ, URZ ;  /* 0x0000003f3f3ff290 */ /* 0x000fe4000fffe03f */
[----:B------:R-:W-:Y:S01]  /*8bb90*/  IMAD.MOV.U32 R209, RZ, RZ, R4 ;  /* 0x000000ffffd17224 */ /* 0x000fe200078e0004 */
[----:B------:R-:W-:Y:S01]  /*8bba0*/  MOV R211, R6 ;  /* 0x0000000600d37202 */ /* 0x000fe20000000f00 */
[----:B------:R-:W-:Y:S02]  /*8bbb0*/  IMAD.MOV.U32 R210, RZ, RZ, R5 ;  /* 0x000000ffffd27224 */ /* 0x000fe400078e0005 */
[----:B------:R-:W-:Y:S02]  /*8bbc0*/  IMAD.MOV.U32 R204, RZ, RZ, R7 ;  /* 0x000000ffffcc7224 */ /* 0x000fe400078e0007 */
[----:B---3--:R-:W-:Y:S03]  /*8bbd0*/  HMMA.1688.F32.TF32 R4, R224, R188, R248 ;  /* 0x000000bce004723c */ /* 0x008fe600000810f8 */
[----:B------:R-:W-:Y:S04]  /*8bbe0*/  STL [R1+0x7bb8], R204 ;  /* 0x007bb8cc01007387 */ /* 0x000fe80000100800 */
[----:B------:R-:W-:Y:S04]  /*8bbf0*/  STL [R1+0x7bb4], R211 ;  /* 0x007bb4d301007387 */ /* 0x000fe80000100800 */
[----:B------:R-:W-:Y:S04]  /*8bc00*/  STL [R1+0x7bb0], R210 ;  /* 0x007bb0d201007387 */ /* 0x000fe80000100800 */
[----:B------:R-:W-:Y:S09]  /*8bc10*/  STL [R1+0x7bac], R209 ;  /* 0x007bacd101007387 */ /* 0x000ff20000100800 */
[----:B------:R-:W-:Y:S01]  /*8bc20*/  IMAD.MOV.U32 R205, RZ, RZ, R4 ;  /* 0x000000ffffcd7224 */ /* 0x000fe200078e0004 */
[----:B------:R-:W-:Y:S01]  /*8bc30*/  MOV R206, R5 ;  /* 0x0000000500ce7202 */ /* 0x000fe20000000f00 */
[----:B------:R-:W-:-:S02]  /*8bc40*/  IMAD.MOV.U32 R207, RZ, RZ, R6 ;  /* 0x000000ffffcf7224 */ /* 0x000fc400078e0006 */
[----:B------:R-:W-:Y:S01]  /*8bc50*/  IMAD.MOV.U32 R215, RZ, RZ, R7 ;  /* 0x000000ffffd77224 */ /* 0x000fe200078e0007 */
[----:B------:R2:W-:Y:S01]  /*8bc60*/  STL [R1+0x7bbc], R205 ;  /* 0x007bbccd01007387 */ /* 0x0005e20000100800 */
[----:B------:R-:W-:Y:S03]  /*8bc70*/  HMMA.1688.F32.TF32 R4, R224, R184, R228 ;  /* 0x000000b8e004723c */ /* 0x000fe600000810e4 */
        /* <DEDUP_REMOVED lines=16> */
[----:B----4-:R-:W-:-:S03]  /*8bd80*/  MOV R213, R4 ;  /* 0x0000000400d57202 */ /* 0x010fc60000000f00 */
[----:B------:R-:W4:Y:S01]  /*8bd90*/  LDL.LU R236, [R1+0x1fa0] ;  /* 0x001fa00001ec7983 */ /* 0x000f220000300800 */
[----:B------:R-:W-:-:S03]  /*8bda0*/  IMAD.MOV.U32 R218, RZ, RZ, R5 ;  /* 0x000000ffffda7224 */ /* 0x000fc600078e0005 */
[----:B------:R-:W4:Y:S01]  /*8bdb0*/  LDL.LU R237, [R1+0x1fa4] ;  /* 0x001fa40001ed7983 */ /* 0x000f220000300800 */
[----:B------:R-:W-:-:S03]  /*8bdc0*/  IMAD.MOV.U32 R217, RZ, RZ, R6 ;  /* 0x000000ffffd97224 */ /* 0x000fc600078e0006 */
[----:B------:R-:W4:Y:S01]  /*8bdd0*/  LDL.LU R238, [R1+0x1fa8] ;  /* 0x001fa80001ee7983 */ /* 0x000f220000300800 */
[----:B------:R-:W-:-:S03]  /*8bde0*/  MOV R216, R7 ;  /* 0x0000000700d87202 */ /* 0x000fc60000000f00 */
        /* <DEDUP_REMOVED lines=53> */
[----:B------:R-:W-:Y:S05]  /*8c140*/  @!UPT UIADD3 URZ, URZ, URZ, URZ ;  /* 0x0000003f3f3ff290 */ /* 0x000fea000fffe03f */
[----:B------:R-:W-:Y:S02]  /*8c150*/  IMAD.MOV.U32 R214, RZ, RZ, R43 ;  /* 0x000000ffffd67224 */ /* 0x000fe400078e002b */
[----:B------:R-:W-:Y:S01]  /*8c160*/  IMAD.MOV.U32 R212, RZ, RZ, R41 ;  /* 0x000000ffffd47224 */ /* 0x000fe200078e0029 */
[----:B------:R-:W-:Y:S05]  /*8c170*/  HMMA.1688.F32.TF32 R20, R224, R156, R20 ;  /* 0x0000009ce014723c */ /* 0x000fea0000081014 */
[----:B------:R-:W-:Y:S01]  /*8c180*/  IMAD.MOV.U32 R205, RZ, RZ, R36 ;  /* 0x000000ffffcd7224 */ /* 0x000fe200078e0024 */
[----:B------:R-:W-:Y:S01]  /*8c190*/  MOV R204, R37 ;  /* 0x0000002500cc7202 */ /* 0x000fe20000000f00 */
[----:B------:R-:W-:-:S02]  /*8c1a0*/  IMAD.MOV.U32 R211, RZ, RZ, R38 ;  /* 0x000000ffffd37224 */ /* 0x000fc400078e0026 */
[----:B------:R-:W-:Y:S02]  /*8c1b0*/  IMAD.MOV.U32 R210, RZ, RZ, R39 ;  /* 0x000000ffffd27224 */ /* 0x000fe400078e0027 */
[C---:B------:R-:W-:Y:S08]  /*8c1c0*/  HMMA.1688.F32.TF32 R36, R224.reuse, R172, R64 ;  /* 0x000000ace024723c */ /* 0x040ff00000081040 */
[C---:B------:R-:W-:Y:S08]  /*8c1d0*/  HMMA.1688.F32.TF32 R28, R224.reuse, R164, R28 ;  /* 0x000000a4e01c723c */ /* 0x040ff0000008101c */
[C---:B------:R-:W-:Y:S01]  /*8c1e0*/  HMMA.1688.F32.TF32 R32, R224.reuse, R168, R32 ;  /* 0x000000a8e020723c */ /* 0x040fe20000081020 */
[----:B------:R-:W-:Y:S01]  /*8c1f0*/  IMAD.MOV.U32 R209, RZ, RZ, R40 ;  /* 0x000000ffffd17224 */ /* 0x000fe200078e0028 */
[----:B------:R-:W-:Y:S01]  /*8c200*/  MOV R208, R42 ;  /* 0x0000002a00d07202 */ /* 0x000fe20000000f00 */
[----:B------:R-:W-:Y:S05]  /*8c210*/  STL.64 [R1+0x7ce8], R214 ;  /* 0x007ce8d601007387 */ /* 0x000fea0000100a00 */
[C---:B------:R-:W-:Y:S08]  /*8c220*/  HMMA.1688.F32.TF32 R16, R224.reuse, R152, R16 ;  /* 0x00000098e010723c */ /* 0x040ff00000081010 */
[----:B------:R-:W-:Y:S01]  /*8c230*/  HMMA.1688.F32.TF32 R24, R224, R160, R24 ;  /* 0x000000a0e018723c */ /* 0x000fe20000081018 */
[----:B------:R-:W-:Y:S01]  /*8c240*/  STL.64 [R1+0x7ce0], R212 ;  /* 0x007ce0d401007387 */ /* 0x000fe20000100a00 */
[----:B------:R-:W-:-:S03]  /*8c250*/  MOV R219, R36 ;  /* 0x0000002400db7202 */ /* 0x000fc60000000f00 */
[----:B------:R-:W-:Y:S04]  /*8c260*/  STL.64 [R1+0x7d08], R210 ;  /* 0x007d08d201007387 */ /* 0x000fe80000100a00 */
[----:B------:R-:W-:Y:S01]  /*8c270*/  STL.64 [R1+0x7d00], R208 ;  /* 0x007d00d001007387 */ /* 0x000fe20000100a00 */
[C---:B------:R-:W-:Y:S03]  /*8c280*/  HMMA.1688.F32.TF32 R8, R224.reuse, R72, R8 ;  /* 0x00000048e008723c */ /* 0x040fe60000081008 */
[----:B------:R-:W-:Y:S04]  /*8c290*/  STL.64 [R1+0x7cf8], R206 ;  /* 0x007cf8ce01007387 */ /* 0x000fe80000100a00 */
[----:B------:R-:W-:Y:S04]  /*8c2a0*/  STL.64 [R1+0x7cf0], R204 ;  /* 0x007cf0cc01007387 */ /* 0x000fe80000100a00 */
[----:B------:R-:W-:Y:S04]  /*8c2b0*/  STL [R1+0x2304], R37 ;  /* 0x0023042501007387 */ /* 0x000fe80000100800 */
        /* <DEDUP_REMOVED lines=122> */
[C---:B---3--:R-:W-:Y:S01]  /*8ca60*/  HMMA.1688.F32.TF32 R196, R224.reuse, R120, R248 ;  /* 0x00000078e0c4723c */ /* 0x048fe200000810f8 */
[----:B------:R-:W2:Y:S11]  /*8ca70*/  LDL.LU R248, [R1+0x1bd0] ;  /* 0x001bd00001f87983 */ /* 0x000eb60000300800 */
[----:B------:R-:W-:Y:S11]  /*8ca80*/  @!UPT UIADD3 URZ, URZ, URZ, URZ ;  /* 0x0000003f3f3ff290 */ /* 0x000ff6000fffe03f */
[----:B------:R-:W-:Y:S04]  /*8ca90*/  STL.64 [R1+0x2210], R196 ;  /* 0x002210c401007387 */ /* 0x000fe80000100a00 */
[----:B------:R-:W-:Y:S04]  /*8caa0*/  STL.64 [R1+0x2218], R198 ;  /* 0x002218c601007387 */ /* 0x000fe80000100a00 */
[----:B------:R-:W-:Y:S04]  /*8cab0*/  STL.64 [R1+0x2200], R60 ;  /* 0x0022003c01007387 */ /* 0x000fe80000100a00 */
[----:B------:R4:W-:Y:S04]  /*8cac0*/  STL.64 [R1+0x2208], R62 ;  /* 0x0022083e01007387 */ /* 0x0009e80000100a00 */
[----:B------:R-:W2:Y:S04]  /*8cad0*/  LDL.LU R249, [R1+0x1bd4] ;  /* 0x001bd40001f97983 */ /* 0x000ea80000300800 */
[----:B------:R-:W2:Y:S04]  /*8cae0*/  LDL.LU R250, [R1+0x1bd8] ;  /* 0x001bd80001fa7983 */ /* 0x000ea80000300800 */
[----:B------:R-:W2:Y:S04]  /*8caf0*/  LDL.LU R251, [R1+0x1bdc] ;  /* 0x001bdc0001fb7983 */ /* 0x000ea80000300800 */
[----:B------:R-:W3:Y:S04]  /*8cb00*/  LDL.LU R228, [R1+0x1bc0] ;  /* 0x001bc00001e47983 */ /* 0x000ee80000300800 */
[----:B------:R-:W3:Y:S04]  /*8cb10*/  LDL.LU R229, [R1+0x1bc4] ;  /* 0x001bc40001e57983 */ /* 0x000ee80000300800 */
[----:B------:R-:W3:Y:S04]  /*8cb20*/  LDL.LU R230, [R1+0x1bc8] ;  /* 0x001bc80001e67983 */ /* 0x000ee80000300800 */
[----:B------:R-:W3:Y:S01]  /*8cb30*/  LDL.LU R231, [R1+0x1bcc] ;  /* 0x001bcc0001e77983 */ /* 0x000ee20000300800 */
        /* <DEDUP_REMOVED lines=11> */
[----:B------:R-:W-:Y:S01]  /*8cbf0*/  HMMA.1688.F32.TF32 R24, R224, R76, R24 ;  /* 0x0000004ce018723c */ /* 0x000fe20000081018 */
[----:B------:R-:W-:Y:S07]  /*8cc00*/  STL.64 [R1+0x21e0], R56 ;  /* 0x0021e03801007387 */ /* 0x000fee0000100a00 */
[C---:B-1----:R-:W-:Y:S01]  /*8cc10*/  HMMA.1688.F32.TF32 R20, R220.reuse, R192, R20 ;  /* 0x000000c0dc14723c */ /* 0x042fe20000081014 */
        /* <DEDUP_REMOVED lines=32> */
[C---:B----4-:R-:W-:Y:S03]  /*8ce20*/  HMMA.1688.F32.TF32 R8, R220.reuse, R168, R244 ;  /* 0x000000a8dc08723c */ /* 0x050fe600000810f4 */
[----:B------:R-:W-:Y:S04]  /*8ce30*/  LDS R224, [R2+0x8700] ;  /* 0x0087000002e07984 */ /* 0x000fe80000000800 */
[----:B------:R-:W-:Y:S01]  /*8ce40*/  LDS R226, [R2+0xa700] ;  /* 0x00a7000002e27984 */ /* 0x000fe20000000800 */
[C---:B-1----:R-:W-:Y:S03]  /*8ce50*/  HMMA.1688.F32.TF32 R4, R220.reuse, R164, R232 ;  /* 0x000000a4dc04723c */ /* 0x042fe600000810e8 */
[----:B------:R-:W-:Y:S04]  /*8ce60*/  LDS R225, [R0+0x8700] ;  /* 0x0087000000e17984 */ /* 0x000fe80000000800 */
[----:B------:R-:W1:Y:S04]  /*8ce70*/  LDS R227, [R0+0xa700] ;  /* 0x00a7000000e37984 */ /* 0x000e680000000800 */
        /* <DEDUP_REMOVED lines=8> */
[C---:B----4-:R-:W-:Y:S02]  /*8cf00*/  HMMA.1688.F32.TF32 R4, R220.reuse, R160, R240 ;  /* 0x000000a0dc04723c */ /* 0x050fe400000810f0 */
[----:B------:R-:W-:Y:S04]  /*8cf10*/  STL.64 [R1+0x7fb0], R162 ;  /* 0x007fb0a201007387 */ /* 0x000fe80000100a00 */
[----:B------:R-:W-:Y:S11]  /*8cf20*/  STL.64 [R1+0x7fa8], R160 ;  /* 0x007fa8a001007387 */ /* 0x000ff60000100a00 */
[----:B------:R-:W-:Y:S06]  /*8cf30*/  @!UPT UIADD3 URZ, URZ, URZ, URZ ;  /* 0x0000003f3f3ff290 */ /* 0x000fec000fffe03f */
[----:B------:R-:W-:Y:S04]  /*8cf40*/  STL.64 [R1+0x1d80], R4 ;  /* 0x001d800401007387 */ /* 0x000fe80000100a00 */
[----:B------:R2:W-:Y:S02]  /*8cf50*/  STL.64 [R1+0x1d88], R6 ;  /* 0x001d880601007387 */ /* 0x0005e40000100a00 */
[C---:B--2---:R-:W-:Y:S02]  /*8cf60*/  HMMA.1688.F32.TF32 R4, R220.reuse, R156, R248 ;  /* 0x0000009cdc04723c */ /* 0x044fe400000810f8 */
[----:B------:R-:W-:Y:S04]  /*8cf70*/  STL.64 [R1+0x7fa0], R158 ;  /* 0x007fa09e01007387 */ /* 0x000fe80000100a00 */
[----:B------:R-:W-:Y:S11]  /*8cf80*/  STL.64 [R1+0x7f98], R156 ;  /* 0x007f989c01007387 */ /* 0x000ff60000100a00 */
[----:B------:R-:W-:Y:S06]  /*8cf90*/  @!UPT UIADD3 URZ, URZ, URZ, URZ ;  /* 0x0000003f3f3ff290 */ /* 0x000fec000fffe03f */
[----:B------:R-:W-:Y:S04]  /*8cfa0*/  STL.64 [R1+0x2160], R4 ;  /* 0x0021600401007387 */ /* 0x000fe80000100a00 */
[----:B------:R3:W-:Y:S04]  /*8cfb0*/  STL.64 [R1+0x2168], R6 ;  /* 0x0021680601007387 */ /* 0x0007e80000100a00 */
[----:B------:R-:W2:Y:S01]  /*8cfc0*/  LDL.LU R248, [R1+0x1980] ;  /* 0x0019800001f87983 */ /* 0x000ea20000300800 */
[C---:B---3--:R-:W-:Y:S11]  /*8cfd0*/  HMMA.1688.F32.TF32 R4, R220.reuse, R152, R228 ;  /* 0x00000098dc04723c */ /* 0x048ff600000810e4 */
[----:B------:R-:W-:Y:S11]  /*8cfe0*/  @!UPT UIADD3 URZ, URZ, URZ, URZ ;  /* 0x0000003f3f3ff290 */ /* 0x000ff6000fffe03f */
[----:B------:R-:W-:Y:S01]  /*8cff0*/  @!UPT UIADD3 URZ, URZ, URZ, URZ ;  /* 0x0000003f3f3ff290 */ /* 0x000fe2000fffe03f */
        /* <DEDUP_REMOVED lines=113> */
[C---:B----4-:R-:W-:Y:S08]  /*8d710*/  HMMA.1688.F32.TF32 R8, R220.reuse, R80, R8 ;  /* 0x00000050dc08723c */ /* 0x050ff00000081008 */
[C---:B------:R-:W-:Y:S08]  /*8d720*/  HMMA.1688.F32.TF32 R4, R220.reuse, R76, R4 ;  /* 0x0000004cdc04723c */ /* 0x040ff00000081004 */
[C---:B------:R-:W-:Y:S08]  /*8d730*/  HMMA.1688.F32.TF32 R160, R220.reuse, R72, R208 ;  /* 0x00000048dca0723c */ /* 0x040ff000000810d0 */
[C---:B------:R-:W-:Y:S08]  /*8d740*/  HMMA.1688.F32.TF32 R164, R220.reuse, R68, R204 ;  /* 0x00000044dca4723c */ /* 0x040ff000000810cc */
[C---:B------:R-:W-:Y:S11]  /*8d750*/  HMMA.1688.F32.TF32 R156, R220.reuse, R148, R212 ;  /* 0x00000094dc9c723c */ /* 0x040ff600000810d4 */
[----:B------:R-:W-:Y:S04]  /*8d760*/  @!UPT UIADD3 URZ, URZ, URZ, URZ ;  /* 0x0000003f3f3ff290 */ /* 0x000fe8000fffe03f */
        /* <DEDUP_REMOVED lines=8> */
[C---:B--2---:R-:W-:Y:S08]  /*8d7f0*/  HMMA.1688.F32.TF32 R156, R220.reuse, R136, R60 ;  /* 0x00000088dc9c723c */ /* 0x044ff0000008103c */
        /* <DEDUP_REMOVED lines=13> */
[----:B------:R-:W-:Y:S01]  /*8d8d0*/  STL.64 [R1+0x20f8], R158 ;  /* 0x0020f89e01007387 */ /* 0x000fe20000100a00 */
[----:B------:R-:W-:Y:S03]  /*8d8e0*/  HMMA.1688.F32.TF32 R12, R220, R84, R12 ;  /* 0x00000054dc0c723c */ /* 0x000fe6000008100c */
        /* <DEDUP_REMOVED lines=28> */
[----:B------:R-:W-:Y:S04]  /*8dab0*/  STL.64 [R1+0x1d70], R4 ;  /* 0x001d700401007387 */ /* 0x000fe80000100a00 */
[----:B------:R2:W-:Y:S01]  /*8dac0*/  STL.64 [R1+0x1d78], R6 ;  /* 0x001d780601007387 */ /* 0x0005e20000100a00 */
[C---:B-1----:R-:W-:Y:S03]  /*8dad0*/  HMMA.1688.F32.TF32 R12, R224.reuse, R188, R244 ;  /* 0x000000bce00c723c */ /* 0x042fe600000810f4 */
[----:B------:R-:W-:Y:S04]  /*8dae0*/  LDS R220, [R2+0x8780] ;  /* 0x0087800002dc7984 */ /* 0x000fe80000000800 */
[----:B------:R-:W-:Y:S01]  /*8daf0*/  LDS R222, [R2+0xa780] ;  /* 0x00a7800002de7984 */ /* 0x000fe20000000800 */
[C---:B--2---:R-:W-:Y:S03]  /*8db00*/  HMMA.1688.F32.TF32 R4, R224.reuse, R192, R236 ;  /* 0x000000c0e004723c */ /* 0x044fe600000810ec */
[----:B------:R-:W-:Y:S04]  /*8db10*/  LDS R221, [R0+0x8780] ;  /* 0x0087800000dd7984 */ /* 0x000fe80000000800 */
[----:B------:R-:W1:Y:S01]  /*8db20*/  LDS R223, [R0+0xa780] ;  /* 0x00a7800000df7984 */ /* 0x000e620000000800 */
        /* <DEDUP_REMOVED lines=11> */
[----:B------:R2:W-:Y:S04]  /*8dbe0*/  STL.64 [R1+0x1fd0], R4 ;  /* 0x001fd00401007387 */ /* 0x0005e80000100a00 */
[----:B------:R3:W-:Y:S04]  /*8dbf0*/  STL.64 [R1+0x1fd8], R6 ;  /* 0x001fd80601007387 */ /* 0x0007e80000100a00 */
[----:B--2---:R-:W2:Y:S04]  /*8dc00*/  LDL.LU R4, [R1+0x1780] ;  /* 0x0017800001047983 */ /* 0x004ea80000300800 */
[----:B------:R-:W-:Y:S04]  /*8dc10*/  STL.64 [R1+0x1fc0], R12 ;  /* 0x001fc00c01007387 */ /* 0x000fe80000100a00 */
[----:B------:R-:W-:Y:S04]  /*8dc20*/  STL.64 [R1+0x1fc8], R14 ;  /* 0x001fc80e01007387 */ /* 0x000fe80000100a00 */
[----:B------:R4:W-:Y:S04]  /*8dc30*/  STL.64 [R1+0x1fb0], R8 ;  /* 0x001fb00801007387 */ /* 0x0009e80000100a00 */
[----:B------:R1:W-:Y:S04]  /*8dc40*/  STL.64 [R1+0x1fb8], R10 ;  /* 0x001fb80a01007387 */ /* 0x0003e80000100a00 */
[----:B------:R-:W2:Y:S04]  /*8dc50*/  LDL.LU R5, [R1+0x1784] ;  /* 0x0017840001057983 */ /* 0x000ea80000300800 */
[----:B---3--:R-:W2:Y:S04]  /*8dc60*/  LDL.LU R6, [R1+0x1788] ;  /* 0x0017880001067983 */ /* 0x008ea80000300800 */
[----:B------:R-:W2:Y:S04]  /*8dc70*/  LDL.LU R7, [R1+0x178c] ;  /* 0x00178c0001077983 */ /* 0x000ea80000300800 */
[----:B----4-:R-:W3:Y:S04]  /*8dc80*/  LDL.LU R8, [R1+0x1790] ;  /* 0x0017900001087983 */ /* 0x010ee80000300800 */
[----:B------:R-:W3:Y:S04]  /*8dc90*/  LDL.LU R9, [R1+0x1794] ;  /* 0x0017940001097983 */ /* 0x000ee80000300800 */
[----:B-1----:R-:W3:Y:S04]  /*8dca0*/  LDL.LU R10, [R1+0x1798] ;  /* 0x00179800010a7983 */ /* 0x002ee80000300800 */
        /* <DEDUP_REMOVED lines=140> */
[C---:B------:R-:W-:Y:S08]  /*8e570*/  HMMA.1688.F32.TF32 R248, R224.reuse, R72, R248 ;  /* 0x00000048e0f8723c */ /* 0x040ff000000810f8 */
[C---:B------:R-:W-:Y:S08]  /*8e580*/  HMMA.1688.F32.TF32 R228, R224.reuse, R148, R228 ;  /* 0x00000094e0e4723c */ /* 0x040ff000000810e4 */
[C---:B------:R-:W-:Y:S08]  /*8e590*/  HMMA.1688.F32.TF32 R216, R224.reuse, R144, R216 ;  /* 0x00000090e0d8723c */ /* 0x040ff000000810d8 */
[C---:B------:R-:W-:Y:S08]  /*8e5a0*/  HMMA.1688.F32.TF32 R212, R224.reuse, R132, R212 ;  /* 0x00000084e0d4723c */ /* 0x040ff000000810d4 */
[C---:B--2---:R-:W-:Y:S11]  /*8e5b0*/  HMMA.1688.F32.TF32 R244, R224.reuse, R156, R244 ;  /* 0x0000009ce0f4723c */ /* 0x044ff600000810f4 */
[----:B------:R-:W-:Y:S11]  /*8e5c0*/  @!UPT UIADD3 URZ, URZ, URZ, URZ ;  /* 0x0000003f3f3ff290 */ /* 0x000ff6000fffe03f */
[----:B------:R-:W-:Y:S01]  /*8e5d0*/  @!UPT UIADD3 URZ, URZ, URZ, URZ ;  /* 0x0000003f3f3ff290 */ /* 0x000fe2000fffe03f */
        /* <DEDUP_REMOVED lines=21> */
[----:B------:R1:W-:Y:S02]  /*8e730*/  STL.64 [R1+0x1f28], R218 ;  /* 0x001f28da01007387 */ /* 0x0003e40000100a00 */
[C---:B-1----:R-:W-:Y:S08]  /*8e740*/  HMMA.1688.F32.TF32 R216, R224.reuse, R140, R204 ;  /* 0x0000008ce0d8723c */ /* 0x042ff000000810cc */
[C---:B------:R-:W-:Y:S08]  /*8e750*/  HMMA.1688.F32.TF32 R204, R224.reuse, R136, R208 ;  /* 0x00000088e0cc723c */ /* 0x040ff000000810d0 */
[C---:B------:R-:W-:Y:S07]  /*8e760*/  HMMA.1688.F32.TF32 R208, R224.reuse, R128, R200 ;  /* 0x00000080e0d0723c */ /* 0x040fee00000810c8 */
[----:B------:R-:W-:Y:S04]  /*8e770*/  STL.64 [R1+0x1f10], R216 ;  /* 0x001f10d801007387 */ /* 0x000fe80000100a00 */
[----:B------:R-:W-:Y:S04]  /*8e780*/  STL.64 [R1+0x1f18], R218 ;  /* 0x001f18da01007387 */ /* 0x000fe80000100a00 */
[----:B------:R-:W-:Y:S01]  /*8e790*/  STL.64 [R1+0x1f00], R204 ;  /* 0x001f00cc01007387 */ /* 0x000fe20000100a00 */
[C---:B------:R-:W-:Y:S03]  /*8e7a0*/  HMMA.1688.F32.TF32 R200, R224.reuse, R120, R60 ;  /* 0x00000078e0c8723c */ /* 0x040fe6000008103c */
[----:B------:R1:W-:Y:S05]  /*8e7b0*/  STL.64 [R1+0x1f08], R206 ;  /* 0x001f08ce01007387 */ /* 0x0003ea0000100a00 */
[C---:B------:R-:W-:Y:S08]  /*8e7c0*/  HMMA.1688.F32.TF32 R60, R224.reuse, R112, R52 ;  /* 0x00000070e03c723c */ /* 0x040ff00000081034 */
[C---:B-1----:R-:W-:Y:S08]  /*8e7d0*/  HMMA.1688.F32.TF32 R204, R224.reuse, R124, R196 ;  /* 0x0000007ce0cc723c */ /* 0x042ff000000810c4 */
        /* <DEDUP_REMOVED lines=18> */
[----:B------:R-:W-:Y:S01]  /*8e900*/  HMMA.1688.F32.TF32 R24, R224, R76, R20 ;  /* 0x0000004ce018723c */ /* 0x000fe20000081014 */
[----:B------:R-:W-:Y:S04]  /*8e910*/  STL.64 [R1+0x1eb8], R198 ;  /* 0x001eb8c601007387 */ /* 0x000fe80000100a00 */
[----:B------:R-:W-:Y:S03]  /*8e920*/  STL.64 [R1+0x1ea0], R60 ;  /* 0x001ea03c01007387 */ /* 0x000fe60000100a00 */
[C---:B------:R-:W-:Y:S01]  /*8e930*/  HMMA.1688.F32.TF32 R20, R220.reuse, R192, R16 ;  /* 0x000000c0dc14723c */ /* 0x040fe20000081010 */
[----:B------:R-:W-:Y:S04]  /*8e940*/  STL.64 [R1+0x1ea8], R62 ;  /* 0x001ea83e01007387 */ /* 0x000fe80000100a00 */
[----:B------:R-:W-:Y:S03]  /*8e950*/  STL.64 [R1+0x1e90], R56 ;  /* 0x001e903801007387 */ /* 0x000fe60000100a00 */
[C---:B----4-:R-:W-:Y:S01]  /*8e960*/  HMMA.1688.F32.TF32 R16, R220.reuse, R188, R12 ;  /* 0x000000bcdc10723c */ /* 0x050fe2000008100c */
        /* <DEDUP_REMOVED lines=26> */
[----:B-1----:R-:W2:Y:S04]  /*8eb10*/  LDL.LU R28, [R1+0x1710] ;  /* 0x00171000011c7983 */ /* 0x002ea80000300800 */
[----:B------:R-:W-:Y:S04]  /*8eb20*/  STL.64 [R1+0x1d20], R8 ;  /* 0x001d200801007387 */ /* 0x000fe80000100a00 */
[----:B------:R-:W-:Y:S04]  /*8eb30*/  STL.64 [R1+0x1d28], R10 ;  /* 0x001d280a01007387 */ /* 0x000fe80000100a00 */
[----:B------:R1:W-:Y:S04]  /*8eb40*/  STL.64 [R1+0x1d10], R4 ;  /* 0x001d100401007387 */ /* 0x0003e80000100a00 */
[----:B------:R1:W-:Y:S04]  /*8eb50*/  STL.64 [R1+0x1d18], R6 ;  /* 0x001d180601007387 */ /* 0x0003e80000100a00 */
        /* <DEDUP_REMOVED lines=51> */
[----:B------:R-:W-:Y:S04]  /*8ee90*/  LDS R224, [R2+0xc000] ;  /* 0x00c0000002e07984 */ /* 0x000fe80000000800 */
[----:B------:R-:W-:Y:S04]  /*8eea0*/  LDS R226, [R2+0xe000] ;  /* 0x00e0000002e27984 */ /* 0x000fe80000000800 */
[----:B------:R-:W-:Y:S04]  /*8eeb0*/  LDS R225, [R0+0xc000] ;  /* 0x00c0000000e17984 */ /* 0x000fe80000000800 */
[----:B------:R-:W1:Y:S01]  /*8eec0*/  LDS R227, [R0+0xe000] ;  /* 0x00e0000000e37984 */ /* 0x000e620000000800 */
[C---:B--2---:R-:W-:Y:S08]  /*8eed0*/  HMMA.1688.F32.TF32 R28, R220.reuse, R152, R28 ;  /* 0x00000098dc1c723c */ /* 0x044ff0000008101c */
[C---:B----4-:R-:W-:Y:S08]  /*8eee0*/  HMMA.1688.F32.TF32 R32, R220.reuse, R156, R32 ;  /* 0x0000009cdc20723c */ /* 0x050ff00000081020 */
[C---:B---3--:R-:W-:Y:S08]  /*8eef0*/  HMMA.1688.F32.TF32 R48, R220.reuse, R172, R44 ;  /* 0x000000acdc30723c */ /* 0x048ff0000008102c */
        /* <DEDUP_REMOVED lines=15> */
[C---:B------:R-:W-:Y:S08]  /*8eff0*/  HMMA.1688.F32.TF32 R12, R220.reuse, R144, R12 ;  /* 0x00000090dc0c723c */ /* 0x040ff0000008100c */
[C---:B------:R-:W-:Y:S01]  /*8f000*/  HMMA.1688.F32.TF32 R8, R220.reuse, R140, R8 ;  /* 0x0000008cdc08723c */ /* 0x040fe20000081008 */
[----:B------:R-:W-:Y:S11]  /*8f010*/  STL.64 [R1+0x1cb8], R30 ;  /* 0x001cb81e01007387 */ /* 0x000ff60000100a00 */
[----:B------:R-:W-:Y:S03]  /*8f020*/  @!UPT UIADD3 URZ, URZ, URZ, URZ ;  /* 0x0000003f3f3ff290 */ /* 0x000fe6000fffe03f */
[----:B------:R-:W-:Y:S01]  /*8f030*/  STL.64 [R1+0x1c70], R12 ;  /* 0x001c700c01007387 */ /* 0x000fe20000100a00 */
[C---:B------:R-:W-:Y:S03]  /*8f040*/  HMMA.1688.F32.TF32 R20, R220.reuse, R72, R20 ;  /* 0x00000048dc14723c */ /* 0x040fe60000081014 */
[----:B------:R-:W-:Y:S04]  /*8f050*/  STL.64 [R1+0x1c78], R14 ;  /* 0x001c780e01007387 */ /* 0x000fe80000100a00 */
[----:B------:R-:W-:Y:S02]  /*8f060*/  IMAD.MOV.U32 R73, RZ, RZ, R6 ;  /* 0x000000ffff497224 */ /* 0x000fe400078e0006 */
[----:B------:R-:W-:Y:S01]  /*8f070*/  IMAD.MOV.U32 R72, RZ, RZ, R7 ;  /* 0x000000ffff487224 */ /* 0x000fe200078e0007 */
[----:B------:R2:W-:Y:S04]  /*8f080*/  STL.64 [R1+0x1c60], R8 ;  /* 0x001c600801007387 */ /* 0x0005e80000100a00 */
[----:B------:R-:W-:Y:S04]  /*8f090*/  STL.64 [R1+0x1c68], R10 ;  /* 0x001c680a01007387 */ /* 0x000fe80000100a00 */
[----:B------:R3:W-:Y:S04]  /*8f0a0*/  STL.64 [R1+0x1c50], R4 ;  /* 0x001c500401007387 */ /* 0x0007e80000100a00 */
[----:B--2---:R-:W2:Y:S01]  /*8f0b0*/  LDL.LU R8, [R1+0x1590] ;  /* 0x0015900001087983 */ /* 0x004ea20000300800 */
        /* <DEDUP_REMOVED lines=16> */
[C---:B------:R-:W-:Y:S08]  /*8f1c0*/  HMMA.1688.F32.TF32 R16, R220.reuse, R148, R16 ;  /* 0x00000094dc10723c */ /* 0x040ff00000081010 */
[----:B------:R-:W-:Y:S11]  /*8f1d0*/  HMMA.1688.F32.TF32 R24, R220, R68, R24 ;  /* 0x00000044dc18723c */ /* 0x000ff60000081018 */
[----:B------:R-:W-:Y:S05]  /*8f1e0*/  @!UPT UIADD3 URZ, URZ, URZ, URZ ;  /* 0x0000003f3f3ff290 */ /* 0x000fea000fffe03f */
[----:B------:R-:W-:Y:S01]  /*8f1f0*/  MOV R153, R16 ;  /* 0x0000001000997202 */ /* 0x000fe20000000f00 */
[----:B------:R-:W-:Y:S01]  /*8f200*/  IMAD.MOV.U32 R152, RZ, RZ, R17 ;  /* 0x000000ffff987224 */ /* 0x000fe200078e0011 */
[----:B------:R-:W2:Y:S01]  /*8f210*/  LDL.LU R16, [R1+0x15c0] ;  /* 0x0015c00001107983 */ /* 0x000ea20000300800 */
[----:B------:R-:W-:Y:S01]  /*8f220*/  IMAD.MOV.U32 R69, RZ, RZ, R18 ;  /* 0x000000ffff457224 */ /* 0x000fe200078e0012 */
[----:B------:R-:W-:Y:S02]  /*8f230*/  MOV R68, R19 ;  /* 0x0000001300447202 */ /* 0x000fe40000000f00 */
        /* <DEDUP_REMOVED lines=38> */
[----:B------:R-:W3:Y:S01]  /*8f4a0*/  LDL.LU R7, [R1+0x158c] ;  /* 0x00158c0001077983 */ /* 0x000ee20000300800 */
[C---:B--2---:R-:W-:Y:S03]  /*8f4b0*/  HMMA.1688.F32.TF32 R40, R220.reuse, R128, R236 ;  /* 0x00000080dc28723c */ /* 0x044fe600000810ec */
[----:B------:R-:W2:Y:S04]  /*8f4c0*/  LDL.LU R236, [R1+0x1570] ;  /* 0x0015700001ec7983 */ /* 0x000ea80000300800 */
[----:B------:R-:W2:Y:S04]  /*8f4d0*/  LDL.LU R237, [R1+0x1574] ;  /* 0x0015740001ed7983 */ /* 0x000ea80000300800 */
[----:B------:R-:W2:Y:S01]  /*8f4e0*/  LDL.LU R238, [R1+0x1578] ;  /* 0x0015780001ee7983 */ /* 0x000ea20000300800 */
[----:B------:R-:W-:Y:S01]  /*8f4f0*/  HMMA.1688.F32.TF32 R12, R220, R96, R12 ;  /* 0x00000060dc0c723c */ /* 0x000fe2000008100c */
[----:B------:R-:W-:-:S07]  /*8f500*/  IMAD.MOV.U32 R239, RZ, RZ, R245 ;  /* 0x000000ffffef7224 */ /* 0x000fce00078e00f5 */
[C---:B------:R-:W-:Y:S08]  /*8f510*/  HMMA.1688.F32.TF32 R16, R220.reuse, R100, R16 ;  /* 0x00000064dc10723c */ /* 0x040ff00000081010 */
[C---:B------:R-:W-:Y:S08]  /*8f520*/  HMMA.1688.F32.TF32 R32, R220.reuse, R116, R32 ;  /* 0x00000074dc20723c */ /* 0x040ff00000081020 */
[C---:B------:R-:W-:Y:S08]  /*8f530*/  HMMA.1688.F32.TF32 R24, R220.reuse, R108, R24 ;  /* 0x0000006cdc18723c */ /* 0x040ff00000081018 */
[C---:B------:R-:W-:Y:S08]  /*8f540*/  HMMA.1688.F32.TF32 R20, R220.reuse, R104, R20 ;  /* 0x00000068dc14723c */ /* 0x040ff00000081014 */
[----:B---3--:R-:W-:Y:S01]  /*8f550*/  HMMA.1688.F32.TF32 R4, R220, R88, R4 ;  /* 0x00000058dc04723c */ /* 0x008fe20000081004 */
[----:B------:R-:W-:Y:S04]  /*8f560*/  STL.64 [R1+0x1a70], R32 ;  /* 0x001a702001007387 */ /* 0x000fe80000100a00 */
[----:B------:R-:W-:Y:S04]  /*8f570*/  STL.64 [R1+0x1a78], R34 ;  /* 0x001a782201007387 */ /* 0x000fe80000100a00 */
[----:B------:R-:W-:Y:S04]  /*8f580*/  STL.64 [R1+0x19b0], R24 ;  /* 0x0019b01801007387 */ /* 0x000fe80000100a00 */
[----:B------:R-:W-:Y:S04]  /*8f590*/  STL.64 [R1+0x19b8], R26 ;  /* 0x0019b81a01007387 */ /* 0x000fe80000100a00 */
[----:B------:R-:W-:Y:S04]  /*8f5a0*/  STL.64 [R1+0x1910], R20 ;  /* 0x0019101401007387 */ /* 0x000fe80000100a00 */
[----:B------:R-:W-:Y:S03]  /*8f5b0*/  STL.64 [R1+0x1918], R22 ;  /* 0x0019181601007387 */ /* 0x000fe60000100a00 */
[----:B------:R-:W-:Y:S01]  /*8f5c0*/  MOV R245, R5 ;  /* 0x0000000500f57202 */ /* 0x000fe20000000f00 */
[----:B------:R-:W-:Y:S01]  /*8f5d0*/  STL.64 [R1+0x15c0], R16 ;  /* 0x0015c01001007387 */ /* 0x000fe20000100a00 */
[----:B------:R-:W-:-:S03]  /*8f5e0*/  IMAD.MOV.U32 R189, RZ, RZ, R6 ;  /* 0x000000ffffbd7224 */ /* 0x000fc600078e0006 */
[----:B------:R-:W-:Y:S01]  /*8f5f0*/  STL.64 [R1+0x15c8], R18 ;  /* 0x0015c81201007387 */ /* 0x000fe20000100a00 */
[----:B------:R-:W-:-:S03]  /*8f600*/  IMAD.MOV.U32 R188, RZ, RZ, R7 ;  /* 0x000000ffffbc7224 */ /* 0x000fc600078e0007 */
[----:B------:R-:W-:Y:S04]  /*8f610*/  STL.64 [R1+0x15a0], R12 ;  /* 0x0015a00c01007387 */ /* 0x000fe80000100a00 */
[----:B------:R-:W-:Y:S04]  /*8f620*/  STL.64 [R1+0x15a8], R14 ;  /* 0x0015a80e01007387 */ /* 0x000fe80000100a00 */
[----:B------:R2:W-:Y:S04]  /*8f630*/  STL [R1+0x1580], R4 ;  /* 0x0015800401007387 */ /* 0x0005e80000100800 */
[----:B------:R-:W-:Y:S04]  /*8f640*/  STL.64 [R1+0x7d80], R246 ;  /* 0x007d80f601007387 */ /* 0x000fe80000100a00 */
[----:B------:R-:W-:Y:S01]  /*8f650*/  STL.64 [R1+0x7d78], R244 ;  /* 0x007d78f401007387 */ /* 0x000fe20000100a00 */
[----:B--2---:R-:W-:Y:S07]  /*8f660*/  HMMA.1688.F32.TF32 R4, R220, R84, R236 ;  /* 0x00000054dc04723c */ /* 0x004fee00000810ec */
[----:B------:R-:W-:-:S02]  /*8f670*/  IMAD.MOV.U32 R236, RZ, RZ, R170 ;  /* 0x000000ffffec7224 */ /* 0x000fc400078e00aa */
[----:B------:R-:W2:Y:S01]  /*8f680*/  LDL.LU R170, [R1+0x7f44] ;  /* 0x007f440001aa7983 */ /* 0x000ea20000300800 */
[----:B------:R-:W-:-:S03]  /*8f690*/  IMAD.MOV.U32 R237, RZ, RZ, R171 ;  /* 0x000000ffffed7224 */ /* 0x000fc600078e00ab */
[----:B------:R-:W3:Y:S01]  /*8f6a0*/  LDL.LU R171, [R1+0x7f40] ;  /* 0x007f400001ab7983 */ /* 0x000ee20000300800 */
[C---:B------:R-:W-:Y:S01]  /*8f6b0*/  HMMA.1688.F32.TF32 R36, R220.reuse, R124, R36 ;  /* 0x0000007cdc24723c */ /* 0x040fe20000081024 */
[----:B------:R-:W-:Y:S01]  /*8f6c0*/  MOV R238, R163 ;  /* 0x000000a300ee7202 */ /* 0x000fe20000000f00 */
[----:B------:R-:W-:Y:S01]  /*8f6d0*/  IMAD.MOV.U32 R239, RZ, RZ, R162 ;  /* 0x000000ffffef7224 */ /* 0x000fe200078e00a2 */
[----:B------:R-:W4:Y:S04]  /*8f6e0*/  LDL.LU R163, [R1+0x7f3c] ;  /* 0x007f3c0001a37983 */ /* 0x000f280000300800 */
[----:B------:R-:W4:Y:S01]  /*8f6f0*/  LDL.LU R162, [R1+0x7f38] ;  /* 0x007f380001a27983 */ /* 0x000f220000300800 */
[----:B------:R-:W-:Y:S02]  /*8f700*/  IMAD.MOV.U32 R22, RZ, RZ, R166 ;  /* 0x000000ffff167224 */ /* 0x000fe400078e00a6 */
[----:B------:R-:W-:Y:S11]  /*8f710*/  IMAD.MOV.U32 R23, RZ, RZ, R167 ;  /* 0x000000ffff177224 */ /* 0x000ff600078e00a7 */
[----:B------:R-:W-:Y:S03]  /*8f720*/  @!UPT UIADD3 URZ, URZ, URZ, URZ ;  /* 0x0000003f3f3ff290 */ /* 0x000fe6000fffe03f */
[----:B------:R-:W-:Y:S01]  /*8f730*/  IMAD.MOV.U32 R133, RZ, RZ, R36 ;  /* 0x000000ffff857224 */ /* 0x000fe200078e0024 */
[----:B------:R-:W-:Y:S01]  /*8f740*/  MOV R132, R37 ;  /* 0x0000002500847202 */ /* 0x000fe20000000f00 */
[----:B------:R-:W-:Y:S02]  /*8f750*/  IMAD.MOV.U32 R129, RZ, RZ, R38 ;  /* 0x000000ffff817224 */ /* 0x000fe400078e0026 */
[----:B------:R-:W-:Y:S02]  /*8f760*/  IMAD.MOV.U32 R128, RZ, RZ, R39 ;  /* 0x000000ffff807224 */ /* 0x000fe400078e0027 */
[----:B------:R-:W-:Y:S01]  /*8f770*/  HMMA.1688.F32.TF32 R36, R220, R120, R64 ;  /* 0x00000078dc24723c */ /* 0x000fe20000081040 */
[----:B------:R-:W4:Y:S04]  /*8f780*/  LDL.LU R64, [R1+0x1560] ;  /* 0x0015600001407983 */ /* 0x000f280000300800 */
[----:B------:R-:W4:Y:S04]  /*8f790*/  LDL.LU R65, [R1+0x1564] ;  /* 0x0015640001417983 */ /* 0x000f280000300800 */
[----:B------:R-:W4:Y:S04]  /*8f7a0*/  LDL.LU R66, [R1+0x1568] ;  /* 0x0015680001427983 */ /* 0x000f280000300800 */
[----:B------:R-:W4:Y:S01]  /*8f7b0*/  LDL.LU R67, [R1+0x156c] ;  /* 0x00156c0001437983 */ /* 0x000f220000300800 */
[----:B--2---:R-:W-:Y:S01]  /*8f7c0*/  MOV R21, R170 ;  /* 0x000000aa00157202 */ /* 0x004fe20000000f00 */
[----:B---3--:R-:W-:-:S02]  /*8f7d0*/  IMAD.MOV.U32 R20, RZ, RZ, R171 ;  /* 0x000000ffff147224 */ /* 0x008fc400078e00ab */
[----:B------:R-:W2:Y:S04]  /*8f7e0*/  LDL.LU R171, [R1+0x7f34] ;  /* 0x007f340001ab7983 */ /* 0x000ea80000300800 */
[----:B------:R-:W3:Y:S04]  /*8f7f0*/  LDL.LU R170, [R1+0x7f30] ;  /* 0x007f300001aa7983 */ /* 0x000ee80000300800 */
[----:B------:R-:W3:Y:S04]  /*8f800*/  LDL.LU R166, [R1+0x7f2c] ;  /* 0x007f2c0001a67983 */ /* 0x000ee80000300800 */
[----:B------:R-:W3:Y:S01]  /*8f810*/  LDL.LU R167, [R1+0x7f28] ;  /* 0x007f280001a77983 */ /* 0x000ee20000300800 */
[----:B------:R-:W-:Y:S01]  /*8f820*/  HMMA.1688.F32.TF32 R28, R220, R112, R28 ;  /* 0x00000070dc1c723c */ /* 0x000fe2000008101c */
[----:B----4-:R-:W-:-:S02]  /*8f830*/  MOV R26, R162 ;  /* 0x000000a2001a7202 */ /* 0x010fc40000000f00 */
[----:B------:R-:W4:Y:S01]  /*8f840*/  LDL.LU R24, [R1+0x1530] ;  /* 0x0015300001187983 */ /* 0x000f220000300800 */
[----:B------:R-:W-:-:S03]  /*8f850*/  IMAD.MOV.U32 R27, RZ, RZ, R163 ;  /* 0x000000ffff1b7224 */ /* 0x000fc600078e00a3 */
[----:B------:R-:W4:Y:S01]  /*8f860*/  LDL.LU R25, [R1+0x1534] ;  /* 0x0015340001197983 */ /* 0x000f220000300800 */
[----:B------:R-:W-:Y:S03]  /*8f870*/  HMMA.1688.F32.TF32 R8, R220, R92, R8 ;  /* 0x0000005cdc08723c */ /* 0x000fe60000081008 */
[----:B------:R-:W4:Y:S04]  /*8f880*/  LDL.LU R162, [R1+0x7f24] ;  /* 0x007f240001a27983 */ /* 0x000f280000300800 */
[----:B------:R-:W4:Y:S01]  /*8f890*/  LDL.LU R163, [R1+0x7f20] ;  /* 0x007f200001a37983 */ /* 0x000f220000300800 */
[----:B------:R-:W-:-:S08]  /*8f8a0*/  MOV R109, R4 ;  /* 0x00000004006d7202 */ /* 0x000fd00000000f00 */
[----:B------:R-:W-:Y:S01]  /*8f8b0*/  IMAD.MOV.U32 R125, RZ, RZ, R28 ;  /* 0x000000ffff7d7224 */ /* 0x000fe200078e001c */
[----:B------:R-:W-:Y:S01]  /*8f8c0*/  MOV R121, R30 ;  /* 0x0000001e00797202 */ /* 0x000fe20000000f00 */
[----:B------:R-:W-:Y:S02]  /*8f8d0*/  IMAD.MOV.U32 R124, RZ, RZ, R29 ;  /* 0x000000ffff7c7224 */ /* 0x000fe400078e001d */
[----:B------:R-:W-:Y:S01]  /*8f8e0*/  IMAD.MOV.U32 R120, RZ, RZ, R31 ;  /* 0x000000ffff787224 */ /* 0x000fe200078e001f */
[----:B------:R-:W-:Y:S01]  /*8f8f0*/  MOV R4, R174 ;  /* 0x000000ae00047202 */ /* 0x000fe20000000f00 */
[----:B------:R-:W-:Y:S01]  /*8f900*/  IMAD.MOV.U32 R108, RZ, RZ, R5 ;  /* 0x000000ffff6c7224 */ /* 0x000fe200078e0005 */
[----:B------:R-:W-:Y:S01]  /*8f910*/  MOV R104, R7 ;  /* 0x0000000700687202 */ /* 0x000fe20000000f00 */
[----:B------:R-:W-:Y:S02]  /*8f920*/  IMAD.MOV.U32 R105, RZ, RZ, R6 ;  /* 0x000000ffff697224 */ /* 0x000fe400078e0006 */
[----:B------:R-:W-:Y:S01]  /*8f930*/  IMAD.MOV.U32 R5, RZ, RZ, R175 ;  /* 0x000000ffff057224 */ /* 0x000fe200078e00af */
[----:B------:R-:W-:Y:S01]  /*8f940*/  MOV R7, R179 ;  /* 0x000000b300077202 */ /* 0x000fe20000000f00 */
[----:B------:R-:W-:-:S02]  /*8f950*/  IMAD.MOV.U32 R6, RZ, RZ, R178 ;  /* 0x000000ffff067224 */ /* 0x000fc400078e00b2 */
[----:B------:R-:W-:Y:S01]  /*8f960*/  IMAD.MOV.U32 R16, RZ, RZ, R182 ;  /* 0x000000ffff107224 */ /* 0x000fe200078e00b6 */
[----:B------:R-:W-:Y:S01]  /*8f970*/  MOV R18, R186 ;  /* 0x000000ba00127202 */ /* 0x000fe20000000f00 */
[----:B------:R-:W-:Y:S02]  /*8f980*/  IMAD.MOV.U32 R17, RZ, RZ, R183 ;  /* 0x000000ffff117224 */ /* 0x000fe400078e00b7 */
[----:B------:R-:W-:Y:S01]  /*8f990*/  IMAD.MOV.U32 R19, RZ, RZ, R187 ;  /* 0x000000ffff137224 */ /* 0x000fe200078e00bb */
[----:B------:R-:W-:Y:S01]  /*8f9a0*/  MOV R13, R228 ;  /* 0x000000e4000d7202 */ /* 0x000fe20000000f00 */
[----:B------:R-:W-:Y:S02]  /*8f9b0*/  IMAD.MOV.U32 R12, RZ, RZ, R190 ;  /* 0x000000ffff0c7224 */ /* 0x000fe400078e00be */
[----:B------:R-:W-:Y:S02]  /*8f9c0*/  IMAD.MOV.U32 R14, RZ, RZ, R229 ;  /* 0x000000ffff0e7224 */ /* 0x000fe400078e00e5 */
[----:B------:R-:W-:Y:S01]  /*8f9d0*/  IMAD.MOV.U32 R117, RZ, RZ, R8 ;  /* 0x000000ffff757224 */ /* 0x000fe200078e0008 */
[----:B------:R-:W-:Y:S01]  /*8f9e0*/  MOV R8, R231 ;  /* 0x000000e700087202 */ /* 0x000fe20000000f00 */
[----:B------:R-:W-:Y:S01]  /*8f9f0*/  IMAD.MOV.U32 R15, RZ, RZ, R230 ;  /* 0x000000ffff0f7224 */ /* 0x000fe200078e00e6 */
[----:B------:R-:W-:Y:S01]  /*8fa00*/  MOV R116, R9 ;  /* 0x0000000900747202 */ /* 0x000fe20000000f00 */
[----:B------:R-:W-:-:S02]  /*8fa10*/  IMAD.MOV.U32 R113, RZ, RZ, R10 ;  /* 0x000000ffff717224 */ /* 0x000fc400078e000a */
[----:B------:R-:W-:Y:S02]  /*8fa20*/  IMAD.MOV.U32 R9, RZ, RZ, R191 ;  /* 0x000000ffff097224 */ /* 0x000fe400078e00bf */
[----:B------:R-:W-:Y:S01]  /*8fa30*/  IMAD.MOV.U32 R112, RZ, RZ, R11 ;  /* 0x000000ffff707224 */ /* 0x000fe200078e000b */
[----:B------:R-:W-:Y:S01]  /*8fa40*/  MOV R11, R195 ;  /* 0x000000c3000b7202 */ /* 0x000fe20000000f00 */
[----:B------:R-:W-:Y:S02]  /*8fa50*/  IMAD.MOV.U32 R10, RZ, RZ, R194 ;  /* 0x000000ffff0a7224 */ /* 0x000fe400078e00c2 */
[----:B--2---:R-:W-:Y:S02]  /*8fa60*/  IMAD.MOV.U32 R31, RZ, RZ, R171 ;  /* 0x000000ffff1f7224 */ /* 0x004fe400078e00ab */
[----:B---3--:R-:W-:Y:S02]  /*8fa70*/  IMAD.MOV.U32 R30, RZ, RZ, R170 ;  /* 0x000000ffff1e7224 */ /* 0x008fe400078e00aa */
[----:B------:R-:W-:-:S02]  /*8fa80*/  IMAD.MOV.U32 R28, RZ, RZ, R166 ;  /* 0x000000ffff1c7224 */ /* 0x000fc400078e00a6 */
[----:B------:R-:W2:Y:S01]  /*8fa90*/  LDL.LU R166, [R1+0x7f1c] ;  /* 0x007f1c0001a67983 */ /* 0x000ea20000300800 */
[----:B------:R-:W-:-:S03]  /*8faa0*/  MOV R29, R167 ;  /* 0x000000a7001d7202 */ /* 0x000fc60000000f00 */
[----:B------:R-:W2:Y:S04]  /*8fab0*/  LDL.LU R167, [R1+0x7f18] ;  /* 0x007f180001a77983 */ /* 0x000ea80000300800 */
[----:B------:R-:W1:Y:S04]  /*8fac0*/  LDL.LU R170, [R1+0x7f14] ;  /* 0x007f140001aa7983 */ /* 0x000e680000300800 */
[----:B------:R-:W1:Y:S04]  /*8fad0*/  LDL.LU R171, [R1+0x7f10] ;  /* 0x007f100001ab7983 */ /* 0x000e680000300800 */
[----:B------:R-:W3:Y:S04]  /*8fae0*/  LDL.LU R32, [R1+0x1550] ;  /* 0x0015500001207983 */ /* 0x000ee80000300800 */
[----:B------:R-:W3:Y:S04]  /*8faf0*/  LDL.LU R33, [R1+0x1554] ;  /* 0x0015540001217983 */ /* 0x000ee80000300800 */
[----:B------:R-:W3:Y:S04]  /*8fb00*/  LDL.LU R34, [R1+0x1558] ;  /* 0x0015580001227983 */ /* 0x000ee80000300800 */
[----:B------:R-:W3:Y:S04]  /*8fb10*/  LDL.LU R35, [R1+0x155c] ;  /* 0x00155c0001237983 */ /* 0x000ee80000300800 */
[----:B------:R-:W2:Y:S04]  /*8fb20*/  LDL.LU R174, [R1+0x7f0c] ;  /* 0x007f0c0001ae7983 */ /* 0x000ea80000300800 */
[----:B------:R-:W2:Y:S04]  /*8fb30*/  LDL.LU R175, [R1+0x7f08] ;  /* 0x007f080001af7983 */ /* 0x000ea80000300800 */
        /* <DEDUP_REMOVED lines=14> */
[C---:B-1----:R-:W-:Y:S08]  /*8fc20*/  HMMA.1688.F32.TF32 R8, R224.reuse, R170, R8 ;  /* 0x000000aae008723c */ /* 0x042ff00000081008 */
[C---:B--2---:R-:W-:Y:S08]  /*8fc30*/  HMMA.1688.F32.TF32 R12, R224.reuse, R174, R12 ;  /* 0x000000aee00c723c */ /* 0x044ff0000008100c */
[C---:B---3--:R-:W-:Y:S08]  /*8fc40*/  HMMA.1688.F32.TF32 R16, R224.reuse, R178, R16 ;  /* 0x000000b2e010723c */ /* 0x048ff00000081010 */
[C---:B----4-:R-:W-:Y:S08]  /*8fc50*/  HMMA.1688.F32.TF32 R20, R224.reuse, R182, R20 ;  /* 0x000000b6e014723c */ /* 0x050ff00000081014 */
[----:B------:R-:W-:Y:S08]  /*8fc60*/  HMMA.1688.F32.TF32 R24, R224, R186, R24 ;  /* 0x000000bae018723c */ /* 0x000ff00000081018 */
[----:B------:R-:W-:Y:S08]  /*8fc70*/  HMMA.1688.F32.TF32 R228, R220, R76, R228 ;  /* 0x0000004cdce4723c */ /* 0x000ff000000810e4 */
[C---:B------:R-:W-:Y:S08]  /*8fc80*/  HMMA.1688.F32.TF32 R28, R224.reuse, R190, R28 ;  /* 0x000000bee01c723c */ /* 0x040ff0000008101c */
[----:B------:R-:W-:Y:S07]  /*8fc90*/  HMMA.1688.F32.TF32 R32, R224, R194, R32 ;  /* 0x000000c2e020723c */ /* 0x000fee0000081020 */
[----:B------:R1:W-:Y:S04]  /*8fca0*/  STL [R1+0x7acc], R228 ;  /* 0x007acce401007387 */ /* 0x0003e80000100800 */
[----:B------:R2:W-:Y:S04]  /*8fcb0*/  STL [R1+0x7ac8], R229 ;  /* 0x007ac8e501007387 */ /* 0x0005e80000100800 */
[----:B------:R3:W-:Y:S04]  /*8fcc0*/  STL [R1+0x7ac4], R230 ;  /* 0x007ac4e601007387 */ /* 0x0007e80000100800 */
[----:B------:R4:W-:Y:S01]  /*8fcd0*/  STL [R1+0x7ac0], R231 ;  /* 0x007ac0e701007387 */ /* 0x0009e20000100800 */
[----:B-1----:R-:W-:Y:S01]  /*8fce0*/  IMAD.MOV.U32 R228, RZ, RZ, R20 ;  /* 0x000000ffffe47224 */ /* 0x002fe200078e0014 */
[----:B--2---:R-:W-:-:S02]  /*8fcf0*/  MOV R229, R21 ;  /* 0x0000001500e57202 */ /* 0x004fc40000000f00 */
[----:B------:R-:W-:Y:S01]  /*8fd00*/  STL.64 [R1+0x1550], R32 ;  /* 0x0015502001007387 */ /* 0x000fe20000100a00 */
[----:B---3--:R-:W-:-:S03]  /*8fd10*/  IMAD.MOV.U32 R230, RZ, RZ, R22 ;  /* 0x000000ffffe67224 */ /* 0x008fc600078e0016 */
[----:B------:R-:W-:Y:S01]  /*8fd20*/  STL.64 [R1+0x1558], R34 ;  /* 0x0015582201007387 */ /* 0x000fe20000100a00 */
[----:B----4-:R-:W-:-:S03]  /*8fd30*/  IMAD.MOV.U32 R231, RZ, RZ, R23 ;  /* 0x000000ffffe77224 */ /* 0x010fc600078e0017 */
        /* <DEDUP_REMOVED lines=11> */
[----:B-1----:R-:W-:Y:S02]  /*8fdf0*/  HMMA.1688.F32.TF32 R8, R224, R162, R236 ;  /* 0x000000a2e008723c */ /* 0x002fe400000810ec */
[----:B------:R1:W-:Y:S01]  /*8fe00*/  STL.64 [R1+0x2500], R4 ;  /* 0x0025000401007387 */ /* 0x0003e20000100a00 */
[----:B------:R-:W-:-:S02]  /*8fe10*/  IMAD.MOV.U32 R177, RZ, RZ, R6 ;  /* 0x000000ffffb17224 */ /* 0x000fc400078e0006 */
[----:B------:R-:W-:Y:S01]  /*8fe20*/  IMAD.MOV.U32 R176, RZ, RZ, R7 ;  /* 0x000000ffffb07224 */ /* 0x000fe200078e0007 */
[----:B------:R-:W-:Y:S01]  /*8fe30*/  MOV R7, R126 ;  /* 0x0000007e00077202 */ /* 0x000fe20000000f00 */
[----:B------:R-:W-:Y:S01]  /*8fe40*/  IMAD.MOV.U32 R6, RZ, RZ, R127 ;  /* 0x000000ffff067224 */ /* 0x000fe200078e007f */
[----:B-1----:R-:W-:Y:S02]  /*8fe50*/  MOV R4, R131 ;  /* 0x0000008300047202 */ /* 0x002fe40000000f00 */
[----:B------:R-:W2:Y:S01]  /*8fe60*/  LDL.LU R131, [R1+0x7ecc] ;  /* 0x007ecc0001837983 */ /* 0x000ea20000300800 */
[----:B------:R-:W-:Y:S11]  /*8fe70*/  IMAD.MOV.U32 R5, RZ, RZ, R130 ;  /* 0x000000ffff057224 */ /* 0x000ff600078e0082 */
[----:B------:R-:W-:Y:S01]  /*8fe80*/  @!UPT UIADD3 URZ, URZ, URZ, URZ ;  /* 0x0000003f3f3ff290 */ /* 0x000fe2000fffe03f */
[----:B------:R1:W-:Y:S04]  /*8fe90*/  STL.64 [R1+0x2560], R8 ;  /* 0x0025600801007387 */ /* 0x0003e80000100a00 */
[----:B------:R3:W-:Y:S04]  /*8fea0*/  STL.64 [R1+0x2568], R10 ;  /* 0x0025680a01007387 */ /* 0x0007e80000100a00 */
[----:B------:R-:W4:Y:S04]  /*8feb0*/  LDL.LU R130, [R1+0x7ec8] ;  /* 0x007ec80001827983 */ /* 0x000f280000300800 */
[----:B------:R-:W4:Y:S01]  /*8fec0*/  LDL.LU R127, [R1+0x7ec4] ;  /* 0x007ec400017f7983 */ /* 0x000f220000300800 */
[----:B-1----:R-:W-:-:S02]  /*8fed0*/  IMAD.MOV.U32 R8, RZ, RZ, R123 ;  /* 0x000000ffff087224 */ /* 0x002fc400078e007b */
[----:B------:R-:W-:Y:S01]  /*8fee0*/  IMAD.MOV.U32 R9, RZ, RZ, R122 ;  /* 0x000000ffff097224 */ /* 0x000fe200078e007a */
[----:B------:R-:W4:Y:S01]  /*8fef0*/  LDL.LU R126, [R1+0x7ec0] ;  /* 0x007ec000017e7983 */ /* 0x000f220000300800 */
[----:B---3--:R-:W-:Y:S01]  /*8ff00*/  MOV R10, R119 ;  /* 0x00000077000a7202 */ /* 0x008fe20000000f00 */
[----:B------:R-:W-:Y:S02]  /*8ff10*/  IMAD.MOV.U32 R11, RZ, RZ, R118 ;  /* 0x000000ffff0b7224 */ /* 0x000fe400078e0076 */
[----:B------:R-:W3:Y:S04]  /*8ff20*/  LDL.LU R123, [R1+0x7ebc] ;  /* 0x007ebc00017b7983 */ /* 0x000ee80000300800 */
[----:B------:R-:W3:Y:S04]  /*8ff30*/  LDL.LU R122, [R1+0x7eb8] ;  /* 0x007eb800017a7983 */ /* 0x000ee80000300800 */
[----:B------:R-:W3:Y:S04]  /*8ff40*/  LDL.LU R119, [R1+0x7eb4] ;  /* 0x007eb40001777983 */ /* 0x000ee80000300800 */
[----:B------:R-:W3:Y:S01]  /*8ff50*/  LDL.LU R118, [R1+0x7eb0] ;  /* 0x007eb00001767983 */ /* 0x000ee20000300800 */
[----:B------:R-:W-:Y:S01]  /*8ff60*/  MOV R141, R36 ;  /* 0x00000024008d7202 */ /* 0x000fe20000000f00 */
[----:B------:R-:W-:Y:S01]  /*8ff70*/  IMAD.MOV.U32 R140, RZ, RZ, R37 ;  /* 0x000000ffff8c7224 */ /* 0x000fe200078e0025 */
[----:B------:R-:W-:Y:S01]  /*8ff80*/  MOV R136, R39 ;  /* 0x0000002700887202 */ /* 0x000fe20000000f00 */
[----:B------:R-:W-:Y:S01]  /*8ff90*/  IMAD.MOV.U32 R137, RZ, RZ, R38 ;  /* 0x000000ffff897224 */ /* 0x000fe200078e0026 */
[----:B------:R-:W3:Y:S01]  /*8ffa0*/  LDL.LU R32, [R1+0x450] ;  /* 0x0004500001207983 */ /* 0x000ee20000300800 */
[----:B------:R-:W-:Y:S01]  /*8ffb0*/  HMMA.1688.F32.TF32 R36, R220, R80, R64 ;  /* 0x00000050dc24723c */ /* 0x000fe20000081040 */
[----:B------:R-:W-:-:S02]  /*8ffc0*/  MOV R149, R40 ;  /* 0x0000002800957202 */ /* 0x000fc40000000f00 */
[----:B------:R-:W3:Y:S01]  /*8ffd0*/  LDL.LU R33, [R1+0x454] ;  /* 0x0004540001217983 */ /* 0x000ee20000300800 */
[----:B------:R-:W-:-:S03]  /*8ffe0*/  IMAD.MOV.U32 R148, RZ, RZ, R41 ;  /* 0x000000ffff947224 */ /* 0x000fc600078e0029 */
[----:B------:R-:W3:Y:S01]  /*8fff0*/  LDL.LU R34, [R1+0x458] ;  /* 0x0004580001227983 */ /* 0x000ee20000300800 */
[----:B------:R-:W-:-:S03]  /*90000*/  IMAD.MOV.U32 R145, RZ, RZ, R42 ;  /* 0x000000ffff917224 */ /* 0x000fc600078e002a */
[----:B------:R-:W3:Y:S01]  /*90010*/  LDL.LU R35, [R1+0x45c] ;  /* 0x00045c0001237983 */ /* 0x000ee20000300800 */
[----:B------:R-:W-:-:S03]  /*90020*/  MOV R144, R43 ;  /* 0x0000002b00907202 */ /* 0x000fc60000000f00 */
[----:B------:R-:W3:Y:S04]  /*90030*/  LDL.LU R40, [R1+0x480] ;  /* 0x0004800001287983 */ /* 0x000ee80000300800 */
[----:B------:R-:W3:Y:S04]  /*90040*/  LDL.LU R41, [R1+0x484] ;  /* 0x0004840001297983 */ /* 0x000ee80000300800 */
[----:B------:R-:W3:Y:S04]  /*90050*/  LDL.LU R42, [R1+0x488] ;  /* 0x00048800012a7983 */ /* 0x000ee80000300800 */
[----:B------:R-:W3:Y:S01]  /*90060*/  LDL.LU R43, [R1+0x48c] ;  /* 0x00048c00012b7983 */ /* 0x000ee20000300800 */
[----:B------:R-:W-:-:S03]  /*90070*/  IMAD.MOV.U32 R181, RZ, RZ, R36 ;  /* 0x000000ffffb57224 */ /* 0x000fc600078e0024 */
[----:B------:R-:W3:Y:S01]  /*90080*/  LDL.LU R44, [R1+0x14c0] ;  /* 0x0014c000012c7983 */ /* 0x000ee20000300800 */
[----:B------:R-:W-:-:S03]  /*90090*/  IMAD.MOV.U32 R180, RZ, RZ, R37 ;  /* 0x000000ffffb47224 */ /* 0x000fc600078e0025 */
[----:B------:R-:W3:Y:S01]  /*900a0*/  LDL.LU R45, [R1+0x14c4] ;  /* 0x0014c400012d7983 */ /* 0x000ee20000300800 */
[----:B------:R-:W-:-:S03]  /*900b0*/  MOV R173, R38 ;  /* 0x0000002600ad7202 */ /* 0x000fc60000000f00 */
        /* <DEDUP_REMOVED lines=30> */
[----:B------:R-:W-:Y:S01]  /*902a0*/  IMAD.MOV.U32 R238, RZ, RZ, R74 ;  /* 0x000000ffffee7224 */ /* 0x000fe200078e004a */
[----:B------:R-:W-:Y:S04]  /*902b0*/  LDS R220, [R2+0xc080] ;  /* 0x00c0800002dc7984 */ /* 0x000fe80000000800 */
[----:B------:R-:W-:Y:S04]  /*902c0*/  LDS R222, [R2+0xe080] ;  /* 0x00e0800002de7984 */ /* 0x000fe80000000800 */
[----:B------:R-:W-:Y:S04]  /*902d0*/  LDS R221, [R0+0xc080] ;  /* 0x00c0800000dd7984 */ /* 0x000fe80000000800 */
[----:B------:R-:W1:Y:S01]  /*902e0*/  LDS R223, [R0+0xe080] ;  /* 0x00e0800000df7984 */ /* 0x000e620000000800 */
[----:B--2---:R-:W-:Y:S01]  /*902f0*/  MOV R25, R131 ;  /* 0x0000008300197202 */ /* 0x004fe20000000f00 */
[----:B----4-:R-:W-:-:S02]  /*90300*/  IMAD.MOV.U32 R24, RZ, RZ, R130 ;  /* 0x000000ffff187224 */ /* 0x010fc400078e0082 */
[----:B------:R-:W-:Y:S01]  /*90310*/  IMAD.MOV.U32 R31, RZ, RZ, R127 ;  /* 0x000000ffff1f7224 */ /* 0x000fe200078e007f */
[----:B------:R-:W-:Y:S01]  /*90320*/  MOV R30, R126 ;  /* 0x0000007e001e7202 */ /* 0x000fe20000000f00 */
[----:B---3--:R-:W-:Y:S02]  /*90330*/  IMAD.MOV.U32 R29, RZ, RZ, R123 ;  /* 0x000000ffff1d7224 */ /* 0x008fe400078e007b */
[----:B------:R-:W-:Y:S01]  /*90340*/  IMAD.MOV.U32 R28, RZ, RZ, R122 ;  /* 0x000000ffff1c7224 */ /* 0x000fe200078e007a */
[----:B------:R-:W-:Y:S01]  /*90350*/  MOV R67, R119 ;  /* 0x0000007700437202 */ /* 0x000fe20000000f00 */
[----:B------:R-:W-:Y:S02]  /*90360*/  IMAD.MOV.U32 R66, RZ, RZ, R118 ;  /* 0x000000ffff427224 */ /* 0x000fe400078e0076 */
[----:B------:R-:W2:Y:S04]  /*90370*/  LDL.LU R118, [R1+0x7eac] ;  /* 0x007eac0001767983 */ /* 0x000ea80000300800 */
[----:B------:R-:W2:Y:S04]  /*90380*/  LDL.LU R119, [R1+0x7ea8] ;  /* 0x007ea80001777983 */ /* 0x000ea80000300800 */
[----:B------:R-:W3:Y:S04]  /*90390*/  LDL.LU R122, [R1+0x7ea4] ;  /* 0x007ea400017a7983 */ /* 0x000ee80000300800 */
[----:B------:R-:W3:Y:S04]  /*903a0*/  LDL.LU R123, [R1+0x7ea0] ;  /* 0x007ea000017b7983 */ /* 0x000ee80000300800 */
        /* <DEDUP_REMOVED lines=27> */
[----:B------:R-:W-:Y:S07]  /*90560*/  HMMA.1688.F32.TF32 R32, R224, R150, R32 ;  /* 0x00000096e020723c */ /* 0x000fee0000081020 */
[----:B------:R-:W-:Y:S04]  /*90570*/  STL.64 [R1+0x3230], R44 ;  /* 0x0032302c01007387 */ /* 0x000fe80000100a00 */
[----:B------:R-:W-:Y:S04]  /*90580*/  STL.64 [R1+0x3238], R46 ;  /* 0x0032382e01007387 */ /* 0x000fe80000100a00 */
[----:B------:R-:W-:Y:S01]  /*90590*/  STL.64 [R1+0x3220], R40 ;  /* 0x0032202801007387 */ /* 0x000fe20000100a00 */
[----:B------:R-:W-:-:S02]  /*905a0*/  IMAD.MOV.U32 R101, RZ, RZ, R38 ;  /* 0x000000ffff657224 */ /* 0x000fc400078e0026 */
[----:B------:R-:W-:Y:S01]  /*905b0*/  IMAD.MOV.U32 R100, RZ, RZ, R39 ;  /* 0x000000ffff647224 */ /* 0x000fe200078e0027 */
[----:B------:R-:W-:Y:S04]  /*905c0*/  STL.64 [R1+0x3228], R42 ;  /* 0x0032282a01007387 */ /* 0x000fe80000100a00 */
[----:B------:R2:W-:Y:S02]  /*905d0*/  STL.64 [R1+0x3210], R36 ;  /* 0x0032102401007387 */ /* 0x0005e40000100a00 */
[----:B--2---:R-:W-:Y:S02]  /*905e0*/  HMMA.1688.F32.TF32 R36, R224, R74, R64 ;  /* 0x0000004ae024723c */ /* 0x004fe40000081040 */
[----:B------:R-:W-:Y:S04]  /*905f0*/  STL [R1+0x7abc], R100 ;  /* 0x007abc6401007387 */ /* 0x000fe80000100800 */
[----:B------:R-:W-:Y:S01]  /*90600*/  STL [R1+0x7ab8], R101 ;  /* 0x007ab86501007387 */ /* 0x000fe20000100800 */
[----:B------:R-:W-:-:S02]  /*90610*/  IMAD.MOV.U32 R81, RZ, RZ, R22 ;  /* 0x000000ffff517224 */ /* 0x000fc400078e0016 */
[----:B------:R-:W-:Y:S01]  /*90620*/  IMAD.MOV.U32 R80, RZ, RZ, R23 ;  /* 0x000000ffff507224 */ /* 0x000fe200078e0017 */
[----:B------:R-:W-:Y:S01]  /*90630*/  MOV R77, R18 ;  /* 0x00000012004d7202 */ /* 0x000fe20000000f00 */
[----:B------:R-:W-:Y:S11]  /*90640*/  IMAD.MOV.U32 R76, RZ, RZ, R19 ;  /* 0x000000ffff4c7224 */ /* 0x000ff600078e0013 */
[----:B------:R-:W-:Y:S01]  /*90650*/  @!UPT UIADD3 URZ, URZ, URZ, URZ ;  /* 0x0000003f3f3ff290 */ /* 0x000fe2000fffe03f */
[----:B------:R-:W-:Y:S04]  /*90660*/  STL.64 [R1+0x3200], R36 ;  /* 0x0032002401007387 */ /* 0x000fe80000100a00 */
[----:B------:R-:W-:Y:S04]  /*90670*/  STL.64 [R1+0x3208], R38 ;  /* 0x0032082601007387 */ /* 0x000fe80000100a00 */
[----:B------:R-:W-:Y:S04]  /*90680*/  STL.64 [R1+0x31f0], R32 ;  /* 0x0031f02001007387 */ /* 0x000fe80000100a00 */
[----:B------:R2:W-:Y:S04]  /*90690*/  STL.64 [R1+0x31c0], R20 ;  /* 0x0031c01401007387 */ /* 0x0005e80000100a00 */
[----:B------:R3:W-:Y:S01]  /*906a0*/  STL.64 [R1+0x31b0], R16 ;  /* 0x0031b01001007387 */ /* 0x0007e20000100a00 */
[C---:B--2---:R-:W-:Y:S08]  /*906b0*/  HMMA.1688.F32.TF32 R20, R224.reuse, R130, R12 ;  /* 0x00000082e014723c */ /* 0x044ff0000008100c */
[C---:B---3--:R-:W-:Y:S08]  /*906c0*/  HMMA.1688.F32.TF32 R16, R224.reuse, R126, R8 ;  /* 0x0000007ee010723c */ /* 0x048ff00000081008 */
[C---:B------:R-:W-:Y:S08]  /*906d0*/  HMMA.1688.F32.TF32 R12, R224.reuse, R122, R4 ;  /* 0x0000007ae00c723c */ /* 0x040ff00000081004 */
[----:B------:R-:W-:Y:S01]  /*906e0*/  HMMA.1688.F32.TF32 R8, R224, R118, R236 ;  /* 0x00000076e008723c */ /* 0x000fe200000810ec */
[----:B------:R-:W-:Y:S04]  /*906f0*/  STL.64 [R1+0x31a0], R20 ;  /* 0x0031a01401007387 */ /* 0x000fe80000100a00 */
[----:B------:R-:W-:Y:S01]  /*90700*/  STL.64 [R1+0x31a8], R22 ;  /* 0x0031a81601007387 */ /* 0x000fe20000100a00 */
[----:B------:R-:W-:-:S03]  /*90710*/  IMAD.MOV.U32 R4, RZ, RZ, R232 ;  /* 0x000000ffff047224 */ /* 0x000fc600078e00e8 */
[----:B------:R-:W-:Y:S04]  /*90720*/  STL.64 [R1+0x3190], R16 ;  /* 0x0031901001007387 */ /* 0x000fe80000100a00 */
[----:B------:R-:W-:Y:S04]  /*90730*/  STL.64 [R1+0x3198], R18 ;  /* 0x0031981201007387 */ /* 0x000fe80000100a00 */
[----:B------:R-:W-:Y:S01]  /*90740*/  STL.64 [R1+0x3180], R12 ;  /* 0x0031800c01007387 */ /* 0x000fe20000100a00 */
[----:B------:R-:W-:-:S03]  /*90750*/  MOV R5, R233 ;  /* 0x000000e900057202 */ /* 0x000fc60000000f00 */
[----:B------:R-:W-:Y:S01]  /*90760*/  STL.64 [R1+0x3188], R14 ;  /* 0x0031880e01007387 */ /* 0x000fe20000100a00 */
[----:B------:R-:W-:-:S03]  /*90770*/  IMAD.MOV.U32 R6, RZ, RZ, R234 ;  /* 0x000000ffff067224 */ /* 0x000fc600078e00ea */
[----:B------:R-:W2:Y:S01]  /*90780*/  LDL.LU R232, [R1+0x7e44] ;  /* 0x007e440001e87983 */ /* 0x000ea20000300800 */
[----:B------:R-:W-:-:S03]  /*90790*/  IMAD.MOV.U32 R7, RZ, RZ, R235 ;  /* 0x000000ffff077224 */ /* 0x000fc600078e00eb */
[----:B------:R3:W-:Y:S04]  /*907a0*/  STL.64 [R1+0x3170], R8 ;  /* 0x0031700801007387 */ /* 0x0007e80000100a00 */
[----:B------:R4:W-:Y:S04]  /*907b0*/  STL.64 [R1+0x3178], R10 ;  /* 0x0031780a01007387 */ /* 0x0009e80000100a00 */
[----:B------:R-:W2:Y:S04]  /*907c0*/  LDL.LU R233, [R1+0x7e40] ;  /* 0x007e400001e97983 */ /* 0x000ea80000300800 */
[----:B------:R-:W2:Y:S01]  /*907d0*/  LDL.LU R234, [R1+0x7e3c] ;  /* 0x007e3c0001ea7983 */ /* 0x000ea20000300800 */
[----:B---3--:R-:W-:Y:S01]  /*907e0*/  MOV R8, R240 ;  /* 0x000000f000087202 */ /* 0x008fe20000000f00 */
[----:B------:R-:W-:-:S02]  /*907f0*/  IMAD.MOV.U32 R9, RZ, RZ, R241 ;  /* 0x000000ffff097224 */ /* 0x000fc400078e00f1 */
[----:B------:R-:W2:Y:S01]  /*90800*/  LDL.LU R235, [R1+0x7e38] ;  /* 0x007e380001eb7983 */ /* 0x000ea20000300800 */
[----:B----4-:R-:W-:Y:S01]  /*90810*/  IMAD.MOV.U32 R10, RZ, RZ, R242 ;  /* 0x000000ffff0a7224 */ /* 0x010fe200078e00f2 */
[----:B------:R-:W-:Y:S02]  /*90820*/  MOV R11, R243 ;  /* 0x000000f3000b7202 */ /* 0x000fe40000000f00 */
        /* <DEDUP_REMOVED lines=16> */
[----:B------:R-:W2:Y:S04]  /*90930*/  LDL.LU R83, [R1+0x7e14] ;  /* 0x007e140001537983 */ /* 0x000ea80000300800 */
[----:B------:R-:W3:Y:S04]  /*90940*/  LDL.LU R82, [R1+0x7e10] ;  /* 0x007e100001527983 */ /* 0x000ee80000300800 */
[----:B------:R-:W4:Y:S04]  /*90950*/  LDL.LU R79, [R1+0x7e0c] ;  /* 0x007e0c00014f7983 */ /* 0x000f280000300800 */
[----:B------:R-:W4:Y:S01]  /*90960*/  LDL.LU R78, [R1+0x7e08] ;  /* 0x007e0800014e7983 */ /* 0x000f220000300800 */
[----:B------:R-:W-:Y:S01]  /*90970*/  MOV R100, R34 ;  /* 0x0000002200647202 */ /* 0x000fe20000000f00 */
[----:B------:R-:W-:-:S02]  /*90980*/  IMAD.MOV.U32 R101, RZ, RZ, R35 ;  /* 0x000000ffff657224 */ /* 0x000fc400078e0023 */
[----:B------:R-:W1:Y:S04]  /*90990*/  LDL.LU R32, [R1] ;  /* 0x0000000001207983 */ /* 0x000e680000300800 */
        /* <DEDUP_REMOVED lines=34> */
[C---:B------:R-:W-:Y:S03]  /*90bc0*/  HMMA.1688.F32.TF32 R24, R224.reuse, R142, R24 ;  /* 0x0000008ee018723c */ /* 0x040fe60000081018 */
[----:B------:R-:W4:Y:S04]  /*90bd0*/  LDL.LU R215, [R1+0xbc] ;  /* 0x0000bc0001d77983 */ /* 0x000f280000300800 */
[----:B------:R-:W4:Y:S04]  /*90be0*/  LDL.LU R208, [R1+0xc0] ;  /* 0x0000c00001d07983 */ /* 0x000f280000300800 */
[----:B------:R-:W4:Y:S04]  /*90bf0*/  LDL.LU R209, [R1+0xc4] ;  /* 0x0000c40001d17983 */ /* 0x000f280000300800 */
        /* <DEDUP_REMOVED lines=23> */
[----:B------:R-:W4:Y:S01]  /*90d70*/  LDL.LU R51, [R1+0x5c] ;  /* 0x00005c0001337983 */ /* 0x000f220000300800 */
[----:B------:R-:W-:Y:S02]  /*90d80*/  IMAD.MOV.U32 R88, RZ, RZ, R25 ;  /* 0x000000ffff587224 */ /* 0x000fe400078e0019 */
        /* <DEDUP_REMOVED lines=17> */
[----:B------:R-:W-:-:S02]  /*90ea0*/  MOV R19, R107 ;  /* 0x0000006b00137202 */ /* 0x000fc40000000f00 */
[----:B--2---:R-:W-:Y:S01]  /*90eb0*/  MOV R67, R83 ;  /* 0x0000005300437202 */ /* 0x004fe20000000f00 */
[----:B---3--:R-:W-:Y:S02]  /*90ec0*/  IMAD.MOV.U32 R66, RZ, RZ, R82 ;  /* 0x000000ffff427224 */ /* 0x008fe400078e0052 */
[----:B----4-:R-:W-:Y:S01]  /*90ed0*/  IMAD.MOV.U32 R65, RZ, RZ, R79 ;  /* 0x000000ffff417224 */ /* 0x010fe200078e004f */
[----:B------:R-:W-:Y:S02]  /*90ee0*/  MOV R64, R78 ;  /* 0x0000004e00407202 */ /* 0x000fe40000000f00 */
        /* <DEDUP_REMOVED lines=15> */
[----:B------:R-:W4:Y:S01]  /*90fe0*/  LDL.LU R107, [R1+0x7dc8] ;  /* 0x007dc800016b7983 */ /* 0x000f220000300800 */
[----:B------:R-:W-:Y:S01]  /*90ff0*/  IMAD.MOV.U32 R236, RZ, RZ, R103 ;  /* 0x000000ffffec7224 */ /* 0x000fe200078e0067 */
[----:B------:R-:W-:Y:S01]  /*91000*/  MOV R238, R99 ;  /* 0x0000006300ee7202 */ /* 0x000fe20000000f00 */
[----:B------:R-:W-:Y:S01]  /*91010*/  IMAD.MOV.U32 R237, RZ, RZ, R98 ;  /* 0x000000ffffed7224 */ /* 0x000fe200078e0062 */
[----:B------:R-:W4:Y:S01]  /*91020*/  LDL.LU R103, [R1+0x7dc4] ;  /* 0x007dc40001677983 */ /* 0x000f220000300800 */
[----:B------:R-:W-:-:S03]  /*91030*/  IMAD.MOV.U32 R239, RZ, RZ, R95 ;  /* 0x000000ffffef7224 */ /* 0x000fc600078e005f */
[----:B------:R-:W4:Y:S04]  /*91040*/  LDL.LU R98, [R1+0x7dc0] ;  /* 0x007dc00001627983 */ /* 0x000f280000300800 */
[----:B------:R-:W4:Y:S04]  /*91050*/  LDL.LU R99, [R1+0x7dbc] ;  /* 0x007dbc0001637983 */ /* 0x000f280000300800 */
[----:B------:R-:W4:Y:S01]  /*91060*/  LDL.LU R95, [R1+0x7db8] ;  /* 0x007db800015f7983 */ /* 0x000f220000300800 */
[C---:B-1----:R-:W-:Y:S08]  /*91070*/  HMMA.1688.F32.TF32 R32, R220.reuse, R174, R32 ;  /* 0x000000aedc20723c */ /* 0x042ff00000081020 */
[----:B------:R-:W-:Y:S08]  /*91080*/  HMMA.1688.F32.TF32 R28, R220, R158, R28 ;  /* 0x0000009edc1c723c */ /* 0x000ff0000008101c */
[C---:B--2---:R-:W-:Y:S08]  /*91090*/  HMMA.1688.F32.TF32 R228, R224.reuse, R110, R216 ;  /* 0x0000006ee0e4723c */ /* 0x044ff000000810d8 */
[C---:B---3--:R-:W-:Y:S08]  /*910a0*/  HMMA.1688.F32.TF32 R244, R224.reuse, R114, R244 ;  /* 0x00000072e0f4723c */ /* 0x048ff000000810f4 */
[C---:B----4-:R-:W-:Y:S08]  /*910b0*/  HMMA.1688.F32.TF32 R204, R224.reuse, R106, R204 ;  /* 0x0000006ae0cc723c */ /* 0x050ff000000810cc */
        /* <DEDUP_REMOVED lines=8> */
[C---:B-1----:R-:W-:Y:S08]  /*91140*/  HMMA.1688.F32.TF32 R204, R224.reuse, R94, R200 ;  /* 0x0000005ee0cc723c */ /* 0x042ff000000810c8 */
[C---:B------:R-:W-:Y:S08]  /*91150*/  HMMA.1688.F32.TF32 R200, R224.reuse, R90, R196 ;  /* 0x0000005ae0c8723c */ /* 0x040ff000000810c4 */
[C---:B------:R-:W-:Y:S08]  /*91160*/  HMMA.1688.F32.TF32 R196, R224.reuse, R86, R60 ;  /* 0x00000056e0c4723c */ /* 0x040ff0000008103c */
[C---:B------:R-:W-:Y:S08]  /*91170*/  HMMA.1688.F32.TF32 R60, R224.reuse, R82, R56 ;  /* 0x00000052e03c723c */ /* 0x040ff00000081038 */
[----:B------:R-:W-:Y:S01]  /*91180*/  HMMA.1688.F32.TF32 R56, R224, R78, R52 ;  /* 0x0000004ee038723c */ /* 0x000fe20000081034 */
[----:B------:R-:W-:Y:S04]  /*91190*/  STL.64 [R1+0x3130], R216 ;  /* 0x003130d801007387 */ /* 0x000fe80000100a00 */
[----:B------:R-:W-:Y:S03]  /*911a0*/  LDS R224, [R2+0xc100] ;  /* 0x00c1000002e07984 */ /* 0x000fe60000000800 */
[C---:B------:R-:W-:Y:S01]  /*911b0*/  HMMA.1688.F32.TF32 R52, R220.reuse, R194, R48 ;  /* 0x000000c2dc34723c */ /* 0x040fe20000081030 */
[----:B------:R-:W-:Y:S04]  /*911c0*/  LDS R226, [R2+0xe100] ;  /* 0x00e1000002e27984 */ /* 0x000fe80000000800 */
[----:B------:R-:W-:Y:S03]  /*911d0*/  LDS R225, [R0+0xc100] ;  /* 0x00c1000000e17984 */ /* 0x000fe60000000800 */
[C---:B------:R-:W-:Y:S01]  /*911e0*/  HMMA.1688.F32.TF32 R48, R220.reuse, R190, R44 ;  /* 0x000000bedc30723c */ /* 0x040fe2000008102c */
[----:B------:R-:W-:Y:S04]  /*911f0*/  STL.64 [R1+0x3138], R218 ;  /* 0x003138da01007387 */ /* 0x000fe80000100a00 */
[----:B------:R-:W1:Y:S03]  /*91200*/  LDS R227, [R0+0xe100] ;  /* 0x00e1000000e37984 */ /* 0x000e660000000800 */
        /* <DEDUP_REMOVED lines=39> */
[C---:B---3--:R-:W-:Y:S08]  /*91480*/  HMMA.1688.F32.TF32 R28, R220.reuse, R70, R20 ;  /* 0x00000046dc1c723c */ /* 0x048ff00000081014 */
        /* <DEDUP_REMOVED lines=134> */
[C---:B------:R-:W-:Y:S07]  /*91cf0*/  HMMA.1688.F32.TF32 R240, R220.reuse, R126, R228 ;  /* 0x0000007edcf0723c */ /* 0x040fee00000810e4 */
[----:B------:R-:W-:Y:S01]  /*91d00*/  STL.64 [R1+0x2fc0], R232 ;  /* 0x002fc0e801007387 */ /* 0x000fe20000100a00 */
[C---:B------:R-:W-:Y:S03]  /*91d10*/  HMMA.1688.F32.TF32 R228, R220.reuse, R118, R216 ;  /* 0x00000076dce4723c */ /* 0x040fe600000810d8 */
[----:B------:R2:W-:Y:S05]  /*91d20*/  STL.64 [R1+0x2fc8], R234 ;  /* 0x002fc8ea01007387 */ /* 0x0005ea0000100a00 */
[C---:B------:R-:W-:Y:S08]  /*91d30*/  HMMA.1688.F32.TF32 R216, R220.reuse, R114, R204 ;  /* 0x00000072dcd8723c */ /* 0x040ff000000810cc */
[C---:B--2---:R-:W-:Y:S08]  /*91d40*/  HMMA.1688.F32.TF32 R232, R220.reuse, R122, R244 ;  /* 0x0000007adce8723c */ /* 0x044ff000000810f4 */
[C---:B------:R-:W-:Y:S08]  /*91d50*/  HMMA.1688.F32.TF32 R208, R220.reuse, R110, R208 ;  /* 0x0000006edcd0723c */ /* 0x040ff000000810d0 */
[C---:B------:R-:W-:Y:S01]  /*91d60*/  HMMA.1688.F32.TF32 R204, R220.reuse, R106, R212 ;  /* 0x0000006adccc723c */ /* 0x040fe200000810d4 */
[----:B------:R-:W-:Y:S07]  /*91d70*/  STL.64 [R1+0x2fb0], R248 ;  /* 0x002fb0f801007387 */ /* 0x000fee0000100a00 */
[C---:B------:R-:W-:Y:S01]  /*91d80*/  HMMA.1688.F32.TF32 R60, R220.reuse, R94, R60 ;  /* 0x0000005edc3c723c */ /* 0x040fe2000008103c */
[----:B------:R-:W-:Y:S04]  /*91d90*/  STL.64 [R1+0x2fb8], R250 ;  /* 0x002fb8fa01007387 */ /* 0x000fe80000100a00 */
[----:B------:R-:W-:Y:S03]  /*91da0*/  STL.64 [R1+0x2fa0], R240 ;  /* 0x002fa0f001007387 */ /* 0x000fe60000100a00 */
        /* <DEDUP_REMOVED lines=62> */
[----:B--2---:R-:W2:Y:S04]  /*92190*/  LDL.LU R12, [R1+0x3b0] ;  /* 0x0003b000010c7983 */ /* 0x004ea80000300800 */
[----:B------:R4:W-:Y:S04]  /*921a0*/  STL.64 [R1+0x2ed0], R8 ;  /* 0x002ed00801007387 */ /* 0x0009e80000100a00 */
[----:B------:R1:W-:Y:S04]  /*921b0*/  STL.64 [R1+0x2ed8], R10 ;  /* 0x002ed80a01007387 */ /* 0x0003e80000100a00 */
[----:B------:R1:W-:Y:S04]  /*921c0*/  STL.64 [R1+0x2ec0], R4 ;  /* 0x002ec00401007387 */ /* 0x0003e80000100a00 */
[----:B------:R1:W-:Y:S04]  /*921d0*/  STL.64 [R1+0x2ec8], R6 ;  /* 0x002ec80601007387 */ /* 0x0003e80000100a00 */
        /* <DEDUP_REMOVED lines=100> */
[C---:B------:R-:W-:Y:S08]  /*92820*/  HMMA.1688.F32.TF32 R28, R224.reuse, R86, R28 ;  /* 0x00000056e01c723c */ /* 0x040ff0000008101c */
[----:B------:R-:W-:Y:S08]  /*92830*/  HMMA.1688.F32.TF32 R20, R224, R78, R20 ;  /* 0x0000004ee014723c */ /* 0x000ff00000081014 */
[C---:B---3--:R-:W-:Y:S08]  /*92840*/  HMMA.1688.F32.TF32 R16, R220.reuse, R194, R16 ;  /* 0x000000c2dc10723c */ /* 0x048ff00000081010 */
[----:B------:R-:W-:Y:S08]  /*92850*/  HMMA.1688.F32.TF32 R12, R220, R190, R12 ;  /* 0x000000bedc0c723c */ /* 0x000ff0000008100c */
[C---:B------:R-:W-:Y:S08]  /*92860*/  HMMA.1688.F32.TF32 R204, R224.reuse, R142, R204 ;  /* 0x0000008ee0cc723c */ /* 0x040ff000000810cc */
[C---:B------:R-:W-:Y:S08]  /*92870*/  HMMA.1688.F32.TF32 R232, R224.reuse, R150, R244 ;  /* 0x00000096e0e8723c */ /* 0x040ff000000810f4 */
[C---:B------:R-:W-:Y:S08]  /*92880*/  HMMA.1688.F32.TF32 R240, R224.reuse, R74, R228 ;  /* 0x0000004ae0f0723c */ /* 0x040ff000000810e4 */
[C---:B------:R-:W-:Y:S11]  /*92890*/  HMMA.1688.F32.TF32 R228, R224.reuse, R146, R216 ;  /* 0x00000092e0e4723c */ /* 0x040ff600000810d8 */
[----:B------:R-:W-:Y:S04]  /*928a0*/  @!UPT UIADD3 URZ, URZ, URZ, URZ ;  /* 0x0000003f3f3ff290 */ /* 0x000fe8000fffe03f */
        /* <DEDUP_REMOVED lines=64> */
[----:B------:R1:W-:Y:S04]  /*92cb0*/  STL.64 [R1+0x2d68], R10 ;  /* 0x002d680a01007387 */ /* 0x0003e80000100a00 */
[----:B------:R-:W-:Y:S04]  /*92cc0*/  LDS R224, [R2+0xc200] ;  /* 0x00c2000002e07984 */ /* 0x000fe80000000800 */
[----:B------:R-:W-:Y:S01]  /*92cd0*/  LDS R226, [R2+0xe200] ;  /* 0x00e2000002e27984 */ /* 0x000fe20000000800 */
[C---:B-1----:R-:W-:Y:S03]  /*92ce0*/  HMMA.1688.F32.TF32 R8, R220.reuse, R178, R236 ;  /* 0x000000b2dc08723c */ /* 0x042fe600000810ec */
[----:B------:R-:W-:Y:S04]  /*92cf0*/  STL.64 [R1+0x7d90], R182 ;  /* 0x007d90b601007387 */ /* 0x000fe80000100a00 */
[----:B------:R-:W-:Y:S04]  /*92d00*/  STL.64 [R1+0x7d88], R180 ;  /* 0x007d88b401007387 */ /* 0x000fe80000100a00 */
[----:B------:R1:W-:Y:S04]  /*92d10*/  STL.64 [R1+0x2d50], R4 ;  /* 0x002d500401007387 */ /* 0x0003e80000100a00 */
[----:B------:R2:W-:Y:S04]  /*92d20*/  STL.64 [R1+0x2d58], R6 ;  /* 0x002d580601007387 */ /* 0x0005e80000100a00 */
[----:B------:R-:W-:Y:S04]  /*92d30*/  LDS R225, [R0+0xc200] ;  /* 0x00c2000000e17984 */ /* 0x000fe80000000800 */
[----:B-1----:R-:W3:Y:S04]  /*92d40*/  LDL.LU R4, [R1+0x1010] ;  /* 0x0010100001047983 */ /* 0x002ee80000300800 */
[----:B------:R1:W-:Y:S04]  /*92d50*/  STL.64 [R1+0x2d40], R8 ;  /* 0x002d400801007387 */ /* 0x0003e80000100a00 */
[----:B------:R4:W-:Y:S04]  /*92d60*/  STL.64 [R1+0x2d48], R10 ;  /* 0x002d480a01007387 */ /* 0x0009e80000100a00 */
[----:B------:R-:W3:Y:S04]  /*92d70*/  LDL.LU R5, [R1+0x1014] ;  /* 0x0010140001057983 */ /* 0x000ee80000300800 */
[----:B--2---:R-:W3:Y:S04]  /*92d80*/  LDL.LU R6, [R1+0x1018] ;  /* 0x0010180001067983 */ /* 0x004ee80000300800 */
[----:B------:R-:W3:Y:S04]  /*92d90*/  LDL.LU R7, [R1+0x101c] ;  /* 0x00101c0001077983 */ /* 0x000ee80000300800 */
        /* <DEDUP_REMOVED lines=104> */
[----:B------:R-:W1:Y:S01]  /*93420*/  LDS R227, [R0+0xe200] ;  /* 0x00e2000000e37984 */ /* 0x000e620000000800 */
[C---:B--2---:R-:W-:Y:S08]  /*93430*/  HMMA.1688.F32.TF32 R180, R220.reuse, R174, R240 ;  /* 0x000000aedcb4723c */ /* 0x044ff000000810f0 */
[C---:B------:R-:W-:Y:S08]  /*93440*/  HMMA.1688.F32.TF32 R188, R220.reuse, R170, R248 ;  /* 0x000000aadcbc723c */ /* 0x040ff000000810f8 */
[C---:B---3--:R-:W-:Y:S07]  /*93450*/  HMMA.1688.F32.TF32 R184, R220.reuse, R166, R228 ;  /* 0x000000a6dcb8723c */ /* 0x048fee00000810e4 */
[----:B------:R-:W-:Y:S04]  /*93460*/  STL.64 [R1+0x2d30], R180 ;  /* 0x002d30b401007387 */ /* 0x000fe80000100a00 */
[----:B------:R2:W-:Y:S02]  /*93470*/  STL.64 [R1+0x2d38], R182 ;  /* 0x002d38b601007387 */ /* 0x0005e40000100a00 */
[C---:B--2---:R-:W-:Y:S02]  /*93480*/  HMMA.1688.F32.TF32 R180, R220.reuse, R162, R244 ;  /* 0x000000a2dcb4723c */ /* 0x044fe400000810f4 */
[----:B------:R-:W-:Y:S04]  /*93490*/  STL.64 [R1+0x2d20], R188 ;  /* 0x002d20bc01007387 */ /* 0x000fe80000100a00 */
[----:B------:R-:W-:Y:S04]  /*934a0*/  STL.64 [R1+0x2d28], R190 ;  /* 0x002d28be01007387 */ /* 0x000fe80000100a00 */
[----:B------:R-:W-:Y:S04]  /*934b0*/  STL.64 [R1+0x2d10], R184 ;  /* 0x002d10b801007387 */ /* 0x000fe80000100a00 */
[----:B------:R4:W-:Y:S09]  /*934c0*/  STL.64 [R1+0x2d18], R186 ;  /* 0x002d18ba01007387 */ /* 0x0009f20000100a00 */
[----:B------:R-:W-:Y:S01]  /*934d0*/  STL.64 [R1+0x2d00], R180 ;  /* 0x002d00b401007387 */ /* 0x000fe20000100a00 */
[C---:B----4-:R-:W-:Y:S03]  /*934e0*/  HMMA.1688.F32.TF32 R184, R220.reuse, R158, R216 ;  /* 0x0000009edcb8723c */ /* 0x050fe600000810d8 */
[----:B------:R2:W-:Y:S05]  /*934f0*/  STL.64 [R1+0x2d08], R182 ;  /* 0x002d08b601007387 */ /* 0x0005ea0000100a00 */
[C---:B--2---:R-:W-:Y:S08]  /*93500*/  HMMA.1688.F32.TF32 R180, R220.reuse, R154, R204 ;  /* 0x0000009adcb4723c */ /* 0x044ff000000810cc */
[C---:B------:R-:W-:Y:S07]  /*93510*/  HMMA.1688.F32.TF32 R188, R220.reuse, R70, R208 ;  /* 0x00000046dcbc723c */ /* 0x040fee00000810d0 */
[----:B------:R-:W-:Y:S04]  /*93520*/  STL.64 [R1+0x2cf0], R184 ;  /* 0x002cf0b801007387 */ /* 0x000fe80000100a00 */
[----:B------:R2:W-:Y:S04]  /*93530*/  STL.64 [R1+0x2cf8], R186 ;  /* 0x002cf8ba01007387 */ /* 0x0005e80000100a00 */
[----:B------:R-:W-:Y:S01]  /*93540*/  STL.64 [R1+0x2ce0], R180 ;  /* 0x002ce0b401007387 */ /* 0x000fe20000100a00 */
[C---:B--2---:R-:W-:Y:S03]  /*93550*/  HMMA.1688.F32.TF32 R184, R220.reuse, R74, R212 ;  /* 0x0000004adcb8723c */ /* 0x044fe600000810d4 */
[----:B------:R2:W-:Y:S05]  /*93560*/  STL.64 [R1+0x2ce8], R182 ;  /* 0x002ce8b601007387 */ /* 0x0005ea0000100a00 */
[C---:B--2---:R-:W-:Y:S01]  /*93570*/  HMMA.1688.F32.TF32 R180, R220.reuse, R150, R200 ;  /* 0x00000096dcb4723c */ /* 0x044fe200000810c8 */
[----:B------:R-:W-:Y:S04]  /*93580*/  STL.64 [R1+0x2cd0], R188 ;  /* 0x002cd0bc01007387 */ /* 0x000fe80000100a00 */
[----:B------:R2:W-:Y:S10]  /*93590*/  STL.64 [R1+0x2cd8], R190 ;  /* 0x002cd8be01007387 */ /* 0x0005f40000100a00 */
[----:B------:R-:W-:Y:S04]  /*935a0*/  STL.64 [R1+0x2cc0], R184 ;  /* 0x002cc0b801007387 */ /* 0x000fe80000100a00 */
[----:B------:R3:W-:Y:S01]  /*935b0*/  STL.64 [R1+0x2cc8], R186 ;  /* 0x002cc8ba01007387 */ /* 0x0007e20000100a00 */
[C---:B--2---:R-:W-:Y:S03]  /*935c0*/  HMMA.1688.F32.TF32 R188, R220.reuse, R146, R196 ;  /* 0x00000092dcbc723c */ /* 0x044fe600000810c4 */
[----:B------:R-:W-:Y:S05]  /*935d0*/  STL.64 [R1+0x2cb0], R180 ;  /* 0x002cb0b401007387 */ /* 0x000fea0000100a00 */
[C---:B---3--:R-:W-:Y:S01]  /*935e0*/  HMMA.1688.F32.TF32 R184, R220.reuse, R142, R60 ;  /* 0x0000008edcb8723c */ /* 0x048fe2000008103c */
[----:B------:R2:W-:Y:S07]  /*935f0*/  STL.64 [R1+0x2cb8], R182 ;  /* 0x002cb8b601007387 */ /* 0x0005ee0000100a00 */
        /* <DEDUP_REMOVED lines=176> */
[----:B------:R-:W-:Y:S04]  /*94100*/  LDS R220, [R2+0xc280] ;  /* 0x00c2800002dc7984 */ /* 0x000fe80000000800 */
[----:B------:R-:W-:Y:S04]  /*94110*/  LDS R222, [R2+0xe280] ;  /* 0x00e2800002de7984 */ /* 0x000fe80000000800 */
[----:B------:R-:W-:Y:S04]  /*94120*/  LDS R221, [R0+0xc280] ;  /* 0x00c2800000dd7984 */ /* 0x000fe80000000800 */
[----:B------:R-:W1:Y:S02]  /*94130*/  LDS R223, [R0+0xe280] ;  /* 0x00e2800000df7984 */ /* 0x000e640000000800 */
[C---:B-1----:R-:W-:Y:S11]  /*94140*/  HMMA.1688.F32.TF32 R188, R224.reuse, R194, R188 ;  /* 0x000000c2e0bc723c */ /* 0x042ff600000810bc */
        /* <DEDUP_REMOVED lines=20> */
[----:B------:R-:W3:Y:S05]  /*94290*/  LDL.LU.64 R180, [R1+0x7d88] ;  /* 0x007d880001b47983 */ /* 0x000eea0000300a00 */
[C---:B------:R-:W-:Y:S08]  /*942a0*/  HMMA.1688.F32.TF32 R212, R224.reuse, R70, R212 ;  /* 0x00000046e0d4723c */ /* 0x040ff000000810d4 */
[C---:B----4-:R-:W-:Y:S08]  /*942b0*/  HMMA.1688.F32.TF32 R8, R224.reuse, R90, R8 ;  /* 0x0000005ae008723c */ /* 0x050ff00000081008 */
[C---:B--2---:R-:W-:Y:S11]  /*942c0*/  HMMA.1688.F32.TF32 R244, R224.reuse, R182, R244 ;  /* 0x000000b6e0f4723c */ /* 0x044ff600000810f4 */
[----:B------:R-:W-:Y:S11]  /*942d0*/  @!UPT UIADD3 URZ, URZ, URZ, URZ ;  /* 0x0000003f3f3ff290 */ /* 0x000ff6000fffe03f */
[----:B------:R-:W-:Y:S01]  /*942e0*/  @!UPT UIADD3 URZ, URZ, URZ, URZ ;  /* 0x0000003f3f3ff290 */ /* 0x000fe2000fffe03f */
[----:B------:R-:W-:Y:S04]  /*942f0*/  STL.64 [R1+0xe0], R244 ;  /* 0x0000e0f401007387 */ /* 0x000fe80000100a00 */
[----:B------:R1:W-:Y:S04]  /*94300*/  STL.64 [R1+0xe8], R246 ;  /* 0x0000e8f601007387 */ /* 0x0003e80000100a00 */
[----:B-1----:R-:W2:Y:S04]  /*94310*/  LDL.LU.64 R246, [R1+0x7d80] ;  /* 0x007d800001f67983 */ /* 0x002ea80000300a00 */
[----:B------:R-:W4:Y:S04]  /*94320*/  LDL.LU.64 R244, [R1+0x7d78] ;  /* 0x007d780001f47983 */ /* 0x000f280000300a00 */
[----:B------:R-:W-:Y:S04]  /*94330*/  STL.64 [R1+0xc0], R232 ;  /* 0x0000c0e801007387 */ /* 0x000fe80000100a00 */
[----:B------:R1:W-:Y:S02]  /*94340*/  STL.64 [R1+0xc8], R234 ;  /* 0x0000c8ea01007387 */ /* 0x0003e40000100a00 */
[C---:B-1----:R-:W-:Y:S08]  /*94350*/  HMMA.1688.F32.TF32 R232, R224.reuse, R174, R240 ;  /* 0x000000aee0e8723c */ /* 0x042ff000000810f0 */
[C---:B------:R-:W-:Y:S11]  /*94360*/  HMMA.1688.F32.TF32 R240, R224.reuse, R170, R248 ;  /* 0x000000aae0f0723c */ /* 0x040ff600000810f8 */
[----:B------:R-:W-:Y:S04]  /*94370*/  @!UPT UIADD3 URZ, URZ, URZ, URZ ;  /* 0x0000003f3f3ff290 */ /* 0x000fe8000fffe03f */
[----:B------:R-:W-:Y:S04]  /*94380*/  STL.64 [R1+0xb0], R232 ;  /* 0x0000b0e801007387 */ /* 0x000fe80000100a00 */
[----:B------:R1:W-:Y:S02]  /*94390*/  STL.64 [R1+0xb8], R234 ;  /* 0x0000b8ea01007387 */ /* 0x0003e40000100a00 */
[C---:B-1----:R-:W-:Y:S08]  /*943a0*/  HMMA.1688.F32.TF32 R232, R224.reuse, R166, R228 ;  /* 0x000000a6e0e8723c */ /* 0x042ff000000810e4 */
[C---:B------:R-:W-:Y:S08]  /*943b0*/  HMMA.1688.F32.TF32 R228, R224.reuse, R162, R216 ;  /* 0x000000a2e0e4723c */ /* 0x040ff000000810d8 */
[C---:B------:R-:W-:Y:S08]  /*943c0*/  HMMA.1688.F32.TF32 R216, R224.reuse, R158, R204 ;  /* 0x0000009ee0d8723c */ /* 0x040ff000000810cc */
        /* <DEDUP_REMOVED lines=42> */
[C---:B---3--:R-:W-:Y:S01]  /*94670*/  HMMA.1688.F32.TF32 R12, R224.reuse, R86, R4 ;  /* 0x00000056e00c723c */ /* 0x048fe20000081004 */
        /* <DEDUP_REMOVED lines=22> */
[----:B-1----:R-:W2:Y:S04]  /*947e0*/  LDL.LU R8, [R1+0xd20] ;  /* 0x000d200001087983 */ /* 0x002ea80000300800 */
[----:B------:R1:W-:Y:S04]  /*947f0*/  STL.64 [R1+0x2ac0], R12 ;  /* 0x002ac00c01007387 */ /* 0x0003e80000100a00 */
[----:B------:R1:W-:Y:S04]  /*94800*/  STL.64 [R1+0x2ac8], R14 ;  /* 0x002ac80e01007387 */ /* 0x0003e80000100a00 */
[----:B------:R1:W-:Y:S04]  /*94810*/  STL.64 [R1+0x2ab0], R4 ;  /* 0x002ab00401007387 */ /* 0x0003e80000100a00 */
[----:B------:R1:W-:Y:S04]  /*94820*/  STL.64 [R1+0x2ab8], R6 ;  /* 0x002ab80601007387 */ /* 0x0003e80000100a00 */
        /* <DEDUP_REMOVED lines=109> */
[C---:B---3--:R-:W-:Y:S08]  /*94f00*/  HMMA.1688.F32.TF32 R200, R220.reuse, R162, R200 ;  /* 0x000000a2dcc8723c */ /* 0x048ff000000810c8 */
[C---:B----4-:R-:W-:Y:S08]  /*94f10*/  HMMA.1688.F32.TF32 R208, R220.reuse, R170, R208 ;  /* 0x000000aadcd0723c */ /* 0x050ff000000810d0 */
[----:B------:R-:W-:Y:S08]  /*94f20*/  HMMA.1688.F32.TF32 R228, R220, R182, R228 ;  /* 0x000000b6dce4723c */ /* 0x000ff000000810e4 */
[----:B------:R-:W-:Y:S01]  /*94f30*/  HMMA.1688.F32.TF32 R224, R224, R78, R236 ;  /* 0x0000004ee0e0723c */ /* 0x000fe200000810ec */
[----:B------:R-:W2:Y:S04]  /*94f40*/  LDL.LU.64 R238, [R1+0x7d70] ;  /* 0x007d700001ee7983 */ /* 0x000ea80000300a00 */
[----:B------:R-:W3:Y:S03]  /*94f50*/  LDL.LU.64 R236, [R1+0x7d68] ;  /* 0x007d680001ec7983 */ /* 0x000ee60000300a00 */
[C---:B------:R-:W-:Y:S11]  /*94f60*/  HMMA.1688.F32.TF32 R232, R220.reuse, R194, R232 ;  /* 0x000000c2dce8723c */ /* 0x040ff600000810e8 */
[----:B------:R-:W-:Y:S04]  /*94f70*/  @!UPT UIADD3 URZ, URZ, URZ, URZ ;  /* 0x0000003f3f3ff290 */ /* 0x000fe8000fffe03f */
[----:B------:R-:W-:Y:S04]  /*94f80*/  STL.64 [R1+0x70], R224 ;  /* 0x000070e001007387 */ /* 0x000fe80000100a00 */
[----:B------:R1:W-:Y:S02]  /*94f90*/  STL.64 [R1+0x78], R226 ;  /* 0x000078e201007387 */ /* 0x0003e40000100a00 */
[C---:B-1----:R-:W-:Y:S02]  /*94fa0*/  HMMA.1688.F32.TF32 R224, R220.reuse, R190, R240 ;  /* 0x000000bedce0723c */ /* 0x042fe400000810f0 */
[----:B------:R-:W-:Y:S04]  /*94fb0*/  STL.64 [R1+0x2aa0], R232 ;  /* 0x002aa0e801007387 */ /* 0x000fe80000100a00 */
[----:B------:R1:W-:Y:S02]  /*94fc0*/  STL.64 [R1+0x2aa8], R234 ;  /* 0x002aa8ea01007387 */ /* 0x0003e40000100a00 */
[C---:B-1----:R-:W-:Y:S11]  /*94fd0*/  HMMA.1688.F32.TF32 R232, R220.reuse, R186, R248 ;  /* 0x000000badce8723c */ /* 0x042ff600000810f8 */
[----:B------:R-:W-:Y:S04]  /*94fe0*/  @!UPT UIADD3 URZ, URZ, URZ, URZ ;  /* 0x0000003f3f3ff290 */ /* 0x000fe8000fffe03f */
[----:B------:R-:W-:Y:S04]  /*94ff0*/  STL.64 [R1+0x2a90], R224 ;  /* 0x002a90e001007387 */ /* 0x000fe80000100a00 */
[----:B------:R1:W-:Y:S02]  /*95000*/  STL.64 [R1+0x2a98], R226 ;  /* 0x002a98e201007387 */ /* 0x0003e40000100a00 */
[C---:B-1----:R-:W-:Y:S08]  /*95010*/  HMMA.1688.F32.TF32 R224, R220.reuse, R178, R216 ;  /* 0x000000b2dce0723c */ /* 0x042ff000000810d8 */
        /* <DEDUP_REMOVED lines=61> */
[----:B------:R1:W-:Y:S04]  /*953f0*/  STL.64 [R1+0x2940], R16 ;  /* 0x0029401001007387 */ /* 0x0003e80000100a00 */
[----:B------:R1:W-:Y:S04]  /*95400*/  STL.64 [R1+0x2948], R18 ;  /* 0x0029481201007387 */ /* 0x0003e80000100a00 */
[----:B------:R1:W-:Y:S04]  /*95410*/  STL.64 [R1+0x2930], R12 ;  /* 0x0029300c01007387 */ /* 0x0003e80000100a00 */
[----:B------:R1:W-:Y:S04]  /*95420*/  STL.64 [R1+0x2938], R14 ;  /* 0x0029380e01007387 */ /* 0x0003e80000100a00 */
[----:B----4-:R-:W4:Y:S04]  /*95430*/  LDL.LU R20, [R1+0xc50] ;  /* 0x000c500001147983 */ /* 0x010f280000300800 */
[----:B------:R1:W-:Y:S04]  /*95440*/  STL.64 [R1+0x2920], R8 ;  /* 0x0029200801007387 */ /* 0x0003e80000100a00 */
[----:B------:R1:W-:Y:S04]  /*95450*/  STL.64 [R1+0x2928], R10 ;  /* 0x0029280a01007387 */ /* 0x0003e80000100a00 */
[----:B------:R1:W-:Y:S04]  /*95460*/  STL.64 [R1+0x2910], R4 ;  /* 0x0029100401007387 */ /* 0x0003e80000100a00 */
[----:B------:R2:W-:Y:S04]  /*95470*/  STL.64 [R1+0x2918], R6 ;  /* 0x0029180601007387 */ /* 0x0005e80000100a00 */
[----:B------:R-:W4:Y:S04]  /*95480*/  LDL.LU R21, [R1+0xc54] ;  /* 0x000c540001157983 */ /* 0x000f280000300800 */
[----:B-1----:R-:W4:Y:S04]  /*95490*/  LDL.LU R22, [R1+0xc58] ;  /* 0x000c580001167983 */ /* 0x002f280000300800 */
        /* <DEDUP_REMOVED lines=64> */
[----:B------:R-:W2:Y:S01]  /*958a0*/  LDL.LU R7, [R1+0xc1c] ;  /* 0x000c1c0001077983 */ /* 0x000ea20000300800 */
[C---:B----4-:R-:W-:Y:S08]  /*958b0*/  HMMA.1688.F32.TF32 R248, R224.reuse, R170, R20 ;  /* 0x000000aae0f8723c */ /* 0x050ff00000081014 */
[C---:B---3--:R-:W-:Y:S08]  /*958c0*/  HMMA.1688.F32.TF32 R24, R224.reuse, R174, R24 ;  /* 0x000000aee018723c */ /* 0x048ff00000081018 */
[----:B------:R-:W-:Y:S08]  /*958d0*/  HMMA.1688.F32.TF32 R32, R224, R182, R32 ;  /* 0x000000b6e020723c */ /* 0x000ff00000081020 */
[C---:B------:R-:W-:Y:S08]  /*958e0*/  HMMA.1688.F32.TF32 R44, R220.reuse, R78, R44 ;  /* 0x0000004edc2c723c */ /* 0x040ff0000008102c */
[C---:B------:R-:W-:Y:S08]  /*958f0*/  HMMA.1688.F32.TF32 R48, R220.reuse, R82, R48 ;  /* 0x00000052dc30723c */ /* 0x040ff00000081030 */
[C---:B------:R-:W-:Y:S08]  /*95900*/  HMMA.1688.F32.TF32 R52, R220.reuse, R86, R52 ;  /* 0x00000056dc34723c */ /* 0x040ff00000081034 */
[C---:B------:R-:W-:Y:S08]  /*95910*/  HMMA.1688.F32.TF32 R60, R220.reuse, R94, R60 ;  /* 0x0000005edc3c723c */ /* 0x040ff0000008103c */
[C---:B------:R-:W-:Y:S08]  /*95920*/  HMMA.1688.F32.TF32 R196, R220.reuse, R98, R196 ;  /* 0x00000062dcc4723c */ /* 0x040ff000000810c4 */
[----:B------:R-:W-:Y:S01]  /*95930*/  HMMA.1688.F32.TF32 R56, R220, R90, R56 ;  /* 0x0000005adc38723c */ /* 0x000fe20000081038 */
[----:B------:R-:W-:Y:S04]  /*95940*/  LDS R220, [R2+0xc380] ;  /* 0x00c3800002dc7984 */ /* 0x000fe80000000800 */
[----:B------:R-:W-:Y:S10]  /*95950*/  LDS R222, [R2+0xe380] ;  /* 0x00e3800002de7984 */ /* 0x000ff40000000800 */
        /* <DEDUP_REMOVED lines=14> */
[----:B------:R-:W3:Y:S01]  /*95a40*/  LDS R223, [R0+0xe380] ;  /* 0x00e3800000df7984 */ /* 0x000ee20000000800 */
[C---:B-1----:R-:W-:Y:S08]  /*95a50*/  HMMA.1688.F32.TF32 R44, R224.reuse, R194, R40 ;  /* 0x000000c2e02c723c */ /* 0x042ff00000081028 */
        /* <DEDUP_REMOVED lines=16> */
[----:B------:R-:W-:Y:S04]  /*95b60*/  STL.64 [R1], R24 ;  /* 0x0000001801007387 */ /* 0x000fe80000100a00 */
        /* <DEDUP_REMOVED lines=10> */
[----:B------:R1:W-:Y:S04]  /*95c10*/  STL.64 [R1+0x28b0], R8 ;  /* 0x0028b00801007387 */ /* 0x0003e80000100a00 */
[----:B------:R4:W-:Y:S04]  /*95c20*/  STL.64 [R1+0x28b8], R10 ;  /* 0x0028b80a01007387 */ /* 0x0009e80000100a00 */
[----:B-1----:R-:W3:Y:S04]  /*95c30*/  LDL.LU R8, [R1+0x260] ;  /* 0x0002600001087983 */ /* 0x002ee80000300800 */
[----:B------:R-:W3:Y:S04]  /*95c40*/  LDL.LU R9, [R1+0x264] ;  /* 0x0002640001097983 */ /* 0x000ee80000300800 */
[----:B----4-:R-:W3:Y:S04]  /*95c50*/  LDL.LU R10, [R1+0x268] ;  /* 0x00026800010a7983 */ /* 0x010ee80000300800 */
[----:B------:R-:W3:Y:S04]  /*95c60*/  LDL.LU R11, [R1+0x26c] ;  /* 0x00026c00010b7983 */ /* 0x000ee80000300800 */
        /* <DEDUP_REMOVED lines=72> */
[----:B--2---:R-:W-:Y:S03]  /*960f0*/  HMMA.1688.F32.TF32 R4, R224, R154, R4 ;  /* 0x0000009ae004723c */ /* 0x004fe60000081004 */
        /* <DEDUP_REMOVED lines=16> */
[----:B------:R-:W-:-:S03]  /*96200*/  IMAD.MOV.U32 R235, RZ, RZ, R7 ;  /* 0x000000ffffeb7224 */ /* 0x000fc600078e0007 */
[----:B------:R-:W2:Y:S04]  /*96210*/  LDL.LU R5, [R1+0x254] ;  /* 0x0002540001057983 */ /* 0x000ea80000300800 */
[----:B------:R-:W2:Y:S04]  /*96220*/  LDL.LU R6, [R1+0x258] ;  /* 0x0002580001067983 */ /* 0x000ea80000300800 */
[----:B------:R-:W2:Y:S04]  /*96230*/  LDL.LU R7, [R1+0x25c] ;  /* 0x00025c0001077983 */ /* 0x000ea80000300800 */
[----:B------:R-:W-:Y:S04]  /*96240*/  STL.64 [R1+0x7a60], R234 ;  /* 0x007a60ea01007387 */ /* 0x000fe80000100a00 */
[----:B------:R-:W-:Y:S01]  /*96250*/  STL.64 [R1+0x7a58], R232 ;  /* 0x007a58e801007387 */ /* 0x000fe20000100a00 */
[C---:B---3--:R-:W-:Y:S08]  /*96260*/  HMMA.1688.F32.TF32 R24, R224.reuse, R90, R24 ;  /* 0x0000005ae018723c */ /* 0x048ff00000081018 */
[C---:B----4-:R-:W-:Y:S08]  /*96270*/  HMMA.1688.F32.TF32 R28, R224.reuse, R94, R28 ;  /* 0x0000005ee01c723c */ /* 0x050ff0000008101c */
[C---:B------:R-:W-:Y:S08]  /*96280*/  HMMA.1688.F32.TF32 R32, R224.reuse, R98, R32 ;  /* 0x00000062e020723c */ /* 0x040ff00000081020 */
[C---:B------:R-:W-:Y:S08]  /*96290*/  HMMA.1688.F32.TF32 R16, R224.reuse, R82, R16 ;  /* 0x00000052e010723c */ /* 0x040ff00000081010 */
[----:B------:R-:W-:Y:S08]  /*962a0*/  HMMA.1688.F32.TF32 R12, R224, R78, R12 ;  /* 0x0000004ee00c723c */ /* 0x000ff0000008100c */
[----:B------:R-:W-:Y:S08]  /*962b0*/  HMMA.1688.F32.TF32 R8, R220, R194, R8 ;  /* 0x000000c2dc08723c */ /* 0x000ff00000081008 */
[C---:B------:R-:W-:Y:S08]  /*962c0*/  HMMA.1688.F32.TF32 R216, R224.reuse, R74, R216 ;  /* 0x0000004ae0d8723c */ /* 0x040ff000000810d8 */
[C---:B------:R-:W-:Y:S11]  /*962d0*/  HMMA.1688.F32.TF32 R228, R224.reuse, R70, R228 ;  /* 0x00000046e0e4723c */ /* 0x040ff600000810e4 */
[----:B------:R-:W-:Y:S05]  /*962e0*/  @!UPT UIADD3 URZ, URZ, URZ, URZ ;  /* 0x0000003f3f3ff290 */ /* 0x000fea000fffe03f */
[----:B------:R-:W-:Y:S01]  /*962f0*/  IMAD.MOV.U32 R242, RZ, RZ, R218 ;  /* 0x000000fffff27224 */ /* 0x000fe200078e00da */
[----:B------:R-:W-:Y:S01]  /*96300*/  MOV R243, R219 ;  /* 0x000000db00f37202 */ /* 0x000fe20000000f00 */
[----:B------:R-:W-:Y:S01]  /*96310*/  IMAD.MOV.U32 R241, RZ, RZ, R217 ;  /* 0x000000fffff17224 */ /* 0x000fe200078e00d9 */
[----:B------:R-:W-:Y:S01]  /*96320*/  MOV R240, R216 ;  /* 0x000000d800f07202 */ /* 0x000fe20000000f00 */
[C---:B------:R-:W-:Y:S03]  /*96330*/  HMMA.1688.F32.TF32 R204, R224.reuse, R150, R204 ;  /* 0x00000096e0cc723c */ /* 0x040fe600000810cc */
        /* <DEDUP_REMOVED lines=8> */
[C---:B-1----:R-:W-:Y:S08]  /*963c0*/  HMMA.1688.F32.TF32 R204, R224.reuse, R138, R200 ;  /* 0x0000008ae0cc723c */ /* 0x042ff000000810c8 */
[C---:B------:R-:W-:Y:S08]  /*963d0*/  HMMA.1688.F32.TF32 R200, R224.reuse, R134, R196 ;  /* 0x00000086e0c8723c */ /* 0x040ff000000810c4 */
[C---:B------:R-:W-:Y:S08]  /*963e0*/  HMMA.1688.F32.TF32 R196, R224.reuse, R130, R60 ;  /* 0x00000082e0c4723c */ /* 0x040ff0000008103c */
[C---:B------:R-:W-:Y:S08]  /*963f0*/  HMMA.1688.F32.TF32 R60, R224.reuse, R126, R56 ;  /* 0x0000007ee03c723c */ /* 0x040ff00000081038 */
[C---:B------:R-:W-:Y:S08]  /*96400*/  HMMA.1688.F32.TF32 R56, R224.reuse, R122, R52 ;  /* 0x0000007ae038723c */ /* 0x040ff00000081034 */
[C---:B--2---:R-:W-:Y:S01]  /*96410*/  HMMA.1688.F32.TF32 R52, R224.reuse, R118, R48 ;  /* 0x00000076e034723c */ /* 0x044fe20000081030 */
        /* <DEDUP_REMOVED lines=42> */
[----:B-1----:R-:W3:Y:S04]  /*966c0*/  LDL.LU R16, [R1+0xa80] ;  /* 0x000a800001107983 */ /* 0x002ee80000300800 */
[----:B------:R-:W-:Y:S04]  /*966d0*/  STL.64 [R1+0x2750], R8 ;  /* 0x0027500801007387 */ /* 0x000fe80000100a00 */
[----:B------:R-:W-:Y:S04]  /*966e0*/  STL.64 [R1+0x2758], R10 ;  /* 0x0027580a01007387 */ /* 0x000fe80000100a00 */
[----:B------:R1:W-:Y:S04]  /*966f0*/  STL.64 [R1+0x2740], R4 ;  /* 0x0027400401007387 */ /* 0x0003e80000100a00 */
[----:B------:R4:W-:Y:S04]  /*96700*/  STL.64 [R1+0x2748], R6 ;  /* 0x0027480601007387 */ /* 0x0009e80000100a00 */
[----:B------:R-:W3:Y:S04]  /*96710*/  LDL.LU R17, [R1+0xa84] ;  /* 0x000a840001117983 */ /* 0x000ee80000300800 */
[----:B--2---:R-:W3:Y:S04]  /*96720*/  LDL.LU R18, [R1+0xa88] ;  /* 0x000a880001127983 */ /* 0x004ee80000300800 */
        /* <DEDUP_REMOVED lines=54> */
[C---:B----4-:R-:W-:Y:S01]  /*96a90*/  HMMA.1688.F32.TF32 R52, R220.reuse, R186, R8 ;  /* 0x000000badc34723c */ /* 0x050fe20000081008 */
[----:B------:R-:W2:Y:S11]  /*96aa0*/  LDL.LU R8, [R1+0xa60] ;  /* 0x000a600001087983 */ /* 0x000eb60000300800 */
[----:B------:R-:W-:Y:S11]  /*96ab0*/  @!UPT UIADD3 URZ, URZ, URZ, URZ ;  /* 0x0000003f3f3ff290 */ /* 0x000ff6000fffe03f */
[----:B------:R-:W-:Y:S04]  /*96ac0*/  STL.64 [R1+0x2730], R52 ;  /* 0x0027303401007387 */ /* 0x000fe80000100a00 */
[----:B------:R-:W-:Y:S04]  /*96ad0*/  STL.64 [R1+0x2738], R54 ;  /* 0x0027383601007387 */ /* 0x000fe80000100a00 */
[----:B------:R4:W-:Y:S04]  /*96ae0*/  STL.64 [R1+0x2720], R4 ;  /* 0x0027200401007387 */ /* 0x0009e80000100a00 */
[----:B------:R-:W-:Y:S04]  /*96af0*/  STL.64 [R1+0x2728], R6 ;  /* 0x0027280601007387 */ /* 0x000fe80000100a00 */
[----:B------:R-:W2:Y:S04]  /*96b00*/  LDL.LU R9, [R1+0xa64] ;  /* 0x000a640001097983 */ /* 0x000ea80000300800 */
[----:B------:R-:W2:Y:S04]  /*96b10*/  LDL.LU R10, [R1+0xa68] ;  /* 0x000a6800010a7983 */ /* 0x000ea80000300800 */
[----:B------:R-:W2:Y:S01]  /*96b20*/  LDL.LU R11, [R1+0xa6c] ;  /* 0x000a6c00010b7983 */ /* 0x000ea20000300800 */
[C---:B---3--:R-:W-:Y:S08]  /*96b30*/  HMMA.1688.F32.TF32 R48, R220.reuse, R178, R48 ;  /* 0x000000b2dc30723c */ /* 0x048ff00000081030 */
        /* <DEDUP_REMOVED lines=16> */
[----:B------:R-:W-:Y:S03]  /*96c40*/  HMMA.1688.F32.TF32 R32, R220, R158, R32 ;  /* 0x0000009edc20723c */ /* 0x000fe60000081020 */
[----:B------:R3:W-:Y:S01]  /*96c50*/  STL.64 [R1+0x26e8], R38 ;  /* 0x0026e82601007387 */ /* 0x0007e20000100a00 */
[----:B----4-:R-:W-:-:S04]  /*96c60*/  IMAD.MOV.U32 R4, RZ, RZ, R247 ;  /* 0x000000ffff047224 */ /* 0x010fc800078e00f7 */
[C---:B------:R-:W-:Y:S08]  /*96c70*/  HMMA.1688.F32.TF32 R28, R220.reuse, R154, R28 ;  /* 0x0000009adc1c723c */ /* 0x040ff0000008101c */
[----:B---3--:R-:W-:Y:S01]  /*96c80*/  HMMA.1688.F32.TF32 R36, R220, R162, R64 ;  /* 0x000000a2dc24723c */ /* 0x008fe20000081040 */
[----:B------:R-:W-:Y:S01]  /*96c90*/  IMAD.MOV.U32 R5, RZ, RZ, R239 ;  /* 0x000000ffff057224 */ /* 0x000fe200078e00ef */
[----:B------:R-:W-:Y:S01]  /*96ca0*/  MOV R6, R238 ;  /* 0x000000ee00067202 */ /* 0x000fe20000000f00 */
[----:B------:R-:W-:-:S05]  /*96cb0*/  IMAD.MOV.U32 R7, RZ, RZ, R236 ;  /* 0x000000ffff077224 */ /* 0x000fca00078e00ec */
        /* <DEDUP_REMOVED lines=9> */
[----:B------:R-:W-:-:S03]  /*96d50*/  IMAD.MOV.U32 R236, RZ, RZ, R15 ;  /* 0x000000ffffec7224 */ /* 0x000fc600078e000f */
[----:B------:R-:W-:Y:S01]  /*96d60*/  STL.64 [R1+0x26b0], R28 ;  /* 0x0026b01c01007387 */ /* 0x000fe20000100a00 */
[----:B------:R-:W-:-:S03]  /*96d70*/  IMAD.MOV.U32 R238, RZ, RZ, R14 ;  /* 0x000000ffffee7224 */ /* 0x000fc600078e000e */
[----:B------:R-:W-:Y:S01]  /*96d80*/  STL.64 [R1+0x26b8], R30 ;  /* 0x0026b81e01007387 */ /* 0x000fe20000100a00 */
[----:B------:R-:W-:-:S03]  /*96d90*/  MOV R239, R13 ;  /* 0x0000000d00ef7202 */ /* 0x000fc60000000f00 */
[----:B------:R-:W-:Y:S01]  /*96da0*/  STL.64 [R1+0x26a0], R24 ;  /* 0x0026a01801007387 */ /* 0x000fe20000100a00 */
[----:B------:R-:W-:-:S03]  /*96db0*/  IMAD.MOV.U32 R247, RZ, RZ, R12 ;  /* 0x000000fffff77224 */ /* 0x000fc600078e000c */
[----:B------:R-:W-:Y:S04]  /*96dc0*/  STL.64 [R1+0x26a8], R26 ;  /* 0x0026a81a01007387 */ /* 0x000fe80000100a00 */
[----:B------:R-:W-:Y:S04]  /*96dd0*/  STL.64 [R1+0x2690], R20 ;  /* 0x0026901401007387 */ /* 0x000fe80000100a00 */
[----:B------:R-:W-:Y:S04]  /*96de0*/  STL.64 [R1+0x2698], R22 ;  /* 0x0026981601007387 */ /* 0x000fe80000100a00 */
[----:B------:R-:W-:Y:S04]  /*96df0*/  STL.64 [R1+0x2680], R16 ;  /* 0x0026801001007387 */ /* 0x000fe80000100a00 */
[----:B------:R-:W-:Y:S04]  /*96e00*/  STL.64 [R1+0x2688], R18 ;  /* 0x0026881201007387 */ /* 0x000fe80000100a00 */
[----:B------:R3:W-:Y:S04]  /*96e10*/  STL [R1+0x7a14], R236 ;  /* 0x007a14ec01007387 */ /* 0x0007e80000100800 */
[----:B------:R4:W-:Y:S04]  /*96e20*/  STL [R1+0x7a10], R238 ;  /* 0x007a10ee01007387 */ /* 0x0009e80000100800 */
[----:B------:R1:W-:Y:S01]  /*96e30*/  STL [R1+0x7a0c], R239 ;  /* 0x007a0cef01007387 */ /* 0x0003e20000100800 */
[----:B---3--:R-:W-:-:S03]  /*96e40*/  MOV R236, R4 ;  /* 0x0000000400ec7202 */ /* 0x008fc60000000f00 */
[----:B------:R3:W-:Y:S01]  /*96e50*/  STL [R1+0x7a08], R247 ;  /* 0x007a08f701007387 */ /* 0x0007e20000100800 */
[----:B------:R-:W-:Y:S02]  /*96e60*/  IMAD.MOV.U32 R4, RZ, RZ, R3 ;  /* 0x000000ffff047224 */ /* 0x000fe400078e0003 */
[----:B----4-:R-:W-:Y:S02]  /*96e70*/  IMAD.MOV.U32 R238, RZ, RZ, R5 ;  /* 0x000000ffffee7224 */ /* 0x010fe400078e0005 */
[----:B------:R-:W-:Y:S02]  /*96e80*/  IMAD.MOV.U32 R5, RZ, RZ, R237 ;  /* 0x000000ffff057224 */ /* 0x000fe400078e00ed */
[----:B-1----:R-:W-:Y:S01]  /*96e90*/  IMAD.MOV.U32 R239, RZ, RZ, R6 ;  /* 0x000000ffffef7224 */ /* 0x002fe200078e0006 */
[----:B------:R-:W-:Y:S02]  /*96ea0*/  MOV R6, R244 ;  /* 0x000000f400067202 */ /* 0x000fe40000000f00 */
[----:B---3--:R-:W-:Y:S01]  /*96eb0*/  MOV R247, R7 ;  /* 0x0000000700f77202 */ /* 0x008fe20000000f00 */
[----:B------:R-:W-:Y:S01]  /*96ec0*/  IMAD.MOV.U32 R7, RZ, RZ, R246 ;  /* 0x000000ffff077224 */ /* 0x000fe200078e00f6 */
[----:B--2---:R-:W-:Y:S11]  /*96ed0*/  HMMA.1688.F32.TF32 R8, R220, R142, R8 ;  /* 0x0000008edc08723c */ /* 0x004ff60000081008 */
[----:B------:R-:W-:Y:S11]  /*96ee0*/  @!UPT UIADD3 URZ, URZ, URZ, URZ ;  /* 0x0000003f3f3ff290 */ /* 0x000ff6000fffe03f */
[----:B------:R-:W-:Y:S01]  /*96ef0*/  @!UPT UIADD3 URZ, URZ, URZ, URZ ;  /* 0x0000003f3f3ff290 */ /* 0x000fe2000fffe03f */
[----:B------:R-:W-:Y:S04]  /*96f00*/  STL.64 [R1+0x2660], R8 ;  /* 0x0026600801007387 */ /* 0x000fe80000100a00 */
[----:B------:R1:W-:Y:S04]  /*96f10*/  STL.64 [R1+0x2668], R10 ;  /* 0x0026680a01007387 */ /* 0x0003e80000100a00 */
[----:B------:R-:W2:Y:S04]  /*96f20*/  LDL.LU R3, [R1+0x7d60] ;  /* 0x007d600001037983 */ /* 0x000ea80000300800 */
[----:B------:R-:W3:Y:S04]  /*96f30*/  LDL.LU R237, [R1+0x7d5c] ;  /* 0x007d5c0001ed7983 */ /* 0x000ee80000300800 */
[----:B------:R-:W4:Y:S01]  /*96f40*/  LDL.LU R244, [R1+0x7d58] ;  /* 0x007d580001f47983 */ /* 0x000f220000300800 */
[----:B-1----:R-:W-:-:S03]  /*96f50*/  IMAD.MOV.U32 R11, RZ, RZ, R252 ;  /* 0x000000ffff0b7224 */ /* 0x002fc600078e00fc */
        /* <DEDUP_REMOVED lines=68> */
[----:B------:R1:W-:Y:S04]  /*973a0*/  STL [R1+0x7a24], R247 ;  /* 0x007a24f701007387 */ /* 0x0003e80000100800 */
[----:B------:R1:W-:Y:S04]  /*973b0*/  STL [R1+0x7a20], R239 ;  /* 0x007a20ef01007387 */ /* 0x0003e80000100800 */
[----:B------:R1:W-:Y:S04]  /*973c0*/  STL [R1+0x7a1c], R236 ;  /* 0x007a1cec01007387 */ /* 0x0003e80000100800 */
[----:B------:R1:W-:Y:S01]  /*973d0*/  STL [R1+0x7a18], R238 ;  /* 0x007a18ee01007387 */ /* 0x0003e20000100800 */
[----:B--2---:R-:W-:Y:S01]  /*973e0*/  IMAD.MOV.U32 R15, RZ, RZ, R3 ;  /* 0x000000ffff0f7224 */ /* 0x004fe200078e0003 */
[----:B---3--:R-:W-:Y:S01]  /*973f0*/  MOV R14, R237 ;  /* 0x000000ed000e7202 */ /* 0x008fe20000000f00 */
[----:B----4-:R-:W-:-:S02]  /*97400*/  IMAD.MOV.U32 R13, RZ, RZ, R244 ;  /* 0x000000ffff0d7224 */ /* 0x010fc400078e00f4 */
[----:B------:R-:W-:-:S07]  /*97410*/  IMAD.MOV.U32 R12, RZ, RZ, R246 ;  /* 0x000000ffff0c7224 */ /* 0x000fce00078e00f6 */
[----:B------:R-:W-:Y:S01]  /*97420*/  HMMA.1688.F32.TF32 R12, R224, R190, R12 ;  /* 0x000000bee00c723c */ /* 0x000fe2000008100c */
[----:B------:R-:W-:-:S07]  /*97430*/  MOV R19, R252 ;  /* 0x000000fc00137202 */ /* 0x000fce0000000f00 */
[----:B------:R-:W-:Y:S08]  /*97440*/  HMMA.1688.F32.TF32 R8, R224, R186, R8 ;  /* 0x000000bae008723c */ /* 0x000ff00000081008 */
[C---:B------:R-:W-:Y:S08]  /*97450*/  HMMA.1688.F32.TF32 R24, R220.reuse, R82, R24 ;  /* 0x00000052dc18723c */ /* 0x040ff00000081018 */
[C---:B------:R-:W-:Y:S08]  /*97460*/  HMMA.1688.F32.TF32 R28, R220.reuse, R86, R28 ;  /* 0x00000056dc1c723c */ /* 0x040ff0000008101c */
[----:B------:R-:W-:Y:S08]  /*97470*/  HMMA.1688.F32.TF32 R32, R220, R90, R32 ;  /* 0x0000005adc20723c */ /* 0x000ff00000081020 */
[----:B------:R-:W-:Y:S08]  /*97480*/  HMMA.1688.F32.TF32 R4, R224, R182, R4 ;  /* 0x000000b6e004723c */ /* 0x000ff00000081004 */
[C---:B------:R-:W-:Y:S08]  /*97490*/  HMMA.1688.F32.TF32 R164, R220.reuse, R130, R200 ;  /* 0x00000082dca4723c */ /* 0x040ff000000810c8 */
[C---:B------:R-:W-:Y:S11]  /*974a0*/  HMMA.1688.F32.TF32 R168, R220.reuse, R134, R212 ;  /* 0x00000086dca8723c */ /* 0x040ff600000810d4 */
[----:B------:R-:W-:Y:S05]  /*974b0*/  @!UPT UIADD3 URZ, URZ, URZ, URZ ;  /* 0x0000003f3f3ff290 */ /* 0x000fea000fffe03f */
[----:B-1----:R-:W-:Y:S01]  /*974c0*/  IMAD.MOV.U32 R247, RZ, RZ, R164 ;  /* 0x000000fffff77224 */ /* 0x002fe200078e00a4 */
[----:B------:R-:W-:Y:S01]  /*974d0*/  MOV R239, R165 ;  /* 0x000000a500ef7202 */ /* 0x000fe20000000f00 */
[----:B------:R-:W-:Y:S02]  /*974e0*/  IMAD.MOV.U32 R236, RZ, RZ, R166 ;  /* 0x000000ffffec7224 */ /* 0x000fe400078e00a6 */
[----:B------:R-:W-:Y:S02]  /*974f0*/  IMAD.MOV.U32 R238, RZ, RZ, R167 ;  /* 0x000000ffffee7224 */ /* 0x000fe400078e00a7 */
[C---:B------:R-:W-:Y:S01]  /*97500*/  HMMA.1688.F32.TF32 R164, R220.reuse, R122, R60 ;  /* 0x0000007adca4723c */ /* 0x040fe2000008103c */
[----:B------:R-:W-:Y:S04]  /*97510*/  STL.64 [R1+0x2640], R168 ;  /* 0x002640a801007387 */ /* 0x000fe80000100a00 */
[----:B------:R1:W-:Y:S03]  /*97520*/  STL.64 [R1+0x2648], R170 ;  /* 0x002648aa01007387 */ /* 0x0003e60000100a00 */
[C---:B------:R-:W-:Y:S08]  /*97530*/  HMMA.1688.F32.TF32 R60, R220.reuse, R118, R56 ;  /* 0x00000076dc3c723c */ /* 0x040ff00000081038 */
        /* <DEDUP_REMOVED lines=27> */
[----:B------:R-:W-:-:S03]  /*976f0*/  MOV R252, R23 ;  /* 0x0000001700fc7202 */ /* 0x000fc60000000f00 */
[----:B------:R-:W-:Y:S04]  /*97700*/  STL.64 [R1+0x2590], R32 ;  /* 0x0025902001007387 */ /* 0x000fe80000100a00 */
[----:B------:R-:W-:Y:S04]  /*97710*/  STL.64 [R1+0x2598], R34 ;  /* 0x0025982201007387 */ /* 0x000fe80000100a00 */
[----:B------:R-:W-:Y:S04]  /*97720*/  STL.64 [R1+0x2580], R28 ;  /* 0x0025801c01007387 */ /* 0x000fe80000100a00 */
[----:B------:R-:W-:Y:S04]  /*97730*/  STL.64 [R1+0x2588], R30 ;  /* 0x0025881e01007387 */ /* 0x000fe80000100a00 */
[----:B------:R-:W-:Y:S04]  /*97740*/  STL.64 [R1+0x2520], R20 ;  /* 0x0025201401007387 */ /* 0x000fe80000100a00 */
[----:B------:R-:W-:Y:S04]  /*97750*/  STL.64 [R1+0x2570], R24 ;  /* 0x0025701801007387 */ /* 0x000fe80000100a00 */
[----:B------:R-:W-:Y:S04]  /*97760*/  STL.64 [R1+0x2578], R26 ;  /* 0x0025781a01007387 */ /* 0x000fe80000100a00 */
[----:B------:R-:W-:Y:S04]  /*97770*/  STL [R1+0x2528], R22 ;  /* 0x0025281601007387 */ /* 0x000fe80000100800 */
[----:B------:R1:W-:Y:S04]  /*97780*/  STL [R1+0x7a00], R252 ;  /* 0x007a00fc01007387 */ /* 0x0003e80000100800 */
[----:B------:R-:W-:Y:S04]  /*97790*/  STL.64 [R1+0x24f0], R12 ;  /* 0x0024f00c01007387 */ /* 0x000fe80000100a00 */
[----:B------:R-:W-:Y:S01]  /*977a0*/  STL.64 [R1+0x2510], R16 ;  /* 0x0025101001007387 */ /* 0x000fe20000100a00 */
[----:B-1----:R-:W-:-:S03]  /*977b0*/  IMAD.MOV.U32 R252, RZ, RZ, R15 ;  /* 0x000000fffffc7224 */ /* 0x002fc600078e000f */
[----:B------:R-:W-:Y:S01]  /*977c0*/  STL.64 [R1+0x2518], R18 ;  /* 0x0025181201007387 */ /* 0x000fe20000100a00 */
[----:B------:R-:W-:-:S03]  /*977d0*/  IMAD.MOV.U32 R246, RZ, RZ, R4 ;  /* 0x000000fffff67224 */ /* 0x000fc600078e0004 */
[----:B------:R-:W-:Y:S01]  /*977e0*/  STL [R1+0x24f8], R14 ;  /* 0x0024f80e01007387 */ /* 0x000fe20000100800 */
[----:B------:R-:W-:-:S03]  /*977f0*/  MOV R244, R5 ;  /* 0x0000000500f47202 */ /* 0x000fc60000000f00 */
[----:B------:R-:W-:Y:S01]  /*97800*/  STL [R1+0x7a04], R252 ;  /* 0x007a04fc01007387 */ /* 0x000fe20000100800 */
[----:B------:R-:W-:-:S03]  /*97810*/  IMAD.MOV.U32 R237, RZ, RZ, R6 ;  /* 0x000000ffffed7224 */ /* 0x000fc600078e0006 */
[----:B------:R1:W-:Y:S01]  /*97820*/  STL.64 [R1+0x24e0], R8 ;  /* 0x0024e00801007387 */ /* 0x0003e20000100a00 */
[----:B------:R-:W-:-:S03]  /*97830*/  IMAD.MOV.U32 R3, RZ, RZ, R7 ;  /* 0x000000ffff037224 */ /* 0x000fc600078e0007 */
[----:B------:R2:W-:Y:S04]  /*97840*/  STL.64 [R1+0x24e8], R10 ;  /* 0x0024e80a01007387 */ /* 0x0005e80000100a00 */
[----:B------:R-:W3:Y:S04]  /*97850*/  LDL.LU R4, [R1+0x190] ;  /* 0x0001900001047983 */ /* 0x000ee80000300800 */
[----:B------:R-:W3:Y:S04]  /*97860*/  LDL.LU R5, [R1+0x194] ;  /* 0x0001940001057983 */ /* 0x000ee80000300800 */
[----:B------:R-:W3:Y:S04]  /*97870*/  LDL.LU R6, [R1+0x198] ;  /* 0x0001980001067983 */ /* 0x000ee80000300800 */
[----:B------:R-:W3:Y:S04]  /*97880*/  LDL.LU R7, [R1+0x19c] ;  /* 0x00019c0001077983 */ /* 0x000ee80000300800 */
[----:B-1----:R-:W4:Y:S04]  /*97890*/  LDL.LU R8, [R1+0x1a0] ;  /* 0x0001a00001087983 */ /* 0x002f280000300800 */
[----:B------:R-:W4:Y:S04]  /*978a0*/  LDL.LU R9, [R1+0x1a4] ;  /* 0x0001a40001097983 */ /* 0x000f280000300800 */
[----:B--2---:R-:W4:Y:S04]  /*978b0*/  LDL.LU R10, [R1+0x1a8] ;  /* 0x0001a800010a7983 */ /* 0x004f280000300800 */
        /* <DEDUP_REMOVED lines=109> */
[----:B------:R-:W-:Y:S04]  /*97f90*/  STL.64 [R1+0x7af0], R246 ;  /* 0x007af0f601007387 */ /* 0x000fe80000100a00 */
[----:B------:R1:W-:Y:S04]  /*97fa0*/  STL.64 [R1+0x7ae8], R244 ;  /* 0x007ae8f401007387 */ /* 0x0003e80000100a00 */
[----:B------:R-:W-:Y:S04]  /*97fb0*/  LDS R220, [R2+0xc480] ;  /* 0x00c4800002dc7984 */ /* 0x000fe80000000800 */
[----:B------:R-:W-:Y:S04]  /*97fc0*/  LDS R222, [R2+0xe480] ;  /* 0x00e4800002de7984 */ /* 0x000fe80000000800 */
[----:B-1----:R-:W3:Y:S04]  /*97fd0*/  LDL.LU R244, [R1+0x8d0] ;  /* 0x0008d00001f47983 */ /* 0x002ee80000300800 */
[----:B------:R-:W3:Y:S04]  /*97fe0*/  LDL.LU R245, [R1+0x8d4] ;  /* 0x0008d40001f57983 */ /* 0x000ee80000300800 */
[----:B------:R-:W3:Y:S04]  /*97ff0*/  LDL.LU R246, [R1+0x8d8] ;  /* 0x0008d80001f67983 */ /* 0x000ee80000300800 */
[----:B------:R-:W3:Y:S04]  /*98000*/  LDL.LU R247, [R1+0x8dc] ;  /* 0x0008dc0001f77983 */ /* 0x000ee80000300800 */
[----:B------:R-:W-:Y:S04]  /*98010*/  STL.64 [R1+0x7a80], R238 ;  /* 0x007a80ee01007387 */ /* 0x000fe80000100a00 */
[----:B------:R1:W-:Y:S04]  /*98020*/  STL.64 [R1+0x7a78], R236 ;  /* 0x007a78ec01007387 */ /* 0x0003e80000100a00 */
[----:B------:R-:W-:Y:S04]  /*98030*/  LDS R221, [R0+0xc480] ;  /* 0x00c4800000dd7984 */ /* 0x000fe80000000800 */
[----:B------:R-:W2:Y:S04]  /*98040*/  LDS R223, [R0+0xe480] ;  /* 0x00e4800000df7984 */ /* 0x000ea80000000800 */
[----:B-1----:R-:W3:Y:S04]  /*98050*/  LDL.LU R236, [R1+0x8e0] ;  /* 0x0008e00001ec7983 */ /* 0x002ee80000300800 */
[----:B------:R-:W3:Y:S04]  /*98060*/  LDL.LU R237, [R1+0x8e4] ;  /* 0x0008e40001ed7983 */ /* 0x000ee80000300800 */
[----:B------:R-:W3:Y:S04]  /*98070*/  LDL.LU R238, [R1+0x8e8] ;  /* 0x0008e80001ee7983 */ /* 0x000ee80000300800 */
[----:B------:R-:W3:Y:S01]  /*98080*/  LDL.LU R239, [R1+0x8ec] ;  /* 0x0008ec0001ef7983 */ /* 0x000ee20000300800 */
[----:B--2---:R-:W-:Y:S11]  /*98090*/  HMMA.1688.F32.TF32 R172, R224, R178, R172 ;  /* 0x000000b2e0ac723c */ /* 0x004ff600000810ac */
[----:B------:R-:W-:Y:S11]  /*980a0*/  @!UPT UIADD3 URZ, URZ, URZ, URZ ;  /* 0x0000003f3f3ff290 */ /* 0x000ff6000fffe03f */
[----:B------:R-:W-:Y:S01]  /*980b0*/  @!UPT UIADD3 URZ, URZ, URZ, URZ ;  /* 0x0000003f3f3ff290 */ /* 0x000fe2000fffe03f */
[----:B------:R-:W-:Y:S01]  /*980c0*/  STL.64 [R1+0x24c0], R172 ;  /* 0x0024c0ac01007387 */ /* 0x000fe20000100a00 */
[----:B------:R-:W-:-:S03]  /*980d0*/  MOV R252, R175 ;  /* 0x000000af00fc7202 */ /* 0x000fc60000000f00 */
[----:B------:R1:W-:Y:S04]  /*980e0*/  STL [R1+0x24c8], R174 ;  /* 0x0024c8ae01007387 */ /* 0x0003e80000100800 */
[----:B-1----:R-:W3:Y:S04]  /*980f0*/  LDL.LU.64 R174, [R1+0x7d48] ;  /* 0x007d480001ae7983 */ /* 0x002ee80000300a00 */
[----:B------:R-:W2:Y:S01]  /*98100*/  LDL.LU.64 R172, [R1+0x7d40] ;  /* 0x007d400001ac7983 */ /* 0x000ea20000300a00 */
[C---:B---3--:R-:W-:Y:S11]  /*98110*/  HMMA.1688.F32.TF32 R168, R224.reuse, R174, R168 ;  /* 0x000000aee0a8723c */ /* 0x048ff600000810a8 */
        /* <DEDUP_REMOVED lines=27> */
[C---:B------:R-:W-:Y:S07]  /*982d0*/  HMMA.1688.F32.TF32 R240, R224.reuse, R70, R232 ;  /* 0x00000046e0f0723c */ /* 0x040fee00000810e8 */
[----:B------:R-:W-:Y:S01]  /*982e0*/  STL.64 [R1+0x2460], R236 ;  /* 0x002460ec01007387 */ /* 0x000fe20000100a00 */
[C---:B------:R-:W-:Y:S03]  /*982f0*/  HMMA.1688.F32.TF32 R232, R224.reuse, R150, R228 ;  /* 0x00000096e0e8723c */ /* 0x040fe600000810e4 */
[----:B------:R1:W-:Y:S05]  /*98300*/  STL.64 [R1+0x2468], R238 ;  /* 0x002468ee01007387 */ /* 0x0003ea0000100a00 */
[C---:B------:R-:W-:Y:S08]  /*98310*/  HMMA.1688.F32.TF32 R228, R224.reuse, R146, R204 ;  /* 0x00000092e0e4723c */ /* 0x040ff000000810cc */
        /* <DEDUP_REMOVED lines=178> */
[C---:B------:R-:W-:Y:S08]  /*98e40*/  HMMA.1688.F32.TF32 R28, R220.reuse, R110, R28 ;  /* 0x0000006edc1c723c */ /* 0x040ff0000008101c */
[C---:B------:R-:W-:Y:S08]  /*98e50*/  HMMA.1688.F32.TF32 R24, R220.reuse, R106, R24 ;  /* 0x0000006adc18723c */ /* 0x040ff00000081018 */
[C---:B------:R-:W-:Y:S08]  /*98e60*/  HMMA.1688.F32.TF32 R16, R220.reuse, R98, R16 ;  /* 0x00000062dc10723c */ /* 0x040ff00000081010 */
[C---:B------:R-:W-:Y:S08]  /*98e70*/  HMMA.1688.F32.TF32 R12, R220.reuse, R94, R12 ;  /* 0x0000005edc0c723c */ /* 0x040ff0000008100c */
[C---:B----4-:R-:W-:Y:S08]  /*98e80*/  HMMA.1688.F32.TF32 R8, R220.reuse, R90, R8 ;  /* 0x0000005adc08723c */ /* 0x050ff00000081008 */
[C---:B---3--:R-:W-:Y:S08]  /*98e90*/  HMMA.1688.F32.TF32 R228, R220.reuse, R162, R228 ;  /* 0x000000a2dce4723c */ /* 0x048ff000000810e4 */
[C---:B------:R-:W-:Y:S08]  /*98ea0*/  HMMA.1688.F32.TF32 R224, R220.reuse, R182, R236 ;  /* 0x000000b6dce0723c */ /* 0x040ff000000810ec */
[C---:B------:R-:W-:Y:S08]  /*98eb0*/  HMMA.1688.F32.TF32 R244, R220.reuse, R178, R244 ;  /* 0x000000b2dcf4723c */ /* 0x040ff000000810f4 */
[C---:B------:R-:W-:Y:S07]  /*98ec0*/  HMMA.1688.F32.TF32 R236, R220.reuse, R174, R240 ;  /* 0x000000aedcec723c */ /* 0x040fee00000810f0 */
        /* <DEDUP_REMOVED lines=20> */
[C---:B------:R-:W-:Y:S03]  /*99010*/  HMMA.1688.F32.TF32 R208, R220.reuse, R70, R212 ;  /* 0x00000046dcd0723c */ /* 0x040fe600000810d4 */
[----:B------:R-:W-:Y:S04]  /*99020*/  LDS R225, [R0+0xc500] ;  /* 0x00c5000000e17984 */ /* 0x000fe80000000800 */
[----:B------:R-:W1:Y:S01]  /*99030*/  LDS R227, [R0+0xe500] ;  /* 0x00e5000000e37984 */ /* 0x000e620000000800 */
        /* <DEDUP_REMOVED lines=169> */
[----:B------:R-:W-:Y:S08]  /*99ad0*/  HMMA.1688.F32.TF32 R196, R224, R186, R196 ;  /* 0x000000bae0c4723c */ /* 0x000ff000000810c4 */
[C---:B------:R-:W-:Y:S08]  /*99ae0*/  HMMA.1688.F32.TF32 R208, R220.reuse, R82, R208 ;  /* 0x00000052dcd0723c */ /* 0x040ff000000810d0 */
[----:B------:R-:W-:Y:S08]  /*99af0*/  HMMA.1688.F32.TF32 R220, R220, R78, R204 ;  /* 0x0000004edcdc723c */ /* 0x000ff000000810cc */
[C---:B------:R-:W-:Y:S08]  /*99b00*/  HMMA.1688.F32.TF32 R200, R224.reuse, R190, R200 ;  /* 0x000000bee0c8723c */ /* 0x040ff000000810c8 */
[C---:B------:R-:W-:Y:S01]  /*99b10*/  HMMA.1688.F32.TF32 R212, R224.reuse, R194, R212 ;  /* 0x000000c2e0d4723c */ /* 0x040fe200000810d4 */
[----:B------:R-:W-:Y:S04]  /*99b20*/  STL.64 [R1+0x18e0], R208 ;  /* 0x0018e0d001007387 */ /* 0x000fe80000100a00 */
[----:B------:R1:W-:Y:S03]  /*99b30*/  STL.64 [R1+0x18e8], R210 ;  /* 0x0018e8d201007387 */ /* 0x0003e60000100a00 */
[C---:B------:R-:W-:Y:S01]  /*99b40*/  HMMA.1688.F32.TF32 R56, R224.reuse, R178, R56 ;  /* 0x000000b2e038723c */ /* 0x040fe20000081038 */
[----:B-1----:R-:W2:Y:S04]  /*99b50*/  LDL.LU.64 R210, [R1+0x7d08] ;  /* 0x007d080001d27983 */ /* 0x002ea80000300a00 */
[----:B------:R-:W3:Y:S04]  /*99b60*/  LDL.LU.64 R208, [R1+0x7d00] ;  /* 0x007d000001d07983 */ /* 0x000ee80000300a00 */
[----:B------:R-:W4:Y:S04]  /*99b70*/  LDL.LU.64 R206, [R1+0x7cf8] ;  /* 0x007cf80001ce7983 */ /* 0x000f280000300a00 */
[----:B------:R-:W2:Y:S04]  /*99b80*/  LDL.LU.64 R204, [R1+0x7cf0] ;  /* 0x007cf00001cc7983 */ /* 0x000ea80000300a00 */
[----:B------:R-:W-:Y:S04]  /*99b90*/  STL.64 [R1+0x18d0], R220 ;  /* 0x0018d0dc01007387 */ /* 0x000fe80000100a00 */
[----:B------:R-:W-:Y:S04]  /*99ba0*/  STL.64 [R1+0x18d8], R222 ;  /* 0x0018d8de01007387 */ /* 0x000fe80000100a00 */
[----:B------:R-:W-:Y:S04]  /*99bb0*/  STL.64 [R1+0x18c0], R212 ;  /* 0x0018c0d401007387 */ /* 0x000fe80000100a00 */
[----:B------:R1:W-:Y:S01]  /*99bc0*/  STL.64 [R1+0x18c8], R214 ;  /* 0x0018c8d601007387 */ /* 0x0003e20000100a00 */
[C---:B------:R-:W-:Y:S03]  /*99bd0*/  HMMA.1688.F32.TF32 R40, R224.reuse, R162, R40 ;  /* 0x000000a2e028723c */ /* 0x040fe60000081028 */
[----:B------:R-:W-:Y:S04]  /*99be0*/  LDS R220, [R2+0xc580] ;  /* 0x00c5800002dc7984 */ /* 0x000fe80000000800 */
[----:B------:R-:W-:Y:S04]  /*99bf0*/  LDS R222, [R2+0xe580] ;  /* 0x00e5800002de7984 */ /* 0x000fe80000000800 */
[----:B-1----:R-:W2:Y:S04]  /*99c00*/  LDL.LU.64 R214, [R1+0x7ce8] ;  /* 0x007ce80001d67983 */ /* 0x002ea80000300a00 */
[----:B------:R-:W2:Y:S04]  /*99c10*/  LDL.LU.64 R212, [R1+0x7ce0] ;  /* 0x007ce00001d47983 */ /* 0x000ea80000300a00 */
[----:B------:R-:W-:Y:S04]  /*99c20*/  STL.64 [R1+0x18b0], R200 ;  /* 0x0018b0c801007387 */ /* 0x000fe80000100a00 */
[----:B------:R1:W-:Y:S01]  /*99c30*/  STL.64 [R1+0x18b8], R202 ;  /* 0x0018b8ca01007387 */ /* 0x0003e20000100a00 */
[C---:B------:R-:W-:Y:S03]  /*99c40*/  HMMA.1688.F32.TF32 R28, R224.reuse, R74, R28 ;  /* 0x0000004ae01c723c */ /* 0x040fe6000008101c */
[----:B------:R-:W-:Y:S04]  /*99c50*/  LDS R221, [R0+0xc580] ;  /* 0x00c5800000dd7984 */ /* 0x000fe80000000800 */
[----:B------:R-:W2:Y:S04]  /*99c60*/  LDS R223, [R0+0xe580] ;  /* 0x00e5800000df7984 */ /* 0x000ea80000000800 */
        /* <DEDUP_REMOVED lines=19> */
[----:B------:R1:W-:Y:S01]  /*99da0*/  STL.64 [R1+0x1868], R50 ;  /* 0x0018683201007387 */ /* 0x0003e20000100a00 */
[C---:B------:R-:W-:Y:S03]  /*99db0*/  HMMA.1688.F32.TF32 R16, R224.reuse, R142, R16 ;  /* 0x0000008ee010723c */ /* 0x040fe60000081010 */
        /* <DEDUP_REMOVED lines=51> */
[----:B-1----:R-:W3:Y:S04]  /*9a0f0*/  LDL.LU.64 R6, [R1+0x7bc8] ;  /* 0x007bc80001067983 */ /* 0x002ee80000300a00 */
[----:B------:R-:W3:Y:S01]  /*9a100*/  LDL.LU.64 R4, [R1+0x7bc0] ;  /* 0x007bc00001047983 */ /* 0x000ee20000300a00 */
[C---:B------:R-:W-:Y:S11]  /*9a110*/  HMMA.1688.F32.TF32 R236, R224.reuse, R126, R236 ;  /* 0x0000007ee0ec723c */ /* 0x040ff600000810ec */
[----:B------:R-:W-:Y:S11]  /*9a120*/  @!UPT UIADD3 URZ, URZ, URZ, URZ ;  /* 0x0000003f3f3ff290 */ /* 0x000ff6000fffe03f */
[----:B------:R-:W-:Y:S01]  /*9a130*/  @!UPT UIADD3 URZ, URZ, URZ, URZ ;  /* 0x0000003f3f3ff290 */ /* 0x000fe2000fffe03f */
        /* <DEDUP_REMOVED lines=16> */
[----:B------:R-:W-:Y:S01]  /*9a240*/  STL.64 [R1+0x1748], R234 ;  /* 0x001748ea01007387 */ /* 0x000fe20000100a00 */
[C---:B--2---:R-:W-:Y:S08]  /*9a250*/  HMMA.1688.F32.TF32 R8, R224.reuse, R98, R8 ;  /* 0x00000062e008723c */ /* 0x044ff00000081008 */
[C---:B---3--:R-:W-:Y:S08]  /*9a260*/  HMMA.1688.F32.TF32 R228, R224.reuse, R102, R4 ;  /* 0x00000066e0e4723c */ /* 0x048ff00000081004 */
[C---:B------:R-:W-:Y:S08]  /*9a270*/  HMMA.1688.F32.TF32 R4, R224.reuse, R94, R12 ;  /* 0x0000005ee004723c */ /* 0x040ff0000008100c */
[C---:B------:R-:W-:Y:S07]  /*9a280*/  HMMA.1688.F32.TF32 R12, R224.reuse, R90, R16 ;  /* 0x0000005ae00c723c */ /* 0x040fee0000081010 */
        /* <DEDUP_REMOVED lines=11> */
[----:B-1----:R-:W-:Y:S03]  /*9a340*/  HMMA.1688.F32.TF32 R12, R224, R78, R28 ;  /* 0x0000004ee00c723c */ /* 0x002fe6000008101c */
        /* <DEDUP_REMOVED lines=31> */
[----:B------:R-:W-:Y:S01]  /*9a540*/  IMAD.MOV.U32 R248, RZ, RZ, R205 ;  /* 0x000000fffff87224 */ /* 0x000fe200078e00cd */
[----:B------:R-:W-:Y:S01]  /*9a550*/  MOV R250, R211 ;  /* 0x000000d300fa7202 */ /* 0x000fe20000000f00 */
[----:B------:R-:W-:-:S02]  /*9a560*/  IMAD.MOV.U32 R249, RZ, RZ, R204 ;  /* 0x000000fffff97224 */ /* 0x000fc400078e00cc */
[----:B------:R-:W-:Y:S01]  /*9a570*/  IMAD.MOV.U32 R251, RZ, RZ, R210 ;  /* 0x000000fffffb7224 */ /* 0x000fe200078e00d2 */
[----:B------:R-:W-:Y:S01]  /*9a580*/  MOV R233, R212 ;  /* 0x000000d400e97202 */ /* 0x000fe20000000f00 */
[----:B------:R-:W-:Y:S01]  /*9a590*/  IMAD.MOV.U32 R232, RZ, RZ, R209 ;  /* 0x000000ffffe87224 */ /* 0x000fe200078e00d1 */
[----:B------:R-:W-:Y:S01]  /*9a5a0*/  MOV R240, R213 ;  /* 0x000000d500f07202 */ /* 0x000fe20000000f00 */
[----:B------:R-:W-:Y:S02]  /*9a5b0*/  IMAD.MOV.U32 R234, RZ, RZ, R208 ;  /* 0x000000ffffea7224 */ /* 0x000fe400078e00d0 */
[----:B------:R-:W-:Y:S01]  /*9a5c0*/  IMAD.MOV.U32 R241, RZ, RZ, R218 ;  /* 0x000000fffff17224 */ /* 0x000fe200078e00da */
[----:B-1----:R-:W-:Y:S01]  /*9a5d0*/  HMMA.1688.F32.TF32 R4, R220, R162, R60 ;  /* 0x000000a2dc04723c */ /* 0x002fe2000008103c */
[----:B------:R-:W-:Y:S04]  /*9a5e0*/  STL.64 [R1+0x7b10], R162 ;  /* 0x007b10a201007387 */ /* 0x000fe80000100a00 */
[----:B------:R-:W-:Y:S01]  /*9a5f0*/  STL.64 [R1+0x7b08], R160 ;  /* 0x007b08a001007387 */ /* 0x000fe20000100a00 */
[----:B------:R-:W-:Y:S01]  /*9a600*/  IMAD.MOV.U32 R235, RZ, RZ, R214 ;  /* 0x000000ffffeb7224 */ /* 0x000fe200078e00d6 */
[----:B------:R-:W-:Y:S01]  /*9a610*/  MOV R243, R216 ;  /* 0x000000d800f37202 */ /* 0x000fe20000000f00 */
[----:B------:R-:W-:Y:S01]  /*9a620*/  IMAD.MOV.U32 R242, RZ, RZ, R217 ;  /* 0x000000fffff27224 */ /* 0x000fe200078e00d9 */
[----:B----4-:R-:W-:Y:S01]  /*9a630*/  MOV R246, R207 ;  /* 0x000000cf00f67202 */ /* 0x010fe20000000f00 */
[----:B------:R-:W-:Y:S01]  /*9a640*/  IMAD.MOV.U32 R245, RZ, RZ, R206 ;  /* 0x000000fffff57224 */ /* 0x000fe200078e00ce */
[----:B------:R-:W-:Y:S01]  /*9a650*/  LDS R8, [R2+0xc600] ;  /* 0x00c6000002087984 */ /* 0x000fe20000000800 */
[----:B------:R-:W-:-:S02]  /*9a660*/  IMAD.MOV.U32 R247, RZ, RZ, R215 ;  /* 0x000000fffff77224 */ /* 0x000fc400078e00d7 */
[----:B------:R-:W-:Y:S01]  /*9a670*/  IMAD.MOV.U32 R228, RZ, RZ, R219 ;  /* 0x000000ffffe47224 */ /* 0x000fe200078e00db */
[----:B------:R-:W-:Y:S04]  /*9a680*/  LDS R10, [R2+0xe600] ;  /* 0x00e60000020a7984 */ /* 0x000fe80000000800 */
[----:B------:R-:W-:Y:S04]  /*9a690*/  LDS R9, [R0+0xc600] ;  /* 0x00c6000000097984 */ /* 0x000fe80000000800 */
[----:B------:R-:W-:Y:S04]  /*9a6a0*/  STL.64 [R1+0x1600], R4 ;  /* 0x0016000401007387 */ /* 0x000fe80000100a00 */
[----:B------:R1:W-:Y:S04]  /*9a6b0*/  STL.64 [R1+0x1608], R6 ;  /* 0x0016080601007387 */ /* 0x0003e80000100a00 */
[----:B------:R-:W2:Y:S01]  /*9a6c0*/  LDS R11, [R0+0xe600] ;  /* 0x00e60000000b7984 */ /* 0x000ea20000000800 */
[C---:B-1----:R-:W-:Y:S03]  /*9a6d0*/  HMMA.1688.F32.TF32 R4, R220.reuse, R158, R196 ;  /* 0x0000009edc04723c */ /* 0x042fe600000810c4 */
[----:B------:R-:W-:Y:S04]  /*9a6e0*/  STL.64 [R1+0x7b00], R158 ;  /* 0x007b009e01007387 */ /* 0x000fe80000100a00 */
[----:B------:R-:W-:Y:S11]  /*9a6f0*/  STL.64 [R1+0x7af8], R156 ;  /* 0x007af89c01007387 */ /* 0x000ff60000100a00 */
[----:B------:R-:W-:Y:S05]  /*9a700*/  @!UPT UIADD3 URZ, URZ, URZ, URZ ;  /* 0x0000003f3f3ff290 */ /* 0x000fea000fffe03f */
[----:B------:R-:W-:Y:S04]  /*9a710*/  STL.64 [R1+0x15e0], R4 ;  /* 0x0015e00401007387 */ /* 0x000fe80000100a00 */
[----:B------:R1:W-:Y:S04]  /*9a720*/  STL.64 [R1+0x15e8], R6 ;  /* 0x0015e80601007387 */ /* 0x0003e80000100a00 */
[----:B------:R-:W3:Y:S01]  /*9a730*/  LDL.LU R205, [R1+0x7bbc] ;  /* 0x007bbc0001cd7983 */ /* 0x000ee20000300800 */
[----:B-1----:R-:W-:Y:S11]  /*9a740*/  HMMA.1688.F32.TF32 R4, R220, R154, R200 ;  /* 0x0000009adc04723c */ /* 0x002ff600000810c8 */
[----:B------:R-:W-:Y:S11]  /*9a750*/  @!UPT UIADD3 URZ, URZ, URZ, URZ ;  /* 0x0000003f3f3ff290 */ /* 0x000ff6000fffe03f */
[----:B------:R-:W-:Y:S01]  /*9a760*/  @!UPT UIADD3 URZ, URZ, URZ, URZ ;  /* 0x0000003f3f3ff290 */ /* 0x000fe2000fffe03f */
[----:B------:R-:W-:Y:S04]  /*9a770*/  STL.64 [R1+0x13b0], R4 ;  /* 0x0013b00401007387 */ /* 0x000fe80000100a00 */
[----:B------:R1:W-:Y:S04]  /*9a780*/  STL.64 [R1+0x13b8], R6 ;  /* 0x0013b80601007387 */ /* 0x0003e80000100a00 */
[----:B------:R-:W4:Y:S04]  /*9a790*/  LDL.LU R204, [R1+0x7bb8] ;  /* 0x007bb80001cc7983 */ /* 0x000f280000300800 */
[----:B------:R-:W2:Y:S04]  /*9a7a0*/  LDL.LU R211, [R1+0x7bb4] ;  /* 0x007bb40001d37983 */ /* 0x000ea80000300800 */
[----:B------:R-:W2:Y:S04]  /*9a7b0*/  LDL.LU R210, [R1+0x7bb0] ;  /* 0x007bb00001d27983 */ /* 0x000ea80000300800 */
[----:B------:R-:W2:Y:S04]  /*9a7c0*/  LDL.LU R209, [R1+0x7bac] ;  /* 0x007bac0001d17983 */ /* 0x000ea80000300800 */
[----:B------:R-:W1:Y:S04]  /*9a7d0*/  LDL.LU R212, [R1+0x7ba8] ;  /* 0x007ba80001d47983 */ /* 0x000e680000300800 */
[----:B------:R-:W2:Y:S04]  /*9a7e0*/  LDL.LU R208, [R1+0x7ba4] ;  /* 0x007ba40001d07983 */ /* 0x000ea80000300800 */
[----:B------:R-:W3:Y:S04]  /*9a7f0*/  LDL.LU R214, [R1+0x7ba0] ;  /* 0x007ba00001d67983 */ /* 0x000ee80000300800 */
[----:B------:R-:W4:Y:S04]  /*9a800*/  LDL.LU R213, [R1+0x7b9c] ;  /* 0x007b9c0001d57983 */ /* 0x000f280000300800 */
[----:B------:R-:W4:Y:S04]  /*9a810*/  LDL.LU R218, [R1+0x7b98] ;  /* 0x007b980001da7983 */ /* 0x000f280000300800 */
[----:B------:R-:W4:Y:S04]  /*9a820*/  LDL.LU R217, [R1+0x7b94] ;  /* 0x007b940001d97983 */ /* 0x000f280000300800 */
[----:B------:R-:W4:Y:S01]  /*9a830*/  LDL.LU R216, [R1+0x7b90] ;  /* 0x007b900001d87983 */ /* 0x000f220000300800 */
[----:B-1----:R-:W-:-:S02]  /*9a840*/  IMAD.MOV.U32 R7, RZ, RZ, R212 ;  /* 0x000000ffff077224 */ /* 0x002fc400078e00d4 */
[----:B--2---:R-:W-:Y:S02]  /*9a850*/  IMAD.MOV.U32 R4, RZ, RZ, R208 ;  /* 0x000000ffff047224 */ /* 0x004fe400078e00d0 */
[----:B------:R-:W2:Y:S01]  /*9a860*/  LDL.LU R208, [R1+0x7b8c] ;  /* 0x007b8c0001d07983 */ /* 0x000ea20000300800 */
[----:B---3--:R-:W-:-:S03]  /*9a870*/  IMAD.MOV.U32 R5, RZ, RZ, R214 ;  /* 0x000000ffff057224 */ /* 0x008fc600078e00d6 */
[----:B------:R-:W3:Y:S01]  /*9a880*/  LDL.LU R214, [R1+0x7b88] ;  /* 0x007b880001d67983 */ /* 0x000ee20000300800 */
[----:B----4-:R-:W-:-:S03]  /*9a890*/  MOV R6, R213 ;  /* 0x000000d500067202 */ /* 0x010fc60000000f00 */
[----:B------:R-:W4:Y:S04]  /*9a8a0*/  LDL.LU R213, [R1+0x7b84] ;  /* 0x007b840001d57983 */ /* 0x000f280000300800 */
[----:B------:R-:W2:Y:S01]  /*9a8b0*/  LDL.LU R212, [R1+0x7b80] ;  /* 0x007b800001d47983 */ /* 0x000ea20000300800 */
[----:B------:R-:W-:Y:S01]  /*9a8c0*/  IMAD.MOV.U32 R15, RZ, RZ, R218 ;  /* 0x000000ffff0f7224 */ /* 0x000fe200078e00da */
[----:B------:R-:W-:Y:S02]  /*9a8d0*/  MOV R14, R217 ;  /* 0x000000d9000e7202 */ /* 0x000fe40000000f00 */
[----:B------:R-:W2:Y:S01]  /*9a8e0*/  LDL.LU R12, [R1+0x1b70] ;  /* 0x001b7000010c7983 */ /* 0x000ea20000300800 */
[----:B------:R-:W-:-:S03]  /*9a8f0*/  IMAD.MOV.U32 R13, RZ, RZ, R216 ;  /* 0x000000ffff0d7224 */ /* 0x000fc600078e00d8 */
[----:B------:R-:W2:Y:S04]  /*9a900*/  LDL.LU R216, [R1+0x7b7c] ;  /* 0x007b7c0001d87983 */ /* 0x000ea80000300800 */
[----:B------:R-:W3:Y:S04]  /*9a910*/  LDL.LU R217, [R1+0x7b78] ;  /* 0x007b780001d97983 */ /* 0x000ee80000300800 */
[----:B------:R-:W4:Y:S04]  /*9a920*/  LDL.LU R218, [R1+0x7b74] ;  /* 0x007b740001da7983 */ /* 0x000f280000300800 */
[----:B------:R-:W4:Y:S04]  /*9a930*/  LDL.LU R20, [R1+0x1b40] ;  /* 0x001b400001147983 */ /* 0x000f280000300800 */
[----:B------:R-:W4:Y:S04]  /*9a940*/  LDL.LU R21, [R1+0x1b44] ;  /* 0x001b440001157983 */ /* 0x000f280000300800 */
[----:B------:R-:W4:Y:S04]  /*9a950*/  LDL.LU R22, [R1+0x1b48] ;  /* 0x001b480001167983 */ /* 0x000f280000300800 */
[----:B------:R-:W4:Y:S04]  /*9a960*/  LDL.LU R23, [R1+0x1b4c] ;  /* 0x001b4c0001177983 */ /* 0x000f280000300800 */
[----:B------:R-:W4:Y:S01]  /*9a970*/  LDL.LU R24, [R1+0x1b10] ;  /* 0x001b100001187983 */ /* 0x000f220000300800 */
[----:B--2---:R-:W-:Y:S01]  /*9a980*/  IMAD.MOV.U32 R27, RZ, RZ, R216 ;  /* 0x000000ffff1b7224 */ /* 0x004fe200078e00d8 */
[----:B---3--:R-:W-:Y:S01]  /*9a990*/  MOV R26, R217 ;  /* 0x000000d9001a7202 */ /* 0x008fe20000000f00 */
[----:B----4-:R-:W-:-:S02]  /*9a9a0*/  IMAD.MOV.U32 R25, RZ, RZ, R218 ;  /* 0x000000ffff197224 */ /* 0x010fc400078e00da */
        /* <DEDUP_REMOVED lines=49> */
[----:B------:R-:W-:Y:S01]  /*9acc0*/  MOV R17, R213 ;  /* 0x000000d500117202 */ /* 0x000fe20000000f00 */
[----:B------:R-:W-:Y:S01]  /*9acd0*/  IMAD.MOV.U32 R18, RZ, RZ, R214 ;  /* 0x000000ffff127224 */ /* 0x000fe200078e00d6 */
[----:B------:R-:W-:Y:S01]  /*9ace0*/  MOV R236, R209 ;  /* 0x000000d100ec7202 */ /* 0x000fe20000000f00 */
[----:B------:R-:W-:Y:S02]  /*9acf0*/  IMAD.MOV.U32 R19, RZ, RZ, R208 ;  /* 0x000000ffff137224 */ /* 0x000fe400078e00d0 */
[----:B------:R-:W-:Y:S01]  /*9ad00*/  IMAD.MOV.U32 R237, RZ, RZ, R210 ;  /* 0x000000ffffed7224 */ /* 0x000fe200078e00d2 */
[----:B------:R-:W-:Y:S01]  /*9ad10*/  MOV R239, R204 ;  /* 0x000000cc00ef7202 */ /* 0x000fe20000000f00 */
[----:B------:R-:W-:Y:S02]  /*9ad20*/  IMAD.MOV.U32 R238, RZ, RZ, R211 ;  /* 0x000000ffffee7224 */ /* 0x000fe400078e00d3 */
[----:B------:R-:W-:-:S02]  /*9ad30*/  IMAD.MOV.U32 R244, RZ, RZ, R205 ;  /* 0x000000fffff47224 */ /* 0x000fc400078e00cd */
[----:B--2---:R-:W-:Y:S01]  /*9ad40*/  IMAD.MOV.U32 R227, RZ, RZ, R218 ;  /* 0x000000ffffe37224 */ /* 0x004fe200078e00da */
[----:B---3--:R-:W-:Y:S01]  /*9ad50*/  MOV R226, R217 ;  /* 0x000000d900e27202 */ /* 0x008fe20000000f00 */
[----:B----4-:R-:W-:Y:S02]  /*9ad60*/  IMAD.MOV.U32 R225, RZ, RZ, R216 ;  /* 0x000000ffffe17224 */ /* 0x010fe400078e00d8 */
        /* <DEDUP_REMOVED lines=20> */
[C---:B------:R-:W-:Y:S08]  /*9aeb0*/  HMMA.1688.F32.TF32 R44, R220.reuse, R122, R44 ;  /* 0x0000007adc2c723c */ /* 0x040ff0000008102c */
[C---:B------:R-:W-:Y:S08]  /*9aec0*/  HMMA.1688.F32.TF32 R48, R220.reuse, R126, R48 ;  /* 0x0000007edc30723c */ /* 0x040ff00000081030 */
[C---:B------:R-:W-:Y:S08]  /*9aed0*/  HMMA.1688.F32.TF32 R52, R220.reuse, R130, R52 ;  /* 0x00000082dc34723c */ /* 0x040ff00000081034 */
[C---:B------:R-:W-:Y:S08]  /*9aee0*/  HMMA.1688.F32.TF32 R56, R220.reuse, R134, R56 ;  /* 0x00000086dc38723c */ /* 0x040ff00000081038 */
[C---:B------:R-:W-:Y:S08]  /*9aef0*/  HMMA.1688.F32.TF32 R40, R220.reuse, R118, R40 ;  /* 0x00000076dc28723c */ /* 0x040ff00000081028 */
[C---:B----4-:R-:W-:Y:S08]  /*9af00*/  HMMA.1688.F32.TF32 R156, R220.reuse, R74, R208 ;  /* 0x0000004adc9c723c */ /* 0x050ff000000810d0 */
[C---:B--2---:R-:W-:Y:S08]  /*9af10*/  HMMA.1688.F32.TF32 R160, R220.reuse, R70, R204 ;  /* 0x00000046dca0723c */ /* 0x044ff000000810cc */
[C---:B---3--:R-:W-:Y:S11]  /*9af20*/  HMMA.1688.F32.TF32 R196, R220.reuse, R150, R212 ;  /* 0x00000096dcc4723c */ /* 0x048ff600000810d4 */
[----:B------:R-:W-:Y:S04]  /*9af30*/  @!UPT UIADD3 URZ, URZ, URZ, URZ ;  /* 0x0000003f3f3ff290 */ /* 0x000fe8000fffe03f */
        /* <DEDUP_REMOVED lines=30> */
[C---:B------:R-:W-:Y:S08]  /*9b120*/  HMMA.1688.F32.TF32 R32, R220.reuse, R98, R28 ;  /* 0x00000062dc20723c */ /* 0x040ff0000008101c */
[C---:B------:R-:W-:Y:S08]  /*9b130*/  HMMA.1688.F32.TF32 R28, R220.reuse, R94, R24 ;  /* 0x0000005edc1c723c */ /* 0x040ff00000081018 */
[C---:B------:R-:W-:Y:S08]  /*9b140*/  HMMA.1688.F32.TF32 R24, R220.reuse, R90, R20 ;  /* 0x0000005adc18723c */ /* 0x040ff00000081014 */
[C---:B------:R-:W-:Y:S08]  /*9b150*/  HMMA.1688.F32.TF32 R20, R220.reuse, R86, R16 ;  /* 0x00000056dc14723c */ /* 0x040ff00000081010 */
        /* <DEDUP_REMOVED lines=21> */
[C---:B--2---:R-:W-:Y:S03]  /*9b2b0*/  HMMA.1688.F32.TF32 R16, R8.reuse, R190, R244 ;  /* 0x000000be0810723c */ /* 0x044fe600000810f4 */
[----:B------:R-:W-:Y:S04]  /*9b2c0*/  LDS R4, [R2+0xc680] ;  /* 0x00c6800002047984 */ /* 0x000fe80000000800 */
[----:B------:R-:W-:Y:S01]  /*9b2d0*/  LDS R6, [R2+0xe680] ;  /* 0x00e6800002067984 */ /* 0x000fe20000000800 */
[C---:B-1----:R-:W-:Y:S03]  /*9b2e0*/  HMMA.1688.F32.TF32 R12, R8.reuse, R186, R240 ;  /* 0x000000ba080c723c */ /* 0x042fe600000810f0 */
[----:B------:R-:W-:Y:S04]  /*9b2f0*/  LDS R5, [R0+0xc680] ;  /* 0x00c6800000057984 */ /* 0x000fe80000000800 */
[----:B------:R-:W1:Y:S04]  /*9b300*/  LDS R7, [R0+0xe680] ;  /* 0x00e6800000077984 */ /* 0x000e680000000800 */
        /* <DEDUP_REMOVED lines=144> */
[----:B--2---:R-:W2:Y:S04]  /*9bc10*/  LDL.LU.64 R166, [R1+0x7b20] ;  /* 0x007b200001a67983 */ /* 0x004ea80000300a00 */
[----:B------:R-:W3:Y:S01]  /*9bc20*/  LDL.LU.64 R164, [R1+0x7b18] ;  /* 0x007b180001a47983 */ /* 0x000ee20000300a00 */
[C---:B--2---:R-:W-:Y:S11]  /*9bc30*/  HMMA.1688.F32.TF32 R160, R8.reuse, R166, R160 ;  /* 0x000000a608a0723c */ /* 0x044ff600000810a0 */
[----:B------:R-:W-:Y:S11]  /*9bc40*/  @!UPT UIADD3 URZ, URZ, URZ, URZ ;  /* 0x0000003f3f3ff290 */ /* 0x000ff6000fffe03f */
[----:B------:R-:W-:Y:S01]  /*9bc50*/  @!UPT UIADD3 URZ, URZ, URZ, URZ ;  /* 0x0000003f3f3ff290 */ /* 0x000fe2000fffe03f */
[----:B------:R-:W-:Y:S04]  /*9bc60*/  STL.64 [R1+0x170], R160 ;  /* 0x000170a001007387 */ /* 0x000fe80000100a00 */
[----:B------:R2:W-:Y:S04]  /*9bc70*/  STL.64 [R1+0x178], R162 ;  /* 0x000178a201007387 */ /* 0x0005e80000100a00 */
[----:B--2---:R-:W3:Y:S04]  /*9bc80*/  LDL.LU.64 R162, [R1+0x7b10] ;  /* 0x007b100001a27983 */ /* 0x004ee80000300a00 */
[----:B------:R-:W2:Y:S01]  /*9bc90*/  LDL.LU.64 R160, [R1+0x7b08] ;  /* 0x007b080001a07983 */ /* 0x000ea20000300a00 */
[C---:B---3--:R-:W-:Y:S11]  /*9bca0*/  HMMA.1688.F32.TF32 R156, R8.reuse, R162, R156 ;  /* 0x000000a2089c723c */ /* 0x048ff6000008109c */
[----:B------:R-:W-:Y:S11]  /*9bcb0*/  @!UPT UIADD3 URZ, URZ, URZ, URZ ;  /* 0x0000003f3f3ff290 */ /* 0x000ff6000fffe03f */
[----:B------:R-:W-:Y:S01]  /*9bcc0*/  @!UPT UIADD3 URZ, URZ, URZ, URZ ;  /* 0x0000003f3f3ff290 */ /* 0x000fe2000fffe03f */
[----:B------:R-:W-:Y:S04]  /*9bcd0*/  STL.64 [R1+0x160], R156 ;  /* 0x0001609c01007387 */ /* 0x000fe80000100a00 */
[----:B------:R3:W-:Y:S04]  /*9bce0*/  STL.64 [R1+0x168], R158 ;  /* 0x0001689e01007387 */ /* 0x0007e80000100a00 */
[----:B---3--:R-:W3:Y:S01]  /*9bcf0*/  LDL.LU.64 R158, [R1+0x7b00] ;  /* 0x007b0000019e7983 */ /* 0x008ee20000300a00 */
[C---:B------:R-:W-:Y:S03]  /*9bd00*/  HMMA.1688.F32.TF32 R220, R8.reuse, R154, R220 ;  /* 0x0000009a08dc723c */ /* 0x040fe600000810dc */
[----:B------:R-:W2:Y:S05]  /*9bd10*/  LDL.LU.64 R156, [R1+0x7af8] ;  /* 0x007af800019c7983 */ /* 0x000eaa0000300a00 */
        /* <DEDUP_REMOVED lines=13> */
[C---:B---3--:R-:W-:Y:S11]  /*9bdf0*/  HMMA.1688.F32.TF32 R244, R8.reuse, R158, R244 ;  /* 0x0000009e08f4723c */ /* 0x048ff600000810f4 */
[----:B------:R-:W-:Y:S11]  /*9be00*/  @!UPT UIADD3 URZ, URZ, URZ, URZ ;  /* 0x0000003f3f3ff290 */ /* 0x000ff6000fffe03f */
[----:B------:R-:W-:Y:S01]  /*9be10*/  @!UPT UIADD3 URZ, URZ, URZ, URZ ;  /* 0x0000003f3f3ff290 */ /* 0x000fe2000fffe03f */
[----:B------:R-:W-:Y:S04]  /*9be20*/  STL.64 [R1+0x1260], R244 ;  /* 0x001260f401007387 */ /* 0x000fe80000100a00 */
[----:B------:R3:W-:Y:S04]  /*9be30*/  STL.64 [R1+0x1268], R246 ;  /* 0x001268f601007387 */ /* 0x0007e80000100a00 */
[----:B---3--:R-:W3:Y:S04]  /*9be40*/  LDL.LU.64 R246, [R1+0x7af0] ;  /* 0x007af00001f67983 */ /* 0x008ee80000300a00 */
        /* <DEDUP_REMOVED lines=31> */
[C---:B-1----:R-:W-:Y:S08]  /*9c040*/  HMMA.1688.F32.TF32 R36, R8.reuse, R98, R224 ;  /* 0x000000620824723c */ /* 0x042ff000000810e0 */
[C---:B------:R-:W-:Y:S08]  /*9c050*/  HMMA.1688.F32.TF32 R32, R8.reuse, R94, R28 ;  /* 0x0000005e0820723c */ /* 0x040ff0000008101c */
[C---:B------:R-:W-:Y:S08]  /*9c060*/  HMMA.1688.F32.TF32 R28, R8.reuse, R90, R24 ;  /* 0x0000005a081c723c */ /* 0x040ff00000081018 */
[C---:B------:R-:W-:Y:S08]  /*9c070*/  HMMA.1688.F32.TF32 R24, R8.reuse, R86, R20 ;  /* 0x000000560818723c */ /* 0x040ff00000081014 */
[C---:B------:R-:W-:Y:S08]  /*9c080*/  HMMA.1688.F32.TF32 R20, R8.reuse, R82, R16 ;  /* 0x000000520814723c */ /* 0x040ff00000081010 */
[----:B------:R-:W-:Y:S01]  /*9c090*/  HMMA.1688.F32.TF32 R16, R8, R78, R12 ;  /* 0x0000004e0810723c */ /* 0x000fe2000008100c */
        /* <DEDUP_REMOVED lines=26> */
[----:B------:R-:W-:Y:S04]  /*9c240*/  STL.64 [R1+0x1138], R18 ;  /* 0x0011381201007387 */ /* 0x000fe80000100a00 */
[----:B------:R-:W4:Y:S04]  /*9c250*/  LDL.LU R248, [R1+0x2010] ;  /* 0x0020100001f87983 */ /* 0x000f280000300800 */
[----:B------:R1:W-:Y:S04]  /*9c260*/  STL.64 [R1+0x1120], R12 ;  /* 0x0011200c01007387 */ /* 0x0003e80000100a00 */
[----:B------:R1:W-:Y:S04]  /*9c270*/  STL.64 [R1+0x1128], R14 ;  /* 0x0011280e01007387 */ /* 0x0003e80000100a00 */
[----:B------:R-:W-:Y:S04]  /*9c280*/  STL.64 [R1+0x1110], R8 ;  /* 0x0011100801007387 */ /* 0x000fe80000100a00 */
        /* <DEDUP_REMOVED lines=119> */
[C---:B------:R-:W-:Y:S07]  /*9ca00*/  HMMA.1688.F32.TF32 R204, R4.reuse, R158, R204 ;  /* 0x0000009e04cc723c */ /* 0x040fee00000810cc */
        /* <DEDUP_REMOVED lines=64> */
[----:B------:R-:W-:Y:S01]  /*9ce10*/  HMMA.1688.F32.TF32 R4, R4, R78, R228 ;  /* 0x0000004e0404723c */ /* 0x000fe200000810e4 */
[----:B------:R-:W-:Y:S04]  /*9ce20*/  STL.64 [R1+0x4e0], R20 ;  /* 0x0004e01401007387 */ /* 0x000fe80000100a00 */
[----:B------:R-:W-:Y:S04]  /*9ce30*/  STL.64 [R1+0x4e8], R22 ;  /* 0x0004e81601007387 */ /* 0x000fe80000100a00 */
[----:B------:R2:W-:Y:S04]  /*9ce40*/  STL.64 [R1+0x4d0], R16 ;  /* 0x0004d01001007387 */ /* 0x0005e80000100a00 */
[----:B------:R3:W-:Y:S04]  /*9ce50*/  STL.64 [R1+0x4d8], R18 ;  /* 0x0004d81201007387 */ /* 0x0007e80000100a00 */
[----:B------:R-:W4:Y:S04]  /*9ce60*/  LDL.LU R232, [R1+0x1e70] ;  /* 0x001e700001e87983 */ /* 0x000f280000300800 */
[----:B------:R1:W-:Y:S04]  /*9ce70*/  STL.64 [R1+0x4c0], R12 ;  /* 0x0004c00c01007387 */ /* 0x0003e80000100a00 */
[----:B------:R1:W-:Y:S04]  /*9ce80*/  STL.64 [R1+0x4c8], R14 ;  /* 0x0004c80e01007387 */ /* 0x0003e80000100a00 */
[----:B------:R-:W-:Y:S04]  /*9ce90*/  STL.64 [R1+0x4b0], R4 ;  /* 0x0004b00401007387 */ /* 0x000fe80000100a00 */
[----:B------:R-:W-:Y:S04]  /*9cea0*/  STL.64 [R1+0x4b8], R6 ;  /* 0x0004b80601007387 */ /* 0x000fe80000100a00 */
        /* <DEDUP_REMOVED lines=124> */
[----:B------:R-:W-:Y:S01]  /*9d670*/  STL.64 [R1+0x4a0], R228 ;  /* 0x0004a0e401007387 */ /* 0x000fe20000100a00 */
[C---:B------:R-:W-:Y:S03]  /*9d680*/  HMMA.1688.F32.TF32 R200, R8.reuse, R170, R200 ;  /* 0x000000aa08c8723c */ /* 0x040fe600000810c8 */
[----:B------:R2:W-:Y:S04]  /*9d690*/  STL.64 [R1+0x4a8], R230 ;  /* 0x0004a8e601007387 */ /* 0x0005e80000100a00 */
[----:B--2---:R-:W2:Y:S01]  /*9d6a0*/  LDL.LU.64 R230, [R1+0x7ae0] ;  /* 0x007ae00001e67983 */ /* 0x004ea20000300a00 */
[C---:B------:R-:W-:Y:S03]  /*9d6b0*/  HMMA.1688.F32.TF32 R52, R8.reuse, R154, R52 ;  /* 0x0000009a0834723c */ /* 0x040fe60000081034 */
[----:B------:R-:W3:Y:S04]  /*9d6c0*/  LDL.LU.64 R228, [R1+0x7ad8] ;  /* 0x007ad80001e47983 */ /* 0x000ee80000300a00 */
        /* <DEDUP_REMOVED lines=59> */
[----:B------:R1:W-:Y:S04]  /*9da80*/  STL.64 [R1+0xed0], R16 ;  /* 0x000ed01001007387 */ /* 0x0003e80000100a00 */
[----:B------:R4:W-:Y:S04]  /*9da90*/  STL.64 [R1+0xed8], R18 ;  /* 0x000ed81201007387 */ /* 0x0009e80000100a00 */
        /* <DEDUP_REMOVED lines=61> */
[----:B------:R4:W-:Y:S04]  /*9de70*/  STL.64 [R1+0xea8], R46 ;  /* 0x000ea82e01007387 */ /* 0x0009e80000100a00 */
[----:B------:R-:W-:Y:S04]  /*9de80*/  STL.64 [R1+0xe90], R40 ;  /* 0x000e902801007387 */ /* 0x000fe80000100a00 */
[----:B------:R1:W-:Y:S04]  /*9de90*/  STL.64 [R1+0xe98], R42 ;  /* 0x000e982a01007387 */ /* 0x0003e80000100a00 */
[----:B------:R-:W2:Y:S04]  /*9dea0*/  LDL.LU R13, [R1+0x1cd4] ;  /* 0x001cd400010d7983 */ /* 0x000ea80000300800 */
[----:B------:R-:W2:Y:S01]  /*9deb0*/  LDL.LU R14, [R1+0x1cd8] ;  /* 0x001cd800010e7983 */ /* 0x000ea20000300800 */
[C---:B----4-:R-:W-:Y:S03]  /*9dec0*/  HMMA.1688.F32.TF32 R44, R8.reuse, R86, R236 ;  /* 0x00000056082c723c */ /* 0x050fe600000810ec */
[----:B------:R-:W2:Y:S04]  /*9ded0*/  LDL.LU R15, [R1+0x1cdc] ;  /* 0x001cdc00010f7983 */ /* 0x000ea80000300800 */
[----:B------:R-:W3:Y:S01]  /*9dee0*/  LDL.LU R248, [R1+0x1cc0] ;  /* 0x001cc00001f87983 */ /* 0x000ee20000300800 */
[C---:B-1----:R-:W-:Y:S03]  /*9def0*/  HMMA.1688.F32.TF32 R40, R8.reuse, R82, R240 ;  /* 0x000000520828723c */ /* 0x042fe600000810f0 */
[----:B------:R-:W3:Y:S04]  /*9df00*/  LDL.LU R249, [R1+0x1cc4] ;  /* 0x001cc40001f97983 */ /* 0x000ee80000300800 */
[----:B------:R-:W3:Y:S04]  /*9df10*/  LDL.LU R250, [R1+0x1cc8] ;  /* 0x001cc80001fa7983 */ /* 0x000ee80000300800 */
[----:B------:R-:W3:Y:S04]  /*9df20*/  LDL.LU R251, [R1+0x1ccc] ;  /* 0x001ccc0001fb7983 */ /* 0x000ee80000300800 */
[----:B------:R-:W4:Y:S04]  /*9df30*/  LDL.LU R236, [R1+0x1cb0] ;  /* 0x001cb00001ec7983 */ /* 0x000f280000300800 */
[----:B------:R-:W-:Y:S04]  /*9df40*/  STL.64 [R1+0xe80], R44 ;  /* 0x000e802c01007387 */ /* 0x000fe80000100a00 */
[----:B------:R-:W-:Y:S04]  /*9df50*/  STL.64 [R1+0xe88], R46 ;  /* 0x000e882e01007387 */ /* 0x000fe80000100a00 */
[----:B------:R-:W-:Y:S04]  /*9df60*/  STL.64 [R1+0xe70], R40 ;  /* 0x000e702801007387 */ /* 0x000fe80000100a00 */
[----:B------:R-:W-:Y:S04]  /*9df70*/  STL.64 [R1+0xe78], R42 ;  /* 0x000e782a01007387 */ /* 0x000fe80000100a00 */
[----:B------:R-:W4:Y:S04]  /*9df80*/  LDL.LU R237, [R1+0x1cb4] ;  /* 0x001cb40001ed7983 */ /* 0x000f280000300800 */
[----:B------:R-:W4:Y:S04]  /*9df90*/  LDL.LU R238, [R1+0x1cb8] ;  /* 0x001cb80001ee7983 */ /* 0x000f280000300800 */
[----:B------:R-:W4:Y:S01]  /*9dfa0*/  LDL.LU R239, [R1+0x1cbc] ;  /* 0x001cbc0001ef7983 */ /* 0x000f220000300800 */
[----:B------:R-:W-:Y:S08]  /*9dfb0*/  HMMA.1688.F32.TF32 R8, R8, R78, R36 ;  /* 0x0000004e0808723c */ /* 0x000ff00000081024 */
[C---:B------:R-:W-:Y:S08]  /*9dfc0*/  HMMA.1688.F32.TF32 R36, R4.reuse, R194, R64 ;  /* 0x000000c20424723c */ /* 0x040ff00000081040 */
[C---:B------:R-:W-:Y:S07]  /*9dfd0*/  HMMA.1688.F32.TF32 R32, R4.reuse, R190, R32 ;  /* 0x000000be0420723c */ /* 0x040fee0000081020 */
[----:B------:R-:W-:Y:S04]  /*9dfe0*/  STL.64 [R1+0x470], R8 ;  /* 0x0004700801007387 */ /* 0x000fe80000100a00 */
[----:B------:R1:W-:Y:S02]  /*9dff0*/  STL.64 [R1+0x478], R10 ;  /* 0x0004780a01007387 */ /* 0x0003e40000100a00 */
[----:B-1----:R-:W-:Y:S02]  /*9e000*/  HMMA.1688.F32.TF32 R8, R4, R186, R224 ;  /* 0x000000ba0408723c */ /* 0x002fe400000810e0 */
[----:B------:R-:W-:Y:S01]  /*9e010*/  STL.64 [R1+0x460], R36 ;  /* 0x0004602401007387 */ /* 0x000fe20000100a00 */
[----:B------:R-:W-:-:S03]  /*9e020*/  MOV R240, R169 ;  /* 0x000000a900f07202 */ /* 0x000fc60000000f00 */
[----:B------:R-:W-:Y:S02]  /*9e030*/  STL.64 [R1+0x468], R38 ;  /* 0x0004682601007387 */ /* 0x000fe40000100a00 */
[----:B------:R-:W-:Y:S02]  /*9e040*/  HMMA.1688.F32.TF32 R28, R4, R182, R28 ;  /* 0x000000b6041c723c */ /* 0x000fe4000008101c */
[----:B------:R-:W-:Y:S01]  /*9e050*/  STL.64 [R1+0x2a0], R32 ;  /* 0x0002a02001007387 */ /* 0x000fe20000100a00 */
[----:B------:R-:W-:-:S03]  /*9e060*/  IMAD.MOV.U32 R241, RZ, RZ, R168 ;  /* 0x000000fffff17224 */ /* 0x000fc600078e00a8 */
[----:B------:R-:W-:Y:S02]  /*9e070*/  STL.64 [R1+0x2a8], R34 ;  /* 0x0002a82201007387 */ /* 0x000fe40000100a00 */
[----:B------:R-:W-:Y:S01]  /*9e080*/  HMMA.1688.F32.TF32 R24, R4, R178, R24 ;  /* 0x000000b20418723c */ /* 0x000fe20000081018 */
[----:B------:R-:W-:Y:S01]  /*9e090*/  IMAD.MOV.U32 R242, RZ, RZ, R165 ;  /* 0x000000fffff27224 */ /* 0x000fe200078e00a5 */
[----:B------:R-:W-:-:S05]  /*9e0a0*/  MOV R243, R164 ;  /* 0x000000a400f37202 */ /* 0x000fca0000000f00 */
[----:B------:R-:W-:Y:S01]  /*9e0b0*/  STL.64 [R1+0x210], R8 ;  /* 0x0002100801007387 */ /* 0x000fe20000100a00 */
[C---:B------:R-:W-:Y:S03]  /*9e0c0*/  HMMA.1688.F32.TF32 R168, R4.reuse, R170, R16 ;  /* 0x000000aa04a8723c */ /* 0x040fe60000081010 */
[----:B------:R1:W-:Y:S05]  /*9e0d0*/  STL.64 [R1+0x218], R10 ;  /* 0x0002180a01007387 */ /* 0x0003ea0000100a00 */
[C---:B------:R-:W-:Y:S08]  /*9e0e0*/  HMMA.1688.F32.TF32 R164, R4.reuse, R166, R232 ;  /* 0x000000a604a4723c */ /* 0x040ff000000810e8 */
[----:B-1----:R-:W-:Y:S01]  /*9e0f0*/  HMMA.1688.F32.TF32 R8, R4, R174, R20 ;  /* 0x000000ae0408723c */ /* 0x002fe20000081014 */
[----:B------:R-:W-:-:S02]  /*9e100*/  IMAD.MOV.U32 R232, RZ, RZ, R161 ;  /* 0x000000ffffe87224 */ /* 0x000fc400078e00a1 */
[----:B------:R-:W-:Y:S01]  /*9e110*/  IMAD.MOV.U32 R233, RZ, RZ, R160 ;  /* 0x000000ffffe97224 */ /* 0x000fe200078e00a0 */
[----:B------:R-:W-:Y:S01]  /*9e120*/  MOV R234, R157 ;  /* 0x0000009d00ea7202 */ /* 0x000fe20000000f00 */
[----:B------:R-:W-:Y:S01]  /*9e130*/  IMAD.MOV.U32 R235, RZ, RZ, R156 ;  /* 0x000000ffffeb7224 */ /* 0x000fe200078e009c */
[----:B------:R-:W-:Y:S04]  /*9e140*/  STL.64 [R1+0x150], R28 ;  /* 0x0001501c01007387 */ /* 0x000fe80000100a00 */
[----:B------:R-:W-:Y:S04]  /*9e150*/  STL.64 [R1+0x158], R30 ;  /* 0x0001581e01007387 */ /* 0x000fe80000100a00 */
[----:B------:R-:W-:Y:S04]  /*9e160*/  STL.64 [R1+0x130], R24 ;  /* 0x0001301801007387 */ /* 0x000fe80000100a00 */
[----:B------:R1:W-:Y:S04]  /*9e170*/  STL.64 [R1+0x138], R26 ;  /* 0x0001381a01007387 */ /* 0x0003e80000100a00 */
[----:B------:R-:W-:Y:S04]  /*9e180*/  STL.64 [R1+0x7788], R170 ;  /* 0x007788aa01007387 */ /* 0x000fe80000100a00 */
[----:B------:R-:W-:Y:S04]  /*9e190*/  STL.64 [R1+0xd0], R8 ;  /* 0x0000d00801007387 */ /* 0x000fe80000100a00 */
[----:B------:R-:W-:Y:S04]  /*9e1a0*/  STL.64 [R1+0xd8], R10 ;  /* 0x0000d80a01007387 */ /* 0x000fe80000100a00 */
[----:B------:R-:W-:Y:S04]  /*9e1b0*/  STL.64 [R1+0x7780], R168 ;  /* 0x007780a801007387 */ /* 0x000fe80000100a00 */
[----:B------:R-:W-:Y:S04]  /*9e1c0*/  STL.64 [R1+0x7778], R166 ;  /* 0x007778a601007387 */ /* 0x000fe80000100a00 */
[----:B------:R-:W-:Y:S01]  /*9e1d0*/  STL.64 [R1+0x7770], R164 ;  /* 0x007770a401007387 */ /* 0x000fe20000100a00 */
[C---:B--2---:R-:W-:Y:S08]  /*9e1e0*/  HMMA.1688.F32.TF32 R160, R4.reuse, R162, R12 ;  /* 0x000000a204a0723c */ /* 0x044ff0000008100c */
[----:B---3--:R-:W-:Y:S07]  /*9e1f0*/  HMMA.1688.F32.TF32 R156, R4, R158, R248 ;  /* 0x0000009e049c723c */ /* 0x008fee00000810f8 */
[----:B------:R-:W-:Y:S01]  /*9e200*/  IMAD.MOV.U32 R248, RZ, RZ, R153 ;  /* 0x000000fffff87224 */ /* 0x000fe200078e0099 */
[----:B------:R-:W-:Y:S01]  /*9e210*/  MOV R249, R152 ;  /* 0x0000009800f97202 */ /* 0x000fe20000000f00 */
[----:B------:R-:W-:-:S02]  /*9e220*/  IMAD.MOV.U32 R250, RZ, RZ, R69 ;  /* 0x000000fffffa7224 */ /* 0x000fc400078e0045 */
[----:B------:R-:W-:Y:S02]  /*9e230*/  IMAD.MOV.U32 R251, RZ, RZ, R68 ;  /* 0x000000fffffb7224 */ /* 0x000fe400078e0044 */
[C---:B------:R-:W-:Y:S08]  /*9e240*/  HMMA.1688.F32.TF32 R68, R4.reuse, R70, R240 ;  /* 0x000000460444723c */ /* 0x040ff000000810f0 */
[----:B----4-:R-:W-:Y:S01]  /*9e250*/  HMMA.1688.F32.TF32 R152, R4, R154, R236 ;  /* 0x0000009a0498723c */ /* 0x010fe200000810ec */
[----:B------:R-:W-:Y:S04]  /*9e260*/  STL.64 [R1+0x7760], R162 ;  /* 0x007760a201007387 */ /* 0x000fe80000100a00 */
[----:B------:R-:W-:Y:S04]  /*9e270*/  STL.64 [R1+0x7758], R160 ;  /* 0x007758a001007387 */ /* 0x000fe80000100a00 */
[----:B------:R-:W-:Y:S04]  /*9e280*/  STL.64 [R1+0x7748], R158 ;  /* 0x0077489e01007387 */ /* 0x000fe80000100a00 */
[----:B------:R-:W-:Y:S10]  /*9e290*/  STL.64 [R1+0x7740], R156 ;  /* 0x0077409c01007387 */ /* 0x000ff40000100a00 */
        /* <DEDUP_REMOVED lines=12> */
[----:B------:R-:W-:Y:S04]  /*9e360*/  STL.64 [R1+0x7718], R70 ;  /* 0x0077184601007387 */ /* 0x000fe80000100a00 */
[----:B------:R-:W-:Y:S04]  /*9e370*/  STL.64 [R1+0x7710], R68 ;  /* 0x0077104401007387 */ /* 0x000fe80000100a00 */
[----:B------:R-:W4:Y:S04]  /*9e380*/  LDL.LU R240, [R1+0x1c20] ;  /* 0x001c200001f07983 */ /* 0x000f280000300800 */
[----:B------:R-:W4:Y:S04]  /*9e390*/  LDL.LU R241, [R1+0x1c24] ;  /* 0x001c240001f17983 */ /* 0x000f280000300800 */
[----:B------:R-:W4:Y:S04]  /*9e3a0*/  LDL.LU R242, [R1+0x1c28] ;  /* 0x001c280001f27983 */ /* 0x000f280000300800 */
[----:B------:R-:W4:Y:S01]  /*9e3b0*/  LDL.LU R243, [R1+0x1c2c] ;  /* 0x001c2c0001f37983 */ /* 0x000f220000300800 */
[----:B------:R-:W-:Y:S01]  /*9e3c0*/  MOV R14, R73 ;  /* 0x00000049000e7202 */ /* 0x000fe20000000f00 */
[----:B------:R-:W-:-:S02]  /*9e3d0*/  IMAD.MOV.U32 R15, RZ, RZ, R72 ;  /* 0x000000ffff0f7224 */ /* 0x000fc400078e0048 */
[C---:B------:R-:W-:Y:S07]  /*9e3e0*/  HMMA.1688.F32.TF32 R72, R4.reuse, R74, R232 ;  /* 0x0000004a0448723c */ /* 0x040fee00000810e8 */
[----:B------:R-:W-:Y:S01]  /*9e3f0*/  IMAD.MOV.U32 R232, RZ, RZ, R149 ;  /* 0x000000ffffe87224 */ /* 0x000fe200078e0095 */
[----:B------:R-:W-:Y:S02]  /*9e400*/  MOV R233, R148 ;  /* 0x0000009400e97202 */ /* 0x000fe40000000f00 */
[----:B------:R-:W-:Y:S01]  /*9e410*/  HMMA.1688.F32.TF32 R148, R4, R150, R248 ;  /* 0x000000960494723c */ /* 0x000fe200000810f8 */
[----:B------:R-:W-:-:S02]  /*9e420*/  IMAD.MOV.U32 R234, RZ, RZ, R145 ;  /* 0x000000ffffea7224 */ /* 0x000fc400078e0091 */
[----:B------:R-:W-:-:S04]  /*9e430*/  IMAD.MOV.U32 R235, RZ, RZ, R144 ;  /* 0x000000ffffeb7224 */ /* 0x000fc800078e0090 */
[----:B------:R-:W-:Y:S01]  /*9e440*/  MOV R248, R141 ;  /* 0x0000008d00f87202 */ /* 0x000fe20000000f00 */
[----:B------:R-:W-:Y:S01]  /*9e450*/  IMAD.MOV.U32 R249, RZ, RZ, R140 ;  /* 0x000000fffff97224 */ /* 0x000fe200078e008c */
[----:B------:R-:W-:Y:S01]  /*9e460*/  MOV R251, R136 ;  /* 0x0000008800fb7202 */ /* 0x000fe20000000f00 */
[----:B------:R-:W-:Y:S02]  /*9e470*/  IMAD.MOV.U32 R250, RZ, RZ, R137 ;  /* 0x000000fffffa7224 */ /* 0x000fe400078e0089 */
[----:B------:R-:W-:Y:S02]  /*9e480*/  IMAD.MOV.U32 R236, RZ, RZ, R133 ;  /* 0x000000ffffec7224 */ /* 0x000fe400078e0085 */
[----:B------:R-:W-:Y:S01]  /*9e490*/  IMAD.MOV.U32 R237, RZ, RZ, R132 ;  /* 0x000000ffffed7224 */ /* 0x000fe200078e0084 */
[----:B------:R-:W-:Y:S04]  /*9e4a0*/  STL.64 [R1+0x7700], R74 ;  /* 0x0077004a01007387 */ /* 0x000fe80000100a00 */
[----:B------:R-:W-:Y:S04]  /*9e4b0*/  STL.64 [R1+0x76f8], R72 ;  /* 0x0076f84801007387 */ /* 0x000fe80000100a00 */
[----:B------:R-:W-:Y:S04]  /*9e4c0*/  STL [R1+0x7724], R148 ;  /* 0x0077249401007387 */ /* 0x000fe80000100800 */
[----:B------:R-:W-:Y:S04]  /*9e4d0*/  STL [R1+0x7720], R149 ;  /* 0x0077209501007387 */ /* 0x000fe80000100800 */
[----:B------:R-:W-:Y:S04]  /*9e4e0*/  STL [R1+0x770c], R150 ;  /* 0x00770c9601007387 */ /* 0x000fe80000100800 */
[----:B------:R-:W-:Y:S01]  /*9e4f0*/  STL [R1+0x7708], R151 ;  /* 0x0077089701007387 */ /* 0x000fe20000100800 */
[C---:B--2---:R-:W-:Y:S08]  /*9e500*/  HMMA.1688.F32.TF32 R140, R4.reuse, R142, R16 ;  /* 0x0000008e048c723c */ /* 0x044ff00000081010 */
[C---:B---3--:R-:W-:Y:S08]  /*9e510*/  HMMA.1688.F32.TF32 R144, R4.reuse, R146, R20 ;  /* 0x000000920490723c */ /* 0x048ff00000081014 */
[C---:B----4-:R-:W-:Y:S08]  /*9e520*/  HMMA.1688.F32.TF32 R136, R4.reuse, R138, R12 ;  /* 0x0000008a0488723c */ /* 0x050ff0000008100c */
[----:B------:R-:W-:Y:S07]  /*9e530*/  HMMA.1688.F32.TF32 R132, R4, R134, R240 ;  /* 0x000000860484723c */ /* 0x000fee00000810f0 */
        /* <DEDUP_REMOVED lines=15> */
[----:B------:R-:W2:Y:S01]  /*9e630*/  LDL.LU R243, [R1+0x1a7c] ;  /* 0x001a7c0001f37983 */ /* 0x000ea20000300800 */
[----:B------:R-:W-:Y:S01]  /*9e640*/  MOV R238, R129 ;  /* 0x0000008100ee7202 */ /* 0x000fe20000000f00 */
[----:B------:R-:W-:-:S02]  /*9e650*/  IMAD.MOV.U32 R239, RZ, RZ, R128 ;  /* 0x000000ffffef7224 */ /* 0x000fc400078e0080 */
[C---:B------:R-:W-:Y:S07]  /*9e660*/  HMMA.1688.F32.TF32 R128, R4.reuse, R130, R232 ;  /* 0x000000820480723c */ /* 0x040fee00000810e8 */
[----:B------:R-:W-:Y:S01]  /*9e670*/  IMAD.MOV.U32 R232, RZ, RZ, R125 ;  /* 0x000000ffffe87224 */ /* 0x000fe200078e007d */
[----:B------:R-:W-:Y:S02]  /*9e680*/  MOV R233, R124 ;  /* 0x0000007c00e97202 */ /* 0x000fe40000000f00 */
[----:B------:R-:W-:Y:S01]  /*9e690*/  HMMA.1688.F32.TF32 R124, R4, R126, R236 ;  /* 0x0000007e047c723c */ /* 0x000fe200000810ec */
[----:B------:R-:W-:-:S02]  /*9e6a0*/  IMAD.MOV.U32 R234, RZ, RZ, R121 ;  /* 0x000000ffffea7224 */ /* 0x000fc400078e0079 */
[----:B------:R-:W-:-:S10]  /*9e6b0*/  IMAD.MOV.U32 R235, RZ, RZ, R120 ;  /* 0x000000ffffeb7224 */ /* 0x000fd400078e0078 */
[----:B------:R-:W-:Y:S04]  /*9e6c0*/  STL.64 [R1+0x7798], R130 ;  /* 0x0077988201007387 */ /* 0x000fe80000100a00 */
[----:B------:R-:W-:Y:S06]  /*9e6d0*/  STL.64 [R1+0x7790], R128 ;  /* 0x0077908001007387 */ /* 0x000fec0000100a00 */
        /* <DEDUP_REMOVED lines=8> */
[----:B------:R-:W4:Y:S01]  /*9e760*/  LDL.LU R17, [R1+0x1914] ;  /* 0x0019140001117983 */ /* 0x000f220000300800 */
[----:B------:R-:W-:-:S03]  /*9e770*/  MOV R236, R117 ;  /* 0x0000007500ec7202 */ /* 0x000fc60000000f00 */
[----:B------:R-:W4:Y:S01]  /*9e780*/  LDL.LU R18, [R1+0x1918] ;  /* 0x0019180001127983 */ /* 0x000f220000300800 */
[----:B------:R-:W-:-:S03]  /*9e790*/  IMAD.MOV.U32 R237, RZ, RZ, R116 ;  /* 0x000000ffffed7224 */ /* 0x000fc600078e0074 */
        /* <DEDUP_REMOVED lines=9> */
[----:B------:R-:W-:Y:S04]  /*9e830*/  STL.64 [R1+0x77b8], R122 ;  /* 0x0077b87a01007387 */ /* 0x000fe80000100a00 */
[----:B------:R-:W-:Y:S01]  /*9e840*/  STL.64 [R1+0x77b0], R120 ;  /* 0x0077b07801007387 */ /* 0x000fe20000100a00 */
[----:B--2---:R-:W-:Y:S07]  /*9e850*/  HMMA.1688.F32.TF32 R116, R4, R118, R240 ;  /* 0x000000760474723c */ /* 0x004fee00000810f0 */
[----:B------:R-:W-:Y:S11]  /*9e860*/  IMAD.MOV.U32 R241, RZ, RZ, R245 ;  /* 0x000000fffff17224 */ /* 0x000ff600078e00f5 */
[----:B------:R-:W-:Y:S05]  /*9e870*/  @!UPT UIADD3 URZ, URZ, URZ, URZ ;  /* 0x0000003f3f3ff290 */ /* 0x000fea000fffe03f */
[----:B------:R-:W-:Y:S04]  /*9e880*/  STL.64 [R1+0x77c8], R118 ;  /* 0x0077c87601007387 */ /* 0x000fe80000100a00 */
[----:B------:R-:W-:Y:S04]  /*9e890*/  STL.64 [R1+0x77c0], R116 ;  /* 0x0077c07401007387 */ /* 0x000fe80000100a00 */
[----:B------:R-:W2:Y:S04]  /*9e8a0*/  LDL.LU R240, [R1+0x1580] ;  /* 0x0015800001f07983 */ /* 0x000ea80000300800 */
[----:B------:R-:W2:Y:S01]  /*9e8b0*/  LDL.LU R245, [R1+0x7ad0] ;  /* 0x007ad00001f57983 */ /* 0x000ea20000300800 */
[----:B------:R-:W-:Y:S01]  /*9e8c0*/  IMAD.MOV.U32 R238, RZ, RZ, R113 ;  /* 0x000000ffffee7224 */ /* 0x000fe200078e0071 */
[----:B------:R-:W-:-:S02]  /*9e8d0*/  MOV R239, R112 ;  /* 0x0000007000ef7202 */ /* 0x000fc40000000f00 */
[C---:B------:R-:W-:Y:S07]  /*9e8e0*/  HMMA.1688.F32.TF32 R112, R4.reuse, R114, R232 ;  /* 0x000000720470723c */ /* 0x040fee00000810e8 */
[----:B------:R-:W-:Y:S02]  /*9e8f0*/  IMAD.MOV.U32 R232, RZ, RZ, R109 ;  /* 0x000000ffffe87224 */ /* 0x000fe400078e006d */
[----:B------:R-:W-:Y:S01]  /*9e900*/  IMAD.MOV.U32 R233, RZ, RZ, R108 ;  /* 0x000000ffffe97224 */ /* 0x000fe200078e006c */
[----:B------:R-:W-:Y:S01]  /*9e910*/  MOV R234, R105 ;  /* 0x0000006900ea7202 */ /* 0x000fe20000000f00 */
[----:B------:R-:W-:Y:S01]  /*9e920*/  IMAD.MOV.U32 R235, RZ, RZ, R104 ;  /* 0x000000ffffeb7224 */ /* 0x000fe200078e0068 */
[C---:B---3--:R-:W-:Y:S08]  /*9e930*/  HMMA.1688.F32.TF32 R108, R4.reuse, R110, R20 ;  /* 0x0000006e046c723c */ /* 0x048ff00000081014 */
[C---:B----4-:R-:W-:Y:S08]  /*9e940*/  HMMA.1688.F32.TF32 R104, R4.reuse, R106, R16 ;  /* 0x0000006a0468723c */ /* 0x050ff00000081010 */
[----:B-1----:R-:W-:Y:S01]  /*9e950*/  HMMA.1688.F32.TF32 R24, R4, R102, R248 ;  /* 0x000000660418723c */ /* 0x002fe200000810f8 */
        /* <DEDUP_REMOVED lines=8> */
[----:B------:R-:W-:Y:S01]  /*9e9e0*/  IMAD.MOV.U32 R242, RZ, RZ, R189 ;  /* 0x000000fffff27224 */ /* 0x000fe200078e00bd */
[----:B------:R-:W-:Y:S01]  /*9e9f0*/  MOV R243, R188 ;  /* 0x000000bc00f37202 */ /* 0x000fe20000000f00 */
[----:B------:R-:W-:-:S02]  /*9ea00*/  IMAD.MOV.U32 R250, RZ, RZ, R173 ;  /* 0x000000fffffa7224 */ /* 0x000fc400078e00ad */
[----:B------:R-:W-:Y:S01]  /*9ea10*/  IMAD.MOV.U32 R251, RZ, RZ, R172 ;  /* 0x000000fffffb7224 */ /* 0x000fe200078e00ac */
[----:B------:R-:W-:Y:S01]  /*9ea20*/  MOV R249, R180 ;  /* 0x000000b400f97202 */ /* 0x000fe20000000f00 */
[C---:B------:R-:W-:Y:S01]  /*9ea30*/  HMMA.1688.F32.TF32 R172, R4.reuse, R98, R12 ;  /* 0x0000006204ac723c */ /* 0x040fe2000008100c */
[----:B------:R-:W-:Y:S01]  /*9ea40*/  IMAD.MOV.U32 R248, RZ, RZ, R181 ;  /* 0x000000fffff87224 */ /* 0x000fe200078e00b5 */
[----:B------:R-:W-:Y:S04]  /*9ea50*/  LDS R12, [R2+0x10000] ;  /* 0x01000000020c7984 */ /* 0x000fe80000000800 */
[----:B------:R-:W-:Y:S02]  /*9ea60*/  LDS R14, [R2+0x12000] ;  /* 0x01200000020e7984 */ /* 0x000fe40000000800 */
[C---:B------:R-:W-:Y:S02]  /*9ea70*/  HMMA.1688.F32.TF32 R180, R4.reuse, R94, R236 ;  /* 0x0000005e04b4723c */ /* 0x040fe400000810ec */
[----:B------:R-:W-:Y:S04]  /*9ea80*/  LDS R13, [R0+0x10000] ;  /* 0x01000000000d7984 */ /* 0x000fe80000000800 */
[----:B------:R-:W-:Y:S02]  /*9ea90*/  LDS R15, [R0+0x12000] ;  /* 0x01200000000f7984 */ /* 0x000fe40000000800 */
[C---:B------:R-:W-:Y:S07]  /*9eaa0*/  HMMA.1688.F32.TF32 R196, R4.reuse, R86, R232 ;  /* 0x0000005604c4723c */ /* 0x040fee00000810e8 */
[----:B------:R-:W-:Y:S04]  /*9eab0*/  STL.64 [R1+0x7818], R174 ;  /* 0x007818ae01007387 */ /* 0x000fe80000100a00 */
[----:B------:R-:W-:Y:S04]  /*9eac0*/  STL.64 [R1+0x7810], R172 ;  /* 0x007810ac01007387 */ /* 0x000fe80000100a00 */
[----:B------:R-:W-:Y:S04]  /*9ead0*/  STL.64 [R1+0x7828], R182 ;  /* 0x007828b601007387 */ /* 0x000fe80000100a00 */
[----:B------:R-:W-:Y:S01]  /*9eae0*/  STL.64 [R1+0x7820], R180 ;  /* 0x007820b401007387 */ /* 0x000fe20000100a00 */
[----:B------:R-:W-:Y:S01]  /*9eaf0*/  MOV R232, R228 ;  /* 0x000000e400e87202 */ /* 0x000fe20000000f00 */
[----:B------:R-:W-:Y:S01]  /*9eb00*/  IMAD.MOV.U32 R233, RZ, RZ, R229 ;  /* 0x000000ffffe97224 */ /* 0x000fe200078e00e5 */
[----:B------:R-:W-:Y:S01]  /*9eb10*/  MOV R235, R231 ;  /* 0x000000e700eb7202 */ /* 0x000fe20000000f00 */
[----:B------:R-:W-:Y:S01]  /*9eb20*/  IMAD.MOV.U32 R234, RZ, RZ, R230 ;  /* 0x000000ffffea7224 */ /* 0x000fe200078e00e6 */
[C---:B------:R-:W-:Y:S01]  /*9eb30*/  HMMA.1688.F32.TF32 R204, R4.reuse, R82, R248 ;  /* 0x0000005204cc723c */ /* 0x040fe200000810f8 */
[----:B--2---:R-:W1:Y:S04]  /*9eb40*/  LDSM.16.M88.4 R24, [R245+0x80080] ;  /* 0x08008000f518783b */ /* 0x004e680000000200 */
[----:B------:R-:W2:Y:S03]  /*9eb50*/  LDSM.16.M88.4 R20, [R245+0x81080] ;  /* 0x08108000f514783b */ /* 0x000ea60000000200 */
[----:B------:R-:W-:Y:S01]  /*9eb60*/  HMMA.1688.F32.TF32 R188, R4, R90, R240 ;  /* 0x0000005a04bc723c */ /* 0x000fe200000810f0 */
[----:B------:R-:W3:Y:S04]  /*9eb70*/  LDSM.16.M88.4 R16, [R245+0x82080] ;  /* 0x08208000f510783b */ /* 0x000ee80000000200 */
[----:B------:R-:W2:Y:S04]  /*9eb80*/  LDSM.16.M88.4 R8, [R245+0x83080] ;  /* 0x08308000f508783b */ /* 0x000ea80000000200 */
[----:B------:R-:W2:Y:S04]  /*9eb90*/  LDSM.16.M88.4 R124, [R245+0x84080] ;  /* 0x08408000f57c783b */ /* 0x000ea80000000200 */
[----:B------:R-:W-:Y:S04]  /*9eba0*/  LDSM.16.M88.4 R168, [R245+0x85080] ;  /* 0x08508000f5a8783b */ /* 0x000fe80000000200 */
[----:B------:R-:W-:Y:S06]  /*9ebb0*/  LDSM.16.M88.4 R164, [R245+0x86080] ;  /* 0x08608000f5a4783b */ /* 0x000fec0000000200 */
[----:B------:R-:W-:Y:S04]  /*9ebc0*/  STL.64 [R1+0x7838], R190 ;  /* 0x007838be01007387 */ /* 0x000fe80000100a00 */
[----:B------:R-:W-:Y:S04]  /*9ebd0*/  STL.64 [R1+0x7830], R188 ;  /* 0x007830bc01007387 */ /* 0x000fe80000100a00 */
[----:B------:R-:W-:Y:S04]  /*9ebe0*/  LDSM.16.M88.4 R152, [R245+0x89080] ;  /* 0x08908000f598783b */ /* 0x000fe80000000200 */
[----:B-1----:R-:W-:Y:S04]  /*9ebf0*/  STL.64 [R1+0x1410], R24 ;  /* 0x0014101801007387 */ /* 0x002fe80000100a00 */
[----:B------:R-:W-:Y:S04]  /*9ec00*/  STL.64 [R1+0x1418], R26 ;  /* 0x0014181a01007387 */ /* 0x000fe80000100a00 */
[----:B------:R-:W4:Y:S04]  /*9ec10*/  LDL.LU R28, [R1+0x1550] ;  /* 0x00155000011c7983 */ /* 0x000f280000300800 */
[----:B------:R-:W4:Y:S04]  /*9ec20*/  LDL.LU R29, [R1+0x1554] ;  /* 0x00155400011d7983 */ /* 0x000f280000300800 */
[----:B------:R-:W4:Y:S04]  /*9ec30*/  LDL.LU R30, [R1+0x1558] ;  /* 0x00155800011e7983 */ /* 0x000f280000300800 */
[----:B------:R-:W4:Y:S04]  /*9ec40*/  LDL.LU R31, [R1+0x155c] ;  /* 0x00155c00011f7983 */ /* 0x000f280000300800 */
[----:B------:R-:W-:Y:S04]  /*9ec50*/  STL [R1+0x76cc], R198 ;  /* 0x0076ccc601007387 */ /* 0x000fe80000100800 */
[----:B------:R-:W-:Y:S04]  /*9ec60*/  STL [R1+0x76c8], R199 ;  /* 0x0076c8c701007387 */ /* 0x000fe80000100800 */
[----:B--2---:R-:W-:Y:S04]  /*9ec70*/  STL.64 [R1+0x1400], R20 ;  /* 0x0014001401007387 */ /* 0x004fe80000100a00 */
[----:B------:R-:W-:Y:S04]  /*9ec80*/  STL.64 [R1+0x1408], R22 ;  /* 0x0014081601007387 */ /* 0x000fe80000100a00 */
        /* <DEDUP_REMOVED lines=9> */
[----:B---3--:R-:W-:Y:S04]  /*9ed20*/  STL.64 [R1+0x13f0], R16 ;  /* 0x0013f01001007387 */ /* 0x008fe80000100a00 */
[----:B------:R-:W-:Y:S04]  /*9ed30*/  STL.64 [R1+0x13f8], R18 ;  /* 0x0013f81201007387 */ /* 0x000fe80000100a00 */
[----:B------:R-:W3:Y:S04]  /*9ed40*/  LDL.LU R229, [R1+0x7ac8] ;  /* 0x007ac80001e57983 */ /* 0x000ee80000300800 */
[----:B------:R-:W3:Y:S04]  /*9ed50*/  LDL.LU R230, [R1+0x7ac4] ;  /* 0x007ac40001e67983 */ /* 0x000ee80000300800 */
[----:B------:R-:W3:Y:S04]  /*9ed60*/  LDL.LU R231, [R1+0x7ac0] ;  /* 0x007ac00001e77983 */ /* 0x000ee80000300800 */
[----:B------:R-:W3:Y:S04]  /*9ed70*/  LDL.LU R248, [R1+0x1510] ;  /* 0x0015100001f87983 */ /* 0x000ee80000300800 */
[----:B------:R-:W3:Y:S04]  /*9ed80*/  LDL.LU R249, [R1+0x1514] ;  /* 0x0015140001f97983 */ /* 0x000ee80000300800 */
[----:B------:R-:W-:Y:S04]  /*9ed90*/  LDSM.16.M88.4 R160, [R245+0x87080] ;  /* 0x08708000f5a0783b */ /* 0x000fe80000000200 */
[----:B------:R-:W-:Y:S01]  /*9eda0*/  LDSM.16.M88.4 R156, [R245+0x88080] ;  /* 0x08808000f59c783b */ /* 0x000fe20000000200 */
[----:B------:R-:W-:Y:S03]  /*9edb0*/  HMMA.1688.F32.TF32 R200, R12, R8, R232 ;  /* 0x000000080cc8723c */ /* 0x000fe600000810e8 */
[----:B------:R-:W-:Y:S04]  /*9edc0*/  STL.64 [R1+0x1440], R8 ;  /* 0x0014400801007387 */ /* 0x000fe80000100a00 */
[----:B------:R-:W-:Y:S04]  /*9edd0*/  STL.64 [R1+0x1448], R10 ;  /* 0x0014480a01007387 */ /* 0x000fe80000100a00 */
[----:B------:R-:W-:Y:S04]  /*9ede0*/  STL [R1+0x76c4], R206 ;  /* 0x0076c4ce01007387 */ /* 0x000fe80000100800 */
[----:B------:R-:W-:Y:S01]  /*9edf0*/  STL [R1+0x76c0], R207 ;  /* 0x0076c0cf01007387 */ /* 0x000fe20000100800 */
[----:B------:R-:W-:-:S02]  /*9ee00*/  IMAD.MOV.U32 R250, RZ, RZ, R193 ;  /* 0x000000fffffa7224 */ /* 0x000fc400078e00c1 */
[----:B------:R-:W-:Y:S01]  /*9ee10*/  IMAD.MOV.U32 R251, RZ, RZ, R192 ;  /* 0x000000fffffb7224 */ /* 0x000fe200078e00c0 */
[----:B------:R-:W-:Y:S04]  /*9ee20*/  LDSM.16.M88.4 R68, [R245+0x8a080] ;  /* 0x08a08000f544783b */ /* 0x000fe80000000200 */
[----:B------:R-:W-:Y:S04]  /*9ee30*/  LDSM.16.M88.4 R72, [R245+0x8b080] ;  /* 0x08b08000f548783b */ /* 0x000fe80000000200 */
[----:B------:R-:W-:Y:S04]  /*9ee40*/  LDSM.16.M88.4 R144, [R245+0x8d080] ;  /* 0x08d08000f590783b */ /* 0x000fe80000000200 */
[----:B------:R-:W1:Y:S04]  /*9ee50*/  LDSM.16.M88.4 R140, [R245+0x8e080] ;  /* 0x08e08000f58c783b */ /* 0x000e680000000200 */
[----:B------:R-:W-:Y:S04]  /*9ee60*/  LDSM.16.M88.4 R172, [R245+0x8f080] ;  /* 0x08f08000f5ac783b */ /* 0x000fe80000000200 */
[----:B------:R-:W-:Y:S04]  /*9ee70*/  LDSM.16.M88.4 R112, [R245+0x90080] ;  /* 0x09008000f570783b */ /* 0x000fe80000000200 */
[----:B------:R-:W1:Y:S04]  /*9ee80*/  LDSM.16.M88.4 R108, [R245+0x91080] ;  /* 0x09108000f56c783b */ /* 0x000e680000000200 */
[----:B------:R-:W-:Y:S04]  /*9ee90*/  LDSM.16.M88.4 R104, [R245+0x92080] ;  /* 0x09208000f568783b */ /* 0x000fe80000000200 */
[----:B------:R-:W-:Y:S04]  /*9eea0*/  LDSM.16.M88.4 R8, [R245+0x96080] ;  /* 0x09608000f508783b */ /* 0x000fe80000000200 */
[----:B------:R-:W-:Y:S04]  /*9eeb0*/  LDSM.16.M88.4 R132, [R245+0x99080] ;  /* 0x09908000f584783b */ /* 0x000fe80000000200 */
[----:B------:R-:W-:Y:S04]  /*9eec0*/  LDSM.16.M88.4 R180, [R245+0x9b080] ;  /* 0x09b08000f5b4783b */ /* 0x000fe80000000200 */
[----:B------:R-:W-:Y:S04]  /*9eed0*/  LDSM.16.M88.4 R120, [R245+0x9c080] ;  /* 0x09c08000f578783b */ /* 0x000fe80000000200 */
[----:B------:R-:W-:Y:S01]  /*9eee0*/  LDSM.16.M88.4 R116, [R245+0x9d080] ;  /* 0x09d08000f574783b */ /* 0x000fe20000000200 */
[C---:B----4-:R-:W-:Y:S03]  /*9eef0*/  HMMA.1688.F32.TF32 R220, R12.reuse, R24, R28 ;  /* 0x000000180cdc723c */ /* 0x050fe6000008101c */
[----:B------:R-:W-:Y:S05]  /*9ef00*/  LDSM.16.M88.4 R24, [R245+0x93080] ;  /* 0x09308000f518783b */ /* 0x000fea0000000200 */
[C---:B--2---:R-:W-:Y:S08]  /*9ef10*/  HMMA.1688.F32.TF32 R212, R12.reuse, R20, R236 ;  /* 0x000000140cd4723c */ /* 0x044ff000000810ec */
[----:B------:R-:W-:Y:S08]  /*9ef20*/  HMMA.1688.F32.TF32 R208, R12, R16, R240 ;  /* 0x000000100cd0723c */ /* 0x000ff000000810f0 */
[----:B---3--:R-:W-:Y:S01]  /*9ef30*/  HMMA.1688.F32.TF32 R216, R4, R78, R228 ;  /* 0x0000004e04d8723c */ /* 0x008fe200000810e4 */
[----:B------:R-:W-:Y:S07]  /*9ef40*/  LDSM.16.M88.4 R4, [R245+0x94080] ;  /* 0x09408000f504783b */ /* 0x000fee0000000200 */
[----:B------:R-:W-:Y:S01]  /*9ef50*/  HMMA.1688.F32.TF32 R192, R12, R124, R248 ;  /* 0x0000007c0cc0723c */ /* 0x000fe200000810f8 */
[----:B-1----:R-:W-:Y:S01]  /*9ef60*/  MOV R206, R142 ;  /* 0x0000008e00ce7202 */ /* 0x002fe20000000f00 */
[----:B------:R-:W-:Y:S01]  /*9ef70*/  IMAD.MOV.U32 R207, RZ, RZ, R143 ;  /* 0x000000ffffcf7224 */ /* 0x000fe200078e008f */
[----:B------:R-:W-:Y:S01]  /*9ef80*/  MOV R199, R111 ;  /* 0x0000006f00c77202 */ /* 0x000fe20000000f00 */
[----:B------:R-:W-:Y:S01]  /*9ef90*/  IMAD.MOV.U32 R198, RZ, RZ, R110 ;  /* 0x000000ffffc67224 */ /* 0x000fe200078e006e */
[----:B------:R-:W-:Y:S10]  /*9efa0*/  LDSM.16.M88.4 R16, [R245+0x95080] ;  /* 0x09508000f510783b */ /* 0x000ff40000000200 */
[----:B------:R-:W-:Y:S04]  /*9efb0*/  STL [R1+0x76bc], R218 ;  /* 0x0076bcda01007387 */ /* 0x000fe80000100800 */
[----:B------:R-:W-:Y:S04]  /*9efc0*/  STL [R1+0x76b8], R219 ;  /* 0x0076b8db01007387 */ /* 0x000fe80000100800 */
[----:B------:R-:W-:Y:S04]  /*9efd0*/  STL.64 [R1+0x1438], R126 ;  /* 0x0014387e01007387 */ /* 0x000fe80000100a00 */
[----:B------:R-:W-:Y:S04]  /*9efe0*/  STL [R1+0x76b4], R220 ;  /* 0x0076b4dc01007387 */ /* 0x000fe80000100800 */
[----:B------:R-:W-:Y:S04]  /*9eff0*/  STL [R1+0x76b0], R221 ;  /* 0x0076b0dd01007387 */ /* 0x000fe80000100800 */
[----:B------:R-:W-:Y:S04]  /*9f000*/  STL.64 [R1+0x13e8], R170 ;  /* 0x0013e8aa01007387 */ /* 0x000fe80000100a00 */
[----:B------:R-:W-:Y:S04]  /*9f010*/  STL [R1+0x76ac], R222 ;  /* 0x0076acde01007387 */ /* 0x000fe80000100800 */
[----:B------:R-:W-:Y:S04]  /*9f020*/  STL [R1+0x76a8], R223 ;  /* 0x0076a8df01007387 */ /* 0x000fe80000100800 */
[----:B------:R-:W-:Y:S04]  /*9f030*/  STL.64 [R1+0x7698], R214 ;  /* 0x007698d601007387 */ /* 0x000fe80000100a00 */
[----:B------:R-:W-:Y:S04]  /*9f040*/  STL.64 [R1+0x7690], R212 ;  /* 0x007690d401007387 */ /* 0x000fe80000100a00 */
[----:B------:R-:W-:Y:S04]  /*9f050*/  STL.64 [R1+0x1428], R166 ;  /* 0x001428a601007387 */ /* 0x000fe80000100a00 */
[----:B------:R1:W-:Y:S04]  /*9f060*/  STL [R1+0x76a4], R210 ;  /* 0x0076a4d201007387 */ /* 0x0003e80000100800 */
[----:B------:R2:W-:Y:S04]  /*9f070*/  STL [R1+0x76a0], R211 ;  /* 0x0076a0d301007387 */ /* 0x0005e80000100800 */
[----:B------:R-:W-:Y:S01]  /*9f080*/  STL.64 [R1+0x1458], R162 ;  /* 0x001458a201007387 */ /* 0x000fe20000100a00 */
[----:B-1----:R-:W-:-:S03]  /*9f090*/  MOV R210, R154 ;  /* 0x0000009a00d27202 */ /* 0x002fc60000000f00 */
[----:B------:R-:W-:Y:S01]  /*9f0a0*/  STL.64 [R1+0x7688], R202 ;  /* 0x007688ca01007387 */ /* 0x000fe20000100a00 */
[----:B--2---:R-:W-:-:S03]  /*9f0b0*/  IMAD.MOV.U32 R211, RZ, RZ, R155 ;  /* 0x000000ffffd37224 */ /* 0x004fc600078e009b */
[----:B------:R-:W-:Y:S04]  /*9f0c0*/  STL.64 [R1+0x7680], R200 ;  /* 0x007680c801007387 */ /* 0x000fe80000100a00 */
[----:B------:R-:W-:Y:S04]  /*9f0d0*/  STL.64 [R1+0x1468], R158 ;  /* 0x0014689e01007387 */ /* 0x000fe80000100a00 */
[----:B------:R-:W-:Y:S04]  /*9f0e0*/  STL.64 [R1+0x7848], R210 ;  /* 0x007848d201007387 */ /* 0x000fe80000100a00 */
        /* <DEDUP_REMOVED lines=8> */
[----:B------:R-:W1:Y:S01]  /*9f170*/  LDSM.16.M88.4 R208, [R245+0x8c080] ;  /* 0x08c08000f5d0783b */ /* 0x000e620000000200 */
[----:B------:R-:W-:Y:S01]  /*9f180*/  IMAD.MOV.U32 R250, RZ, RZ, R185 ;  /* 0x000000fffffa7224 */ /* 0x000fe200078e00b9 */
[----:B------:R-:W-:Y:S01]  /*9f190*/  MOV R251, R184 ;  /* 0x000000b800fb7202 */ /* 0x000fe20000000f00 */
[----:B------:R-:W-:Y:S01]  /*9f1a0*/  IMAD.MOV.U32 R222, RZ, RZ, R70 ;  /* 0x000000ffffde7224 */ /* 0x000fe200078e0046 */
[----:B------:R-:W-:Y:S01]  /*9f1b0*/  MOV R220, R74 ;  /* 0x0000004a00dc7202 */ /* 0x000fe20000000f00 */
[----:B------:R-:W-:Y:S01]  /*9f1c0*/  IMAD.MOV.U32 R223, RZ, RZ, R71 ;  /* 0x000000ffffdf7224 */ /* 0x000fe200078e0047 */
[----:B------:R-:W-:Y:S01]  /*9f1d0*/  STL.64 [R1+0x7678], R194 ;  /* 0x007678c201007387 */ /* 0x000fe20000100a00 */
[----:B------:R-:W-:-:S02]  /*9f1e0*/  IMAD.MOV.U32 R221, RZ, RZ, R75 ;  /* 0x000000ffffdd7224 */ /* 0x000fc400078e004b */
[----:B------:R-:W-:Y:S01]  /*9f1f0*/  IMAD.MOV.U32 R218, RZ, RZ, R146 ;  /* 0x000000ffffda7224 */ /* 0x000fe200078e0092 */
[----:B------:R-:W-:Y:S01]  /*9f200*/  STL.64 [R1+0x7670], R192 ;  /* 0x007670c001007387 */ /* 0x000fe20000100a00 */
[----:B------:R-:W-:-:S03]  /*9f210*/  IMAD.MOV.U32 R219, RZ, RZ, R147 ;  /* 0x000000ffffdb7224 */ /* 0x000fc600078e0093 */
[----:B------:R-:W-:Y:S04]  /*9f220*/  STL.64 [R1+0x1488], R70 ;  /* 0x0014884601007387 */ /* 0x000fe80000100a00 */
[----:B------:R-:W-:Y:S04]  /*9f230*/  STL.64 [R1+0x7858], R222 ;  /* 0x007858de01007387 */ /* 0x000fe80000100a00 */
[----:B------:R-:W-:Y:S04]  /*9f240*/  STL.64 [R1+0x7850], R220 ;  /* 0x007850dc01007387 */ /* 0x000fe80000100a00 */
[----:B------:R4:W-:Y:S04]  /*9f250*/  STL.64 [R1+0x1498], R74 ;  /* 0x0014984a01007387 */ /* 0x0009e80000100a00 */
[----:B-1----:R-:W-:Y:S04]  /*9f260*/  STL.64 [R1+0x14a8], R210 ;  /* 0x0014a8d201007387 */ /* 0x002fe80000100a00 */
        /* <DEDUP_REMOVED lines=8> */
[----:B----4-:R-:W-:Y:S01]  /*9f2f0*/  IMAD.MOV.U32 R75, RZ, RZ, R6 ;  /* 0x000000ffff4b7224 */ /* 0x010fe200078e0006 */
[----:B------:R-:W-:-:S02]  /*9f300*/  MOV R74, R7 ;  /* 0x00000007004a7202 */ /* 0x000fc40000000f00 */
[----:B------:R-:W-:Y:S01]  /*9f310*/  LDSM.16.M88.4 R204, [R245+0x98080] ;  /* 0x09808000f5cc783b */ /* 0x000fe20000000200 */
[----:B---3--:R-:W-:Y:S03]  /*9f320*/  HMMA.1688.F32.TF32 R184, R12, R168, R248 ;  /* 0x000000a80cb8723c */ /* 0x008fe600000810f8 */
[----:B------:R-:W3:Y:S04]  /*9f330*/  LDL.LU R248, [R1+0x2500] ;  /* 0x0025000001f87983 */ /* 0x000ee80000300800 */
[----:B------:R-:W3:Y:S11]  /*9f340*/  LDL.LU R249, [R1+0x2504] ;  /* 0x0025040001f97983 */ /* 0x000ef60000300800 */
[----:B------:R-:W-:Y:S05]  /*9f350*/  @!UPT UIADD3 URZ, URZ, URZ, URZ ;  /* 0x0000003f3f3ff290 */ /* 0x000fea000fffe03f */
        /* <DEDUP_REMOVED lines=9> */
[----:B------:R-:W1:Y:S01]  /*9f3f0*/  LDSM.16.M88.4 R4, [R245+0x97080] ;  /* 0x09708000f504783b */ /* 0x000e620000000200 */
[----:B------:R-:W-:Y:S01]  /*9f400*/  MOV R250, R177 ;  /* 0x000000b100fa7202 */ /* 0x000fe20000000f00 */
[----:B------:R-:W-:-:S02]  /*9f410*/  IMAD.MOV.U32 R251, RZ, RZ, R176 ;  /* 0x000000fffffb7224 */ /* 0x000fc400078e00b0 */
[----:B--2---:R-:W-:Y:S01]  /*9f420*/  HMMA.1688.F32.TF32 R176, R12, R164, R232 ;  /* 0x000000a40cb0723c */ /* 0x004fe200000810e8 */
[----:B------:R-:W-:Y:S04]  /*9f430*/  STL.64 [R1+0x1530], R16 ;  /* 0x0015301001007387 */ /* 0x000fe80000100a00 */
[----:B------:R-:W-:Y:S04]  /*9f440*/  STL.64 [R1+0x1538], R18 ;  /* 0x0015381201007387 */ /* 0x000fe80000100a00 */
[----:B------:R-:W-:Y:S04]  /*9f450*/  STL.64 [R1+0x1540], R8 ;  /* 0x0015400801007387 */ /* 0x000fe80000100a00 */
[----:B------:R-:W-:Y:S04]  /*9f460*/  STL.64 [R1+0x1548], R10 ;  /* 0x0015480a01007387 */ /* 0x000fe80000100a00 */
[----:B------:R-:W2:Y:S06]  /*9f470*/  LDSM.16.M88.4 R196, [R245+0x9a080] ;  /* 0x09a08000f5c4783b */ /* 0x000eac0000000200 */
[----:B------:R4:W-:Y:S04]  /*9f480*/  STL [R1+0x765c], R178 ;  /* 0x00765cb201007387 */ /* 0x0009e80000100800 */
[----:B-1----:R-:W-:Y:S04]  /*9f490*/  STL.64 [R1+0x1550], R4 ;  /* 0x0015500401007387 */ /* 0x002fe80000100a00 */
[----:B------:R-:W-:Y:S04]  /*9f4a0*/  STL.64 [R1+0x1558], R6 ;  /* 0x0015580601007387 */ /* 0x000fe80000100a00 */
[----:B------:R-:W1:Y:S01]  /*9f4b0*/  LDSM.16.M88.4 R4, [R245+0x9e080] ;  /* 0x09e08000f504783b */ /* 0x000e620000000200 */
[----:B----4-:R-:W-:-:S03]  /*9f4c0*/  IMAD.MOV.U32 R178, RZ, RZ, R134 ;  /* 0x000000ffffb27224 */ /* 0x010fc600078e0086 */
[----:B------:R4:W-:Y:S04]  /*9f4d0*/  STL [R1+0x7658], R179 ;  /* 0x007658b301007387 */ /* 0x0009e80000100800 */
[----:B------:R-:W-:Y:S01]  /*9f4e0*/  STL.64 [R1+0x1578], R134 ;  /* 0x0015788601007387 */ /* 0x000fe20000100a00 */
[----:B----4-:R-:W-:-:S05]  /*9f4f0*/  IMAD.MOV.U32 R179, RZ, RZ, R135 ;  /* 0x000000ffffb37224 */ /* 0x010fca00078e0087 */
[----:B------:R-:W-:Y:S04]  /*9f500*/  STL.64 [R1+0x7898], R178 ;  /* 0x007898b201007387 */ /* 0x000fe80000100a00 */
[----:B------:R-:W-:Y:S04]  /*9f510*/  STL.64 [R1+0x7890], R176 ;  /* 0x007890b001007387 */ /* 0x000fe80000100a00 */
[----:B------:R-:W-:Y:S04]  /*9f520*/  STL.64 [R1+0x1568], R206 ;  /* 0x001568ce01007387 */ /* 0x000fe80000100a00 */
[----:B--2---:R-:W-:Y:S04]  /*9f530*/  STL.64 [R1+0x1588], R198 ;  /* 0x001588c601007387 */ /* 0x004fe80000100a00 */
[----:B------:R-:W-:Y:S04]  /*9f540*/  STL.64 [R1+0x1598], R182 ;  /* 0x001598b601007387 */ /* 0x000fe80000100a00 */
[----:B-1----:R-:W-:Y:S04]  /*9f550*/  STL.64 [R1+0x15c0], R4 ;  /* 0x0015c00401007387 */ /* 0x002fe80000100a00 */
[----:B------:R-:W-:Y:S04]  /*9f560*/  STL.64 [R1+0x15c8], R6 ;  /* 0x0015c80601007387 */ /* 0x000fe80000100a00 */
[----:B------:R-:W2:Y:S04]  /*9f570*/  LDL.LU R236, [R1+0x2560] ;  /* 0x0025600001ec7983 */ /* 0x000ea80000300800 */
[----:B------:R-:W2:Y:S01]  /*9f580*/  LDL.LU R237, [R1+0x2564] ;  /* 0x0025640001ed7983 */ /* 0x000ea20000300800 */
[----:B------:R-:W-:-:S03]  /*9f590*/  IMAD.MOV.U32 R234, RZ, RZ, R100 ;  /* 0x000000ffffea7224 */ /* 0x000fc600078e0064 */
[----:B------:R-:W2:Y:S01]  /*9f5a0*/  LDL.LU R238, [R1+0x2568] ;  /* 0x0025680001ee7983 */ /* 0x000ea20000300800 */
[----:B------:R-:W-:-:S03]  /*9f5b0*/  IMAD.MOV.U32 R235, RZ, RZ, R101 ;  /* 0x000000ffffeb7224 */ /* 0x000fc600078e0065 */
        /* <DEDUP_REMOVED lines=19> */
[----:B------:R-:W-:Y:S01]  /*9f6f0*/  STL.64 [R1+0x15a8], R122 ;  /* 0x0015a87a01007387 */ /* 0x000fe20000100a00 */
[----:B---3--:R-:W-:Y:S03]  /*9f700*/  HMMA.1688.F32.TF32 R28, R12, R160, R248 ;  /* 0x000000a00c1c723c */ /* 0x008fe600000810f8 */
[----:B------:R-:W1:Y:S01]  /*9f710*/  LDSM.16.M88.4 R248, [R245+0x9f080] ;  /* 0x09f08000f5f8783b */ /* 0x000e620000000200 */
[----:B------:R-:W-:Y:S01]  /*9f720*/  IMAD.MOV.U32 R33, RZ, RZ, R4 ;  /* 0x000000ffff217224 */ /* 0x000fe200078e0004 */
[----:B------:R-:W-:-:S02]  /*9f730*/  MOV R32, R5 ;  /* 0x0000000500207202 */ /* 0x000fc40000000f00 */
[----:B------:R-:W-:Y:S04]  /*9f740*/  LDS R4, [R2+0x10080] ;  /* 0x0100800002047984 */ /* 0x000fe80000000800 */
[----:B------:R-:W-:Y:S04]  /*9f750*/  LDS R6, [R2+0x12080] ;  /* 0x0120800002067984 */ /* 0x000fe80000000800 */
[----:B------:R-:W-:Y:S04]  /*9f760*/  LDS R5, [R0+0x10080] ;  /* 0x0100800000057984 */ /* 0x000fe80000000800 */
[----:B------:R-:W3:Y:S04]  /*9f770*/  LDS R7, [R0+0x12080] ;  /* 0x0120800000077984 */ /* 0x000ee80000000800 */
[----:B------:R-:W-:Y:S04]  /*9f780*/  STL.64 [R1+0x78a8], R30 ;  /* 0x0078a81e01007387 */ /* 0x000fe80000100a00 */
[----:B------:R-:W-:Y:S04]  /*9f790*/  STL.64 [R1+0x15b0], R116 ;  /* 0x0015b07401007387 */ /* 0x000fe80000100a00 */
[----:B------:R-:W-:Y:S04]  /*9f7a0*/  STL.64 [R1+0x15b8], R118 ;  /* 0x0015b87601007387 */ /* 0x000fe80000100a00 */
[----:B------:R-:W-:Y:S04]  /*9f7b0*/  STL.64 [R1+0x78a0], R28 ;  /* 0x0078a01c01007387 */ /* 0x000fe80000100a00 */
[----:B------:R-:W-:Y:S04]  /*9f7c0*/  STL [R1+0x72d8], R245 ;  /* 0x0072d8f501007387 */ /* 0x000fe80000100800 */
[----:B------:R-:W-:Y:S04]  /*9f7d0*/  STL.64 [R1+0x7a90], R246 ;  /* 0x007a90f601007387 */ /* 0x000fe80000100a00 */
[----:B------:R-:W-:Y:S01]  /*9f7e0*/  STL [R1+0x7a88], R244 ;  /* 0x007a88f401007387 */ /* 0x000fe20000100800 */
[----:B--2---:R-:W-:Y:S07]  /*9f7f0*/  HMMA.1688.F32.TF32 R20, R12, R156, R236 ;  /* 0x0000009c0c14723c */ /* 0x004fee00000810ec */
[----:B------:R-:W-:Y:S01]  /*9f800*/  IMAD.MOV.U32 R236, RZ, RZ, R97 ;  /* 0x000000ffffec7224 */ /* 0x000fe200078e0061 */
[----:B------:R-:W-:Y:S01]  /*9f810*/  MOV R237, R96 ;  /* 0x0000006000ed7202 */ /* 0x000fe20000000f00 */
[----:B----4-:R-:W-:Y:S01]  /*9f820*/  IMAD.MOV.U32 R227, RZ, RZ, R100 ;  /* 0x000000ffffe37224 */ /* 0x010fe200078e0064 */
[----:B------:R-:W-:Y:S01]  /*9f830*/  MOV R226, R101 ;  /* 0x0000006500e27202 */ /* 0x000fe20000000f00 */
[----:B------:R-:W-:-:S02]  /*9f840*/  IMAD.MOV.U32 R238, RZ, RZ, R93 ;  /* 0x000000ffffee7224 */ /* 0x000fc400078e005d */
[----:B------:R-:W-:Y:S01]  /*9f850*/  IMAD.MOV.U32 R239, RZ, RZ, R92 ;  /* 0x000000ffffef7224 */ /* 0x000fe200078e005c */
[C---:B------:R-:W-:Y:S08]  /*9f860*/  HMMA.1688.F32.TF32 R100, R12.reuse, R152, R64 ;  /* 0x000000980c64723c */ /* 0x040ff00000081040 */
[----:B------:R-:W-:Y:S07]  /*9f870*/  HMMA.1688.F32.TF32 R96, R12, R68, R240 ;  /* 0x000000440c60723c */ /* 0x000fee00000810f0 */
[----:B------:R-:W-:Y:S01]  /*9f880*/  MOV R240, R89 ;  /* 0x0000005900f07202 */ /* 0x000fe20000000f00 */
[----:B------:R-:W-:-:S02]  /*9f890*/  IMAD.MOV.U32 R241, RZ, RZ, R88 ;  /* 0x000000fffff17224 */ /* 0x000fc400078e0058 */
[C---:B------:R-:W-:Y:S08]  /*9f8a0*/  HMMA.1688.F32.TF32 R88, R12.reuse, R208, R16 ;  /* 0x000000d00c58723c */ /* 0x040ff00000081010 */
[----:B------:R-:W-:Y:S01]  /*9f8b0*/  HMMA.1688.F32.TF32 R92, R12, R72, R224 ;  /* 0x000000480c5c723c */ /* 0x000fe200000810e0 */
[----:B------:R-:W-:Y:S04]  /*9f8c0*/  STL.64 [R1+0x78b8], R22 ;  /* 0x0078b81601007387 */ /* 0x000fe80000100a00 */
[----:B-1----:R-:W-:Y:S04]  /*9f8d0*/  STL.64 [R1+0x15d8], R250 ;  /* 0x0015d8fa01007387 */ /* 0x002fe80000100a00 */
[----:B------:R-:W-:Y:S04]  /*9f8e0*/  STL.64 [R1+0x78b0], R20 ;  /* 0x0078b01401007387 */ /* 0x000fe80000100a00 */
[----:B------:R-:W-:Y:S04]  /*9f8f0*/  STL.64 [R1+0x78c8], R102 ;  /* 0x0078c86601007387 */ /* 0x000fe80000100a00 */
[----:B------:R-:W-:Y:S04]  /*9f900*/  STL.64 [R1+0x78c0], R100 ;  /* 0x0078c06401007387 */ /* 0x000fe80000100a00 */
[----:B------:R-:W-:Y:S01]  /*9f910*/  STL.64 [R1+0x78d8], R98 ;  /* 0x0078d86201007387 */ /* 0x000fe20000100a00 */
[----:B------:R-:W-:-:S03]  /*9f920*/  IMAD.MOV.U32 R242, RZ, RZ, R85 ;  /* 0x000000fffff27224 */ /* 0x000fc600078e0055 */
[----:B------:R-:W-:Y:S01]  /*9f930*/  STL.64 [R1+0x78d0], R96 ;  /* 0x0078d06001007387 */ /* 0x000fe20000100a00 */
[----:B------:R-:W-:-:S03]  /*9f940*/  MOV R243, R84 ;  /* 0x0000005400f37202 */ /* 0x000fc60000000f00 */
[----:B------:R-:W-:Y:S01]  /*9f950*/  STL.64 [R1+0x78e8], R94 ;  /* 0x0078e85e01007387 */ /* 0x000fe20000100a00 */
[----:B------:R-:W-:Y:S03]  /*9f960*/  HMMA.1688.F32.TF32 R84, R12, R144, R232 ;  /* 0x000000900c54723c */ /* 0x000fe600000810e8 */
[----:B------:R-:W-:Y:S04]  /*9f970*/  STL.64 [R1+0x78e0], R92 ;  /* 0x0078e05c01007387 */ /* 0x000fe80000100a00 */
[----:B------:R-:W-:Y:S04]  /*9f980*/  STL.64 [R1+0x78f8], R90 ;  /* 0x0078f85a01007387 */ /* 0x000fe80000100a00 */
[----:B------:R1:W-:Y:S04]  /*9f990*/  STL.64 [R1+0x78f0], R88 ;  /* 0x0078f05801007387 */ /* 0x0003e80000100a00 */
[----:B------:R-:W2:Y:S04]  /*9f9a0*/  LDL.LU R232, [R1+0x31c0] ;  /* 0x0031c00001e87983 */ /* 0x000ea80000300800 */
[----:B------:R-:W2:Y:S04]  /*9f9b0*/  LDL.LU R233, [R1+0x31c4] ;  /* 0x0031c40001e97983 */ /* 0x000ea80000300800 */
[----:B------:R-:W-:Y:S04]  /*9f9c0*/  STL [R1+0x75b8], R84 ;  /* 0x0075b85401007387 */ /* 0x000fe80000100800 */
[----:B------:R-:W-:Y:S04]  /*9f9d0*/  STL [R1+0x75b4], R85 ;  /* 0x0075b45501007387 */ /* 0x000fe80000100800 */
[----:B------:R-:W-:Y:S01]  /*9f9e0*/  STL [R1+0x75b0], R86 ;  /* 0x0075b05601007387 */ /* 0x000fe20000100800 */
[----:B------:R-:W-:-:S03]  /*9f9f0*/  IMAD.MOV.U32 R234, RZ, RZ, R81 ;  /* 0x000000ffffea7224 */ /* 0x000fc600078e0051 */
[----:B------:R-:W-:Y:S01]  /*9fa00*/  STL [R1+0x75ac], R87 ;  /* 0x0075ac5701007387 */ /* 0x000fe20000100800 */
[----:B------:R-:W-:-:S03]  /*9fa10*/  IMAD.MOV.U32 R235, RZ, RZ, R80 ;  /* 0x000000ffffeb7224 */ /* 0x000fc600078e0050 */
[----:B------:R-:W4:Y:S01]  /*9fa20*/  LDL.LU R224, [R1+0x31a0] ;  /* 0x0031a00001e07983 */ /* 0x000f220000300800 */
[----:B------:R-:W-:Y:S03]  /*9fa30*/  HMMA.1688.F32.TF32 R80, R12, R140, R236 ;  /* 0x0000008c0c50723c */ /* 0x000fe600000810ec */
[----:B------:R-:W4:Y:S04]  /*9fa40*/  LDL.LU R225, [R1+0x31a4] ;  /* 0x0031a40001e17983 */ /* 0x000f280000300800 */
[----:B------:R-:W4:Y:S04]  /*9fa50*/  LDL.LU R226, [R1+0x31a8] ;  /* 0x0031a80001e27983 */ /* 0x000f280000300800 */
[----:B------:R-:W4:Y:S04]  /*9fa60*/  LDL.LU R227, [R1+0x31ac] ;  /* 0x0031ac0001e37983 */ /* 0x000f280000300800 */
[----:B------:R-:W3:Y:S04]  /*9fa70*/  LDL.LU R64, [R1+0x31b0] ;  /* 0x0031b00001407983 */ /* 0x000ee80000300800 */
[----:B------:R-:W3:Y:S04]  /*9fa80*/  LDL.LU R65, [R1+0x31b4] ;  /* 0x0031b40001417983 */ /* 0x000ee80000300800 */
[----:B-1----:R-:W4:Y:S04]  /*9fa90*/  LDL.LU.64 R88, [R1+0x1520] ;  /* 0x0015200001587983 */ /* 0x002f280000300a00 */
[----:B------:R-:W-:Y:S04]  /*9faa0*/  STL [R1+0x75c4], R80 ;  /* 0x0075c45001007387 */ /* 0x000fe80000100800 */
[----:B------:R-:W-:Y:S04]  /*9fab0*/  STL [R1+0x75c0], R81 ;  /* 0x0075c05101007387 */ /* 0x000fe80000100800 */
[----:B------:R-:W-:Y:S04]  /*9fac0*/  STL [R1+0x75bc], R82 ;  /* 0x0075bc5201007387 */ /* 0x000fe80000100800 */
[----:B------:R-:W-:Y:S04]  /*9fad0*/  STL [R1+0x75a8], R83 ;  /* 0x0075a85301007387 */ /* 0x000fe80000100800 */
[----:B------:R-:W4:Y:S04]  /*9fae0*/  LDL.LU R236, [R1+0x3190] ;  /* 0x0031900001ec7983 */ /* 0x000f280000300800 */
[----:B------:R-:W4:Y:S04]  /*9faf0*/  LDL.LU R237, [R1+0x3194] ;  /* 0x0031940001ed7983 */ /* 0x000f280000300800 */
[----:B------:R-:W4:Y:S04]  /*9fb00*/  LDL.LU R238, [R1+0x3198] ;  /* 0x0031980001ee7983 */ /* 0x000f280000300800 */
[----:B------:R-:W4:Y:S01]  /*9fb10*/  LDL.LU R239, [R1+0x319c] ;  /* 0x00319c0001ef7983 */ /* 0x000f220000300800 */
[----:B------:R-:W-:Y:S01]  /*9fb20*/  MOV R66, R77 ;  /* 0x0000004d00427202 */ /* 0x000fe20000000f00 */
[----:B------:R-:W-:-:S02]  /*9fb30*/  IMAD.MOV.U32 R67, RZ, RZ, R76 ;  /* 0x000000ffff437224 */ /* 0x000fc400078e004c */
[C---:B------:R-:W-:Y:S01]  /*9fb40*/  HMMA.1688.F32.TF32 R76, R12.reuse, R172, R240 ;  /* 0x000000ac0c4c723c */ /* 0x040fe200000810f0 */
[----:B------:R-:W4:Y:S04]  /*9fb50*/  LDL.LU R240, [R1+0x3180] ;  /* 0x0031800001f07983 */ /* 0x000f280000300800 */
[----:B------:R-:W4:Y:S04]  /*9fb60*/  LDL.LU R241, [R1+0x3184] ;  /* 0x0031840001f17983 */ /* 0x000f280000300800 */
[----:B------:R-:W4:Y:S04]  /*9fb70*/  LDL.LU R242, [R1+0x3188] ;  /* 0x0031880001f27983 */ /* 0x000f280000300800 */
[----:B------:R-:W4:Y:S04]  /*9fb80*/  LDL.LU R243, [R1+0x318c] ;  /* 0x00318c0001f37983 */ /* 0x000f280000300800 */
[----:B------:R-:W4:Y:S06]  /*9fb90*/  LDL.LU.64 R96, [R1+0x1530] ;  /* 0x0015300001607983 */ /* 0x000f2c0000300a00 */
[----:B------:R-:W-:Y:S04]  /*9fba0*/  STL [R1+0x75d4], R76 ;  /* 0x0075d44c01007387 */ /* 0x000fe80000100800 */
[----:B------:R-:W-:Y:S04]  /*9fbb0*/  STL [R1+0x75d0], R77 ;  /* 0x0075d04d01007387 */ /* 0x000fe80000100800 */
[----:B------:R-:W-:Y:S04]  /*9fbc0*/  STL [R1+0x75cc], R78 ;  /* 0x0075cc4e01007387 */ /* 0x000fe80000100800 */
[----:B------:R-:W-:Y:S01]  /*9fbd0*/  STL [R1+0x75c8], R79 ;  /* 0x0075c84f01007387 */ /* 0x000fe20000100800 */
[C---:B--2---:R-:W-:Y:S03]  /*9fbe0*/  HMMA.1688.F32.TF32 R16, R12.reuse, R112, R232 ;  /* 0x000000700c10723c */ /* 0x044fe600000810e8 */
[----:B------:R-:W2:Y:S04]  /*9fbf0*/  LDL.LU R232, [R1+0x3170] ;  /* 0x0031700001e87983 */ /* 0x000ea80000300800 */
[----:B------:R-:W2:Y:S04]  /*9fc00*/  LDL.LU R233, [R1+0x3174] ;  /* 0x0031740001e97983 */ /* 0x000ea80000300800 */
[----:B------:R-:W2:Y:S04]  /*9fc10*/  LDL.LU R234, [R1+0x3178] ;  /* 0x0031780001ea7983 */ /* 0x000ea80000300800 */
[----:B------:R-:W2:Y:S04]  /*9fc20*/  LDL.LU R235, [R1+0x317c] ;  /* 0x00317c0001eb7983 */ /* 0x000ea80000300800 */
[----:B------:R-:W2:Y:S04]  /*9fc30*/  LDL.LU.64 R20, [R1+0x1540] ;  /* 0x0015400001147983 */ /* 0x000ea80000300a00 */
[----:B------:R-:W2:Y:S01]  /*9fc40*/  LDL.LU.64 R176, [R1+0x1550] ;  /* 0x0015500001b07983 */ /* 0x000ea20000300a00 */
[C---:B---3--:R-:W-:Y:S08]  /*9fc50*/  HMMA.1688.F32.TF32 R8, R12.reuse, R108, R64 ;  /* 0x0000006c0c08723c */ /* 0x048ff00000081040 */
[C---:B----4-:R-:W-:Y:S01]  /*9fc60*/  HMMA.1688.F32.TF32 R64, R12.reuse, R104, R224 ;  /* 0x000000680c40723c */ /* 0x050fe200000810e0 */
        /* <DEDUP_REMOVED lines=8> */
[C---:B------:R-:W-:Y:S03]  /*9fcf0*/  HMMA.1688.F32.TF32 R60, R12.reuse, R24, R236 ;  /* 0x000000180c3c723c */ /* 0x040fe600000810ec */
[----:B------:R-:W-:Y:S04]  /*9fd00*/  STL [R1+0x7604], R64 ;  /* 0x0076044001007387 */ /* 0x000fe80000100800 */
[----:B------:R-:W-:Y:S04]  /*9fd10*/  STL [R1+0x7600], R65 ;  /* 0x0076004101007387 */ /* 0x000fe80000100800 */
[----:B------:R-:W-:Y:S04]  /*9fd20*/  STL [R1+0x75fc], R66 ;  /* 0x0075fc4201007387 */ /* 0x000fe80000100800 */
[----:B------:R-:W-:Y:S04]  /*9fd30*/  STL [R1+0x75f8], R67 ;  /* 0x0075f84301007387 */ /* 0x000fe80000100800 */
[----:B------:R-:W3:Y:S04]  /*9fd40*/  LDL.LU R236, [R1+0x3160] ;  /* 0x0031600001ec7983 */ /* 0x000ee80000300800 */
[----:B------:R-:W3:Y:S04]  /*9fd50*/  LDL.LU R237, [R1+0x3164] ;  /* 0x0031640001ed7983 */ /* 0x000ee80000300800 */
[----:B------:R-:W3:Y:S04]  /*9fd60*/  LDL.LU R238, [R1+0x3168] ;  /* 0x0031680001ee7983 */ /* 0x000ee80000300800 */
[----:B------:R-:W3:Y:S01]  /*9fd70*/  LDL.LU R239, [R1+0x316c] ;  /* 0x00316c0001ef7983 */ /* 0x000ee20000300800 */
[C---:B------:R-:W-:Y:S03]  /*9fd80*/  HMMA.1688.F32.TF32 R56, R12.reuse, R88, R240 ;  /* 0x000000580c38723c */ /* 0x040fe600000810f0 */
[----:B------:R-:W-:Y:S04]  /*9fd90*/  STL [R1+0x7614], R60 ;  /* 0x0076143c01007387 */ /* 0x000fe80000100800 */
[----:B------:R-:W-:Y:S04]  /*9fda0*/  STL [R1+0x7610], R61 ;  /* 0x0076103d01007387 */ /* 0x000fe80000100800 */
[----:B------:R-:W-:Y:S04]  /*9fdb0*/  STL [R1+0x760c], R62 ;  /* 0x00760c3e01007387 */ /* 0x000fe80000100800 */
[----:B------:R-:W-:Y:S04]  /*9fdc0*/  STL [R1+0x7608], R63 ;  /* 0x0076083f01007387 */ /* 0x000fe80000100800 */
        /* <DEDUP_REMOVED lines=16> */
[C---:B--2---:R-:W-:Y:S03]  /*9fed0*/  HMMA.1688.F32.TF32 R52, R12.reuse, R96, R232 ;  /* 0x000000600c34723c */ /* 0x044fe600000810e8 */
        /* <DEDUP_REMOVED lines=8> */
[----:B------:R-:W-:Y:S04]  /*9ff60*/  STL [R1+0x7634], R52 ;  /* 0x0076343401007387 */ /* 0x000fe80000100800 */
[----:B------:R-:W-:Y:S04]  /*9ff70*/  STL [R1+0x7630], R53 ;  /* 0x0076303501007387 */ /* 0x000fe80000100800 */
[----:B------:R-:W-:Y:S04]  /*9ff80*/  STL [R1+0x762c], R54 ;  /* 0x00762c3601007387 */ /* 0x000fe80000100800 */
[----:B------:R-:W-:Y:S01]  /*9ff90*/  STL [R1+0x7628], R55 ;  /* 0x0076283701007387 */ /* 0x000fe20000100800 */
[C---:B---3--:R-:W-:Y:S03]  /*9ffa0*/  HMMA.1688.F32.TF32 R48, R12.reuse, R20, R236 ;  /* 0x000000140c30723c */ /* 0x048fe600000810ec */
[----:B------:R-:W3:Y:S04]  /*9ffb0*/  LDL.LU R236, [R1+0x3100] ;  /* 0x0031000001ec7983 */ /* 0x000ee80000300800 */
[----:B------:R-:W3:Y:S04]  /*9ffc0*/  LDL.LU R237, [R1+0x3104] ;  /* 0x0031040001ed7983 */ /* 0x000ee80000300800 */
[----:B------:R-:W3:Y:S04]  /*9ffd0*/  LDL.LU R238, [R1+0x3108] ;  /* 0x0031080001ee7983 */ /* 0x000ee80000300800 */
[----:B------:R-:W3:Y:S01]  /*9ffe0*/  LDL.LU R239, [R1+0x310c] ;  /* 0x00310c0001ef7983 */ /* 0x000ee20000300800 */
[C---:B----4-:R-:W-:Y:S07]  /*9fff0*/  HMMA.1688.F32.TF32 R44, R12.reuse, R176, R40 ;  /* 0x000000b00c2c723c */ /* 0x050fee0000081028 */
        /* <DEDUP_REMOVED lines=9> */
[----:B------:R-:W4:Y:S04]  /*a0090*/  LDL.LU R240, [R1+0x30f0] ;  /* 0x0030f00001f07983 */ /* 0x000f280000300800 */
[----:B------:R-:W4:Y:S01]  /*a00a0*/  LDL.LU R241, [R1+0x30f4] ;  /* 0x0030f40001f17983 */ /* 0x000f220000300800 */
[C---:B------:R-:W-:Y:S03]  /*a00b0*/  HMMA.1688.F32.TF32 R36, R12.reuse, R132, R36 ;  /* 0x000000840c24723c */ /* 0x040fe60000081024 */
[----:B------:R-:W4:Y:S04]  /*a00c0*/  LDL.LU R242, [R1+0x30f8] ;  /* 0x0030f80001f27983 */ /* 0x000f280000300800 */
[----:B------:R-:W4:Y:S04]  /*a00d0*/  LDL.LU R243, [R1+0x30fc] ;  /* 0x0030fc0001f37983 */ /* 0x000f280000300800 */
[----:B------:R-:W-:Y:S04]  /*a00e0*/  STL.64 [R1+0x7908], R42 ;  /* 0x0079082a01007387 */ /* 0x000fe80000100a00 */
[----:B------:R-:W-:Y:S08]  /*a00f0*/  STL.64 [R1+0x7900], R40 ;  /* 0x0079002801007387 */ /* 0x000ff00000100a00 */
[----:B------:R-:W-:Y:S04]  /*a0100*/  STL.64 [R1+0x7918], R38 ;  /* 0x0079182601007387 */ /* 0x000fe80000100a00 */
[----:B------:R1:W-:Y:S02]  /*a0110*/  STL.64 [R1+0x7910], R36 ;  /* 0x0079102401007387 */ /* 0x0003e40000100a00 */
[----:B-1----:R-:W-:Y:S01]  /*a0120*/  IMAD.MOV.U32 R36, RZ, RZ, R33 ;  /* 0x000000ffff247224 */ /* 0x002fe200078e0021 */
[----:B------:R-:W-:Y:S01]  /*a0130*/  MOV R37, R32 ;  /* 0x0000002000257202 */ /* 0x000fe20000000f00 */
[C---:B--2---:R-:W-:Y:S08]  /*a0140*/  HMMA.1688.F32.TF32 R8, R12.reuse, R180, R232 ;  /* 0x000000b40c08723c */ /* 0x044ff000000810e8 */
[C---:B------:R-:W-:Y:S11]  /*a0150*/  HMMA.1688.F32.TF32 R32, R12.reuse, R196, R224 ;  /* 0x000000c40c20723c */ /* 0x040ff600000810e0 */
[----:B------:R-:W-:Y:S11]  /*a0160*/  @!UPT UIADD3 URZ, URZ, URZ, URZ ;  /* 0x0000003f3f3ff290 */ /* 0x000ff6000fffe03f */
[----:B------:R-:W-:Y:S01]  /*a0170*/  @!UPT UIADD3 URZ, URZ, URZ, URZ ;  /* 0x0000003f3f3ff290 */ /* 0x000fe2000fffe03f */
[----:B------:R-:W-:Y:S04]  /*a0180*/  STL.64 [R1+0x7928], R34 ;  /* 0x0079282201007387 */ /* 0x000fe80000100a00 */
[----:B------:R-:W-:Y:S04]  /*a0190*/  STL.64 [R1+0x7920], R32 ;  /* 0x0079202001007387 */ /* 0x000fe80000100a00 */
[----:B------:R-:W2:Y:S04]  /*a01a0*/  LDL.LU R232, [R1+0x30e0] ;  /* 0x0030e00001e87983 */ /* 0x000ea80000300800 */
[----:B------:R-:W-:Y:S04]  /*a01b0*/  STL.64 [R1+0x120], R8 ;  /* 0x0001200801007387 */ /* 0x000fe80000100a00 */
[----:B------:R3:W-:Y:S04]  /*a01c0*/  STL.64 [R1+0x128], R10 ;  /* 0x0001280a01007387 */ /* 0x0007e80000100a00 */
[----:B------:R-:W2:Y:S04]  /*a01d0*/  LDL.LU R233, [R1+0x30e4] ;  /* 0x0030e40001e97983 */ /* 0x000ea80000300800 */
[----:B------:R-:W2:Y:S04]  /*a01e0*/  LDL.LU R234, [R1+0x30e8] ;  /* 0x0030e80001ea7983 */ /* 0x000ea80000300800 */
[----:B------:R-:W2:Y:S04]  /*a01f0*/  LDL.LU R235, [R1+0x30ec] ;  /* 0x0030ec0001eb7983 */ /* 0x000ea80000300800 */
[----:B------:R-:W2:Y:S04]  /*a0200*/  LDL.LU.64 R212, [R1+0x1410] ;  /* 0x0014100001d47983 */ /* 0x000ea80000300a00 */
[----:B------:R-:W2:Y:S04]  /*a0210*/  LDL.64 R214, [R1+0x1418] ;  /* 0x0014180001d67983 */ /* 0x000ea80000100a00 */
[----:B------:R-:W2:Y:S04]  /*a0220*/  LDL.LU.64 R200, [R1+0x1400] ;  /* 0x0014000001c87983 */ /* 0x000ea80000300a00 */
[----:B------:R-:W2:Y:S04]  /*a0230*/  LDL.64 R202, [R1+0x1408] ;  /* 0x0014080001ca7983 */ /* 0x000ea80000100a00 */
[----:B------:R-:W2:Y:S04]  /*a0240*/  LDL.LU R224, [R1+0x2550] ;  /* 0x0025500001e07983 */ /* 0x000ea80000300800 */
[----:B------:R-:W2:Y:S04]  /*a0250*/  LDL.LU R225, [R1+0x2554] ;  /* 0x0025540001e17983 */ /* 0x000ea80000300800 */
[----:B------:R-:W2:Y:S04]  /*a0260*/  LDL.LU R226, [R1+0x2558] ;  /* 0x0025580001e27983 */ /* 0x000ea80000300800 */
[----:B------:R-:W2:Y:S01]  /*a0270*/  LDL.LU R227, [R1+0x255c] ;  /* 0x00255c0001e37983 */ /* 0x000ea20000300800 */
[----:B---3--:R-:W-:Y:S03]  /*a0280*/  HMMA.1688.F32.TF32 R8, R12, R120, R236 ;  /* 0x000000780c08723c */ /* 0x008fe600000810ec */
[----:B------:R-:W3:Y:S04]  /*a0290*/  LDL.LU.64 R192, [R1+0x13f0] ;  /* 0x0013f00001c07983 */ /* 0x000ee80000300a00 */
[----:B------:R-:W3:Y:S04]  /*a02a0*/  LDL.64 R194, [R1+0x13f8] ;  /* 0x0013f80001c27983 */ /* 0x000ee80000100a00 */
[----:B------:R-:W3:Y:S04]  /*a02b0*/  LDL.LU.64 R184, [R1+0x1440] ;  /* 0x0014400001b87983 */ /* 0x000ee80000300a00 */
[----:B------:R-:W3:Y:S04]  /*a02c0*/  LDL.64 R186, [R1+0x1448] ;  /* 0x0014480001ba7983 */ /* 0x000ee80000100a00 */
[----:B------:R-:W3:Y:S04]  /*a02d0*/  LDL.LU R236, [R1+0x30d0] ;  /* 0x0030d00001ec7983 */ /* 0x000ee80000300800 */
[----:B------:R-:W3:Y:S04]  /*a02e0*/  LDL.LU R237, [R1+0x30d4] ;  /* 0x0030d40001ed7983 */ /* 0x000ee80000300800 */
[----:B------:R-:W3:Y:S04]  /*a02f0*/  LDL.LU R238, [R1+0x30d8] ;  /* 0x0030d80001ee7983 */ /* 0x000ee80000300800 */
[----:B------:R-:W3:Y:S01]  /*a0300*/  LDL.LU R239, [R1+0x30dc] ;  /* 0x0030dc0001ef7983 */ /* 0x000ee20000300800 */
[----:B------:R-:W-:Y:S01]  /*a0310*/  IMAD.MOV.U32 R85, RZ, RZ, R8 ;  /* 0x000000ffff557224 */ /* 0x000fe200078e0008 */
[----:B------:R-:W-:Y:S01]  /*a0320*/  MOV R87, R10 ;  /* 0x0000000a00577202 */ /* 0x000fe20000000f00 */
[----:B------:R-:W-:-:S02]  /*a0330*/  IMAD.MOV.U32 R86, RZ, RZ, R9 ;  /* 0x000000ffff567224 */ /* 0x000fc400078e0009 */
[----:B------:R-:W-:Y:S02]  /*a0340*/  IMAD.MOV.U32 R83, RZ, RZ, R11 ;  /* 0x000000ffff537224 */ /* 0x000fe400078e000b */
[----:B----4-:R-:W-:Y:S01]  /*a0350*/  HMMA.1688.F32.TF32 R8, R12, R116, R240 ;  /* 0x000000740c08723c */ /* 0x010fe200000810f0 */
[----:B------:R-:W4:Y:S04]  /*a0360*/  LDL.LU R240, [R1+0x30c0] ;  /* 0x0030c00001f07983 */ /* 0x000f280000300800 */
[----:B------:R-:W4:Y:S04]  /*a0370*/  LDL.LU R241, [R1+0x30c4] ;  /* 0x0030c40001f17983 */ /* 0x000f280000300800 */
[----:B------:R-:W4:Y:S04]  /*a0380*/  LDL.LU R242, [R1+0x30c8] ;  /* 0x0030c80001f27983 */ /* 0x000f280000300800 */
[----:B------:R-:W4:Y:S04]  /*a0390*/  LDL.LU R243, [R1+0x30cc] ;  /* 0x0030cc0001f37983 */ /* 0x000f280000300800 */
[----:B------:R-:W-:Y:S07]  /*a03a0*/  STL.64 [R1+0x7948], R86 ;  /* 0x0079485601007387 */ /* 0x000fee0000100a00 */
[----:B------:R-:W-:Y:S01]  /*a03b0*/  IMAD.MOV.U32 R84, RZ, RZ, R11 ;  /* 0x000000ffff547224 */ /* 0x000fe200078e000b */
[----:B------:R-:W-:Y:S01]  /*a03c0*/  MOV R81, R9 ;  /* 0x0000000900517202 */ /* 0x000fe20000000f00 */
[----:B------:R-:W-:-:S02]  /*a03d0*/  IMAD.MOV.U32 R82, RZ, RZ, R10 ;  /* 0x000000ffff527224 */ /* 0x000fc400078e000a */
[----:B------:R-:W-:Y:S01]  /*a03e0*/  IMAD.MOV.U32 R80, RZ, RZ, R8 ;  /* 0x000000ffff507224 */ /* 0x000fe200078e0008 */
[----:B------:R-:W-:Y:S04]  /*a03f0*/  STL.64 [R1+0x7940], R84 ;  /* 0x0079405401007387 */ /* 0x000fe80000100a00 */
[----:B------:R-:W-:Y:S04]  /*a0400*/  STL.64 [R1+0x7938], R82 ;  /* 0x0079385201007387 */ /* 0x000fe80000100a00 */
[----:B------:R-:W-:Y:S01]  /*a0410*/  STL.64 [R1+0x7930], R80 ;  /* 0x0079305001007387 */ /* 0x000fe20000100a00 */
[----:B--2---:R-:W-:Y:S03]  /*a0420*/  HMMA.1688.F32.TF32 R8, R12, R36, R232 ;  /* 0x000000240c08723c */ /* 0x004fe600000810e8 */
[----:B------:R-:W2:Y:S04]  /*a0430*/  LDL.LU R232, [R1+0x30b0] ;  /* 0x0030b00001e87983 */ /* 0x000ea80000300800 */
[----:B------:R-:W2:Y:S04]  /*a0440*/  LDL.LU R233, [R1+0x30b4] ;  /* 0x0030b40001e97983 */ /* 0x000ea80000300800 */
[----:B------:R-:W2:Y:S04]  /*a0450*/  LDL.LU R234, [R1+0x30b8] ;  /* 0x0030b80001ea7983 */ /* 0x000ea80000300800 */
[----:B------:R-:W2:Y:S09]  /*a0460*/  LDL.LU R235, [R1+0x30bc] ;  /* 0x0030bc0001eb7983 */ /* 0x000eb20000300800 */
[----:B------:R-:W-:Y:S01]  /*a0470*/  MOV R76, R8 ;  /* 0x00000008004c7202 */ /* 0x000fe20000000f00 */
[----:B------:R-:W-:Y:S01]  /*a0480*/  IMAD.MOV.U32 R77, RZ, RZ, R9 ;  /* 0x000000ffff4d7224 */ /* 0x000fe200078e0009 */
[----:B------:R-:W-:Y:S01]  /*a0490*/  MOV R79, R11 ;  /* 0x0000000b004f7202 */ /* 0x000fe20000000f00 */
[----:B------:R-:W-:-:S02]  /*a04a0*/  IMAD.MOV.U32 R78, RZ, RZ, R10 ;  /* 0x000000ffff4e7224 */ /* 0x000fc400078e000a */
[----:B------:R-:W-:Y:S03]  /*a04b0*/  HMMA.1688.F32.TF32 R8, R12, R248, R224 ;  /* 0x000000f80c08723c */ /* 0x000fe600000810e0 */
[----:B------:R-:W-:Y:S04]  /*a04c0*/  STL.64 [R1+0x7958], R78 ;  /* 0x0079584e01007387 */ /* 0x000fe80000100a00 */
[----:B------:R-:W-:Y:S04]  /*a04d0*/  STL.64 [R1+0x7950], R76 ;  /* 0x0079504c01007387 */ /* 0x000fe80000100a00 */
[----:B------:R-:W-:Y:S04]  /*a04e0*/  LDS R12, [R2+0x10100] ;  /* 0x01010000020c7984 */ /* 0x000fe80000000800 */
[----:B------:R-:W-:Y:S04]  /*a04f0*/  LDS R14, [R2+0x12100] ;  /* 0x01210000020e7984 */ /* 0x000fe80000000800 */
[----:B------:R-:W-:Y:S04]  /*a0500*/  LDS R13, [R0+0x10100] ;  /* 0x01010000000d7984 */ /* 0x000fe80000000800 */
[----:B------:R-:W1:Y:S01]  /*a0510*/  LDS R15, [R0+0x12100] ;  /* 0x01210000000f7984 */ /* 0x000e620000000800 */
[----:B---3--:R-:W-:Y:S01]  /*a0520*/  HMMA.1688.F32.TF32 R28, R4, R212, R236 ;  /* 0x000000d4041c723c */ /* 0x008fe200000810ec */
[----:B------:R-:W-:Y:S01]  /*a0530*/  MOV R18, R10 ;  /* 0x0000000a00127202 */ /* 0x000fe20000000f00 */
[----:B------:R-:W-:-:S02]  /*a0540*/  IMAD.MOV.U32 R19, RZ, RZ, R11 ;  /* 0x000000ffff137224 */ /* 0x000fc400078e000b */
[----:B------:R-:W-:Y:S02]  /*a0550*/  IMAD.MOV.U32 R16, RZ, RZ, R8 ;  /* 0x000000ffff107224 */ /* 0x000fe400078e0008 */
[----:B------:R-:W-:Y:S01]  /*a0560*/  IMAD.MOV.U32 R17, RZ, RZ, R9 ;  /* 0x000000ffff117224 */ /* 0x000fe200078e0009 */
[----:B------:R-:W-:Y:S04]  /*a0570*/  STL.64 [R1+0x7968], R18 ;  /* 0x0079681201007387 */ /* 0x000fe80000100a00 */
[----:B------:R4:W-:Y:S11]  /*a0580*/  STL.64 [R1+0x7960], R16 ;  /* 0x0079601001007387 */ /* 0x0009f60000100a00 */
[----:B------:R-:W-:Y:S02]  /*a0590*/  @!UPT UIADD3 URZ, URZ, URZ, URZ ;  /* 0x0000003f3f3ff290 */ /* 0x000fe4000fffe03f */
[----:B------:R-:W-:Y:S01]  /*a05a0*/  IMAD.MOV.U32 R10, RZ, RZ, R30 ;  /* 0x000000ffff0a7224 */ /* 0x000fe200078e001e */
[----:B------:R-:W-:Y:S01]  /*a05b0*/  MOV R9, R29 ;  /* 0x0000001d00097202 */ /* 0x000fe20000000f00 */
[----:B------:R-:W-:Y:S02]  /*a05c0*/  IMAD.MOV.U32 R11, RZ, RZ, R31 ;  /* 0x000000ffff0b7224 */ /* 0x000fe400078e001f */
[----:B------:R-:W-:-:S03]  /*a05d0*/  IMAD.MOV.U32 R8, RZ, RZ, R28 ;  /* 0x000000ffff087224 */ /* 0x000fc600078e001c */
[----:B------:R-:W-:Y:S04]  /*a05e0*/  STL.64 [R1+0x7978], R10 ;  /* 0x0079780a01007387 */ /* 0x000fe80000100a00 */
[----:B------:R2:W-:Y:S04]  /*a05f0*/  STL.64 [R1+0x7970], R8 ;  /* 0x0079700801007387 */ /* 0x0005e80000100a00 */
[----:B------:R-:W3:Y:S04]  /*a0600*/  LDL.LU R128, [R1+0x30a0] ;  /* 0x0030a00001807983 */ /* 0x000ee80000300800 */
[----:B------:R-:W3:Y:S04]  /*a0610*/  LDL.LU R129, [R1+0x30a4] ;  /* 0x0030a40001817983 */ /* 0x000ee80000300800 */
[----:B------:R-:W3:Y:S04]  /*a0620*/  LDL.LU R130, [R1+0x30a8] ;  /* 0x0030a80001827983 */ /* 0x000ee80000300800 */
[----:B------:R-:W3:Y:S01]  /*a0630*/  LDL.LU R131, [R1+0x30ac] ;  /* 0x0030ac0001837983 */ /* 0x000ee20000300800 */
[----:B----4-:R-:W-:Y:S03]  /*a0640*/  HMMA.1688.F32.TF32 R16, R4, R200, R240 ;  /* 0x000000c80410723c */ /* 0x010fe600000810f0 */
[----:B------:R-:W4:Y:S04]  /*a0650*/  LDL.LU R136, [R1+0x3090] ;  /* 0x0030900001887983 */ /* 0x000f280000300800 */
[----:B------:R-:W4:Y:S04]  /*a0660*/  LDL.LU R137, [R1+0x3094] ;  /* 0x0030940001897983 */ /* 0x000f280000300800 */
[----:B------:R-:W4:Y:S04]  /*a0670*/  LDL.LU R138, [R1+0x3098] ;  /* 0x00309800018a7983 */ /* 0x000f280000300800 */
[----:B------:R-:W4:Y:S09]  /*a0680*/  LDL.LU R139, [R1+0x309c] ;  /* 0x00309c00018b7983 */ /* 0x000f320000300800 */
[----:B------:R-:W-:Y:S01]  /*a0690*/  IMAD.MOV.U32 R66, RZ, RZ, R18 ;  /* 0x000000ffff427224 */ /* 0x000fe200078e0012 */
[----:B------:R-:W-:Y:S01]  /*a06a0*/  MOV R67, R19 ;  /* 0x0000001300437202 */ /* 0x000fe20000000f00 */
[----:B------:R-:W-:Y:S01]  /*a06b0*/  IMAD.MOV.U32 R65, RZ, RZ, R17 ;  /* 0x000000ffff417224 */ /* 0x000fe200078e0011 */
[----:B------:R-:W-:-:S03]  /*a06c0*/  MOV R64, R16 ;  /* 0x0000001000407202 */ /* 0x000fc60000000f00 */
[----:B------:R-:W-:Y:S04]  /*a06d0*/  STL.64 [R1+0x7988], R66 ;  /* 0x0079884201007387 */ /* 0x000fe80000100a00 */
[----:B------:R-:W-:Y:S04]  /*a06e0*/  STL.64 [R1+0x7980], R64 ;  /* 0x0079804001007387 */ /* 0x000fe80000100a00 */
        /* <DEDUP_REMOVED lines=23> */
[----:B------:R-:W-:-:S02]  /*a0860*/  IMAD.MOV.U32 R61, RZ, RZ, R9 ;  /* 0x000000ffff3d7224 */ /* 0x000fc400078e0009 */
        /* <DEDUP_REMOVED lines=11> */
[----:B------:R-:W-:Y:S01]  /*a0920*/  MOV R52, R8 ;  /* 0x0000000800347202 */ /* 0x000fe20000000f00 */
[----:B------:R-:W-:Y:S01]  /*a0930*/  IMAD.MOV.U32 R53, RZ, RZ, R9 ;  /* 0x000000ffff357224 */ /* 0x000fe200078e0009 */
[----:B------:R-:W-:Y:S01]  /*a0940*/  MOV R55, R11 ;  /* 0x0000000b00377202 */ /* 0x000fe20000000f00 */
[----:B------:R-:W-:Y:S02]  /*a0950*/  IMAD.MOV.U32 R54, RZ, RZ, R10 ;  /* 0x000000ffff367224 */ /* 0x000fe400078e000a */
[C---:B------:R-:W-:Y:S11]  /*a0960*/  HMMA.1688.F32.TF32 R8, R4.reuse, R168, R148 ;  /* 0x000000a80408723c */ /* 0x040ff60000081094 */
[----:B------:R-:W-:Y:S11]  /*a0970*/  @!UPT UIADD3 URZ, URZ, URZ, URZ ;  /* 0x0000003f3f3ff290 */ /* 0x000ff6000fffe03f */
[----:B------:R-:W-:Y:S02]  /*a0980*/  @!UPT UIADD3 URZ, URZ, URZ, URZ ;  /* 0x0000003f3f3ff290 */ /* 0x000fe4000fffe03f */
[----:B------:R-:W-:Y:S01]  /*a0990*/  IMAD.MOV.U32 R48, RZ, RZ, R8 ;  /* 0x000000ffff307224 */ /* 0x000fe200078e0008 */
[----:B------:R-:W-:Y:S01]  /*a09a0*/  MOV R50, R10 ;  /* 0x0000000a00327202 */ /* 0x000fe20000000f00 */
[----:B------:R-:W-:Y:S02]  /*a09b0*/  IMAD.MOV.U32 R49, RZ, RZ, R9 ;  /* 0x000000ffff317224 */ /* 0x000fe400078e0009 */
[----:B------:R-:W-:Y:S01]  /*a09c0*/  IMAD.MOV.U32 R51, RZ, RZ, R11 ;  /* 0x000000ffff337224 */ /* 0x000fe200078e000b */
        /* <DEDUP_REMOVED lines=8> */
[C---:B--2---:R-:W-:Y:S08]  /*a0a50*/  HMMA.1688.F32.TF32 R8, R4.reuse, R164, R224 ;  /* 0x000000a40408723c */ /* 0x044ff000000810e0 */
[C---:B------:R-:W-:Y:S11]  /*a0a60*/  HMMA.1688.F32.TF32 R16, R4.reuse, R156, R240 ;  /* 0x0000009c0410723c */ /* 0x040ff600000810f0 */
[----:B------:R-:W-:Y:S05]  /*a0a70*/  @!UPT UIADD3 URZ, URZ, URZ, URZ ;  /* 0x0000003f3f3ff290 */ /* 0x000fea000fffe03f */
[----:B------:R-:W-:Y:S01]  /*a0a80*/  IMAD.MOV.U32 R44, RZ, RZ, R8 ;  /* 0x000000ffff2c7224 */ /* 0x000fe200078e0008 */
[----:B------:R-:W-:Y:S01]  /*a0a90*/  MOV R45, R9 ;  /* 0x00000009002d7202 */ /* 0x000fe20000000f00 */
[----:B------:R-:W-:Y:S02]  /*a0aa0*/  IMAD.MOV.U32 R46, RZ, RZ, R10 ;  /* 0x000000ffff2e7224 */ /* 0x000fe400078e000a */
[----:B------:R-:W-:Y:S01]  /*a0ab0*/  IMAD.MOV.U32 R47, RZ, RZ, R11 ;  /* 0x000000ffff2f7224 */ /* 0x000fe200078e000b */
[C---:B------:R-:W-:Y:S08]  /*a0ac0*/  HMMA.1688.F32.TF32 R28, R4.reuse, R160, R236 ;  /* 0x000000a0041c723c */ /* 0x040ff000000810ec */
[C---:B------:R-:W-:Y:S01]  /*a0ad0*/  HMMA.1688.F32.TF32 R8, R4.reuse, R152, R232 ;  /* 0x000000980408723c */ /* 0x040fe200000810e8 */
[----:B------:R-:W-:Y:S04]  /*a0ae0*/  STL.64 [R1+0x79d8], R46 ;  /* 0x0079d82e01007387 */ /* 0x000fe80000100a00 */
[----:B------:R-:W-:Y:S10]  /*a0af0*/  STL.64 [R1+0x79d0], R44 ;  /* 0x0079d02c01007387 */ /* 0x000ff40000100a00 */
[----:B------:R2:W-:Y:S04]  /*a0b00*/  STL.64 [R1+0xdf0], R28 ;  /* 0x000df01c01007387 */ /* 0x0005e80000100a00 */
[----:B------:R3:W-:Y:S04]  /*a0b10*/  STL.64 [R1+0xdf8], R30 ;  /* 0x000df81e01007387 */ /* 0x0007e80000100a00 */
        /* <DEDUP_REMOVED lines=113> */
[C---:B------:R-:W-:Y:S11]  /*a1230*/  HMMA.1688.F32.TF32 R48, R4.reuse, R72, R52 ;  /* 0x000000480430723c */ /* 0x040ff60000081034 */
[----:B------:R-:W-:Y:S04]  /*a1240*/  @!UPT UIADD3 URZ, URZ, URZ, URZ ;  /* 0x0000003f3f3ff290 */ /* 0x000fe8000fffe03f */
[----:B------:R-:W-:Y:S04]  /*a1250*/  STL.64 [R1+0xdc0], R44 ;  /* 0x000dc02c01007387 */ /* 0x000fe80000100a00 */
[----:B------:R3:W-:Y:S02]  /*a1260*/  STL.64 [R1+0xdc8], R46 ;  /* 0x000dc82e01007387 */ /* 0x0007e40000100a00 */
[C---:B---3--:R-:W-:Y:S02]  /*a1270*/  HMMA.1688.F32.TF32 R44, R4.reuse, R208, R56 ;  /* 0x000000d0042c723c */ /* 0x048fe40000081038 */
[----:B------:R-:W-:Y:S04]  /*a1280*/  STL.64 [R1+0xdb0], R48 ;  /* 0x000db03001007387 */ /* 0x000fe80000100a00 */
[----:B------:R1:W-:Y:S02]  /*a1290*/  STL.64 [R1+0xdb8], R50 ;  /* 0x000db83201007387 */ /* 0x0003e40000100a00 */
[C---:B------:R-:W-:Y:S08]  /*a12a0*/  HMMA.1688.F32.TF32 R52, R4.reuse, R144, R60 ;  /* 0x000000900434723c */ /* 0x040ff0000008103c */
[C---:B-1----:R-:W-:Y:S07]  /*a12b0*/  HMMA.1688.F32.TF32 R48, R4.reuse, R140, R64 ;  /* 0x0000008c0430723c */ /* 0x042fee0000081040 */
[----:B------:R-:W-:Y:S04]  /*a12c0*/  STL.64 [R1+0xda0], R44 ;  /* 0x000da02c01007387 */ /* 0x000fe80000100a00 */
[----:B------:R1:W-:Y:S01]  /*a12d0*/  STL.64 [R1+0xda8], R46 ;  /* 0x000da82e01007387 */ /* 0x0003e20000100a00 */
        /* <DEDUP_REMOVED lines=15> */
[C---:B----4-:R-:W-:Y:S07]  /*a13d0*/  HMMA.1688.F32.TF32 R8, R4.reuse, R88, R32 ;  /* 0x000000580408723c */ /* 0x050fee0000081020 */
        /* <DEDUP_REMOVED lines=19> */
[----:B------:R-:W-:Y:S01]  /*a1510*/  STL.64 [R1+0xce8], R34 ;  /* 0x000ce82201007387 */ /* 0x000fe20000100a00 */
        /* <DEDUP_REMOVED lines=30> */
[C---:B------:R-:W-:Y:S11]  /*a1700*/  HMMA.1688.F32.TF32 R8, R12.reuse, R184, R240 ;  /* 0x000000b80c08723c */ /* 0x040ff600000810f0 */
[----:B------:R-:W-:Y:S04]  /*a1710*/  @!UPT UIADD3 URZ, URZ, URZ, URZ ;  /* 0x0000003f3f3ff290 */ /* 0x000fe8000fffe03f */
[----:B------:R-:W-:Y:S04]  /*a1720*/  STL.64 [R1+0x420], R4 ;  /* 0x0004200401007387 */ /* 0x000fe80000100a00 */
[----:B------:R1:W-:Y:S04]  /*a1730*/  STL.64 [R1+0x428], R6 ;  /* 0x0004280601007387 */ /* 0x0003e80000100a00 */
[----:B------:R-:W2:Y:S01]  /*a1740*/  LDL.LU R240, [R1+0x2d90] ;  /* 0x002d900001f07983 */ /* 0x000ea20000300800 */
[C---:B-1----:R-:W-:Y:S03]  /*a1750*/  HMMA.1688.F32.TF32 R4, R12.reuse, R124, R232 ;  /* 0x0000007c0c04723c */ /* 0x042fe600000810e8 */
[----:B------:R1:W-:Y:S04]  /*a1760*/  STL.64 [R1+0x410], R8 ;  /* 0x0004100801007387 */ /* 0x0003e80000100a00 */
[----:B------:R3:W-:Y:S11]  /*a1770*/  STL.64 [R1+0x418], R10 ;  /* 0x0004180a01007387 */ /* 0x0007f60000100a00 */
[----:B------:R-:W-:Y:S05]  /*a1780*/  @!UPT UIADD3 URZ, URZ, URZ, URZ ;  /* 0x0000003f3f3ff290 */ /* 0x000fea000fffe03f */
        /* <DEDUP_REMOVED lines=63> */
[----:B---3--:R-:W3:Y:S04]  /*a1b80*/  LDL.LU R10, [R1+0x2ed8] ;  /* 0x002ed800010a7983 */ /* 0x008ee80000300800 */
        /* <DEDUP_REMOVED lines=48> */
[C---:B------:R-:W-:Y:S07]  /*a1e90*/  HMMA.1688.F32.TF32 R48, R12.reuse, R160, R56 ;  /* 0x000000a00c30723c */ /* 0x040fee0000081038 */
[----:B------:R-:W-:Y:S04]  /*a1ea0*/  STL.64 [R1+0x3f0], R44 ;  /* 0x0003f02c01007387 */ /* 0x000fe80000100a00 */
[----:B------:R1:W-:Y:S02]  /*a1eb0*/  STL.64 [R1+0x3f8], R46 ;  /* 0x0003f82e01007387 */ /* 0x0003e40000100a00 */
[C---:B-1----:R-:W-:Y:S02]  /*a1ec0*/  HMMA.1688.F32.TF32 R44, R12.reuse, R156, R60 ;  /* 0x0000009c0c2c723c */ /* 0x042fe4000008103c */
[----:B------:R-:W-:Y:S04]  /*a1ed0*/  STL.64 [R1+0x3e0], R4 ;  /* 0x0003e00401007387 */ /* 0x000fe80000100a00 */
[----:B------:R-:W-:Y:S04]  /*a1ee0*/  STL.64 [R1+0x3e8], R6 ;  /* 0x0003e80601007387 */ /* 0x000fe80000100a00 */
[----:B------:R-:W-:Y:S04]  /*a1ef0*/  STL.64 [R1+0x3d0], R48 ;  /* 0x0003d03001007387 */ /* 0x000fe80000100a00 */
[----:B------:R-:W-:Y:S01]  /*a1f00*/  STL.64 [R1+0x3d8], R50 ;  /* 0x0003d83201007387 */ /* 0x000fe20000100a00 */
[C---:B------:R-:W-:Y:S03]  /*a1f10*/  HMMA.1688.F32.TF32 R8, R12.reuse, R68, R8 ;  /* 0x000000440c08723c */ /* 0x040fe60000081008 */
[----:B------:R-:W-:Y:S04]  /*a1f20*/  LDS R4, [R2+0x10180] ;  /* 0x0101800002047984 */ /* 0x000fe80000000800 */
[----:B------:R-:W-:Y:S04]  /*a1f30*/  LDS R6, [R2+0x12180] ;  /* 0x0121800002067984 */ /* 0x000fe80000000800 */
[----:B------:R-:W-:Y:S04]  /*a1f40*/  STL.64 [R1+0x3c0], R44 ;  /* 0x0003c02c01007387 */ /* 0x000fe80000100a00 */
[----:B------:R1:W-:Y:S04]  /*a1f50*/  STL.64 [R1+0x3c8], R46 ;  /* 0x0003c82e01007387 */ /* 0x0003e80000100a00 */
[----:B------:R-:W-:Y:S04]  /*a1f60*/  LDS R5, [R0+0x10180] ;  /* 0x0101800000057984 */ /* 0x000fe80000000800 */
[----:B------:R-:W2:Y:S01]  /*a1f70*/  LDS R7, [R0+0x12180] ;  /* 0x0121800000077984 */ /* 0x000ea20000000800 */
[C---:B-1----:R-:W-:Y:S11]  /*a1f80*/  HMMA.1688.F32.TF32 R44, R12.reuse, R152, R64 ;  /* 0x000000980c2c723c */ /* 0x042ff60000081040 */
[----:B------:R-:W-:Y:S11]  /*a1f90*/  @!UPT UIADD3 URZ, URZ, URZ, URZ ;  /* 0x0000003f3f3ff290 */ /* 0x000ff6000fffe03f */
[----:B------:R-:W-:Y:S01]  /*a1fa0*/  @!UPT UIADD3 URZ, URZ, URZ, URZ ;  /* 0x0000003f3f3ff290 */ /* 0x000fe2000fffe03f */
[----:B------:R-:W-:Y:S04]  /*a1fb0*/  STL.64 [R1+0xc70], R44 ;  /* 0x000c702c01007387 */ /* 0x000fe80000100a00 */
[----:B------:R1:W-:Y:S04]  /*a1fc0*/  STL.64 [R1+0xc78], R46 ;  /* 0x000c782e01007387 */ /* 0x0003e80000100a00 */
[----:B------:R-:W-:Y:S04]  /*a1fd0*/  STL.64 [R1+0xc60], R8 ;  /* 0x000c600801007387 */ /* 0x000fe80000100a00 */
[----:B------:R3:W-:Y:S01]  /*a1fe0*/  STL.64 [R1+0xc68], R10 ;  /* 0x000c680a01007387 */ /* 0x0007e20000100a00 */
[C---:B-1----:R-:W-:Y:S08]  /*a1ff0*/  HMMA.1688.F32.TF32 R44, R12.reuse, R72, R16 ;  /* 0x000000480c2c723c */ /* 0x042ff00000081010 */
[C---:B------:R-:W-:Y:S08]  /*a2000*/  HMMA.1688.F32.TF32 R16, R12.reuse, R208, R76 ;  /* 0x000000d00c10723c */ /* 0x040ff0000008104c */
[C---:B---3--:R-:W-:Y:S07]  /*a2010*/  HMMA.1688.F32.TF32 R8, R12.reuse, R144, R80 ;  /* 0x000000900c08723c */ /* 0x048fee0000081050 */
        /* <DEDUP_REMOVED lines=17> */
[C---:B---3--:R-:W-:Y:S01]  /*a2130*/  HMMA.1688.F32.TF32 R8, R12.reuse, R24, R244 ;  /* 0x000000180c08723c */ /* 0x048fe200000810f4 */
[----:B------:R-:W-:Y:S04]  /*a2140*/  STL.64 [R1+0xbf0], R32 ;  /* 0x000bf02001007387 */ /* 0x000fe80000100a00 */
[----:B------:R-:W-:Y:S10]  /*a2150*/  STL.64 [R1+0xbf8], R34 ;  /* 0x000bf82201007387 */ /* 0x000ff40000100a00 */
[----:B------:R-:W-:Y:S04]  /*a2160*/  STL.64 [R1+0xbe0], R16 ;  /* 0x000be01001007387 */ /* 0x000fe80000100a00 */
[----:B------:R1:W-:Y:S04]  /*a2170*/  STL.64 [R1+0xbe8], R18 ;  /* 0x000be81201007387 */ /* 0x0003e80000100a00 */
[----:B------:R-:W-:Y:S04]  /*a2180*/  STL.64 [R1+0xbd0], R8 ;  /* 0x000bd00801007387 */ /* 0x000fe80000100a00 */
[----:B------:R3:W-:Y:S01]  /*a2190*/  STL.64 [R1+0xbd8], R10 ;  /* 0x000bd80a01007387 */ /* 0x0007e20000100a00 */
[C---:B-1----:R-:W-:Y:S08]  /*a21a0*/  HMMA.1688.F32.TF32 R16, R12.reuse, R96, R216 ;  /* 0x000000600c10723c */ /* 0x042ff000000810d8 */
[C---:B---3--:R-:W-:Y:S01]  /*a21b0*/  HMMA.1688.F32.TF32 R8, R12.reuse, R20, R220 ;  /* 0x000000140c08723c */ /* 0x048fe200000810dc */
        /* <DEDUP_REMOVED lines=30> */
[----:B------:R-:W-:Y:S04]  /*a23a0*/  LDS R12, [R2+0x10200] ;  /* 0x01020000020c7984 */ /* 0x000fe80000000800 */
        /* <DEDUP_REMOVED lines=53> */
[----:B------:R-:W2:Y:S03]  /*a2700*/  LDL.LU R86, [R1+0x2cb8] ;  /* 0x002cb80001567983 */ /* 0x000ea60000300800 */
[----:B------:R-:W2:Y:S01]  /*a2710*/  LDL.LU R87, [R1+0x2cbc] ;  /* 0x002cbc0001577983 */ /* 0x000ea20000300800 */
[----:B------:R-:W2:Y:S02]  /*a2720*/  LDL.LU R80, [R1+0x2cc0] ;  /* 0x002cc00001507983 */ /* 0x000ea40000300800 */
[----:B------:R-:W2:Y:S02]  /*a2730*/  LDL.LU R81, [R1+0x2cc4] ;  /* 0x002cc40001517983 */ /* 0x000ea40000300800 */
[----:B------:R-:W2:Y:S01]  /*a2740*/  LDL.LU R82, [R1+0x2cc8] ;  /* 0x002cc80001527983 */ /* 0x000ea20000300800 */
[----:B------:R-:W2:Y:S01]  /*a2750*/  LDL.LU R83, [R1+0x2ccc] ;  /* 0x002ccc0001537983 */ /* 0x000ea20000300800 */
[----:B------:R-:W2:Y:S02]  /*a2760*/  LDL.LU R76, [R1+0x2cd0] ;  /* 0x002cd000014c7983 */ /* 0x000ea40000300800 */
[----:B------:R-:W2:Y:S02]  /*a2770*/  LDL.LU R77, [R1+0x2cd4] ;  /* 0x002cd400014d7983 */ /* 0x000ea40000300800 */
[----:B------:R-:W2:Y:S01]  /*a2780*/  LDL.LU R78, [R1+0x2cd8] ;  /* 0x002cd800014e7983 */ /* 0x000ea20000300800 */
[----:B------:R-:W2:Y:S01]  /*a2790*/  LDL.LU R79, [R1+0x2cdc] ;  /* 0x002cdc00014f7983 */ /* 0x000ea20000300800 */
[----:B-1----:R-:W2:Y:S02]  /*a27a0*/  LDL.LU R8, [R1+0x2cf0] ;  /* 0x002cf00001087983 */ /* 0x002ea40000300800 */
[----:B------:R-:W2:Y:S02]  /*a27b0*/  LDL.LU R9, [R1+0x2cf4] ;  /* 0x002cf40001097983 */ /* 0x000ea40000300800 */
[----:B----4-:R-:W4:Y:S01]  /*a27c0*/  LDL.LU R10, [R1+0x2cf8] ;  /* 0x002cf800010a7983 */ /* 0x010f220000300800 */
[----:B------:R-:W4:Y:S01]  /*a27d0*/  LDL.LU R11, [R1+0x2cfc] ;  /* 0x002cfc00010b7983 */ /* 0x000f220000300800 */
        /* <DEDUP_REMOVED lines=28> */
[----:B------:R-:W3:Y:S02]  /*a29a0*/  LDL.LU R244, [R1+0x2d60] ;  /* 0x002d600001f47983 */ /* 0x000ee40000300800 */
[----:B------:R-:W3:Y:S02]  /*a29b0*/  LDL.LU R245, [R1+0x2d64] ;  /* 0x002d640001f57983 */ /* 0x000ee40000300800 */
[----:B------:R-:W3:Y:S01]  /*a29c0*/  LDL.LU R246, [R1+0x2d68] ;  /* 0x002d680001f67983 */ /* 0x000ee20000300800 */
[----:B------:R-:W3:Y:S01]  /*a29d0*/  LDL.LU R247, [R1+0x2d6c] ;  /* 0x002d6c0001f77983 */ /* 0x000ee20000300800 */
        /* <DEDUP_REMOVED lines=23> */
[----:B------:R-:W3:Y:S04]  /*a2b50*/  LDL.LU R227, [R1+0x38c] ;  /* 0x00038c0001e37983 */ /* 0x000ee80000300800 */
[----:B------:R-:W-:Y:S04]  /*a2b60*/  LDS R14, [R2+0x12200] ;  /* 0x01220000020e7984 */ /* 0x000fe80000000800 */
[----:B------:R-:W-:Y:S04]  /*a2b70*/  LDS R13, [R0+0x10200] ;  /* 0x01020000000d7984 */ /* 0x000fe80000000800 */
[----:B------:R-:W1:Y:S01]  /*a2b80*/  LDS R15, [R0+0x12200] ;  /* 0x01220000000f7984 */ /* 0x000e620000000800 */
[C---:B--2---:R-:W-:Y:S11]  /*a2b90*/  HMMA.1688.F32.TF32 R200, R4.reuse, R212, R200 ;  /* 0x000000d404c8723c */ /* 0x044ff600000810c8 */
[----:B------:R-:W-:Y:S11]  /*a2ba0*/  @!UPT UIADD3 URZ, URZ, URZ, URZ ;  /* 0x0000003f3f3ff290 */ /* 0x000ff6000fffe03f */
[----:B------:R-:W-:Y:S01]  /*a2bb0*/  @!UPT UIADD3 URZ, URZ, URZ, URZ ;  /* 0x0000003f3f3ff290 */ /* 0x000fe2000fffe03f */
[----:B------:R-:W-:Y:S01]  /*a2bc0*/  STL.64 [R1+0xb10], R200 ;  /* 0x000b10c801007387 */ /* 0x000fe20000100a00 */
[----:B------:R2:W-:Y:S03]  /*a2bd0*/  STL.64 [R1+0xb18], R202 ;  /* 0x000b18ca01007387 */ /* 0x0005e60000100a00 */
[----:B--2---:R-:W2:Y:S01]  /*a2be0*/  LDL.LU.64 R202, [R1+0x7ab0] ;  /* 0x007ab00001ca7983 */ /* 0x004ea20000300a00 */
[----:B------:R-:W2:Y:S02]  /*a2bf0*/  LDL.LU.64 R200, [R1+0x7aa8] ;  /* 0x007aa80001c87983 */ /* 0x000ea40000300a00 */
[C---:B--2---:R-:W-:Y:S11]  /*a2c00*/  HMMA.1688.F32.TF32 R192, R4.reuse, R200, R192 ;  /* 0x000000c804c0723c */ /* 0x044ff600000810c0 */
[----:B------:R-:W-:Y:S11]  /*a2c10*/  @!UPT UIADD3 URZ, URZ, URZ, URZ ;  /* 0x0000003f3f3ff290 */ /* 0x000ff6000fffe03f */
[----:B------:R-:W-:Y:S01]  /*a2c20*/  @!UPT UIADD3 URZ, URZ, URZ, URZ ;  /* 0x0000003f3f3ff290 */ /* 0x000fe2000fffe03f */
[----:B------:R-:W-:Y:S01]  /*a2c30*/  STL.64 [R1+0xb00], R192 ;  /* 0x000b00c001007387 */ /* 0x000fe20000100a00 */
[----:B------:R2:W-:Y:S03]  /*a2c40*/  STL.64 [R1+0xb08], R194 ;  /* 0x000b08c201007387 */ /* 0x0005e60000100a00 */
[----:B--2---:R-:W2:Y:S01]  /*a2c50*/  LDL.LU.64 R194, [R1+0x7aa0] ;  /* 0x007aa00001c27983 */ /* 0x004ea20000300a00 */
[----:B------:R-:W2:Y:S01]  /*a2c60*/  LDL.LU.64 R192, [R1+0x7a98] ;  /* 0x007a980001c07983 */ /* 0x000ea20000300a00 */
[C---:B------:R-:W-:Y:S08]  /*a2c70*/  HMMA.1688.F32.TF32 R44, R4.reuse, R184, R44 ;  /* 0x000000b8042c723c */ /* 0x040ff0000008102c */
[C---:B---3--:R-:W-:Y:S08]  /*a2c80*/  HMMA.1688.F32.TF32 R16, R4.reuse, R68, R16 ;  /* 0x000000440410723c */ /* 0x048ff00000081010 */
[C---:B------:R-:W-:Y:S08]  /*a2c90*/  HMMA.1688.F32.TF32 R28, R4.reuse, R104, R28 ;  /* 0x00000068041c723c */ /* 0x040ff0000008101c */
[C---:B--2---:R-:W-:Y:S11]  /*a2ca0*/  HMMA.1688.F32.TF32 R244, R4.reuse, R192, R244 ;  /* 0x000000c004f4723c */ /* 0x044ff600000810f4 */
[----:B------:R-:W-:Y:S11]  /*a2cb0*/  @!UPT UIADD3 URZ, URZ, URZ, URZ ;  /* 0x0000003f3f3ff290 */ /* 0x000ff6000fffe03f */
[----:B------:R-:W-:Y:S01]  /*a2cc0*/  @!UPT UIADD3 URZ, URZ, URZ, URZ ;  /* 0x0000003f3f3ff290 */ /* 0x000fe2000fffe03f */
[----:B------:R-:W-:Y:S01]  /*a2cd0*/  STL.64 [R1+0xaf0], R244 ;  /* 0x000af0f401007387 */ /* 0x000fe20000100a00 */
[----:B------:R2:W-:Y:S03]  /*a2ce0*/  STL.64 [R1+0xaf8], R246 ;  /* 0x000af8f601007387 */ /* 0x0005e60000100a00 */
[----:B--2---:R-:W2:Y:S01]  /*a2cf0*/  LDL.LU.64 R246, [R1+0x7a90] ;  /* 0x007a900001f67983 */ /* 0x004ea20000300a00 */
[----:B------:R-:W3:Y:S02]  /*a2d00*/  LDL.LU R244, [R1+0x7a88] ;  /* 0x007a880001f47983 */ /* 0x000ee40000300800 */
[----:B------:R-:W-:Y:S02]  /*a2d10*/  STL.64 [R1+0xae0], R44 ;  /* 0x000ae02c01007387 */ /* 0x000fe40000100a00 */
[----:B------:R1:W-:Y:S02]  /*a2d20*/  STL.64 [R1+0xae8], R46 ;  /* 0x000ae82e01007387 */ /* 0x0003e40000100a00 */
[C---:B-1----:R-:W-:Y:S08]  /*a2d30*/  HMMA.1688.F32.TF32 R44, R4.reuse, R124, R48 ;  /* 0x0000007c042c723c */ /* 0x042ff00000081030 */
[C---:B------:R-:W-:Y:S11]  /*a2d40*/  HMMA.1688.F32.TF32 R48, R4.reuse, R168, R52 ;  /* 0x000000a80430723c */ /* 0x040ff60000081034 */
[----:B------:R-:W-:Y:S04]  /*a2d50*/  @!UPT UIADD3 URZ, URZ, URZ, URZ ;  /* 0x0000003f3f3ff290 */ /* 0x000fe8000fffe03f */
[----:B------:R-:W-:Y:S01]  /*a2d60*/  STL.64 [R1+0xad0], R44 ;  /* 0x000ad02c01007387 */ /* 0x000fe20000100a00 */
[----:B------:R1:W-:Y:S02]  /*a2d70*/  STL.64 [R1+0xad8], R46 ;  /* 0x000ad82e01007387 */ /* 0x0003e40000100a00 */
[C---:B-1----:R-:W-:Y:S08]  /*a2d80*/  HMMA.1688.F32.TF32 R44, R4.reuse, R164, R56 ;  /* 0x000000a4042c723c */ /* 0x042ff00000081038 */
[C---:B------:R-:W-:Y:S01]  /*a2d90*/  HMMA.1688.F32.TF32 R52, R4.reuse, R160, R60 ;  /* 0x000000a00434723c */ /* 0x040fe2000008103c */
[----:B------:R-:W-:Y:S01]  /*a2da0*/  STL.64 [R1+0xac0], R48 ;  /* 0x000ac03001007387 */ /* 0x000fe20000100a00 */
[----:B------:R1:W-:Y:S06]  /*a2db0*/  STL.64 [R1+0xac8], R50 ;  /* 0x000ac83201007387 */ /* 0x0003ec0000100a00 */
[C---:B-1----:R-:W-:Y:S07]  /*a2dc0*/  HMMA.1688.F32.TF32 R48, R4.reuse, R156, R64 ;  /* 0x0000009c0430723c */ /* 0x042fee0000081040 */
[----:B------:R-:W-:Y:S01]  /*a2dd0*/  STL.64 [R1+0xab0], R44 ;  /* 0x000ab02c01007387 */ /* 0x000fe20000100a00 */
[----:B------:R4:W-:Y:S02]  /*a2de0*/  STL.64 [R1+0xab8], R46 ;  /* 0x000ab82e01007387 */ /* 0x0009e40000100a00 */
[C---:B----4-:R-:W-:Y:S08]  /*a2df0*/  HMMA.1688.F32.TF32 R44, R4.reuse, R152, R8 ;  /* 0x00000098042c723c */ /* 0x050ff00000081008 */
[C---:B------:R-:W-:Y:S01]  /*a2e00*/  HMMA.1688.F32.TF32 R8, R4.reuse, R72, R76 ;  /* 0x000000480408723c */ /* 0x040fe2000008104c */
[----:B------:R-:W-:Y:S01]  /*a2e10*/  STL.64 [R1+0xaa0], R52 ;  /* 0x000aa03401007387 */ /* 0x000fe20000100a00 */
[----:B------:R-:W-:Y:S03]  /*a2e20*/  STL.64 [R1+0xaa8], R54 ;  /* 0x000aa83601007387 */ /* 0x000fe60000100a00 */
[----:B------:R-:W-:Y:S02]  /*a2e30*/  STL.64 [R1+0xa90], R48 ;  /* 0x000a903001007387 */ /* 0x000fe40000100a00 */
[----:B------:R-:W-:Y:S08]  /*a2e40*/  STL.64 [R1+0xa98], R50 ;  /* 0x000a983201007387 */ /* 0x000ff00000100a00 */
[----:B------:R-:W-:Y:S01]  /*a2e50*/  STL.64 [R1+0xa80], R44 ;  /* 0x000a802c01007387 */ /* 0x000fe20000100a00 */
[----:B------:R1:W-:Y:S02]  /*a2e60*/  STL.64 [R1+0xa88], R46 ;  /* 0x000a882e01007387 */ /* 0x0003e40000100a00 */
[----:B------:R-:W-:Y:S02]  /*a2e70*/  STL.64 [R1+0xa70], R16 ;  /* 0x000a701001007387 */ /* 0x000fe40000100a00 */
[----:B------:R4:W-:Y:S03]  /*a2e80*/  STL.64 [R1+0xa78], R18 ;  /* 0x000a781201007387 */ /* 0x0009e60000100a00 */
[----:B------:R-:W-:Y:S01]  /*a2e90*/  STL.64 [R1+0xa60], R8 ;  /* 0x000a600801007387 */ /* 0x000fe20000100a00 */
[----:B------:R4:W-:Y:S01]  /*a2ea0*/  STL.64 [R1+0xa68], R10 ;  /* 0x000a680a01007387 */ /* 0x0009e20000100a00 */
[C---:B-1----:R-:W-:Y:S08]  /*a2eb0*/  HMMA.1688.F32.TF32 R44, R4.reuse, R208, R80 ;  /* 0x000000d0042c723c */ /* 0x042ff00000081050 */
[C---:B----4-:R-:W-:Y:S08]  /*a2ec0*/  HMMA.1688.F32.TF32 R16, R4.reuse, R144, R84 ;  /* 0x000000900410723c */ /* 0x050ff00000081054 */
[C---:B------:R-:W-:Y:S08]  /*a2ed0*/  HMMA.1688.F32.TF32 R8, R4.reuse, R140, R32 ;  /* 0x0000008c0408723c */ /* 0x040ff00000081020 */
[C---:B------:R-:W-:Y:S01]  /*a2ee0*/  HMMA.1688.F32.TF32 R32, R4.reuse, R172, R40 ;  /* 0x000000ac0420723c */ /* 0x040fe20000081028 */
[----:B------:R-:W-:Y:S01]  /*a2ef0*/  STL.64 [R1+0xa50], R44 ;  /* 0x000a502c01007387 */ /* 0x000fe20000100a00 */
[----:B------:R-:W-:Y:S05]  /*a2f00*/  STL.64 [R1+0xa58], R46 ;  /* 0x000a582e01007387 */ /* 0x000fea0000100a00 */
[----:B------:R-:W-:Y:S02]  /*a2f10*/  STL.64 [R1+0xa40], R16 ;  /* 0x000a401001007387 */ /* 0x000fe40000100a00 */
[----:B------:R1:W-:Y:S06]  /*a2f20*/  STL.64 [R1+0xa48], R18 ;  /* 0x000a481201007387 */ /* 0x0003ec0000100a00 */
[----:B------:R-:W-:Y:S01]  /*a2f30*/  STL.64 [R1+0xa30], R8 ;  /* 0x000a300801007387 */ /* 0x000fe20000100a00 */
[----:B------:R4:W-:Y:S01]  /*a2f40*/  STL.64 [R1+0xa38], R10 ;  /* 0x000a380a01007387 */ /* 0x0009e20000100a00 */
[C---:B-1----:R-:W-:Y:S08]  /*a2f50*/  HMMA.1688.F32.TF32 R16, R4.reuse, R112, R92 ;  /* 0x000000700410723c */ /* 0x042ff0000008105c */
[C---:B----4-:R-:W-:Y:S01]  /*a2f60*/  HMMA.1688.F32.TF32 R8, R4.reuse, R108, R100 ;  /* 0x0000006c0408723c */ /* 0x050fe20000081064 */
[----:B------:R-:W-:Y:S01]  /*a2f70*/  STL.64 [R1+0xa20], R32 ;  /* 0x000a202001007387 */ /* 0x000fe20000100a00 */
[----:B------:R-:W-:Y:S11]  /*a2f80*/  STL.64 [R1+0xa28], R34 ;  /* 0x000a282201007387 */ /* 0x000ff60000100a00 */
[----:B------:R-:W-:Y:S02]  /*a2f90*/  @!UPT UIADD3 URZ, URZ, URZ, URZ ;  /* 0x0000003f3f3ff290 */ /* 0x000fe4000fffe03f */
[----:B------:R-:W-:Y:S01]  /*a2fa0*/  STL.64 [R1+0xa10], R16 ;  /* 0x000a101001007387 */ /* 0x000fe20000100a00 */
[----:B------:R1:W-:Y:S07]  /*a2fb0*/  STL.64 [R1+0xa18], R18 ;  /* 0x000a181201007387 */ /* 0x0003ee0000100a00 */
[----:B------:R-:W-:Y:S02]  /*a2fc0*/  STL.64 [R1+0xa00], R8 ;  /* 0x000a000801007387 */ /* 0x000fe40000100a00 */
[----:B------:R4:W-:Y:S01]  /*a2fd0*/  STL.64 [R1+0xa08], R10 ;  /* 0x000a080a01007387 */ /* 0x0009e20000100a00 */
[C---:B-1----:R-:W-:Y:S08]  /*a2fe0*/  HMMA.1688.F32.TF32 R16, R4.reuse, R24, R216 ;  /* 0x000000180410723c */ /* 0x042ff000000810d8 */
[C---:B----4-:R-:W-:Y:S01]  /*a2ff0*/  HMMA.1688.F32.TF32 R8, R4.reuse, R88, R220 ;  /* 0x000000580408723c */ /* 0x050fe200000810dc */
[----:B------:R-:W-:Y:S01]  /*a3000*/  STL.64 [R1+0x9f0], R28 ;  /* 0x0009f01c01007387 */ /* 0x000fe20000100a00 */
[----:B------:R1:W-:Y:S06]  /*a3010*/  STL.64 [R1+0x9f8], R30 ;  /* 0x0009f81e01007387 */ /* 0x0003ec0000100a00 */
[C---:B-1----:R-:W-:Y:S07]  /*a3020*/  HMMA.1688.F32.TF32 R28, R4.reuse, R96, R228 ;  /* 0x00000060041c723c */ /* 0x042fee00000810e4 */
        /* <DEDUP_REMOVED lines=24> */
[----:B------:R1:W-:Y:S01]  /*a31b0*/  STL.64 [R1+0x960], R28 ;  /* 0x0009601c01007387 */ /* 0x0003e20000100a00 */
[----:B------:R4:W-:Y:S02]  /*a31c0*/  STL.64 [R1+0x968], R30 ;  /* 0x0009681e01007387 */ /* 0x0009e40000100a00 */
[----:B------:R-:W2:Y:S11]  /*a31d0*/  LDL.LU R240, [R1+0x2b20] ;  /* 0x002b200001f07983 */ /* 0x000eb60000300800 */
[----:B------:R1:W-:Y:S01]  /*a31e0*/  STL.64 [R1+0x950], R16 ;  /* 0x0009501001007387 */ /* 0x0003e20000100a00 */
[----:B------:R1:W-:Y:S07]  /*a31f0*/  STL.64 [R1+0x958], R18 ;  /* 0x0009581201007387 */ /* 0x0003ee0000100a00 */
[----:B------:R1:W-:Y:S02]  /*a3200*/  STL.64 [R1+0x940], R8 ;  /* 0x0009400801007387 */ /* 0x0003e40000100a00 */
[----:B------:R1:W-:Y:S01]  /*a3210*/  STL.64 [R1+0x948], R10 ;  /* 0x0009480a01007387 */ /* 0x0003e20000100a00 */
        /* <DEDUP_REMOVED lines=31> */
[----:B-1----:R-:W2:Y:S01]  /*a3410*/  LDL.LU R28, [R1+0x2bc0] ;  /* 0x002bc000011c7983 */ /* 0x002ea20000300800 */
[----:B------:R-:W2:Y:S01]  /*a3420*/  LDL.LU R29, [R1+0x2bc4] ;  /* 0x002bc400011d7983 */ /* 0x000ea20000300800 */
[----:B----4-:R-:W2:Y:S02]  /*a3430*/  LDL.LU R30, [R1+0x2bc8] ;  /* 0x002bc800011e7983 */ /* 0x010ea40000300800 */
[----:B------:R-:W2:Y:S02]  /*a3440*/  LDL.LU R31, [R1+0x2bcc] ;  /* 0x002bcc00011f7983 */ /* 0x000ea40000300800 */
[----:B------:R-:W4:Y:S01]  /*a3450*/  LDL.LU R92, [R1+0x2be0] ;  /* 0x002be000015c7983 */ /* 0x000f220000300800 */
[----:B------:R-:W4:Y:S01]  /*a3460*/  LDL.LU R93, [R1+0x2be4] ;  /* 0x002be400015d7983 */ /* 0x000f220000300800 */
[----:B------:R-:W4:Y:S02]  /*a3470*/  LDL.LU R94, [R1+0x2be8] ;  /* 0x002be800015e7983 */ /* 0x000f240000300800 */
[----:B------:R-:W4:Y:S02]  /*a3480*/  LDL.LU R95, [R1+0x2bec] ;  /* 0x002bec00015f7983 */ /* 0x000f240000300800 */
        /* <DEDUP_REMOVED lines=36> */
[----:B------:R-:W3:Y:S01]  /*a36d0*/  LDL.LU R52, [R1+0x110] ;  /* 0x0001100001347983 */ /* 0x000ee20000300800 */
[----:B------:R-:W3:Y:S01]  /*a36e0*/  LDL.LU R53, [R1+0x114] ;  /* 0x0001140001357983 */ /* 0x000ee20000300800 */
[----:B------:R-:W3:Y:S02]  /*a36f0*/  LDL.LU R54, [R1+0x118] ;  /* 0x0001180001367983 */ /* 0x000ee40000300800 */
[----:B------:R-:W3:Y:S02]  /*a3700*/  LDL.LU R55, [R1+0x11c] ;  /* 0x00011c0001377983 */ /* 0x000ee40000300800 */
[----:B------:R-:W4:Y:S01]  /*a3710*/  LDL.LU R8, [R1+0xc0] ;  /* 0x0000c00001087983 */ /* 0x000f220000300800 */
[----:B------:R-:W4:Y:S01]  /*a3720*/  LDL.LU R9, [R1+0xc4] ;  /* 0x0000c40001097983 */ /* 0x000f220000300800 */
[----:B------:R-:W4:Y:S02]  /*a3730*/  LDL.LU R10, [R1+0xc8] ;  /* 0x0000c800010a7983 */ /* 0x000f240000300800 */
[----:B------:R-:W4:Y:S02]  /*a3740*/  LDL.LU R11, [R1+0xcc] ;  /* 0x0000cc00010b7983 */ /* 0x000f240000300800 */
        /* <DEDUP_REMOVED lines=23> */
[----:B------:R-:W4:Y:S01]  /*a38c0*/  LDL.LU R235, [R1+0x2b1c] ;  /* 0x002b1c0001eb7983 */ /* 0x000f220000300800 */
[C---:B--2---:R-:W-:Y:S08]  /*a38d0*/  HMMA.1688.F32.TF32 R44, R4.reuse, R36, R44 ;  /* 0x00000024042c723c */ /* 0x044ff0000008102c */
[----:B------:R-:W-:Y:S08]  /*a38e0*/  HMMA.1688.F32.TF32 R48, R4, R248, R48 ;  /* 0x000000f80430723c */ /* 0x000ff00000081030 */
[C---:B---3--:R-:W-:Y:S07]  /*a38f0*/  HMMA.1688.F32.TF32 R4, R12.reuse, R212, R52 ;  /* 0x000000d40c04723c */ /* 0x048fee0000081034 */
[----:B------:R-:W-:Y:S01]  /*a3900*/  STL.64 [R1+0x930], R44 ;  /* 0x0009302c01007387 */ /* 0x000fe20000100a00 */
[----:B------:R1:W-:Y:S02]  /*a3910*/  STL.64 [R1+0x938], R46 ;  /* 0x0009382e01007387 */ /* 0x0003e40000100a00 */
[C---:B-1----:R-:W-:Y:S05]  /*a3920*/  HMMA.1688.F32.TF32 R44, R12.reuse, R200, R56 ;  /* 0x000000c80c2c723c */ /* 0x042fea0000081038 */
[----:B------:R-:W-:Y:S01]  /*a3930*/  STL.64 [R1+0x3a0], R48 ;  /* 0x0003a03001007387 */ /* 0x000fe20000100a00 */
[----:B------:R1:W-:Y:S07]  /*a3940*/  STL.64 [R1+0x3a8], R50 ;  /* 0x0003a83201007387 */ /* 0x0003ee0000100a00 */
[----:B------:R-:W-:Y:S02]  /*a3950*/  STL.64 [R1+0x390], R4 ;  /* 0x0003900401007387 */ /* 0x000fe40000100a00 */
[----:B------:R2:W-:Y:S01]  /*a3960*/  STL.64 [R1+0x398], R6 ;  /* 0x0003980601007387 */ /* 0x0005e20000100a00 */
[C---:B-1----:R-:W-:Y:S08]  /*a3970*/  HMMA.1688.F32.TF32 R48, R12.reuse, R192, R60 ;  /* 0x000000c00c30723c */ /* 0x042ff0000008103c */
[C---:B--2---:R-:W-:Y:S01]  /*a3980*/  HMMA.1688.F32.TF32 R4, R12.reuse, R184, R64 ;  /* 0x000000b80c04723c */ /* 0x044fe20000081040 */
[----:B------:R-:W-:Y:S01]  /*a3990*/  STL.64 [R1+0x380], R44 ;  /* 0x0003802c01007387 */ /* 0x000fe20000100a00 */
[----:B------:R4:W-:Y:S06]  /*a39a0*/  STL.64 [R1+0x388], R46 ;  /* 0x0003882e01007387 */ /* 0x0009ec0000100a00 */
[C---:B----4-:R-:W-:Y:S08]  /*a39b0*/  HMMA.1688.F32.TF32 R44, R12.reuse, R124, R8 ;  /* 0x0000007c0c2c723c */ /* 0x050ff00000081008 */
[C---:B------:R-:W-:Y:S01]  /*a39c0*/  HMMA.1688.F32.TF32 R8, R12.reuse, R168, R16 ;  /* 0x000000a80c08723c */ /* 0x040fe20000081010 */
[----:B------:R-:W-:Y:S01]  /*a39d0*/  STL.64 [R1+0x370], R48 ;  /* 0x0003703001007387 */ /* 0x000fe20000100a00 */
[----:B------:R-:W-:Y:S05]  /*a39e0*/  STL.64 [R1+0x378], R50 ;  /* 0x0003783201007387 */ /* 0x000fea0000100a00 */
[----:B------:R-:W-:Y:S02]  /*a39f0*/  STL.64 [R1+0x360], R4 ;  /* 0x0003600401007387 */ /* 0x000fe40000100a00 */
[----:B------:R1:W-:Y:S01]  /*a3a00*/  STL.64 [R1+0x368], R6 ;  /* 0x0003680601007387 */ /* 0x0003e20000100a00 */
[C---:B------:R-:W-:Y:S08]  /*a3a10*/  HMMA.1688.F32.TF32 R16, R12.reuse, R160, R80 ;  /* 0x000000a00c10723c */ /* 0x040ff00000081050 */
[C---:B-1----:R-:W-:Y:S01]  /*a3a20*/  HMMA.1688.F32.TF32 R4, R12.reuse, R164, R76 ;  /* 0x000000a40c04723c */ /* 0x042fe2000008104c */
[----:B------:R-:W-:Y:S01]  /*a3a30*/  STL.64 [R1+0x350], R44 ;  /* 0x0003502c01007387 */ /* 0x000fe20000100a00 */
[----:B------:R-:W-:Y:S03]  /*a3a40*/  STL.64 [R1+0x358], R46 ;  /* 0x0003582e01007387 */ /* 0x000fe60000100a00 */
[----:B------:R-:W-:Y:S02]  /*a3a50*/  STL.64 [R1+0x340], R8 ;  /* 0x0003400801007387 */ /* 0x000fe40000100a00 */
[----:B------:R1:W-:Y:S02]  /*a3a60*/  STL.64 [R1+0x348], R10 ;  /* 0x0003480a01007387 */ /* 0x0003e40000100a00 */
[C---:B-1----:R-:W-:Y:S11]  /*a3a70*/  HMMA.1688.F32.TF32 R8, R12.reuse, R156, R84 ;  /* 0x0000009c0c08723c */ /* 0x042ff60000081054 */
[----:B------:R-:W-:Y:S03]  /*a3a80*/  @!UPT UIADD3 URZ, URZ, URZ, URZ ;  /* 0x0000003f3f3ff290 */ /* 0x000fe6000fffe03f */
[----:B------:R-:W-:Y:S01]  /*a3a90*/  STL.64 [R1+0x330], R4 ;  /* 0x0003300401007387 */ /* 0x000fe20000100a00 */
[----:B------:R-:W-:Y:S02]  /*a3aa0*/  STL.64 [R1+0x338], R6 ;  /* 0x0003380601007387 */ /* 0x000fe40000100a00 */
[----:B------:R-:W-:Y:S02]  /*a3ab0*/  STL.64 [R1+0x320], R16 ;  /* 0x0003201001007387 */ /* 0x000fe40000100a00 */
[----:B------:R-:W-:Y:S01]  /*a3ac0*/  STL.64 [R1+0x328], R18 ;  /* 0x0003281201007387 */ /* 0x000fe20000100a00 */
[C---:B------:R-:W-:Y:S01]  /*a3ad0*/  HMMA.1688.F32.TF32 R28, R12.reuse, R144, R28 ;  /* 0x000000900c1c723c */ /* 0x040fe2000008101c */
[----:B------:R-:W-:Y:S04]  /*a3ae0*/  LDS R4, [R2+0x10280] ;  /* 0x0102800002047984 */ /* 0x000fe80000000800 */
[----:B------:R-:W-:Y:S04]  /*a3af0*/  LDS R6, [R2+0x12280] ;  /* 0x0122800002067984 */ /* 0x000fe80000000800 */
[----:B------:R-:W-:Y:S04]  /*a3b00*/  LDS R5, [R0+0x10280] ;  /* 0x0102800000057984 */ /* 0x000fe80000000800 */
[----:B------:R-:W1:Y:S04]  /*a3b10*/  LDS R7, [R0+0x12280] ;  /* 0x0122800000077984 */ /* 0x000e680000000800 */
[----:B------:R-:W-:Y:S01]  /*a3b20*/  STL.64 [R1+0x310], R8 ;  /* 0x0003100801007387 */ /* 0x000fe20000100a00 */
[----:B------:R2:W-:Y:S02]  /*a3b30*/  STL.64 [R1+0x318], R10 ;  /* 0x0003180a01007387 */ /* 0x0005e40000100a00 */
[C---:B--2---:R-:W-:Y:S08]  /*a3b40*/  HMMA.1688.F32.TF32 R8, R12.reuse, R152, R32 ;  /* 0x000000980c08723c */ /* 0x044ff00000081020 */
[C---:B------:R-:W-:Y:S08]  /*a3b50*/  HMMA.1688.F32.TF32 R32, R12.reuse, R68, R40 ;  /* 0x000000440c20723c */ /* 0x040ff00000081028 */
[C---:B------:R-:W-:Y:S07]  /*a3b60*/  HMMA.1688.F32.TF32 R16, R12.reuse, R72, R92 ;  /* 0x000000480c10723c */ /* 0x040fee000008105c */
[----:B------:R-:W-:Y:S01]  /*a3b70*/  STL.64 [R1+0x920], R8 ;  /* 0x0009200801007387 */ /* 0x000fe20000100a00 */
[----:B------:R2:W-:Y:S02]  /*a3b80*/  STL.64 [R1+0x928], R10 ;  /* 0x0009280a01007387 */ /* 0x0005e40000100a00 */
[C---:B--2---:R-:W-:Y:S05]  /*a3b90*/  HMMA.1688.F32.TF32 R8, R12.reuse, R208, R100 ;  /* 0x000000d00c08723c */ /* 0x044fea0000081064 */
[----:B------:R-:W-:Y:S01]  /*a3ba0*/  STL.64 [R1+0x910], R32 ;  /* 0x0009102001007387 */ /* 0x000fe20000100a00 */
[----:B------:R-:W-:Y:S07]  /*a3bb0*/  STL.64 [R1+0x918], R34 ;  /* 0x0009182201007387 */ /* 0x000fee0000100a00 */
[----:B------:R-:W-:Y:S02]  /*a3bc0*/  STL.64 [R1+0x900], R16 ;  /* 0x0009001001007387 */ /* 0x000fe40000100a00 */
[----:B------:R2:W-:Y:S02]  /*a3bd0*/  STL.64 [R1+0x908], R18 ;  /* 0x0009081201007387 */ /* 0x0005e40000100a00 */
[C---:B--2---:R-:W-:Y:S06]  /*a3be0*/  HMMA.1688.F32.TF32 R16, R12.reuse, R140, R216 ;  /* 0x0000008c0c10723c */ /* 0x044fec00000810d8 */
[----:B------:R-:W-:Y:S01]  /*a3bf0*/  STL.64 [R1+0x8f0], R8 ;  /* 0x0008f00801007387 */ /* 0x000fe20000100a00 */
[----:B------:R2:W-:Y:S02]  /*a3c00*/  STL.64 [R1+0x8f8], R10 ;  /* 0x0008f80a01007387 */ /* 0x0005e40000100a00 */
[C---:B--2---:R-:W-:Y:S01]  /*a3c10*/  HMMA.1688.F32.TF32 R8, R12.reuse, R172, R220 ;  /* 0x000000ac0c08723c */ /* 0x044fe200000810dc */
[----:B------:R-:W-:Y:S01]  /*a3c20*/  STL.64 [R1+0x8e0], R28 ;  /* 0x0008e01c01007387 */ /* 0x000fe20000100a00 */
[----:B------:R2:W-:Y:S11]  /*a3c30*/  STL.64 [R1+0x8e8], R30 ;  /* 0x0008e81e01007387 */ /* 0x0005f60000100a00 */
[----:B------:R-:W-:Y:S01]  /*a3c40*/  @!UPT UIADD3 URZ, URZ, URZ, URZ ;  /* 0x0000003f3f3ff290 */ /* 0x000fe2000fffe03f */
[----:B------:R-:W-:Y:S02]  /*a3c50*/  STL.64 [R1+0x8d0], R16 ;  /* 0x0008d01001007387 */ /* 0x000fe40000100a00 */
[----:B------:R3:W-:Y:S01]  /*a3c60*/  STL.64 [R1+0x8d8], R18 ;  /* 0x0008d81201007387 */ /* 0x0007e20000100a00 */
[C---:B--2---:R-:W-:Y:S08]  /*a3c70*/  HMMA.1688.F32.TF32 R28, R12.reuse, R112, R228 ;  /* 0x000000700c1c723c */ /* 0x044ff000000810e4 */
[C---:B---3--:R-:W-:Y:S01]  /*a3c80*/  HMMA.1688.F32.TF32 R16, R12.reuse, R108, R188 ;  /* 0x0000006c0c10723c */ /* 0x048fe200000810bc */
[----:B------:R-:W-:Y:S01]  /*a3c90*/  STL.64 [R1+0x8c0], R8 ;  /* 0x0008c00801007387 */ /* 0x000fe20000100a00 */
[----:B------:R2:W-:Y:S06]  /*a3ca0*/  STL.64 [R1+0x8c8], R10 ;  /* 0x0008c80a01007387 */ /* 0x0005ec0000100a00 */
[C---:B--2---:R-:W-:Y:S07]  /*a3cb0*/  HMMA.1688.F32.TF32 R8, R12.reuse, R104, R128 ;  /* 0x000000680c08723c */ /* 0x044fee0000081080 */
[----:B------:R-:W-:Y:S01]  /*a3cc0*/  STL.64 [R1+0x8b0], R28 ;  /* 0x0008b01c01007387 */ /* 0x000fe20000100a00 */
[----:B------:R2:W-:Y:S07]  /*a3cd0*/  STL.64 [R1+0x8b8], R30 ;  /* 0x0008b81e01007387 */ /* 0x0005ee0000100a00 */
        /* <DEDUP_REMOVED lines=16> */
[----:B------:R2:W-:Y:S01]  /*a3de0*/  STL.64 [R1+0x850], R28 ;  /* 0x0008501c01007387 */ /* 0x0005e20000100a00 */
[----:B------:R3:W-:Y:S02]  /*a3df0*/  STL.64 [R1+0x858], R30 ;  /* 0x0008581e01007387 */ /* 0x0007e40000100a00 */
[----:B------:R-:W4:Y:S05]  /*a3e00*/  LDL.LU R148, [R1+0x2980] ;  /* 0x0029800001947983 */ /* 0x000f2a0000300800 */
[----:B------:R1:W-:Y:S01]  /*a3e10*/  STL.64 [R1+0x840], R16 ;  /* 0x0008401001007387 */ /* 0x0003e20000100a00 */
[----:B------:R1:W-:Y:S07]  /*a3e20*/  STL.64 [R1+0x848], R18 ;  /* 0x0008481201007387 */ /* 0x0003ee0000100a00 */
[----:B------:R1:W-:Y:S01]  /*a3e30*/  STL.64 [R1+0x830], R8 ;  /* 0x0008300801007387 */ /* 0x0003e20000100a00 */
[----:B------:R1:W-:Y:S02]  /*a3e40*/  STL.64 [R1+0x838], R10 ;  /* 0x0008380a01007387 */ /* 0x0003e40000100a00 */
        /* <DEDUP_REMOVED lines=19> */
[----:B--2---:R-:W2:Y:S02]  /*a3f80*/  LDL.LU R28, [R1+0x29e0] ;  /* 0x0029e000011c7983 */ /* 0x004ea40000300800 */
[----:B------:R-:W2:Y:S02]  /*a3f90*/  LDL.LU R29, [R1+0x29e4] ;  /* 0x0029e400011d7983 */ /* 0x000ea40000300800 */
[----:B---3--:R-:W2:Y:S01]  /*a3fa0*/  LDL.LU R30, [R1+0x29e8] ;  /* 0x0029e800011e7983 */ /* 0x008ea20000300800 */
[----:B------:R-:W2:Y:S01]  /*a3fb0*/  LDL.LU R31, [R1+0x29ec] ;  /* 0x0029ec00011f7983 */ /* 0x000ea20000300800 */
[----:B------:R-:W3:Y:S02]  /*a3fc0*/  LDL.LU R92, [R1+0x2a00] ;  /* 0x002a0000015c7983 */ /* 0x000ee40000300800 */
[----:B------:R-:W3:Y:S02]  /*a3fd0*/  LDL.LU R93, [R1+0x2a04] ;  /* 0x002a0400015d7983 */ /* 0x000ee40000300800 */
[----:B------:R-:W3:Y:S01]  /*a3fe0*/  LDL.LU R94, [R1+0x2a08] ;  /* 0x002a0800015e7983 */ /* 0x000ee20000300800 */
[----:B------:R-:W3:Y:S01]  /*a3ff0*/  LDL.LU R95, [R1+0x2a0c] ;  /* 0x002a0c00015f7983 */ /* 0x000ee20000300800 */
        /* <DEDUP_REMOVED lines=80> */
[C---:B--2---:R-:W-:Y:S08]  /*a4500*/  HMMA.1688.F32.TF32 R240, R12.reuse, R196, R240 ;  /* 0x000000c40cf0723c */ /* 0x044ff000000810f0 */
[C---:B---3--:R-:W-:Y:S08]  /*a4510*/  HMMA.1688.F32.TF32 R236, R12.reuse, R132, R236 ;  /* 0x000000840cec723c */ /* 0x048ff000000810ec */
[C---:B------:R-:W-:Y:S08]  /*a4520*/  HMMA.1688.F32.TF32 R232, R12.reuse, R180, R232 ;  /* 0x000000b40ce8723c */ /* 0x040ff000000810e8 */
[C---:B------:R-:W-:Y:S08]  /*a4530*/  HMMA.1688.F32.TF32 R44, R12.reuse, R120, R44 ;  /* 0x000000780c2c723c */ /* 0x040ff0000008102c */
[C---:B------:R-:W-:Y:S01]  /*a4540*/  HMMA.1688.F32.TF32 R48, R12.reuse, R116, R48 ;  /* 0x000000740c30723c */ /* 0x040fe20000081030 */
[----:B------:R-:W-:Y:S01]  /*a4550*/  STL.64 [R1+0x820], R236 ;  /* 0x000820ec01007387 */ /* 0x000fe20000100a00 */
[----:B------:R1:W-:Y:S03]  /*a4560*/  STL.64 [R1+0x828], R238 ;  /* 0x000828ee01007387 */ /* 0x0003e60000100a00 */
[----:B-1----:R-:W2:Y:S01]  /*a4570*/  LDL.LU.64 R238, [R1+0x7a80] ;  /* 0x007a800001ee7983 */ /* 0x002ea20000300a00 */
[----:B------:R-:W3:Y:S02]  /*a4580*/  LDL.LU.64 R236, [R1+0x7a78] ;  /* 0x007a780001ec7983 */ /* 0x000ee40000300a00 */
[----:B------:R-:W-:Y:S02]  /*a4590*/  STL.64 [R1+0x810], R240 ;  /* 0x000810f001007387 */ /* 0x000fe40000100a00 */
[----:B------:R1:W-:Y:S02]  /*a45a0*/  STL.64 [R1+0x818], R242 ;  /* 0x000818f201007387 */ /* 0x0003e40000100a00 */
[----:B-1----:R-:W2:Y:S01]  /*a45b0*/  LDL.LU.64 R242, [R1+0x7a70] ;  /* 0x007a700001f27983 */ /* 0x002ea20000300a00 */
[----:B------:R-:W2:Y:S02]  /*a45c0*/  LDL.LU.64 R240, [R1+0x7a68] ;  /* 0x007a680001f07983 */ /* 0x000ea40000300a00 */
[----:B------:R-:W-:Y:S02]  /*a45d0*/  STL.64 [R1+0x800], R232 ;  /* 0x000800e801007387 */ /* 0x000fe40000100a00 */
[----:B------:R1:W-:Y:S02]  /*a45e0*/  STL.64 [R1+0x808], R234 ;  /* 0x000808ea01007387 */ /* 0x0003e40000100a00 */
[----:B-1----:R-:W2:Y:S01]  /*a45f0*/  LDL.LU.64 R234, [R1+0x7a60] ;  /* 0x007a600001ea7983 */ /* 0x002ea20000300a00 */
[----:B------:R-:W2:Y:S02]  /*a4600*/  LDL.LU.64 R232, [R1+0x7a58] ;  /* 0x007a580001e87983 */ /* 0x000ea40000300a00 */
[----:B------:R-:W-:Y:S02]  /*a4610*/  STL.64 [R1+0x7f0], R44 ;  /* 0x0007f02c01007387 */ /* 0x000fe40000100a00 */
[----:B------:R1:W-:Y:S02]  /*a4620*/  STL.64 [R1+0x7f8], R46 ;  /* 0x0007f82e01007387 */ /* 0x0003e40000100a00 */
[C---:B-1----:R-:W-:Y:S08]  /*a4630*/  HMMA.1688.F32.TF32 R44, R12.reuse, R36, R52 ;  /* 0x000000240c2c723c */ /* 0x042ff00000081034 */
[----:B----4-:R-:W-:Y:S01]  /*a4640*/  HMMA.1688.F32.TF32 R12, R12, R248, R228 ;  /* 0x000000f80c0c723c */ /* 0x010fe200000810e4 */
[----:B------:R-:W-:Y:S01]  /*a4650*/  STL.64 [R1+0x7e0], R48 ;  /* 0x0007e03001007387 */ /* 0x000fe20000100a00 */
[----:B------:R-:W-:Y:S03]  /*a4660*/  STL.64 [R1+0x7e8], R50 ;  /* 0x0007e83201007387 */ /* 0x000fe60000100a00 */
[----:B------:R-:W-:Y:S04]  /*a4670*/  LDS R228, [R2+0x10300] ;  /* 0x0103000002e47984 */ /* 0x000fe80000000800 */
[----:B------:R-:W-:Y:S04]  /*a4680*/  LDS R230, [R2+0x12300] ;  /* 0x0123000002e67984 */ /* 0x000fe80000000800 */
[----:B------:R-:W-:Y:S04]  /*a4690*/  LDS R229, [R0+0x10300] ;  /* 0x0103000000e57984 */ /* 0x000fe80000000800 */
[----:B------:R-:W1:Y:S04]  /*a46a0*/  LDS R231, [R0+0x12300] ;  /* 0x0123000000e77984 */ /* 0x000e680000000800 */
[----:B------:R-:W-:Y:S01]  /*a46b0*/  STL.64 [R1+0x7d0], R44 ;  /* 0x0007d02c01007387 */ /* 0x000fe20000100a00 */
[----:B------:R-:W-:Y:S02]  /*a46c0*/  STL.64 [R1+0x7d8], R46 ;  /* 0x0007d82e01007387 */ /* 0x000fe40000100a00 */
[----:B------:R-:W-:Y:S02]  /*a46d0*/  STL.64 [R1+0x110], R12 ;  /* 0x0001100c01007387 */ /* 0x000fe40000100a00 */
[----:B------:R4:W-:Y:S02]  /*a46e0*/  STL.64 [R1+0x118], R14 ;  /* 0x0001180e01007387 */ /* 0x0009e40000100a00 */
[C---:B----4-:R-:W-:Y:S08]  /*a46f0*/  HMMA.1688.F32.TF32 R12, R4.reuse, R212, R56 ;  /* 0x000000d4040c723c */ /* 0x050ff00000081038 */
[C---:B------:R-:W-:Y:S08]  /*a4700*/  HMMA.1688.F32.TF32 R48, R4.reuse, R200, R60 ;  /* 0x000000c80430723c */ /* 0x040ff0000008103c */
[C---:B------:R-:W-:Y:S07]  /*a4710*/  HMMA.1688.F32.TF32 R44, R4.reuse, R192, R64 ;  /* 0x000000c0042c723c */ /* 0x040fee0000081040 */
[----:B------:R-:W-:Y:S01]  /*a4720*/  STL.64 [R1+0x7c0], R12 ;  /* 0x0007c00c01007387 */ /* 0x000fe20000100a00 */
[----:B------:R4:W-:Y:S02]  /*a4730*/  STL.64 [R1+0x7c8], R14 ;  /* 0x0007c80e01007387 */ /* 0x0009e40000100a00 */
[C---:B----4-:R-:W-:Y:S08]  /*a4740*/  HMMA.1688.F32.TF32 R12, R4.reuse, R184, R8 ;  /* 0x000000b8040c723c */ /* 0x050ff00000081008 */
[C---:B------:R-:W-:Y:S01]  /*a4750*/  HMMA.1688.F32.TF32 R8, R4.reuse, R124, R16 ;  /* 0x0000007c0408723c */ /* 0x040fe20000081010 */
[----:B------:R-:W-:Y:S01]  /*a4760*/  STL.64 [R1+0x7b0], R48 ;  /* 0x0007b03001007387 */ /* 0x000fe20000100a00 */
[----:B------:R-:W-:Y:S03]  /*a4770*/  STL.64 [R1+0x7b8], R50 ;  /* 0x0007b83201007387 */ /* 0x000fe60000100a00 */
[----:B------:R-:W-:Y:S02]  /*a4780*/  STL.64 [R1+0x7a0], R44 ;  /* 0x0007a02c01007387 */ /* 0x000fe40000100a00 */
[----:B------:R-:W-:Y:S01]  /*a4790*/  STL.64 [R1+0x7a8], R46 ;  /* 0x0007a82e01007387 */ /* 0x000fe20000100a00 */
[C---:B------:R-:W-:Y:S07]  /*a47a0*/  HMMA.1688.F32.TF32 R16, R4.reuse, R168, R76 ;  /* 0x000000a80410723c */ /* 0x040fee000008104c */
[----:B------:R-:W-:Y:S01]  /*a47b0*/  STL.64 [R1+0x790], R12 ;  /* 0x0007900c01007387 */ /* 0x000fe20000100a00 */
[----:B------:R4:W-:Y:S07]  /*a47c0*/  STL.64 [R1+0x798], R14 ;  /* 0x0007980e01007387 */ /* 0x0009ee0000100a00 */
[----:B------:R-:W-:Y:S02]  /*a47d0*/  STL.64 [R1+0x780], R8 ;  /* 0x0007800801007387 */ /* 0x000fe40000100a00 */
[----:B------:R1:W-:Y:S01]  /*a47e0*/  STL.64 [R1+0x788], R10 ;  /* 0x0007880a01007387 */ /* 0x0003e20000100a00 */
[C---:B----4-:R-:W-:Y:S08]  /*a47f0*/  HMMA.1688.F32.TF32 R12, R4.reuse, R164, R80 ;  /* 0x000000a4040c723c */ /* 0x050ff00000081050 */
[C---:B-1----:R-:W-:Y:S01]  /*a4800*/  HMMA.1688.F32.TF32 R8, R4.reuse, R160, R84 ;  /* 0x000000a00408723c */ /* 0x042fe20000081054 */
        /* <DEDUP_REMOVED lines=35> */
[----:B----4-:R-:W-:Y:S01]  /*a4a40*/  HMMA.1688.F32.TF32 R8, R4, R24, R224 ;  /* 0x000000180408723c */ /* 0x010fe200000810e0 */
[----:B------:R-:W-:Y:S01]  /*a4a50*/  STL.64 [R1+0x6b0], R16 ;  /* 0x0006b01001007387 */ /* 0x000fe20000100a00 */
[----:B------:R-:W-:Y:S02]  /*a4a60*/  STL.64 [R1+0x6b8], R18 ;  /* 0x0006b81201007387 */ /* 0x000fe40000100a00 */
[----:B------:R-:W4:Y:S11]  /*a4a70*/  LDL.LU R136, [R1+0x2890] ;  /* 0x0028900001887983 */ /* 0x000f360000300800 */
[----:B------:R-:W-:Y:S01]  /*a4a80*/  STL.64 [R1+0x6a0], R12 ;  /* 0x0006a00c01007387 */ /* 0x000fe20000100a00 */
[----:B------:R-:W-:Y:S07]  /*a4a90*/  STL.64 [R1+0x6a8], R14 ;  /* 0x0006a80e01007387 */ /* 0x000fee0000100a00 */
[----:B------:R1:W-:Y:S02]  /*a4aa0*/  STL.64 [R1+0x690], R8 ;  /* 0x0006900801007387 */ /* 0x0003e40000100a00 */
[----:B------:R1:W-:Y:S01]  /*a4ab0*/  STL.64 [R1+0x698], R10 ;  /* 0x0006980a01007387 */ /* 0x0003e20000100a00 */
[----:B------:R-:W4:Y:S01]  /*a4ac0*/  LDL.LU R137, [R1+0x2894] ;  /* 0x0028940001897983 */ /* 0x000f220000300800 */
[----:B------:R-:W4:Y:S02]  /*a4ad0*/  LDL.LU R138, [R1+0x2898] ;  /* 0x00289800018a7983 */ /* 0x000f240000300800 */
[----:B------:R-:W4:Y:S02]  /*a4ae0*/  LDL.LU R139, [R1+0x289c] ;  /* 0x00289c00018b7983 */ /* 0x000f240000300800 */
[----:B------:R-:W3:Y:S01]  /*a4af0*/  LDL.LU R224, [R1] ;  /* 0x0000000001e07983 */ /* 0x000ee20000300800 */
        /* <DEDUP_REMOVED lines=31> */
[----:B-1----:R-:W3:Y:S01]  /*a4cf0*/  LDL.LU R8, [R1+0x2910] ;  /* 0x0029100001087983 */ /* 0x002ee20000300800 */
        /* <DEDUP_REMOVED lines=39> */
[----:B--2---:R-:W-:Y:S01]  /*a4f70*/  MOV R128, R232 ;  /* 0x000000e800807202 */ /* 0x004fe20000000f00 */
[----:B------:R-:W-:Y:S01]  /*a4f80*/  IMAD.MOV.U32 R129, RZ, RZ, R233 ;  /* 0x000000ffff817224 */ /* 0x000fe200078e00e9 */
[----:B------:R-:W2:Y:S01]  /*a4f90*/  LDL.LU R232, [R1+0x7a54] ;  /* 0x007a540001e87983 */ /* 0x000ea20000300800 */
[----:B------:R-:W2:Y:S02]  /*a4fa0*/  LDL.LU R233, [R1+0x7a50] ;  /* 0x007a500001e97983 */ /* 0x000ea40000300800 */
[----:B------:R-:W-:Y:S01]  /*a4fb0*/  IMAD.MOV.U32 R130, RZ, RZ, R234 ;  /* 0x000000ffff827224 */ /* 0x000fe200078e00ea */
[----:B------:R-:W-:Y:S01]  /*a4fc0*/  MOV R131, R235 ;  /* 0x000000eb00837202 */ /* 0x000fe20000000f00 */
[----:B------:R-:W2:Y:S01]  /*a4fd0*/  LDL.LU R234, [R1+0x7a4c] ;  /* 0x007a4c0001ea7983 */ /* 0x000ea20000300800 */
[----:B------:R-:W2:Y:S02]  /*a4fe0*/  LDL.LU R235, [R1+0x7a48] ;  /* 0x007a480001eb7983 */ /* 0x000ea40000300800 */
[----:B------:R-:W2:Y:S02]  /*a4ff0*/  LDL.LU R188, [R1+0x28b0] ;  /* 0x0028b00001bc7983 */ /* 0x000ea40000300800 */
[----:B------:R-:W2:Y:S01]  /*a5000*/  LDL.LU R189, [R1+0x28b4] ;  /* 0x0028b40001bd7983 */ /* 0x000ea20000300800 */
[----:B------:R-:W2:Y:S01]  /*a5010*/  LDL.LU R190, [R1+0x28b8] ;  /* 0x0028b80001be7983 */ /* 0x000ea20000300800 */
[----:B------:R-:W2:Y:S02]  /*a5020*/  LDL.LU R191, [R1+0x28bc] ;  /* 0x0028bc0001bf7983 */ /* 0x000ea40000300800 */
[----:B------:R-:W-:-:S02]  /*a5030*/  IMAD.MOV.U32 R148, RZ, RZ, R240 ;  /* 0x000000ffff947224 */ /* 0x000fc400078e00f0 */
[----:B------:R-:W-:Y:S01]  /*a5040*/  IMAD.MOV.U32 R149, RZ, RZ, R241 ;  /* 0x000000ffff957224 */ /* 0x000fe200078e00f1 */
[----:B------:R-:W2:Y:S01]  /*a5050*/  LDL.LU R240, [R1+0x7a44] ;  /* 0x007a440001f07983 */ /* 0x000ea20000300800 */
[----:B------:R-:W2:Y:S01]  /*a5060*/  LDL.LU R241, [R1+0x7a40] ;  /* 0x007a400001f17983 */ /* 0x000ea20000300800 */
[----:B------:R-:W-:Y:S01]  /*a5070*/  MOV R150, R242 ;  /* 0x000000f200967202 */ /* 0x000fe20000000f00 */
[----:B------:R-:W-:Y:S01]  /*a5080*/  IMAD.MOV.U32 R151, RZ, RZ, R243 ;  /* 0x000000ffff977224 */ /* 0x000fe200078e00f3 */
[----:B------:R-:W2:Y:S01]  /*a5090*/  LDL.LU R242, [R1+0x7a3c] ;  /* 0x007a3c0001f27983 */ /* 0x000ea20000300800 */
[----:B------:R-:W2:Y:S01]  /*a50a0*/  LDL.LU R243, [R1+0x7a38] ;  /* 0x007a380001f37983 */ /* 0x000ea20000300800 */
[C---:B---3--:R-:W-:Y:S08]  /*a50b0*/  HMMA.1688.F32.TF32 R12, R4.reuse, R96, R52 ;  /* 0x00000060040c723c */ /* 0x048ff00000081034 */
[C---:B----4-:R-:W-:Y:S08]  /*a50c0*/  HMMA.1688.F32.TF32 R48, R4.reuse, R88, R48 ;  /* 0x000000580430723c */ /* 0x050ff00000081030 */
[C---:B------:R-:W-:Y:S11]  /*a50d0*/  HMMA.1688.F32.TF32 R44, R4.reuse, R20, R56 ;  /* 0x00000014042c723c */ /* 0x040ff60000081038 */
[----:B------:R-:W-:Y:S04]  /*a50e0*/  @!UPT UIADD3 URZ, URZ, URZ, URZ ;  /* 0x0000003f3f3ff290 */ /* 0x000fe8000fffe03f */
[----:B------:R-:W-:Y:S01]  /*a50f0*/  STL.64 [R1+0x680], R48 ;  /* 0x0006803001007387 */ /* 0x000fe20000100a00 */
[----:B------:R1:W-:Y:S02]  /*a5100*/  STL.64 [R1+0x688], R50 ;  /* 0x0006883201007387 */ /* 0x0003e40000100a00 */
[----:B------:R-:W-:Y:S02]  /*a5110*/  STL.64 [R1+0x670], R12 ;  /* 0x0006700c01007387 */ /* 0x000fe40000100a00 */
[----:B------:R3:W-:Y:S01]  /*a5120*/  STL.64 [R1+0x678], R14 ;  /* 0x0006780e01007387 */ /* 0x0007e20000100a00 */
[C---:B-1----:R-:W-:Y:S08]  /*a5130*/  HMMA.1688.F32.TF32 R48, R4.reuse, R176, R60 ;  /* 0x000000b00430723c */ /* 0x042ff0000008103c */
[C---:B---3--:R-:W-:Y:S01]  /*a5140*/  HMMA.1688.F32.TF32 R12, R4.reuse, R204, R64 ;  /* 0x000000cc040c723c */ /* 0x048fe20000081040 */
[----:B------:R-:W-:Y:S01]  /*a5150*/  STL.64 [R1+0x660], R44 ;  /* 0x0006602c01007387 */ /* 0x000fe20000100a00 */
[----:B------:R1:W-:Y:S06]  /*a5160*/  STL.64 [R1+0x668], R46 ;  /* 0x0006682e01007387 */ /* 0x0003ec0000100a00 */
[C---:B-1----:R-:W-:Y:S08]  /*a5170*/  HMMA.1688.F32.TF32 R44, R4.reuse, R132, R8 ;  /* 0x00000084042c723c */ /* 0x042ff00000081008 */
[C---:B------:R-:W-:Y:S01]  /*a5180*/  HMMA.1688.F32.TF32 R8, R4.reuse, R196, R16 ;  /* 0x000000c40408723c */ /* 0x040fe20000081010 */
[----:B------:R-:W-:Y:S01]  /*a5190*/  STL.64 [R1+0x650], R48 ;  /* 0x0006503001007387 */ /* 0x000fe20000100a00 */
[----:B------:R-:W-:Y:S05]  /*a51a0*/  STL.64 [R1+0x658], R50 ;  /* 0x0006583201007387 */ /* 0x000fea0000100a00 */
[----:B------:R-:W-:Y:S02]  /*a51b0*/  STL.64 [R1+0x640], R12 ;  /* 0x0006400c01007387 */ /* 0x000fe40000100a00 */
[----:B------:R1:W-:Y:S02]  /*a51c0*/  STL.64 [R1+0x648], R14 ;  /* 0x0006480e01007387 */ /* 0x0003e40000100a00 */
[C---:B-1----:R-:W-:Y:S04]  /*a51d0*/  HMMA.1688.F32.TF32 R12, R4.reuse, R180, R76 ;  /* 0x000000b4040c723c */ /* 0x042fe8000008104c */
[----:B------:R-:W-:Y:S01]  /*a51e0*/  STL.64 [R1+0x630], R44 ;  /* 0x0006302c01007387 */ /* 0x000fe20000100a00 */
[----:B------:R-:W-:Y:S03]  /*a51f0*/  STL.64 [R1+0x638], R46 ;  /* 0x0006382e01007387 */ /* 0x000fe60000100a00 */
[C---:B------:R-:W-:Y:S04]  /*a5200*/  HMMA.1688.F32.TF32 R16, R4.reuse, R120, R80 ;  /* 0x000000780410723c */ /* 0x040fe80000081050 */
[----:B------:R-:W-:Y:S01]  /*a5210*/  STL.64 [R1+0x620], R8 ;  /* 0x0006200801007387 */ /* 0x000fe20000100a00 */
[----:B------:R1:W-:Y:S03]  /*a5220*/  STL.64 [R1+0x628], R10 ;  /* 0x0006280a01007387 */ /* 0x0003e60000100a00 */
[C---:B-1----:R-:W-:Y:S07]  /*a5230*/  HMMA.1688.F32.TF32 R8, R4.reuse, R116, R84 ;  /* 0x000000740408723c */ /* 0x042fee0000081054 */
[----:B------:R-:W-:Y:S01]  /*a5240*/  STL.64 [R1+0x610], R12 ;  /* 0x0006100c01007387 */ /* 0x000fe20000100a00 */
[----:B------:R1:W-:Y:S02]  /*a5250*/  STL.64 [R1+0x618], R14 ;  /* 0x0006180e01007387 */ /* 0x0003e40000100a00 */
[C---:B-1----:R-:W-:Y:S08]  /*a5260*/  HMMA.1688.F32.TF32 R12, R4.reuse, R36, R32 ;  /* 0x00000024040c723c */ /* 0x042ff00000081020 */
[----:B------:R-:W-:Y:S01]  /*a5270*/  HMMA.1688.F32.TF32 R4, R4, R248, R40 ;  /* 0x000000f80404723c */ /* 0x000fe20000081028 */
[----:B------:R-:W-:Y:S01]  /*a5280*/  STL.64 [R1+0x600], R16 ;  /* 0x0006001001007387 */ /* 0x000fe20000100a00 */
[----:B------:R-:W-:Y:S03]  /*a5290*/  STL.64 [R1+0x608], R18 ;  /* 0x0006081201007387 */ /* 0x000fe60000100a00 */
[----:B------:R1:W-:Y:S02]  /*a52a0*/  STL.64 [R1+0x5f0], R8 ;  /* 0x0005f00801007387 */ /* 0x0003e40000100a00 */
[----:B------:R-:W-:Y:S02]  /*a52b0*/  STL.64 [R1+0x5f8], R10 ;  /* 0x0005f80a01007387 */ /* 0x000fe40000100a00 */
[----:B-1----:R-:W-:Y:S01]  /*a52c0*/  IMAD.MOV.U32 R9, RZ, RZ, R248 ;  /* 0x000000ffff097224 */ /* 0x002fe200078e00f8 */
[----:B------:R-:W-:-:S05]  /*a52d0*/  MOV R8, R249 ;  /* 0x000000f900087202 */ /* 0x000fca0000000f00 */
[----:B------:R-:W-:Y:S01]  /*a52e0*/  STL.64 [R1+0x5e0], R12 ;  /* 0x0005e00c01007387 */ /* 0x000fe20000100a00 */
[----:B------:R1:W-:Y:S07]  /*a52f0*/  STL.64 [R1+0x5e8], R14 ;  /* 0x0005e80e01007387 */ /* 0x0003ee0000100a00 */
[----:B------:R-:W-:Y:S02]  /*a5300*/  STL.64 [R1+0xc0], R4 ;  /* 0x0000c00401007387 */ /* 0x000fe40000100a00 */
[----:B------:R3:W-:Y:S01]  /*a5310*/  STL.64 [R1+0xc8], R6 ;  /* 0x0000c80601007387 */ /* 0x0007e20000100a00 */
[----:B------:R-:W4:Y:S01]  /*a5320*/  LDL.LU.64 R250, [R1+0x7a30] ;  /* 0x007a300001fa7983 */ /* 0x000f220000300a00 */
[----:B------:R-:W4:Y:S01]  /*a5330*/  LDL.LU.64 R248, [R1+0x7a28] ;  /* 0x007a280001f87983 */ /* 0x000f220000300a00 */
[C---:B------:R-:W-:Y:S08]  /*a5340*/  HMMA.1688.F32.TF32 R16, R228.reuse, R212, R92 ;  /* 0x000000d4e410723c */ /* 0x040ff0000008105c */
[C---:B-1----:R-:W-:Y:S08]  /*a5350*/  HMMA.1688.F32.TF32 R12, R228.reuse, R200, R100 ;  /* 0x000000c8e40c723c */ /* 0x042ff00000081064 */
[C---:B---3--:R-:W-:Y:S07]  /*a5360*/  HMMA.1688.F32.TF32 R4, R228.reuse, R192, R28 ;  /* 0x000000c0e404723c */ /* 0x048fee000008101c */
[----:B------:R-:W-:Y:S01]  /*a5370*/  STL.64 [R1+0xb0], R16 ;  /* 0x0000b01001007387 */ /* 0x000fe20000100a00 */
[----:B------:R1:W-:Y:S07]  /*a5380*/  STL.64 [R1+0xb8], R18 ;  /* 0x0000b81201007387 */ /* 0x0003ee0000100a00 */
[----:B------:R-:W-:Y:S02]  /*a5390*/  STL.64 [R1+0xa0], R12 ;  /* 0x0000a00c01007387 */ /* 0x000fe40000100a00 */
[----:B------:R3:W-:Y:S06]  /*a53a0*/  STL.64 [R1+0xa8], R14 ;  /* 0x0000a80e01007387 */ /* 0x0007ec0000100a00 */
[----:B------:R-:W-:Y:S01]  /*a53b0*/  STL.64 [R1+0x90], R4 ;  /* 0x0000900401007387 */ /* 0x000fe20000100a00 */
[----:B------:R2:W-:Y:S01]  /*a53c0*/  STL.64 [R1+0x98], R6 ;  /* 0x0000980601007387 */ /* 0x0005e20000100a00 */
[C---:B-1----:R-:W-:Y:S08]  /*a53d0*/  HMMA.1688.F32.TF32 R16, R228.reuse, R184, R216 ;  /* 0x000000b8e410723c */ /* 0x042ff000000810d8 */
[C---:B---3--:R-:W-:Y:S08]  /*a53e0*/  HMMA.1688.F32.TF32 R12, R228.reuse, R124, R220 ;  /* 0x0000007ce40c723c */ /* 0x048ff000000810dc */
[----:B--2---:R-:W-:Y:S01]  /*a53f0*/  HMMA.1688.F32.TF32 R4, R228, R168, R224 ;  /* 0x000000a8e404723c */ /* 0x004fe200000810e0 */
[----:B------:R-:W-:Y:S01]  /*a5400*/  MOV R11, R180 ;  /* 0x000000b4000b7202 */ /* 0x000fe20000000f00 */
[----:B------:R-:W-:-:S05]  /*a5410*/  IMAD.MOV.U32 R162, RZ, RZ, R27 ;  /* 0x000000ffffa27224 */ /* 0x000fca00078e001b */
[----:B------:R-:W-:Y:S01]  /*a5420*/  STL.64 [R1+0x80], R16 ;  /* 0x0000801001007387 */ /* 0x000fe20000100a00 */
[----:B------:R-:W-:Y:S07]  /*a5430*/  STL.64 [R1+0x88], R18 ;  /* 0x0000881201007387 */ /* 0x000fee0000100a00 */
[----:B------:R-:W-:Y:S02]  /*a5440*/  STL.64 [R1+0x70], R12 ;  /* 0x0000700c01007387 */ /* 0x000fe40000100a00 */
[----:B------:R1:W-:Y:S02]  /*a5450*/  STL.64 [R1+0x78], R14 ;  /* 0x0000780e01007387 */ /* 0x0003e40000100a00 */
[----:B------:R-:W-:Y:S01]  /*a5460*/  IMAD.MOV.U32 R10, RZ, RZ, R181 ;  /* 0x000000ffff0a7224 */ /* 0x000fe200078e00b5 */
[----:B------:R-:W-:Y:S01]  /*a5470*/  MOV R163, R26 ;  /* 0x0000001a00a37202 */ /* 0x000fe20000000f00 */
[----:B------:R-:W-:Y:S04]  /*a5480*/  LDS R224, [R2+0x10380] ;  /* 0x0103800002e07984 */ /* 0x000fe80000000800 */
[----:B------:R-:W-:Y:S01]  /*a5490*/  STL.64 [R1+0x60], R4 ;  /* 0x0000600401007387 */ /* 0x000fe20000100a00 */
[----:B------:R2:W-:Y:S03]  /*a54a0*/  STL.64 [R1+0x68], R6 ;  /* 0x0000680601007387 */ /* 0x0005e60000100a00 */
[----:B------:R-:W-:Y:S04]  /*a54b0*/  LDS R226, [R2+0x12380] ;  /* 0x0123800002e27984 */ /* 0x000fe80000000800 */
[----:B------:R-:W-:Y:S04]  /*a54c0*/  LDS R225, [R0+0x10380] ;  /* 0x0103800000e17984 */ /* 0x000fe80000000800 */
[----:B------:R-:W3:Y:S01]  /*a54d0*/  LDS R227, [R0+0x12380] ;  /* 0x0123800000e37984 */ /* 0x000ee20000000800 */
[C---:B-1----:R-:W-:Y:S08]  /*a54e0*/  HMMA.1688.F32.TF32 R12, R228.reuse, R160, R240 ;  /* 0x000000a0e40c723c */ /* 0x042ff000000810f0 */
[C---:B--2---:R-:W-:Y:S08]  /*a54f0*/  HMMA.1688.F32.TF32 R4, R228.reuse, R156, R232 ;  /* 0x0000009ce404723c */ /* 0x044ff000000810e8 */
[C---:B----4-:R-:W-:Y:S11]  /*a5500*/  HMMA.1688.F32.TF32 R16, R228.reuse, R164, R248 ;  /* 0x000000a4e410723c */ /* 0x050ff600000810f8 */
[----:B------:R-:W-:Y:S11]  /*a5510*/  @!UPT UIADD3 URZ, URZ, URZ, URZ ;  /* 0x0000003f3f3ff290 */ /* 0x000ff6000fffe03f */
[----:B------:R-:W-:Y:S01]  /*a5520*/  @!UPT UIADD3 URZ, URZ, URZ, URZ ;  /* 0x0000003f3f3ff290 */ /* 0x000fe2000fffe03f */
[----:B------:R-:W-:Y:S01]  /*a5530*/  STL.64 [R1+0x50], R16 ;  /* 0x0000501001007387 */ /* 0x000fe20000100a00 */
[----:B------:R-:W-:Y:S02]  /*a5540*/  STL.64 [R1+0x58], R18 ;  /* 0x0000581201007387 */ /* 0x000fe40000100a00 */
[----:B------:R-:W-:Y:S02]  /*a5550*/  STL.64 [R1+0x40], R12 ;  /* 0x0000400c01007387 */ /* 0x000fe40000100a00 */
[----:B------:R-:W-:Y:S01]  /*a5560*/  STL.64 [R1+0x48], R14 ;  /* 0x0000480e01007387 */ /* 0x000fe20000100a00 */
[----:B------:R-:W-:Y:S01]  /*a5570*/  STL.64 [R1+0x30], R4 ;  /* 0x0000300401007387 */ /* 0x000fe20000100a00 */
[----:B------:R1:W-:Y:S02]  /*a5580*/  STL.64 [R1+0x38], R6 ;  /* 0x0000380601007387 */ /* 0x0003e40000100a00 */
[C---:B-1----:R-:W-:Y:S08]  /*a5590*/  HMMA.1688.F32.TF32 R4, R228.reuse, R152, R188 ;  /* 0x00000098e404723c */ /* 0x042ff000000810bc */
[C---:B------:R-:W-:Y:S11]  /*a55a0*/  HMMA.1688.F32.TF32 R12, R228.reuse, R68, R128 ;  /* 0x00000044e40c723c */ /* 0x040ff60000081080 */
[----:B------:R-:W-:Y:S04]  /*a55b0*/  @!UPT UIADD3 URZ, URZ, URZ, URZ ;  /* 0x0000003f3f3ff290 */ /* 0x000fe8000fffe03f */
[----:B------:R-:W-:Y:S01]  /*a55c0*/  STL.64 [R1+0x20], R4 ;  /* 0x0000200401007387 */ /* 0x000fe20000100a00 */
[----:B------:R1:W-:Y:S02]  /*a55d0*/  STL.64 [R1+0x28], R6 ;  /* 0x0000280601007387 */ /* 0x0003e40000100a00 */
[C---:B-1----:R-:W-:Y:S05]  /*a55e0*/  HMMA.1688.F32.TF32 R4, R228.reuse, R72, R136 ;  /* 0x00000048e404723c */ /* 0x042fea0000081088 */
[----:B------:R-:W-:Y:S01]  /*a55f0*/  STL.64 [R1+0x10], R12 ;  /* 0x0000100c01007387 */ /* 0x000fe20000100a00 */
[----:B------:R-:W-:Y:S02]  /*a5600*/  STL.64 [R1+0x18], R14 ;  /* 0x0000180e01007387 */ /* 0x000fe40000100a00 */
[----:B------:R-:W2:Y:S11]  /*a5610*/  LDL.LU R128, [R1+0x27d0] ;  /* 0x0027d00001807983 */ /* 0x000eb60000300800 */
[----:B------:R-:W-:Y:S04]  /*a5620*/  @!UPT UIADD3 URZ, URZ, URZ, URZ ;  /* 0x0000003f3f3ff290 */ /* 0x000fe8000fffe03f */
[----:B------:R-:W-:Y:S01]  /*a5630*/  STL.64 [R1], R4 ;  /* 0x0000000401007387 */ /* 0x000fe20000100a00 */
[----:B------:R1:W-:Y:S02]  /*a5640*/  STL.64 [R1+0x8], R6 ;  /* 0x0000080601007387 */ /* 0x0003e40000100a00 */
[----:B------:R-:W2:Y:S02]  /*a5650*/  LDL.LU R129, [R1+0x27d4] ;  /* 0x0027d40001817983 */ /* 0x000ea40000300800 */
[----:B------:R-:W2:Y:S01]  /*a5660*/  LDL.LU R130, [R1+0x27d8] ;  /* 0x0027d80001827983 */ /* 0x000ea20000300800 */
[----:B------:R-:W2:Y:S01]  /*a5670*/  LDL.LU R131, [R1+0x27dc] ;  /* 0x0027dc0001837983 */ /* 0x000ea20000300800 */
[----:B------:R-:W4:Y:S02]  /*a5680*/  LDL.LU R188, [R1+0x27e0] ;  /* 0x0027e00001bc7983 */ /* 0x000f240000300800 */
[----:B------:R-:W4:Y:S02]  /*a5690*/  LDL.LU R189, [R1+0x27e4] ;  /* 0x0027e40001bd7983 */ /* 0x000f240000300800 */
[----:B------:R-:W4:Y:S01]  /*a56a0*/  LDL.LU R190, [R1+0x27e8] ;  /* 0x0027e80001be7983 */ /* 0x000f220000300800 */
        /* <DEDUP_REMOVED lines=17> */
[----:B------:R-:W1:Y:S02]  /*a57c0*/  LDL.LU R40, [R1+0x2850] ;  /* 0x0028500001287983 */ /* 0x000e640000300800 */
[----:B------:R-:W1:Y:S02]  /*a57d0*/  LDL.LU R41, [R1+0x2854] ;  /* 0x0028540001297983 */ /* 0x000e640000300800 */
[----:B------:R-:W1:Y:S01]  /*a57e0*/  LDL.LU R42, [R1+0x2858] ;  /* 0x00285800012a7983 */ /* 0x000e620000300800 */
[----:B------:R-:W1:Y:S01]  /*a57f0*/  LDL.LU R43, [R1+0x285c] ;  /* 0x00285c00012b7983 */ /* 0x000e620000300800 */
[C---:B------:R-:W-:Y:S01]  /*a5800*/  HMMA.1688.F32.TF32 R248, R228.reuse, R208, R148 ;  /* 0x000000d0e4f8723c */ /* 0x040fe20000081094 */
        /* <DEDUP_REMOVED lines=15> */
[----:B------:R-:W4:Y:S03]  /*a5900*/  LDL.LU R223, [R1+0x27fc] ;  /* 0x0027fc0001df7983 */ /* 0x000f260000300800 */
[----:B------:R-:W-:Y:S01]  /*a5910*/  STL.64 [R1+0x7488], R250 ;  /* 0x007488fa01007387 */ /* 0x000fe20000100a00 */
[----:B------:R-:W-:Y:S01]  /*a5920*/  STL.64 [R1+0x7480], R248 ;  /* 0x007480f801007387 */ /* 0x000fe20000100a00 */
[C---:B--2---:R-:W-:Y:S02]  /*a5930*/  HMMA.1688.F32.TF32 R240, R228.reuse, R144, R136 ;  /* 0x00000090e4f0723c */ /* 0x044fe40000081088 */
[----:B------:R-:W2:Y:S01]  /*a5940*/  LDL.LU R136, [R1+0x27c0] ;  /* 0x0027c00001887983 */ /* 0x000ea20000300800 */
[----:B------:R-:W2:Y:S02]  /*a5950*/  LDL.LU R137, [R1+0x27c4] ;  /* 0x0027c40001897983 */ /* 0x000ea40000300800 */
[----:B------:R-:W2:Y:S02]  /*a5960*/  LDL.LU R138, [R1+0x27c8] ;  /* 0x0027c800018a7983 */ /* 0x000ea40000300800 */
[----:B------:R-:W2:Y:S01]  /*a5970*/  LDL.LU R139, [R1+0x27cc] ;  /* 0x0027cc00018b7983 */ /* 0x000ea20000300800 */
[C---:B---3--:R-:W-:Y:S08]  /*a5980*/  HMMA.1688.F32.TF32 R232, R228.reuse, R140, R36 ;  /* 0x0000008ce4e8723c */ /* 0x048ff00000081024 */
[C---:B-1----:R-:W-:Y:S07]  /*a5990*/  HMMA.1688.F32.TF32 R4, R228.reuse, R172, R40 ;  /* 0x000000ace404723c */ /* 0x042fee0000081028 */
[----:B------:R-:W-:Y:S01]  /*a59a0*/  STL [R1+0x7450], R240 ;  /* 0x007450f001007387 */ /* 0x000fe20000100800 */
[----:B------:R-:W-:Y:S02]  /*a59b0*/  STL [R1+0x744c], R241 ;  /* 0x00744cf101007387 */ /* 0x000fe40000100800 */
[----:B------:R-:W-:Y:S02]  /*a59c0*/  STL [R1+0x7448], R242 ;  /* 0x007448f201007387 */ /* 0x000fe40000100800 */
[----:B------:R-:W-:Y:S03]  /*a59d0*/  STL [R1+0x7444], R243 ;  /* 0x007444f301007387 */ /* 0x000fe60000100800 */
[----:B------:R-:W-:Y:S01]  /*a59e0*/  STL [R1+0x7458], R232 ;  /* 0x007458e801007387 */ /* 0x000fe20000100800 */
[----:B------:R-:W-:Y:S02]  /*a59f0*/  STL [R1+0x7454], R233 ;  /* 0x007454e901007387 */ /* 0x000fe40000100800 */
[----:B------:R-:W-:Y:S02]  /*a5a00*/  STL [R1+0x7440], R234 ;  /* 0x007440ea01007387 */ /* 0x000fe40000100800 */
[----:B------:R-:W-:Y:S03]  /*a5a10*/  STL [R1+0x743c], R235 ;  /* 0x00743ceb01007387 */ /* 0x000fe60000100800 */
[----:B------:R-:W-:Y:S01]  /*a5a20*/  STL [R1+0x745c], R4 ;  /* 0x00745c0401007387 */ /* 0x000fe20000100800 */
[----:B------:R-:W-:Y:S02]  /*a5a30*/  STL [R1+0x7438], R5 ;  /* 0x0074380501007387 */ /* 0x000fe40000100800 */
[----:B------:R-:W-:Y:S02]  /*a5a40*/  STL [R1+0x7434], R6 ;  /* 0x0074340601007387 */ /* 0x000fe40000100800 */
[----:B------:R1:W-:Y:S01]  /*a5a50*/  STL [R1+0x7430], R7 ;  /* 0x0074300701007387 */ /* 0x0003e20000100800 */
[C---:B----4-:R-:W-:Y:S08]  /*a5a60*/  HMMA.1688.F32.TF32 R12, R228.reuse, R108, R92 ;  /* 0x0000006ce40c723c */ /* 0x050ff0000008105c */
[C---:B-1----:R-:W-:Y:S01]  /*a5a70*/  HMMA.1688.F32.TF32 R4, R228.reuse, R112, R148 ;  /* 0x00000070e404723c */ /* 0x042fe20000081094 */
[----:B------:R-:W3:Y:S07]  /*a5a80*/  LDL.LU R148, [R1+0x27b0] ;  /* 0x0027b00001947983 */ /* 0x000eee0000300800 */
[C---:B------:R-:W-:Y:S11]  /*a5a90*/  HMMA.1688.F32.TF32 R16, R228.reuse, R24, R28 ;  /* 0x00000018e410723c */ /* 0x040ff6000008101c */
[----:B------:R-:W-:Y:S04]  /*a5aa0*/  @!UPT UIADD3 URZ, URZ, URZ, URZ ;  /* 0x0000003f3f3ff290 */ /* 0x000fe8000fffe03f */
[----:B------:R-:W-:Y:S01]  /*a5ab0*/  STL.64 [R1+0x5d0], R4 ;  /* 0x0005d00401007387 */ /* 0x000fe20000100a00 */
[----:B------:R1:W-:Y:S02]  /*a5ac0*/  STL.64 [R1+0x5d8], R6 ;  /* 0x0005d80601007387 */ /* 0x0003e40000100a00 */
[----:B------:R-:W3:Y:S02]  /*a5ad0*/  LDL.LU R149, [R1+0x27b4] ;  /* 0x0027b40001957983 */ /* 0x000ee40000300800 */
[----:B------:R-:W3:Y:S01]  /*a5ae0*/  LDL.LU R150, [R1+0x27b8] ;  /* 0x0027b80001967983 */ /* 0x000ee20000300800 */
[----:B------:R-:W3:Y:S01]  /*a5af0*/  LDL.LU R151, [R1+0x27bc] ;  /* 0x0027bc0001977983 */ /* 0x000ee20000300800 */
[----:B------:R-:W-:Y:S02]  /*a5b00*/  STL.64 [R1+0x5c0], R12 ;  /* 0x0005c00c01007387 */ /* 0x000fe40000100a00 */
[----:B------:R4:W-:Y:S01]  /*a5b10*/  STL.64 [R1+0x5c8], R14 ;  /* 0x0005c80e01007387 */ /* 0x0009e20000100a00 */
[C---:B-1----:R-:W-:Y:S08]  /*a5b20*/  HMMA.1688.F32.TF32 R4, R228.reuse, R104, R100 ;  /* 0x00000068e404723c */ /* 0x042ff00000081064 */
[C---:B----4-:R-:W-:Y:S11]  /*a5b30*/  HMMA.1688.F32.TF32 R12, R228.reuse, R88, R216 ;  /* 0x00000058e40c723c */ /* 0x050ff600000810d8 */
[----:B------:R-:W-:Y:S04]  /*a5b40*/  @!UPT UIADD3 URZ, URZ, URZ, URZ ;  /* 0x0000003f3f3ff290 */ /* 0x000fe8000fffe03f */
[----:B------:R-:W-:Y:S01]  /*a5b50*/  STL.64 [R1+0x5b0], R4 ;  /* 0x0005b00401007387 */ /* 0x000fe20000100a00 */
[----:B------:R1:W-:Y:S02]  /*a5b60*/  STL.64 [R1+0x5b8], R6 ;  /* 0x0005b80601007387 */ /* 0x0003e40000100a00 */
[----:B------:R-:W-:Y:S02]  /*a5b70*/  STL.64 [R1+0x5a0], R16 ;  /* 0x0005a01001007387 */ /* 0x000fe40000100a00 */
[----:B------:R-:W-:Y:S03]  /*a5b80*/  STL.64 [R1+0x5a8], R18 ;  /* 0x0005a81201007387 */ /* 0x000fe60000100a00 */
[----:B------:R-:W-:Y:S01]  /*a5b90*/  STL.64 [R1+0x590], R12 ;  /* 0x0005900c01007387 */ /* 0x000fe20000100a00 */
[----:B------:R4:W-:Y:S01]  /*a5ba0*/  STL.64 [R1+0x598], R14 ;  /* 0x0005980e01007387 */ /* 0x0009e20000100a00 */
[C---:B-1----:R-:W-:Y:S08]  /*a5bb0*/  HMMA.1688.F32.TF32 R4, R228.reuse, R96, R220 ;  /* 0x00000060e404723c */ /* 0x042ff000000810dc */
[C---:B----4-:R-:W-:Y:S08]  /*a5bc0*/  HMMA.1688.F32.TF32 R12, R228.reuse, R176, R128 ;  /* 0x000000b0e40c723c */ /* 0x050ff00000081080 */
[----:B------:R-:W-:Y:S07]  /*a5bd0*/  HMMA.1688.F32.TF32 R16, R228, R20, R188 ;  /* 0x00000014e410723c */ /* 0x000fee00000810bc */
[----:B------:R1:W-:Y:S09]  /*a5be0*/  STL.64 [R1+0x580], R4 ;  /* 0x0005800401007387 */ /* 0x0003f20000100a00 */
[----:B------:R-:W-:Y:S01]  /*a5bf0*/  IMAD.MOV.U32 R240, RZ, RZ, R15 ;  /* 0x000000fffff07224 */ /* 0x000fe200078e000f */
[----:B------:R-:W-:Y:S01]  /*a5c00*/  MOV R233, R14 ;  /* 0x0000000e00e97202 */ /* 0x000fe20000000f00 */
[----:B------:R-:W-:Y:S01]  /*a5c10*/  STL.64 [R1+0x588], R6 ;  /* 0x0005880601007387 */ /* 0x000fe20000100a00 */
[----:B------:R-:W-:-:S04]  /*a5c20*/  IMAD.MOV.U32 R232, RZ, RZ, R13 ;  /* 0x000000ffffe87224 */ /* 0x000fc800078e000d */
[----:B------:R-:W-:Y:S02]  /*a5c30*/  STL.64 [R1+0x570], R16 ;  /* 0x0005701001007387 */ /* 0x000fe40000100a00 */
[----:B------:R-:W-:Y:S01]  /*a5c40*/  STL.64 [R1+0x578], R18 ;  /* 0x0005781201007387 */ /* 0x000fe20000100a00 */
[----:B------:R-:W-:Y:S01]  /*a5c50*/  STL [R1+0x746c], R240 ;  /* 0x00746cf001007387 */ /* 0x000fe20000100800 */
[----:B------:R-:W-:Y:S02]  /*a5c60*/  STL [R1+0x7468], R233 ;  /* 0x007468e901007387 */ /* 0x000fe40000100800 */
[----:B-1----:R-:W-:Y:S01]  /*a5c70*/  IMAD.MOV.U32 R4, RZ, RZ, R12 ;  /* 0x000000ffff047224 */ /* 0x002fe200078e000c */
[----:B------:R-:W-:Y:S04]  /*a5c80*/  STL [R1+0x7464], R232 ;  /* 0x007464e801007387 */ /* 0x000fe80000100800 */
[----:B------:R2:W-:Y:S02]  /*a5c90*/  STL [R1+0x7460], R4 ;  /* 0x0074600401007387 */ /* 0x0005e40000100800 */
[----:B--2---:R-:W-:Y:S11]  /*a5ca0*/  HMMA.1688.F32.TF32 R4, R228, R204, R136 ;  /* 0x000000cce404723c */ /* 0x004ff60000081088 */
[----:B------:R-:W-:Y:S11]  /*a5cb0*/  @!UPT UIADD3 URZ, URZ, URZ, URZ ;  /* 0x0000003f3f3ff290 */ /* 0x000ff6000fffe03f */
[----:B------:R-:W-:Y:S01]  /*a5cc0*/  @!UPT UIADD3 URZ, URZ, URZ, URZ ;  /* 0x0000003f3f3ff290 */ /* 0x000fe2000fffe03f */
[----:B------:R-:W-:Y:S01]  /*a5cd0*/  STL.64 [R1+0x550], R4 ;  /* 0x0005500401007387 */ /* 0x000fe20000100a00 */
[----:B------:R3:W-:Y:S02]  /*a5ce0*/  STL.64 [R1+0x558], R6 ;  /* 0x0005580601007387 */ /* 0x0007e40000100a00 */
[----:B------:R-:W2:Y:S02]  /*a5cf0*/  LDL.LU R220, [R1+0x27a0] ;  /* 0x0027a00001dc7983 */ /* 0x000ea40000300800 */
[----:B------:R-:W2:Y:S01]  /*a5d00*/  LDL.LU R221, [R1+0x27a4] ;  /* 0x0027a40001dd7983 */ /* 0x000ea20000300800 */
[----:B------:R-:W2:Y:S01]  /*a5d10*/  LDL.LU R222, [R1+0x27a8] ;  /* 0x0027a80001de7983 */ /* 0x000ea20000300800 */
[----:B------:R-:W2:Y:S02]  /*a5d20*/  LDL.LU R223, [R1+0x27ac] ;  /* 0x0027ac0001df7983 */ /* 0x000ea40000300800 */
        /* <DEDUP_REMOVED lines=8> */
[----:B------:R-:W-:Y:S01]  /*a5db0*/  IMAD.MOV.U32 R248, RZ, RZ, R9 ;  /* 0x000000fffff87224 */ /* 0x000fe200078e0009 */
[----:B------:R-:W-:Y:S01]  /*a5dc0*/  MOV R249, R8 ;  /* 0x0000000800f97202 */ /* 0x000fe20000000f00 */
[----:B------:R-:W-:-:S02]  /*a5dd0*/  IMAD.MOV.U32 R9, RZ, RZ, R132 ;  /* 0x000000ffff097224 */ /* 0x000fc400078e0084 */
[----:B------:R-:W-:Y:S01]  /*a5de0*/  IMAD.MOV.U32 R8, RZ, RZ, R133 ;  /* 0x000000ffff087224 */ /* 0x000fe200078e0085 */
[----:B---3--:R-:W-:Y:S01]  /*a5df0*/  HMMA.1688.F32.TF32 R4, R228, R132, R148 ;  /* 0x00000084e404723c */ /* 0x008fe20000081094 */
        /* <DEDUP_REMOVED lines=11> */
[----:B------:R-:W3:Y:S06]  /*a5eb0*/  LDL.LU R151, [R1+0x13cc] ;  /* 0x0013cc0001977983 */ /* 0x000eec0000300800 */
[----:B------:R-:W-:Y:S01]  /*a5ec0*/  MOV R240, R4 ;  /* 0x0000000400f07202 */ /* 0x000fe20000000f00 */
[----:B------:R-:W-:-:S02]  /*a5ed0*/  MOV R4, R7 ;  /* 0x0000000700047202 */ /* 0x000fc40000000f00 */
[----:B------:R-:W-:Y:S02]  /*a5ee0*/  IMAD.MOV.U32 R233, RZ, RZ, R5 ;  /* 0x000000ffffe97224 */ /* 0x000fe400078e0005 */
[----:B------:R-:W-:Y:S01]  /*a5ef0*/  IMAD.MOV.U32 R232, RZ, RZ, R6 ;  /* 0x000000ffffe87224 */ /* 0x000fe200078e0006 */
[----:B------:R2:W-:Y:S04]  /*a5f00*/  STL [R1+0x747c], R4 ;  /* 0x00747c0401007387 */ /* 0x0005e80000100800 */
[----:B------:R-:W-:Y:S02]  /*a5f10*/  STL [R1+0x7478], R232 ;  /* 0x007478e801007387 */ /* 0x000fe40000100800 */
[----:B------:R-:W-:Y:S02]  /*a5f20*/  STL [R1+0x7474], R240 ;  /* 0x007474f001007387 */ /* 0x000fe40000100800 */
[----:B------:R-:W-:Y:S01]  /*a5f30*/  STL [R1+0x7470], R233 ;  /* 0x007470e901007387 */ /* 0x000fe20000100800 */
[C---:B--2---:R-:W-:Y:S08]  /*a5f40*/  HMMA.1688.F32.TF32 R4, R228.reuse, R196, R220 ;  /* 0x000000c4e404723c */ /* 0x044ff000000810dc */
[C---:B----4-:R-:W-:Y:S11]  /*a5f50*/  HMMA.1688.F32.TF32 R12, R228.reuse, R120, R128 ;  /* 0x00000078e40c723c */ /* 0x050ff60000081080 */
[----:B------:R-:W-:Y:S04]  /*a5f60*/  @!UPT UIADD3 URZ, URZ, URZ, URZ ;  /* 0x0000003f3f3ff290 */ /* 0x000fe8000fffe03f */
[----:B------:R-:W-:Y:S01]  /*a5f70*/  STL.64 [R1+0x530], R4 ;  /* 0x0005300401007387 */ /* 0x000fe20000100a00 */
[----:B------:R1:W-:Y:S02]  /*a5f80*/  STL.64 [R1+0x538], R6 ;  /* 0x0005380601007387 */ /* 0x0003e40000100a00 */
[----:B-1----:R-:W-:Y:S06]  /*a5f90*/  HMMA.1688.F32.TF32 R4, R228, R180, R188 ;  /* 0x000000b4e404723c */ /* 0x002fec00000810bc */
[----:B------:R-:W-:Y:S11]  /*a5fa0*/  IMAD.MOV.U32 R240, RZ, RZ, R14 ;  /* 0x000000fffff07224 */ /* 0x000ff600078e000e */
[----:B------:R-:W-:Y:S07]  /*a5fb0*/  @!UPT UIADD3 URZ, URZ, URZ, URZ ;  /* 0x0000003f3f3ff290 */ /* 0x000fee000fffe03f */
[----:B------:R-:W-:Y:S01]  /*a5fc0*/  MOV R242, R5 ;  /* 0x0000000500f27202 */ /* 0x000fe20000000f00 */
[----:B------:R-:W-:Y:S02]  /*a5fd0*/  IMAD.MOV.U32 R243, RZ, RZ, R6 ;  /* 0x000000fffff37224 */ /* 0x000fe400078e0006 */
[----:B------:R-:W-:-:S03]  /*a5fe0*/  IMAD.MOV.U32 R241, RZ, RZ, R4 ;  /* 0x000000fffff17224 */ /* 0x000fc600078e0004 */
[----:B------:R-:W-:Y:S02]  /*a5ff0*/  STL.64 [R1+0x7498], R242 ;  /* 0x007498f201007387 */ /* 0x000fe40000100a00 */
[----:B------:R1:W-:Y:S02]  /*a6000*/  STL.64 [R1+0x7490], R240 ;  /* 0x007490f001007387 */ /* 0x0003e40000100a00 */
[----:B-1----:R-:W2:Y:S01]  /*a6010*/  LDL.LU.64 R240, [R1+0x15c0] ;  /* 0x0015c00001f07983 */ /* 0x002ea20000300a00 */
[----:B------:R-:W-:Y:S01]  /*a6020*/  IMAD.MOV.U32 R4, RZ, RZ, R12 ;  /* 0x000000ffff047224 */ /* 0x000fe200078e000c */
[----:B------:R-:W-:Y:S01]  /*a6030*/  MOV R232, R13 ;  /* 0x0000000d00e87202 */ /* 0x000fe20000000f00 */
[----:B------:R-:W-:Y:S01]  /*a6040*/  IMAD.MOV.U32 R233, RZ, RZ, R15 ;  /* 0x000000ffffe97224 */ /* 0x000fe200078e000f */
[C---:B---3--:R-:W-:Y:S01]  /*a6050*/  HMMA.1688.F32.TF32 R28, R228.reuse, R116, R132 ;  /* 0x00000074e41c723c */ /* 0x048fe20000081084 */
[----:B------:R-:W-:Y:S01]  /*a6060*/  IMAD.MOV.U32 R234, RZ, RZ, R7 ;  /* 0x000000ffffea7224 */ /* 0x000fe200078e0007 */
[----:B------:R-:W3:Y:S11]  /*a6070*/  LDL.64 R242, [R1+0x15c8] ;  /* 0x0015c80001f27983 */ /* 0x000ef60000100a00 */
[----:B------:R-:W-:Y:S10]  /*a6080*/  @!UPT UIADD3 URZ, URZ, URZ, URZ ;  /* 0x0000003f3f3ff290 */ /* 0x000ff4000fffe03f */
[----:B------:R1:W-:Y:S01]  /*a6090*/  STL.64 [R1+0xf0], R28 ;  /* 0x0000f01c01007387 */ /* 0x0003e20000100a00 */
[----:B------:R4:W-:Y:S01]  /*a60a0*/  STL.64 [R1+0xf8], R30 ;  /* 0x0000f81e01007387 */ /* 0x0009e20000100a00 */
[C---:B--2---:R-:W-:Y:S08]  /*a60b0*/  HMMA.1688.F32.TF32 R12, R228.reuse, R240, R136 ;  /* 0x000000f0e40c723c */ /* 0x044ff00000081088 */
[----:B------:R-:W-:Y:S01]  /*a60c0*/  HMMA.1688.F32.TF32 R228, R228, R248, R148 ;  /* 0x000000f8e4e4723c */ /* 0x000fe20000081094 */
[----:B------:R-:W-:-:S02]  /*a60d0*/  IMAD.MOV.U32 R136, RZ, RZ, R247 ;  /* 0x000000ffff887224 */ /* 0x000fc400078e00f7 */
[----:B------:R-:W-:Y:S01]  /*a60e0*/  IMAD.MOV.U32 R137, RZ, RZ, R239 ;  /* 0x000000ffff897224 */ /* 0x000fe200078e00ef */
[----:B------:R-:W-:Y:S11]  /*a60f0*/  MOV R138, R236 ;  /* 0x000000ec008a7202 */ /* 0x000ff60000000f00 */
[----:B------:R-:W-:Y:S01]  /*a6100*/  @!UPT UIADD3 URZ, URZ, URZ, URZ ;  /* 0x0000003f3f3ff290 */ /* 0x000fe2000fffe03f */
[----:B------:R-:W-:Y:S01]  /*a6110*/  IMAD.MOV.U32 R6, RZ, RZ, R14 ;  /* 0x000000ffff067224 */ /* 0x000fe200078e000e */
[----:B------:R-:W-:Y:S01]  /*a6120*/  MOV R7, R15 ;  /* 0x0000000f00077202 */ /* 0x000fe20000000f00 */
[----:B------:R-:W-:Y:S01]  /*a6130*/  IMAD.MOV.U32 R5, RZ, RZ, R13 ;  /* 0x000000ffff057224 */ /* 0x000fe200078e000d */
[----:B------:R-:W-:Y:S01]  /*a6140*/  MOV R235, R12 ;  /* 0x0000000c00eb7202 */ /* 0x000fe20000000f00 */
[----:B------:R-:W-:Y:S01]  /*a6150*/  IMAD.MOV.U32 R139, RZ, RZ, R238 ;  /* 0x000000ffff8b7224 */ /* 0x000fe200078e00ee */
[----:B------:R-:W-:Y:S01]  /*a6160*/  MOV R17, R120 ;  /* 0x0000007800117202 */ /* 0x000fe20000000f00 */
[----:B------:R-:W-:Y:S01]  /*a6170*/  STL.64 [R1+0x74b8], R6 ;  /* 0x0074b80601007387 */ /* 0x000fe20000100a00 */
[----:B------:R-:W-:Y:S02]  /*a6180*/  STL.64 [R1+0x74b0], R4 ;  /* 0x0074b00401007387 */ /* 0x000fe40000100a00 */
[----:B------:R-:W-:Y:S02]  /*a6190*/  STL.64 [R1+0x74a8], R234 ;  /* 0x0074a8ea01007387 */ /* 0x000fe40000100a00 */
[----:B------:R-:W-:Y:S01]  /*a61a0*/  STL.64 [R1+0x74a0], R232 ;  /* 0x0074a0e801007387 */ /* 0x000fe20000100a00 */
        /* <DEDUP_REMOVED lines=8> */
[----:B------:R-:W4:Y:S01]  /*a6230*/  LDL.LU R132, [R1+0x2640] ;  /* 0x0026400001847983 */ /* 0x000f220000300800 */
[----:B------:R-:W4:Y:S02]  /*a6240*/  LDL.LU R133, [R1+0x2644] ;  /* 0x0026440001857983 */ /* 0x000f240000300800 */
[----:B------:R-:W4:Y:S02]  /*a6250*/  LDL.LU R134, [R1+0x2648] ;  /* 0x0026480001867983 */ /* 0x000f240000300800 */
[----:B------:R-:W4:Y:S02]  /*a6260*/  LDL.LU R135, [R1+0x264c] ;  /* 0x00264c0001877983 */ /* 0x000f240000300800 */
[----:B------:R-:W-:-:S02]  /*a6270*/  IMAD.MOV.U32 R16, RZ, RZ, R121 ;  /* 0x000000ffff107224 */ /* 0x000fc400078e0079 */
        /* <DEDUP_REMOVED lines=8> */
[----:B--2---:R-:W-:Y:S01]  /*a6300*/  IMAD.MOV.U32 R128, RZ, RZ, R236 ;  /* 0x000000ffff807224 */ /* 0x004fe200078e00ec */
[----:B---3--:R-:W-:-:S02]  /*a6310*/  MOV R129, R238 ;  /* 0x000000ee00817202 */ /* 0x008fc40000000f00 */
[----:B------:R-:W2:Y:S01]  /*a6320*/  LDL.LU R236, [R1+0x7a14] ;  /* 0x007a140001ec7983 */ /* 0x000ea20000300800 */
[----:B------:R-:W3:Y:S02]  /*a6330*/  LDL.LU R238, [R1+0x7a10] ;  /* 0x007a100001ee7983 */ /* 0x000ee40000300800 */
[----:B------:R-:W-:Y:S02]  /*a6340*/  IMAD.MOV.U32 R130, RZ, RZ, R239 ;  /* 0x000000ffff827224 */ /* 0x000fe400078e00ef */
[----:B------:R-:W-:Y:S01]  /*a6350*/  IMAD.MOV.U32 R131, RZ, RZ, R247 ;  /* 0x000000ffff837224 */ /* 0x000fe200078e00f7 */
        /* <DEDUP_REMOVED lines=14> */
[----:B-1----:R-:W2:Y:S02]  /*a6440*/  LDL.LU R28, [R1+0x26d0] ;  /* 0x0026d000011c7983 */ /* 0x002ea40000300800 */
[----:B------:R-:W2:Y:S01]  /*a6450*/  LDL.LU R29, [R1+0x26d4] ;  /* 0x0026d400011d7983 */ /* 0x000ea20000300800 */
[----:B----4-:R-:W4:Y:S01]  /*a6460*/  LDL.LU R30, [R1+0x26d8] ;  /* 0x0026d800011e7983 */ /* 0x010f220000300800 */
        /* <DEDUP_REMOVED lines=45> */
[----:B------:R-:W-:Y:S02]  /*a6740*/  STL.64 [R1+0x72f8], R230 ;  /* 0x0072f8e601007387 */ /* 0x000fe40000100a00 */
[----:B------:R1:W-:Y:S02]  /*a6750*/  STL.64 [R1+0x72f0], R228 ;  /* 0x0072f0e401007387 */ /* 0x0003e40000100a00 */
[----:B-1----:R-:W-:Y:S01]  /*a6760*/  IMAD.MOV.U32 R228, RZ, RZ, R19 ;  /* 0x000000ffffe47224 */ /* 0x002fe200078e0013 */
[----:B------:R-:W-:Y:S01]  /*a6770*/  MOV R229, R18 ;  /* 0x0000001200e57202 */ /* 0x000fe20000000f00 */
[----:B---3--:R-:W-:-:S02]  /*a6780*/  IMAD.MOV.U32 R118, RZ, RZ, R238 ;  /* 0x000000ffff767224 */ /* 0x008fc400078e00ee */
[----:B--2---:R-:W-:Y:S01]  /*a6790*/  IMAD.MOV.U32 R117, RZ, RZ, R239 ;  /* 0x000000ffff757224 */ /* 0x004fe200078e00ef */
[C---:B----4-:R-:W-:Y:S11]  /*a67a0*/  HMMA.1688.F32.TF32 R4, R224.reuse, R212, R76 ;  /* 0x000000d4e004723c */ /* 0x050ff6000008104c */
[----:B------:R-:W-:Y:S11]  /*a67b0*/  @!UPT UIADD3 URZ, URZ, URZ, URZ ;  /* 0x0000003f3f3ff290 */ /* 0x000ff6000fffe03f */
[----:B------:R-:W-:Y:S01]  /*a67c0*/  @!UPT UIADD3 URZ, URZ, URZ, URZ ;  /* 0x0000003f3f3ff290 */ /* 0x000fe2000fffe03f */
[----:B------:R1:W-:Y:S01]  /*a67d0*/  STL.64 [R1+0x13c0], R4 ;  /* 0x0013c00401007387 */ /* 0x0003e20000100a00 */
[----:B------:R-:W-:Y:S02]  /*a67e0*/  IMAD.MOV.U32 R239, RZ, RZ, R6 ;  /* 0x000000ffffef7224 */ /* 0x000fe400078e0006 */
[----:B------:R-:W-:Y:S02]  /*a67f0*/  IMAD.MOV.U32 R238, RZ, RZ, R7 ;  /* 0x000000ffffee7224 */ /* 0x000fe400078e0007 */
[C---:B-1----:R-:W-:Y:S08]  /*a6800*/  HMMA.1688.F32.TF32 R4, R224.reuse, R200, R80 ;  /* 0x000000c8e004723c */ /* 0x042ff00000081050 */
[C---:B------:R-:W-:Y:S11]  /*a6810*/  HMMA.1688.F32.TF32 R44, R224.reuse, R192, R84 ;  /* 0x000000c0e02c723c */ /* 0x040ff60000081054 */
[----:B------:R-:W-:Y:S04]  /*a6820*/  @!UPT UIADD3 URZ, URZ, URZ, URZ ;  /* 0x0000003f3f3ff290 */ /* 0x000fe8000fffe03f */
[----:B------:R-:W-:Y:S01]  /*a6830*/  STL [R1+0x13d4], R5 ;  /* 0x0013d40501007387 */ /* 0x000fe20000100800 */
[----:B------:R1:W-:Y:S01]  /*a6840*/  STL.64 [R1+0x13d8], R6 ;  /* 0x0013d80601007387 */ /* 0x0003e20000100a00 */
[----:B------:R-:W-:Y:S02]  /*a6850*/  MOV R245, R4 ;  /* 0x0000000400f57202 */ /* 0x000fe40000000f00 */
[C---:B-1----:R-:W-:Y:S08]  /*a6860*/  HMMA.1688.F32.TF32 R4, R224.reuse, R184, R32 ;  /* 0x000000b8e004723c */ /* 0x042ff00000081020 */
[C---:B------:R-:W-:Y:S01]  /*a6870*/  HMMA.1688.F32.TF32 R32, R224.reuse, R124, R36 ;  /* 0x0000007ce020723c */ /* 0x040fe20000081024 */
[----:B------:R-:W-:Y:S01]  /*a6880*/  STL.64 [R1+0x15f0], R44 ;  /* 0x0015f02c01007387 */ /* 0x000fe20000100a00 */
[----:B------:R-:W-:Y:S06]  /*a6890*/  STL.64 [R1+0x15f8], R46 ;  /* 0x0015f82e01007387 */ /* 0x000fec0000100a00 */
[C---:B------:R-:W-:Y:S07]  /*a68a0*/  HMMA.1688.F32.TF32 R36, R224.reuse, R168, R40 ;  /* 0x000000a8e024723c */ /* 0x040fee0000081028 */
[----:B------:R-:W-:Y:S01]  /*a68b0*/  STL.64 [R1+0x1610], R4 ;  /* 0x0016100401007387 */ /* 0x000fe20000100a00 */
[----:B------:R1:W-:Y:S02]  /*a68c0*/  STL.64 [R1+0x1618], R6 ;  /* 0x0016180601007387 */ /* 0x0003e40000100a00 */
[C---:B-1----:R-:W-:Y:S05]  /*a68d0*/  HMMA.1688.F32.TF32 R4, R224.reuse, R164, R92 ;  /* 0x000000a4e004723c */ /* 0x042fea000008105c */
[----:B------:R-:W-:Y:S01]  /*a68e0*/  STL.64 [R1+0x1630], R32 ;  /* 0x0016302001007387 */ /* 0x000fe20000100a00 */
[----:B------:R1:W-:Y:S07]  /*a68f0*/  STL.64 [R1+0x1638], R34 ;  /* 0x0016382201007387 */ /* 0x0003ee0000100a00 */
[----:B------:R-:W-:Y:S02]  /*a6900*/  STL.64 [R1+0x1650], R36 ;  /* 0x0016502401007387 */ /* 0x000fe40000100a00 */
[----:B------:R-:W-:Y:S01]  /*a6910*/  STL.64 [R1+0x1658], R38 ;  /* 0x0016582601007387 */ /* 0x000fe20000100a00 */
[C---:B------:R-:W-:Y:S08]  /*a6920*/  HMMA.1688.F32.TF32 R28, R224.reuse, R156, R28 ;  /* 0x0000009ce01c723c */ /* 0x040ff0000008101c */
[C---:B-1----:R-:W-:Y:S01]  /*a6930*/  HMMA.1688.F32.TF32 R32, R224.reuse, R160, R100 ;  /* 0x000000a0e020723c */ /* 0x042fe20000081064 */
[----:B------:R-:W-:Y:S01]  /*a6940*/  STL.64 [R1+0x1670], R4 ;  /* 0x0016700401007387 */ /* 0x000fe20000100a00 */
[----:B------:R1:W-:Y:S06]  /*a6950*/  STL.64 [R1+0x1678], R6 ;  /* 0x0016780601007387 */ /* 0x0003ec0000100a00 */
[C---:B-1----:R-:W-:Y:S11]  /*a6960*/  HMMA.1688.F32.TF32 R4, R224.reuse, R152, R196 ;  /* 0x00000098e004723c */ /* 0x042ff600000810c4 */
[----:B------:R-:W-:Y:S04]  /*a6970*/  @!UPT UIADD3 URZ, URZ, URZ, URZ ;  /* 0x0000003f3f3ff290 */ /* 0x000fe8000fffe03f */
[----:B------:R-:W-:Y:S01]  /*a6980*/  STL.64 [R1+0x1910], R32 ;  /* 0x0019102001007387 */ /* 0x000fe20000100a00 */
[----:B------:R1:W-:Y:S01]  /*a6990*/  STL.64 [R1+0x1918], R34 ;  /* 0x0019182201007387 */ /* 0x0003e20000100a00 */
[----:B------:R-:W-:Y:S01]  /*a69a0*/  MOV R119, R236 ;  /* 0x000000ec00777202 */ /* 0x000fe20000000f00 */
[C---:B-1----:R-:W-:Y:S05]  /*a69b0*/  HMMA.1688.F32.TF32 R32, R224.reuse, R68, R216 ;  /* 0x00000044e020723c */ /* 0x042fea00000810d8 */
[----:B------:R-:W-:Y:S01]  /*a69c0*/  STL.64 [R1+0x19b0], R4 ;  /* 0x0019b00401007387 */ /* 0x000fe20000100a00 */
[----:B------:R-:W-:Y:S02]  /*a69d0*/  STL.64 [R1+0x1940], R28 ;  /* 0x0019401c01007387 */ /* 0x000fe40000100a00 */
[----:B------:R1:W-:Y:S02]  /*a69e0*/  STL.64 [R1+0x1948], R30 ;  /* 0x0019481e01007387 */ /* 0x0003e40000100a00 */
[----:B------:R2:W-:Y:S02]  /*a69f0*/  STL [R1+0x19b8], R6 ;  /* 0x0019b80601007387 */ /* 0x0005e40000100800 */
[----:B------:R-:W-:Y:S01]  /*a6a00*/  IMAD.MOV.U32 R236, RZ, RZ, R7 ;  /* 0x000000ffffec7224 */ /* 0x000fe200078e0007 */
[C---:B-1----:R-:W-:Y:S08]  /*a6a10*/  HMMA.1688.F32.TF32 R28, R224.reuse, R72, R220 ;  /* 0x00000048e01c723c */ /* 0x042ff000000810dc */
[----:B--2---:R-:W-:Y:S02]  /*a6a20*/  HMMA.1688.F32.TF32 R4, R224, R208, R188 ;  /* 0x000000d0e004723c */ /* 0x004fe400000810bc */
[----:B------:R-:W-:Y:S01]  /*a6a30*/  STL.64 [R1+0x1a10], R32 ;  /* 0x001a102001007387 */ /* 0x000fe20000100a00 */
[----:B------:R-:W-:Y:S01]  /*a6a40*/  STL.64 [R1+0x1a18], R34 ;  /* 0x001a182201007387 */ /* 0x000fe20000100a00 */
[----:B------:R-:W-:-:S11]  /*a6a50*/  MOV R116, R247 ;  /* 0x000000f700747202 */ /* 0x000fd60000000f00 */
[----:B------:R-:W-:Y:S01]  /*a6a60*/  STL.64 [R1+0x1a70], R28 ;  /* 0x001a701c01007387 */ /* 0x000fe20000100a00 */
[----:B------:R-:W-:Y:S07]  /*a6a70*/  STL.64 [R1+0x1a78], R30 ;  /* 0x001a781e01007387 */ /* 0x000fee0000100a00 */
[----:B------:R1:W-:Y:S02]  /*a6a80*/  STL.64 [R1+0x1aa0], R4 ;  /* 0x001aa00401007387 */ /* 0x0003e40000100a00 */
[----:B-1----:R-:W-:-:S02]  /*a6a90*/  IMAD.MOV.U32 R4, RZ, RZ, R17 ;  /* 0x000000ffff047224 */ /* 0x002fc400078e0011 */
[----:B------:R-:W-:Y:S02]  /*a6aa0*/  IMAD.MOV.U32 R5, RZ, RZ, R16 ;  /* 0x000000ffff057224 */ /* 0x000fe400078e0010 */
[C---:B------:R-:W-:Y:S01]  /*a6ab0*/  HMMA.1688.F32.TF32 R16, R224.reuse, R144, R180 ;  /* 0x00000090e010723c */ /* 0x040fe200000810b4 */
[----:B------:R-:W-:Y:S01]  /*a6ac0*/  STL.64 [R1+0x1aa8], R6 ;  /* 0x001aa80601007387 */ /* 0x000fe20000100a00 */
[----:B------:R-:W2:Y:S06]  /*a6ad0*/  LDL.LU.64 R232, [R1+0x15b0] ;  /* 0x0015b00001e87983 */ /* 0x000eac0000300a00 */
[C---:B------:R-:W-:Y:S01]  /*a6ae0*/  HMMA.1688.F32.TF32 R32, R224.reuse, R140, R116 ;  /* 0x0000008ce020723c */ /* 0x040fe20000081074 */
[----:B------:R-:W3:Y:S07]  /*a6af0*/  LDL.64 R234, [R1+0x15b8] ;  /* 0x0015b80001ea7983 */ /* 0x000eee0000100a00 */
[C---:B------:R-:W-:Y:S07]  /*a6b00*/  HMMA.1688.F32.TF32 R28, R224.reuse, R172, R120 ;  /* 0x000000ace01c723c */ /* 0x040fee0000081078 */
        /* <DEDUP_REMOVED lines=11> */
[----:B-1----:R-:W-:Y:S07]  /*a6bc0*/  HMMA.1688.F32.TF32 R16, R224, R24, R148 ;  /* 0x00000018e010723c */ /* 0x002fee0000081094 */
[----:B------:R1:W-:Y:S01]  /*a6bd0*/  STL.64 [R1+0x1b40], R32 ;  /* 0x001b402001007387 */ /* 0x0003e20000100a00 */
[----:B------:R4:W-:Y:S02]  /*a6be0*/  STL.64 [R1+0x1b48], R34 ;  /* 0x001b482201007387 */ /* 0x0009e40000100a00 */
[----:B------:R-:W-:Y:S11]  /*a6bf0*/  IMAD.MOV.U32 R151, RZ, RZ, R252 ;  /* 0x000000ffff977224 */ /* 0x000ff600078e00fc */
[----:B------:R-:W-:Y:S02]  /*a6c00*/  @!UPT UIADD3 URZ, URZ, URZ, URZ ;  /* 0x0000003f3f3ff290 */ /* 0x000fe4000fffe03f */
[----:B------:R-:W-:Y:S01]  /*a6c10*/  STL.64 [R1+0x1b60], R16 ;  /* 0x001b601001007387 */ /* 0x000fe20000100a00 */
[----:B------:R1:W-:Y:S02]  /*a6c20*/  STL.64 [R1+0x1b50], R28 ;  /* 0x001b501c01007387 */ /* 0x0003e40000100a00 */
[----:B------:R1:W-:Y:S02]  /*a6c30*/  STL.64 [R1+0x1b58], R30 ;  /* 0x001b581e01007387 */ /* 0x0003e40000100a00 */
[----:B------:R1:W-:Y:S01]  /*a6c40*/  STL [R1+0x1b68], R18 ;  /* 0x001b681201007387 */ /* 0x0003e20000100800 */
[----:B------:R-:W2:Y:S01]  /*a6c50*/  LDL.LU R148, [R1+0x24c0] ;  /* 0x0024c00001947983 */ /* 0x000ea20000300800 */
[----:B------:R-:W2:Y:S02]  /*a6c60*/  LDL.LU R149, [R1+0x24c4] ;  /* 0x0024c40001957983 */ /* 0x000ea40000300800 */
[----:B------:R-:W2:Y:S02]  /*a6c70*/  LDL.LU R150, [R1+0x24c8] ;  /* 0x0024c80001967983 */ /* 0x000ea40000300800 */
[----:B------:R-:W2:Y:S01]  /*a6c80*/  LDL.LU R252, [R1+0x7a04] ;  /* 0x007a040001fc7983 */ /* 0x000ea20000300800 */
[----:B------:R-:W3:Y:S01]  /*a6c90*/  LDL.LU R132, [R1+0x24e0] ;  /* 0x0024e00001847983 */ /* 0x000ee20000300800 */
[----:B------:R-:W3:Y:S02]  /*a6ca0*/  LDL.LU R133, [R1+0x24e4] ;  /* 0x0024e40001857983 */ /* 0x000ee40000300800 */
[----:B------:R-:W3:Y:S02]  /*a6cb0*/  LDL.LU R134, [R1+0x24e8] ;  /* 0x0024e80001867983 */ /* 0x000ee40000300800 */
[----:B------:R-:W3:Y:S01]  /*a6cc0*/  LDL.LU R135, [R1+0x24ec] ;  /* 0x0024ec0001877983 */ /* 0x000ee20000300800 */
[----:B------:R-:W3:Y:S01]  /*a6cd0*/  LDL.LU R128, [R1+0x24f0] ;  /* 0x0024f00001807983 */ /* 0x000ee20000300800 */
[----:B------:R-:W3:Y:S02]  /*a6ce0*/  LDL.LU R129, [R1+0x24f4] ;  /* 0x0024f40001817983 */ /* 0x000ee40000300800 */
[----:B------:R-:W3:Y:S02]  /*a6cf0*/  LDL.LU R130, [R1+0x24f8] ;  /* 0x0024f80001827983 */ /* 0x000ee40000300800 */
[----:B--2---:R-:W-:-:S02]  /*a6d00*/  IMAD.MOV.U32 R131, RZ, RZ, R252 ;  /* 0x000000ffff837224 */ /* 0x004fc400078e00fc */
        /* <DEDUP_REMOVED lines=21> */
[----:B-1----:R-:W3:Y:S02]  /*a6e60*/  LDL.LU R32, [R1+0x2610] ;  /* 0x0026100001207983 */ /* 0x002ee40000300800 */
[----:B------:R-:W3:Y:S02]  /*a6e70*/  LDL.LU R33, [R1+0x2614] ;  /* 0x0026140001217983 */ /* 0x000ee40000300800 */
[----:B----4-:R-:W3:Y:S01]  /*a6e80*/  LDL.LU R34, [R1+0x2618] ;  /* 0x0026180001227983 */ /* 0x010ee20000300800 */
        /* <DEDUP_REMOVED lines=28> */
[----:B------:R-:W-:Y:S01]  /*a7050*/  MOV R247, R19 ;  /* 0x0000001300f77202 */ /* 0x000fe20000000f00 */
[----:B------:R-:W-:-:S02]  /*a7060*/  IMAD.MOV.U32 R136, RZ, RZ, R246 ;  /* 0x000000ffff887224 */ /* 0x000fc400078e00f6 */
[----:B------:R-:W-:Y:S02]  /*a7070*/  IMAD.MOV.U32 R137, RZ, RZ, R244 ;  /* 0x000000ffff897224 */ /* 0x000fe400078e00f4 */
[----:B------:R-:W-:Y:S01]  /*a7080*/  IMAD.MOV.U32 R139, RZ, RZ, R3 ;  /* 0x000000ffff8b7224 */ /* 0x000fe200078e0003 */
[----:B------:R-:W-:Y:S02]  /*a7090*/  MOV R138, R237 ;  /* 0x000000ed008a7202 */ /* 0x000fe40000000f00 */
[----:B--2---:R-:W-:Y:S01]  /*a70a0*/  MOV R119, R252 ;  /* 0x000000fc00777202 */ /* 0x004fe20000000f00 */
[C---:B---3--:R-:W-:Y:S11]  /*a70b0*/  HMMA.1688.F32.TF32 R16, R224.reuse, R88, R32 ;  /* 0x00000058e010723c */ /* 0x048ff60000081020 */
[----:B------:R-:W-:Y:S11]  /*a70c0*/  @!UPT UIADD3 URZ, URZ, URZ, URZ ;  /* 0x0000003f3f3ff290 */ /* 0x000ff6000fffe03f */
[----:B------:R-:W-:Y:S02]  /*a70d0*/  @!UPT UIADD3 URZ, URZ, URZ, URZ ;  /* 0x0000003f3f3ff290 */ /* 0x000fe4000fffe03f */
[----:B------:R-:W-:Y:S01]  /*a70e0*/  IMAD.MOV.U32 R244, RZ, RZ, R16 ;  /* 0x000000fffff47224 */ /* 0x000fe200078e0010 */
[----:B------:R-:W-:Y:S01]  /*a70f0*/  MOV R3, R17 ;  /* 0x0000001100037202 */ /* 0x000fe20000000f00 */
[----:B------:R-:W-:Y:S02]  /*a7100*/  IMAD.MOV.U32 R252, RZ, RZ, R18 ;  /* 0x000000fffffc7224 */ /* 0x000fe400078e0012 */
[----:B------:R-:W-:Y:S02]  /*a7110*/  IMAD.MOV.U32 R246, RZ, RZ, R19 ;  /* 0x000000fffff67224 */ /* 0x000fe400078e0013 */
[C---:B----4-:R-:W-:Y:S03]  /*a7120*/  HMMA.1688.F32.TF32 R16, R224.reuse, R96, R36 ;  /* 0x00000060e010723c */ /* 0x050fe60000081024 */
[----:B------:R-:W-:Y:S01]  /*a7130*/  STL.64 [R1+0x7308], R246 ;  /* 0x007308f601007387 */ /* 0x000fe20000100a00 */
[----:B------:R-:W-:Y:S04]  /*a7140*/  STL.64 [R1+0x7300], R244 ;  /* 0x007300f401007387 */ /* 0x000fe80000100a00 */
[C---:B------:R-:W-:Y:S08]  /*a7150*/  HMMA.1688.F32.TF32 R36, R224.reuse, R20, R40 ;  /* 0x00000014e024723c */ /* 0x040ff00000081028 */
[C---:B------:R-:W-:Y:S07]  /*a7160*/  HMMA.1688.F32.TF32 R32, R224.reuse, R176, R92 ;  /* 0x000000b0e020723c */ /* 0x040fee000008105c */
[----:B------:R-:W-:Y:S01]  /*a7170*/  STL.64 [R1+0x1c60], R16 ;  /* 0x001c601001007387 */ /* 0x000fe20000100a00 */
[----:B------:R1:W-:Y:S02]  /*a7180*/  STL.64 [R1+0x1c68], R18 ;  /* 0x001c681201007387 */ /* 0x0003e40000100a00 */
[C---:B-1----:R-:W-:Y:S05]  /*a7190*/  HMMA.1688.F32.TF32 R16, R224.reuse, R204, R100 ;  /* 0x000000cce010723c */ /* 0x042fea0000081064 */
[----:B------:R-:W-:Y:S01]  /*a71a0*/  STL.64 [R1+0x1c50], R36 ;  /* 0x001c502401007387 */ /* 0x000fe20000100a00 */
[----:B------:R-:W-:Y:S01]  /*a71b0*/  STL.64 [R1+0x1c58], R38 ;  /* 0x001c582601007387 */ /* 0x000fe20000100a00 */
[----:B------:R-:W-:Y:S01]  /*a71c0*/  MOV R244, R11 ;  /* 0x0000000b00f47202 */ /* 0x000fe20000000f00 */
[----:B------:R-:W-:Y:S11]  /*a71d0*/  IMAD.MOV.U32 R245, RZ, RZ, R10 ;  /* 0x000000fffff57224 */ /* 0x000ff600078e000a */
[----:B------:R-:W-:Y:S04]  /*a71e0*/  @!UPT UIADD3 URZ, URZ, URZ, URZ ;  /* 0x0000003f3f3ff290 */ /* 0x000fe8000fffe03f */
[----:B------:R-:W-:Y:S01]  /*a71f0*/  STL.64 [R1+0x1c30], R16 ;  /* 0x001c301001007387 */ /* 0x000fe20000100a00 */
[----:B------:R-:W-:Y:S02]  /*a7200*/  IMAD.MOV.U32 R237, RZ, RZ, R19 ;  /* 0x000000ffffed7224 */ /* 0x000fe400078e0013 */
[----:B------:R-:W-:Y:S02]  /*a7210*/  STL.64 [R1+0x1c40], R32 ;  /* 0x001c402001007387 */ /* 0x000fe40000100a00 */
[----:B------:R-:W-:Y:S01]  /*a7220*/  STL.64 [R1+0x1c48], R34 ;  /* 0x001c482201007387 */ /* 0x000fe20000100a00 */
[----:B------:R-:W-:Y:S01]  /*a7230*/  STL.64 [R1+0x1c38], R18 ;  /* 0x001c381201007387 */ /* 0x000fe20000100a00 */
[----:B------:R-:W-:Y:S02]  /*a7240*/  STL.64 [R1+0x7318], R238 ;  /* 0x007318ee01007387 */ /* 0x000fe40000100a00 */
[----:B------:R1:W-:Y:S02]  /*a7250*/  STL.64 [R1+0x7310], R236 ;  /* 0x007310ec01007387 */ /* 0x0003e40000100a00 */
[----:B-1----:R-:W-:Y:S01]  /*a7260*/  IMAD.MOV.U32 R236, RZ, RZ, R9 ;  /* 0x000000ffffec7224 */ /* 0x002fe200078e0009 */
[----:B------:R-:W-:Y:S01]  /*a7270*/  MOV R237, R8 ;  /* 0x0000000800ed7202 */ /* 0x000fe20000000f00 */
[C---:B------:R-:W-:Y:S08]  /*a7280*/  HMMA.1688.F32.TF32 R16, R224.reuse, R228, R196 ;  /* 0x000000e4e010723c */ /* 0x040ff000000810c4 */
[C---:B------:R-:W-:Y:S08]  /*a7290*/  HMMA.1688.F32.TF32 R28, R224.reuse, R236, R28 ;  /* 0x000000ece01c723c */ /* 0x040ff0000008101c */
[C---:B------:R-:W-:Y:S11]  /*a72a0*/  HMMA.1688.F32.TF32 R8, R224.reuse, R244, R216 ;  /* 0x000000f4e008723c */ /* 0x040ff600000810d8 */
[----:B------:R-:W-:Y:S04]  /*a72b0*/  @!UPT UIADD3 URZ, URZ, URZ, URZ ;  /* 0x0000003f3f3ff290 */ /* 0x000fe8000fffe03f */
[----:B------:R-:W-:Y:S01]  /*a72c0*/  STL.64 [R1+0x1c20], R28 ;  /* 0x001c201c01007387 */ /* 0x000fe20000100a00 */
[----:B------:R1:W-:Y:S02]  /*a72d0*/  STL.64 [R1+0x1c28], R30 ;  /* 0x001c281e01007387 */ /* 0x0003e40000100a00 */
[----:B------:R-:W-:Y:S02]  /*a72e0*/  STL.64 [R1+0x1c10], R16 ;  /* 0x001c101001007387 */ /* 0x000fe40000100a00 */
[----:B------:R2:W-:Y:S03]  /*a72f0*/  STL.64 [R1+0x1c18], R18 ;  /* 0x001c181201007387 */ /* 0x0005e60000100a00 */
[----:B------:R-:W-:Y:S01]  /*a7300*/  STL.64 [R1+0x1c00], R8 ;  /* 0x001c000801007387 */ /* 0x000fe20000100a00 */
[----:B------:R3:W-:Y:S01]  /*a7310*/  STL.64 [R1+0x1c08], R10 ;  /* 0x001c080a01007387 */ /* 0x0007e20000100a00 */
[C---:B-1----:R-:W-:Y:S08]  /*a7320*/  HMMA.1688.F32.TF32 R28, R224.reuse, R4, R220 ;  /* 0x00000004e01c723c */ /* 0x042ff000000810dc */
[C---:B--2---:R-:W-:Y:S08]  /*a7330*/  HMMA.1688.F32.TF32 R16, R224.reuse, R232, R188 ;  /* 0x000000e8e010723c */ /* 0x044ff000000810bc */
[C---:B---3--:R-:W-:Y:S07]  /*a7340*/  HMMA.1688.F32.TF32 R8, R224.reuse, R240, R180 ;  /* 0x000000f0e008723c */ /* 0x048fee00000810b4 */
[----:B------:R-:W-:Y:S01]  /*a7350*/  STL.64 [R1+0x1bf0], R28 ;  /* 0x001bf01c01007387 */ /* 0x000fe20000100a00 */
[----:B------:R1:W-:Y:S07]  /*a7360*/  STL.64 [R1+0x1bf8], R30 ;  /* 0x001bf81e01007387 */ /* 0x0003ee0000100a00 */
[----:B------:R-:W-:Y:S02]  /*a7370*/  STL.64 [R1+0x1be0], R16 ;  /* 0x001be01001007387 */ /* 0x000fe40000100a00 */
[----:B------:R2:W-:Y:S06]  /*a7380*/  STL.64 [R1+0x1be8], R18 ;  /* 0x001be81201007387 */ /* 0x0005ec0000100a00 */
[----:B------:R-:W-:Y:S01]  /*a7390*/  STL.64 [R1+0x1bd0], R8 ;  /* 0x001bd00801007387 */ /* 0x000fe20000100a00 */
[----:B------:R3:W-:Y:S01]  /*a73a0*/  STL.64 [R1+0x1bd8], R10 ;  /* 0x001bd80a01007387 */ /* 0x0007e20000100a00 */
[----:B-1----:R-:W-:Y:S08]  /*a73b0*/  HMMA.1688.F32.TF32 R28, R224, R248, R116 ;  /* 0x000000f8e01c723c */ /* 0x002ff00000081074 */
[C---:B--2---:R-:W-:Y:S08]  /*a73c0*/  HMMA.1688.F32.TF32 R16, R12.reuse, R212, R120 ;  /* 0x000000d40c10723c */ /* 0x044ff00000081078 */
[C---:B---3--:R-:W-:Y:S01]  /*a73d0*/  HMMA.1688.F32.TF32 R8, R12.reuse, R200, R128 ;  /* 0x000000c80c08723c */ /* 0x048fe20000081080 */
[----:B------:R-:W-:Y:S04]  /*a73e0*/  LDS R224, [R2+0x10480] ;  /* 0x0104800002e07984 */ /* 0x000fe80000000800 */
[----:B------:R-:W-:Y:S04]  /*a73f0*/  LDS R226, [R2+0x12480] ;  /* 0x0124800002e27984 */ /* 0x000fe80000000800 */
[----:B------:R-:W-:Y:S04]  /*a7400*/  LDS R225, [R0+0x10480] ;  /* 0x0104800000e17984 */ /* 0x000fe80000000800 */
[----:B------:R-:W1:Y:S04]  /*a7410*/  LDS R227, [R0+0x12480] ;  /* 0x0124800000e37984 */ /* 0x000e680000000800 */
[----:B------:R-:W-:Y:S01]  /*a7420*/  STL.64 [R1+0x1ba0], R28 ;  /* 0x001ba01c01007387 */ /* 0x000fe20000100a00 */
[----:B------:R2:W-:Y:S02]  /*a7430*/  STL.64 [R1+0x1ba8], R30 ;  /* 0x001ba81e01007387 */ /* 0x0005e40000100a00 */
[----:B------:R-:W-:Y:S02]  /*a7440*/  STL.64 [R1+0x1e50], R16 ;  /* 0x001e501001007387 */ /* 0x000fe40000100a00 */
[----:B------:R3:W-:Y:S01]  /*a7450*/  STL.64 [R1+0x1e58], R18 ;  /* 0x001e581201007387 */ /* 0x0007e20000100a00 */
[----:B------:R-:W-:Y:S01]  /*a7460*/  STL.64 [R1+0x1e40], R8 ;  /* 0x001e400801007387 */ /* 0x000fe20000100a00 */
[----:B------:R4:W-:Y:S01]  /*a7470*/  STL.64 [R1+0x1e48], R10 ;  /* 0x001e480a01007387 */ /* 0x0009e20000100a00 */
[C---:B--2---:R-:W-:Y:S08]  /*a7480*/  HMMA.1688.F32.TF32 R28, R12.reuse, R192, R132 ;  /* 0x000000c00c1c723c */ /* 0x044ff00000081084 */
[C---:B---3--:R-:W-:Y:S08]  /*a7490*/  HMMA.1688.F32.TF32 R16, R12.reuse, R184, R136 ;  /* 0x000000b80c10723c */ /* 0x048ff00000081088 */
[C---:B----4-:R-:W-:Y:S07]  /*a74a0*/  HMMA.1688.F32.TF32 R8, R12.reuse, R124, R148 ;  /* 0x0000007c0c08723c */ /* 0x050fee0000081094 */
[----:B------:R2:W-:Y:S01]  /*a74b0*/  STL.64 [R1+0x1e30], R28 ;  /* 0x001e301c01007387 */ /* 0x0005e20000100a00 */
[----:B------:R3:W-:Y:S02]  /*a74c0*/  STL.64 [R1+0x1e38], R30 ;  /* 0x001e381e01007387 */ /* 0x0007e40000100a00 */
[----:B------:R-:W4:Y:S05]  /*a74d0*/  LDL.LU R136, [R1+0x2310] ;  /* 0x0023100001887983 */ /* 0x000f2a0000300800 */
[----:B------:R-:W-:Y:S01]  /*a74e0*/  STL.64 [R1+0x1e20], R16 ;  /* 0x001e201001007387 */ /* 0x000fe20000100a00 */
[----:B------:R-:W-:Y:S07]  /*a74f0*/  STL.64 [R1+0x1e28], R18 ;  /* 0x001e281201007387 */ /* 0x000fee0000100a00 */
[----:B------:R1:W-:Y:S02]  /*a7500*/  STL.64 [R1+0x1e10], R8 ;  /* 0x001e100801007387 */ /* 0x0003e40000100a00 */
[----:B------:R1:W-:Y:S02]  /*a7510*/  STL.64 [R1+0x1e18], R10 ;  /* 0x001e180a01007387 */ /* 0x0003e40000100a00 */
        /* <DEDUP_REMOVED lines=31> */
[----:B--2---:R-:W2:Y:S02]  /*a7710*/  LDL.LU R28, [R1+0x23b0] ;  /* 0x0023b000011c7983 */ /* 0x004ea40000300800 */
[----:B------:R-:W2:Y:S01]  /*a7720*/  LDL.LU R29, [R1+0x23b4] ;  /* 0x0023b400011d7983 */ /* 0x000ea20000300800 */
[----:B---3--:R-:W2:Y:S01]  /*a7730*/  LDL.LU R30, [R1+0x23b8] ;  /* 0x0023b800011e7983 */ /* 0x008ea20000300800 */
[----:B------:R-:W2:Y:S02]  /*a7740*/  LDL.LU R31, [R1+0x23bc] ;  /* 0x0023bc00011f7983 */ /* 0x000ea40000300800 */
[----:B------:R-:W3:Y:S02]  /*a7750*/  LDL.LU R92, [R1+0x23d0] ;  /* 0x0023d000015c7983 */ /* 0x000ee40000300800 */
[----:B------:R-:W3:Y:S01]  /*a7760*/  LDL.LU R93, [R1+0x23d4] ;  /* 0x0023d400015d7983 */ /* 0x000ee20000300800 */
[----:B------:R-:W3:Y:S01]  /*a7770*/  LDL.LU R94, [R1+0x23d8] ;  /* 0x0023d800015e7983 */ /* 0x000ee20000300800 */
[----:B------:R-:W3:Y:S02]  /*a7780*/  LDL.LU R95, [R1+0x23dc] ;  /* 0x0023dc00015f7983 */ /* 0x000ee40000300800 */
        /* <DEDUP_REMOVED lines=36> */
[----:B------:R-:W3:Y:S02]  /*a79d0*/  LDL.LU R56, [R1+0x2490] ;  /* 0x0024900001387983 */ /* 0x000ee40000300800 */
[----:B------:R-:W3:Y:S01]  /*a79e0*/  LDL.LU R57, [R1+0x2494] ;  /* 0x0024940001397983 */ /* 0x000ee20000300800 */
[----:B------:R-:W3:Y:S01]  /*a79f0*/  LDL.LU R58, [R1+0x2498] ;  /* 0x00249800013a7983 */ /* 0x000ee20000300800 */
[----:B------:R-:W3:Y:S02]  /*a7a00*/  LDL.LU R59, [R1+0x249c] ;  /* 0x00249c00013b7983 */ /* 0x000ee40000300800 */
        /* <DEDUP_REMOVED lines=27> */
[----:B------:R-:W4:Y:S01]  /*a7bc0*/  LDL.LU R151, [R1+0x1bcc] ;  /* 0x001bcc0001977983 */ /* 0x000f220000300800 */
[C---:B--2---:R-:W-:Y:S08]  /*a7bd0*/  HMMA.1688.F32.TF32 R44, R12.reuse, R168, R48 ;  /* 0x000000a80c2c723c */ /* 0x044ff00000081030 */
[C---:B------:R-:W-:Y:S08]  /*a7be0*/  HMMA.1688.F32.TF32 R52, R12.reuse, R164, R52 ;  /* 0x000000a40c34723c */ /* 0x040ff00000081034 */
[C---:B---3--:R-:W-:Y:S07]  /*a7bf0*/  HMMA.1688.F32.TF32 R48, R12.reuse, R160, R56 ;  /* 0x000000a00c30723c */ /* 0x048fee0000081038 */
[----:B------:R-:W-:Y:S01]  /*a7c00*/  STL.64 [R1+0x1e00], R44 ;  /* 0x001e002c01007387 */ /* 0x000fe20000100a00 */
[----:B------:R1:W-:Y:S02]  /*a7c10*/  STL.64 [R1+0x1e08], R46 ;  /* 0x001e082e01007387 */ /* 0x0003e40000100a00 */
[C---:B-1----:R-:W-:Y:S05]  /*a7c20*/  HMMA.1688.F32.TF32 R44, R12.reuse, R156, R60 ;  /* 0x0000009c0c2c723c */ /* 0x042fea000008103c */
[----:B------:R-:W-:Y:S01]  /*a7c30*/  STL.64 [R1+0x1df0], R52 ;  /* 0x001df03401007387 */ /* 0x000fe20000100a00 */
[----:B------:R-:W-:Y:S07]  /*a7c40*/  STL.64 [R1+0x1df8], R54 ;  /* 0x001df83601007387 */ /* 0x000fee0000100a00 */
[----:B------:R-:W-:Y:S02]  /*a7c50*/  STL.64 [R1+0x1de0], R48 ;  /* 0x001de03001007387 */ /* 0x000fe40000100a00 */
[----:B------:R-:W-:Y:S01]  /*a7c60*/  STL.64 [R1+0x1de8], R50 ;  /* 0x001de83201007387 */ /* 0x000fe20000100a00 */
[C---:B------:R-:W-:Y:S07]  /*a7c70*/  HMMA.1688.F32.TF32 R8, R12.reuse, R68, R8 ;  /* 0x000000440c08723c */ /* 0x040fee0000081008 */
[----:B------:R-:W-:Y:S01]  /*a7c80*/  STL.64 [R1+0x1dd0], R44 ;  /* 0x001dd02c01007387 */ /* 0x000fe20000100a00 */
[----:B------:R4:W-:Y:S02]  /*a7c90*/  STL.64 [R1+0x1dd8], R46 ;  /* 0x001dd82e01007387 */ /* 0x0009e40000100a00 */
[C---:B----4-:R-:W-:Y:S11]  /*a7ca0*/  HMMA.1688.F32.TF32 R44, R12.reuse, R152, R64 ;  /* 0x000000980c2c723c */ /* 0x050ff60000081040 */
[----:B------:R-:W-:Y:S11]  /*a7cb0*/  @!UPT UIADD3 URZ, URZ, URZ, URZ ;  /* 0x0000003f3f3ff290 */ /* 0x000ff6000fffe03f */
[----:B------:R-:W-:Y:S01]  /*a7cc0*/  @!UPT UIADD3 URZ, URZ, URZ, URZ ;  /* 0x0000003f3f3ff290 */ /* 0x000fe2000fffe03f */
[----:B------:R-:W-:Y:S01]  /*a7cd0*/  STL.64 [R1+0x1dc0], R44 ;  /* 0x001dc02c01007387 */ /* 0x000fe20000100a00 */
[----:B------:R1:W-:Y:S02]  /*a7ce0*/  STL.64 [R1+0x1dc8], R46 ;  /* 0x001dc82e01007387 */ /* 0x0003e40000100a00 */
[----:B------:R-:W-:Y:S02]  /*a7cf0*/  STL.64 [R1+0x1db0], R8 ;  /* 0x001db00801007387 */ /* 0x000fe40000100a00 */
[----:B------:R2:W-:Y:S01]  /*a7d00*/  STL.64 [R1+0x1db8], R10 ;  /* 0x001db80a01007387 */ /* 0x0005e20000100a00 */
[C---:B-1----:R-:W-:Y:S08]  /*a7d10*/  HMMA.1688.F32.TF32 R44, R12.reuse, R72, R16 ;  /* 0x000000480c2c723c */ /* 0x042ff00000081010 */
[C---:B------:R-:W-:Y:S08]  /*a7d20*/  HMMA.1688.F32.TF32 R16, R12.reuse, R208, R76 ;  /* 0x000000d00c10723c */ /* 0x040ff0000008104c */
[C---:B--2---:R-:W-:Y:S07]  /*a7d30*/  HMMA.1688.F32.TF32 R8, R12.reuse, R144, R80 ;  /* 0x000000900c08723c */ /* 0x044fee0000081050 */
[----:B------:R-:W-:Y:S01]  /*a7d40*/  STL.64 [R1+0x1da0], R44 ;  /* 0x001da02c01007387 */ /* 0x000fe20000100a00 */
[----:B------:R1:W-:Y:S07]  /*a7d50*/  STL.64 [R1+0x1da8], R46 ;  /* 0x001da82e01007387 */ /* 0x0003ee0000100a00 */
[----:B------:R-:W-:Y:S02]  /*a7d60*/  STL.64 [R1+0x1d90], R16 ;  /* 0x001d901001007387 */ /* 0x000fe40000100a00 */
[----:B------:R2:W-:Y:S06]  /*a7d70*/  STL.64 [R1+0x1d98], R18 ;  /* 0x001d981201007387 */ /* 0x0005ec0000100a00 */
[----:B------:R-:W-:Y:S01]  /*a7d80*/  STL.64 [R1+0x1d80], R8 ;  /* 0x001d800801007387 */ /* 0x000fe20000100a00 */
[----:B------:R3:W-:Y:S01]  /*a7d90*/  STL.64 [R1+0x1d88], R10 ;  /* 0x001d880a01007387 */ /* 0x0007e20000100a00 */
[C---:B-1----:R-:W-:Y:S08]  /*a7da0*/  HMMA.1688.F32.TF32 R44, R12.reuse, R140, R84 ;  /* 0x0000008c0c2c723c */ /* 0x042ff00000081054 */
[C---:B--2---:R-:W-:Y:S08]  /*a7db0*/  HMMA.1688.F32.TF32 R16, R12.reuse, R172, R32 ;  /* 0x000000ac0c10723c */ /* 0x044ff00000081020 */
[C---:B---3--:R-:W-:Y:S08]  /*a7dc0*/  HMMA.1688.F32.TF32 R8, R12.reuse, R112, R36 ;  /* 0x000000700c08723c */ /* 0x048ff00000081024 */
        /* <DEDUP_REMOVED lines=8> */
[C---:B--2---:R-:W-:Y:S01]  /*a7e50*/  HMMA.1688.F32.TF32 R8, R12.reuse, R24, R100 ;  /* 0x000000180c08723c */ /* 0x044fe20000081064 */
[----:B------:R-:W-:Y:S01]  /*a7e60*/  STL.64 [R1+0x1d40], R32 ;  /* 0x001d402001007387 */ /* 0x000fe20000100a00 */
[----:B------:R-:W-:Y:S06]  /*a7e70*/  STL.64 [R1+0x1d48], R34 ;  /* 0x001d482201007387 */ /* 0x000fec0000100a00 */
[C---:B------:R-:W-:Y:S07]  /*a7e80*/  HMMA.1688.F32.TF32 R28, R12.reuse, R88, R28 ;  /* 0x000000580c1c723c */ /* 0x040fee000008101c */
        /* <DEDUP_REMOVED lines=32> */
[----:B--2---:R-:W-:Y:S01]  /*a8090*/  HMMA.1688.F32.TF32 R8, R12, R248, R148 ;  /* 0x000000f80c08723c */ /* 0x004fe20000081094 */
[----:B------:R1:W-:Y:S01]  /*a80a0*/  STL.64 [R1+0x1c80], R28 ;  /* 0x001c801c01007387 */ /* 0x0003e20000100a00 */
[----:B------:R2:W-:Y:S02]  /*a80b0*/  STL.64 [R1+0x1c88], R30 ;  /* 0x001c881e01007387 */ /* 0x0005e40000100a00 */
[----:B------:R-:W3:Y:S01]  /*a80c0*/  LDL.LU R148, [R1+0x1920] ;  /* 0x0019200001947983 */ /* 0x000ee20000300800 */
[----:B------:R-:W-:Y:S04]  /*a80d0*/  LDS R12, [R2+0x10500] ;  /* 0x01050000020c7984 */ /* 0x000fe80000000800 */
[----:B------:R-:W-:Y:S04]  /*a80e0*/  LDS R14, [R2+0x12500] ;  /* 0x01250000020e7984 */ /* 0x000fe80000000800 */
[----:B------:R-:W-:Y:S04]  /*a80f0*/  LDS R13, [R0+0x10500] ;  /* 0x01050000000d7984 */ /* 0x000fe80000000800 */
[----:B------:R-:W4:Y:S04]  /*a8100*/  LDS R15, [R0+0x12500] ;  /* 0x01250000000f7984 */ /* 0x000f280000000800 */
[----:B------:R1:W-:Y:S01]  /*a8110*/  STL.64 [R1+0x1c70], R16 ;  /* 0x001c701001007387 */ /* 0x0003e20000100a00 */
[----:B------:R1:W-:Y:S02]  /*a8120*/  STL.64 [R1+0x1c78], R18 ;  /* 0x001c781201007387 */ /* 0x0003e40000100a00 */
[----:B------:R1:W-:Y:S02]  /*a8130*/  STL.64 [R1+0x1bc0], R8 ;  /* 0x001bc00801007387 */ /* 0x0003e40000100a00 */
[----:B------:R1:W-:Y:S01]  /*a8140*/  STL.64 [R1+0x1bc8], R10 ;  /* 0x001bc80a01007387 */ /* 0x0003e20000100a00 */
        /* <DEDUP_REMOVED lines=33> */
[----:B--2---:R-:W3:Y:S02]  /*a8360*/  LDL.LU R30, [R1+0x19f8] ;  /* 0x0019f800011e7983 */ /* 0x004ee40000300800 */
[----:B------:R-:W3:Y:S02]  /*a8370*/  LDL.LU R31, [R1+0x19fc] ;  /* 0x0019fc00011f7983 */ /* 0x000ee40000300800 */
        /* <DEDUP_REMOVED lines=75> */
[----:B------:R-:W3:Y:S01]  /*a8830*/  LDL.LU R139, [R1+0x193c] ;  /* 0x00193c00018b7983 */ /* 0x000ee20000300800 */
[C---:B--2---:R-:W-:Y:S11]  /*a8840*/  HMMA.1688.F32.TF32 R44, R224.reuse, R212, R44 ;  /* 0x000000d4e02c723c */ /* 0x044ff6000008102c */
[----:B------:R-:W-:Y:S11]  /*a8850*/  @!UPT UIADD3 URZ, URZ, URZ, URZ ;  /* 0x0000003f3f3ff290 */ /* 0x000ff6000fffe03f */
[----:B------:R-:W-:Y:S01]  /*a8860*/  @!UPT UIADD3 URZ, URZ, URZ, URZ ;  /* 0x0000003f3f3ff290 */ /* 0x000fe2000fffe03f */
[----:B------:R-:W-:Y:S01]  /*a8870*/  STL.64 [R1+0x1fa0], R44 ;  /* 0x001fa02c01007387 */ /* 0x000fe20000100a00 */
[----:B------:R1:W-:Y:S02]  /*a8880*/  STL.64 [R1+0x1fa8], R46 ;  /* 0x001fa82e01007387 */ /* 0x0003e40000100a00 */
[C---:B-1----:R-:W-:Y:S08]  /*a8890*/  HMMA.1688.F32.TF32 R44, R224.reuse, R200, R48 ;  /* 0x000000c8e02c723c */ /* 0x042ff00000081030 */
[C---:B---3--:R-:W-:Y:S08]  /*a88a0*/  HMMA.1688.F32.TF32 R48, R224.reuse, R192, R52 ;  /* 0x000000c0e030723c */ /* 0x048ff00000081034 */
[C---:B------:R-:W-:Y:S08]  /*a88b0*/  HMMA.1688.F32.TF32 R52, R224.reuse, R184, R56 ;  /* 0x000000b8e034723c */ /* 0x040ff00000081038 */
[C---:B------:R-:W-:Y:S01]  /*a88c0*/  HMMA.1688.F32.TF32 R8, R224.reuse, R164, R8 ;  /* 0x000000a4e008723c */ /* 0x040fe20000081008 */
[----:B------:R-:W-:Y:S01]  /*a88d0*/  STL.64 [R1+0x1f80], R44 ;  /* 0x001f802c01007387 */ /* 0x000fe20000100a00 */
[----:B------:R1:W-:Y:S05]  /*a88e0*/  STL.64 [R1+0x1f88], R46 ;  /* 0x001f882e01007387 */ /* 0x0003ea0000100a00 */
[----:B------:R-:W-:Y:S02]  /*a88f0*/  STL.64 [R1+0x1f70], R48 ;  /* 0x001f703001007387 */ /* 0x000fe40000100a00 */
[----:B------:R2:W-:Y:S01]  /*a8900*/  STL.64 [R1+0x1f78], R50 ;  /* 0x001f783201007387 */ /* 0x0005e20000100a00 */
[C---:B-1----:R-:W-:Y:S08]  /*a8910*/  HMMA.1688.F32.TF32 R44, R224.reuse, R124, R60 ;  /* 0x0000007ce02c723c */ /* 0x042ff0000008103c */
[C---:B--2---:R-:W-:Y:S01]  /*a8920*/  HMMA.1688.F32.TF32 R48, R224.reuse, R168, R64 ;  /* 0x000000a8e030723c */ /* 0x044fe20000081040 */
[----:B------:R-:W-:Y:S01]  /*a8930*/  STL.64 [R1+0x1f60], R52 ;  /* 0x001f603401007387 */ /* 0x000fe20000100a00 */
[----:B------:R-:W-:Y:S11]  /*a8940*/  STL.64 [R1+0x1f68], R54 ;  /* 0x001f683601007387 */ /* 0x000ff60000100a00 */
[----:B------:R-:W-:Y:S02]  /*a8950*/  @!UPT UIADD3 URZ, URZ, URZ, URZ ;  /* 0x0000003f3f3ff290 */ /* 0x000fe4000fffe03f */
[----:B------:R-:W-:Y:S01]  /*a8960*/  STL.64 [R1+0x1f50], R44 ;  /* 0x001f502c01007387 */ /* 0x000fe20000100a00 */
[----:B------:R1:W-:Y:S07]  /*a8970*/  STL.64 [R1+0x1f58], R46 ;  /* 0x001f582e01007387 */ /* 0x0003ee0000100a00 */
[----:B------:R-:W-:Y:S02]  /*a8980*/  STL.64 [R1+0x1f40], R48 ;  /* 0x001f403001007387 */ /* 0x000fe40000100a00 */
[----:B------:R-:W-:Y:S01]  /*a8990*/  STL.64 [R1+0x1f48], R50 ;  /* 0x001f483201007387 */ /* 0x000fe20000100a00 */
[----:B------:R-:W-:Y:S01]  /*a89a0*/  STL.64 [R1+0x1f30], R8 ;  /* 0x001f300801007387 */ /* 0x000fe20000100a00 */
        /* <DEDUP_REMOVED lines=58> */
[----:B------:R1:W-:Y:S01]  /*a8d50*/  STL.64 [R1+0x1af0], R28 ;  /* 0x001af01c01007387 */ /* 0x0003e20000100a00 */
[----:B------:R2:W-:Y:S02]  /*a8d60*/  STL.64 [R1+0x1af8], R30 ;  /* 0x001af81e01007387 */ /* 0x0005e40000100a00 */
[----:B------:R-:W3:Y:S11]  /*a8d70*/  LDL.LU R136, [R1+0x1770] ;  /* 0x0017700001887983 */ /* 0x000ef60000300800 */
[----:B------:R-:W-:Y:S01]  /*a8d80*/  STL.64 [R1+0x1ae0], R16 ;  /* 0x001ae01001007387 */ /* 0x000fe20000100a00 */
[----:B------:R-:W-:Y:S07]  /*a8d90*/  STL.64 [R1+0x1ae8], R18 ;  /* 0x001ae81201007387 */ /* 0x000fee0000100a00 */
        /* <DEDUP_REMOVED lines=109> */
[C---:B--2---:R-:W-:Y:S08]  /*a9470*/  HMMA.1688.F32.TF32 R48, R224.reuse, R4, R48 ;  /* 0x00000004e030723c */ /* 0x044ff00000081030 */
[C---:B------:R-:W-:Y:S11]  /*a9480*/  HMMA.1688.F32.TF32 R44, R224.reuse, R232, R52 ;  /* 0x000000e8e02c723c */ /* 0x040ff60000081034 */
[----:B------:R-:W-:Y:S04]  /*a9490*/  @!UPT UIADD3 URZ, URZ, URZ, URZ ;  /* 0x0000003f3f3ff290 */ /* 0x000fe8000fffe03f */
[----:B------:R-:W-:Y:S01]  /*a94a0*/  STL.64 [R1+0x1a90], R48 ;  /* 0x001a903001007387 */ /* 0x000fe20000100a00 */
[----:B------:R3:W-:Y:S02]  /*a94b0*/  STL.64 [R1+0x1a98], R50 ;  /* 0x001a983201007387 */ /* 0x0007e40000100a00 */
[C---:B---3--:R-:W-:Y:S08]  /*a94c0*/  HMMA.1688.F32.TF32 R48, R224.reuse, R240, R56 ;  /* 0x000000f0e030723c */ /* 0x048ff00000081038 */
[----:B------:R-:W-:Y:S01]  /*a94d0*/  HMMA.1688.F32.TF32 R52, R224, R248, R60 ;  /* 0x000000f8e034723c */ /* 0x000fe2000008103c */
[----:B------:R-:W-:Y:S01]  /*a94e0*/  STL.64 [R1+0x1a80], R44 ;  /* 0x001a802c01007387 */ /* 0x000fe20000100a00 */
[----:B------:R1:W-:Y:S06]  /*a94f0*/  STL.64 [R1+0x1a88], R46 ;  /* 0x001a882e01007387 */ /* 0x0003ec0000100a00 */
[C---:B----4-:R-:W-:Y:S08]  /*a9500*/  HMMA.1688.F32.TF32 R32, R12.reuse, R164, R32 ;  /* 0x000000a40c20723c */ /* 0x050ff00000081020 */
[C---:B------:R-:W-:Y:S01]  /*a9510*/  HMMA.1688.F32.TF32 R28, R12.reuse, R72, R28 ;  /* 0x000000480c1c723c */ /* 0x040fe2000008101c */
[----:B------:R-:W-:Y:S04]  /*a9520*/  LDS R224, [R2+0x10580] ;  /* 0x0105800002e07984 */ /* 0x000fe80000000800 */
[----:B------:R-:W-:Y:S04]  /*a9530*/  LDS R226, [R2+0x12580] ;  /* 0x0125800002e27984 */ /* 0x000fe80000000800 */
[----:B------:R-:W-:Y:S04]  /*a9540*/  LDS R225, [R0+0x10580] ;  /* 0x0105800000e17984 */ /* 0x000fe80000000800 */
[----:B------:R-:W2:Y:S01]  /*a9550*/  LDS R227, [R0+0x12580] ;  /* 0x0125800000e37984 */ /* 0x000ea20000000800 */
[C---:B-1----:R-:W-:Y:S03]  /*a9560*/  HMMA.1688.F32.TF32 R44, R12.reuse, R212, R64 ;  /* 0x000000d40c2c723c */ /* 0x042fe60000081040 */
[----:B------:R-:W-:Y:S01]  /*a9570*/  STL.64 [R1+0x1a60], R48 ;  /* 0x001a603001007387 */ /* 0x000fe20000100a00 */
[----:B------:R1:W-:Y:S04]  /*a9580*/  STL.64 [R1+0x1a68], R50 ;  /* 0x001a683201007387 */ /* 0x0003e80000100a00 */
[C---:B-1----:R-:W-:Y:S08]  /*a9590*/  HMMA.1688.F32.TF32 R48, R12.reuse, R200, R8 ;  /* 0x000000c80c30723c */ /* 0x042ff00000081008 */
        /* <DEDUP_REMOVED lines=16> */
[----:B------:R1:W-:Y:S02]  /*a96a0*/  STL.64 [R1+0x2548], R18 ;  /* 0x0025481201007387 */ /* 0x0003e40000100a00 */
[C---:B-1----:R-:W-:Y:S02]  /*a96b0*/  HMMA.1688.F32.TF32 R16, R12.reuse, R160, R36 ;  /* 0x000000a00c10723c */ /* 0x042fe40000081024 */
[----:B------:R-:W-:Y:S01]  /*a96c0*/  STL.64 [R1+0x2530], R8 ;  /* 0x0025300801007387 */ /* 0x000fe20000100a00 */
[----:B------:R1:W-:Y:S05]  /*a96d0*/  STL.64 [R1+0x2538], R10 ;  /* 0x0025380a01007387 */ /* 0x0003ea0000100a00 */
[C---:B-1----:R-:W-:Y:S01]  /*a96e0*/  HMMA.1688.F32.TF32 R8, R12.reuse, R156, R40 ;  /* 0x0000009c0c08723c */ /* 0x042fe20000081028 */
[----:B------:R-:W-:Y:S01]  /*a96f0*/  STL.64 [R1+0x2520], R32 ;  /* 0x0025202001007387 */ /* 0x000fe20000100a00 */
[----:B------:R-:W-:Y:S11]  /*a9700*/  STL.64 [R1+0x2528], R34 ;  /* 0x0025282201007387 */ /* 0x000ff60000100a00 */
[----:B------:R-:W-:Y:S02]  /*a9710*/  @!UPT UIADD3 URZ, URZ, URZ, URZ ;  /* 0x0000003f3f3ff290 */ /* 0x000fe4000fffe03f */
[----:B------:R-:W-:Y:S02]  /*a9720*/  STL.64 [R1+0x2510], R16 ;  /* 0x0025101001007387 */ /* 0x000fe40000100a00 */
[----:B------:R1:W-:Y:S02]  /*a9730*/  STL.64 [R1+0x2518], R18 ;  /* 0x0025181201007387 */ /* 0x0003e40000100a00 */
[C---:B-1----:R-:W-:Y:S04]  /*a9740*/  HMMA.1688.F32.TF32 R16, R12.reuse, R152, R92 ;  /* 0x000000980c10723c */ /* 0x042fe8000008105c */
[----:B------:R-:W-:Y:S01]  /*a9750*/  STL.64 [R1+0x2500], R8 ;  /* 0x0025000801007387 */ /* 0x000fe20000100a00 */
[----:B------:R1:W-:Y:S03]  /*a9760*/  STL.64 [R1+0x2508], R10 ;  /* 0x0025080a01007387 */ /* 0x0003e60000100a00 */
[C---:B-1----:R-:W-:Y:S11]  /*a9770*/  HMMA.1688.F32.TF32 R8, R12.reuse, R68, R100 ;  /* 0x000000440c08723c */ /* 0x042ff60000081064 */
[----:B------:R-:W-:Y:S04]  /*a9780*/  @!UPT UIADD3 URZ, URZ, URZ, URZ ;  /* 0x0000003f3f3ff290 */ /* 0x000fe8000fffe03f */
[----:B------:R-:W-:Y:S01]  /*a9790*/  STL.64 [R1+0x24f0], R16 ;  /* 0x0024f01001007387 */ /* 0x000fe20000100a00 */
[----:B------:R1:W-:Y:S02]  /*a97a0*/  STL.64 [R1+0x24f8], R18 ;  /* 0x0024f81201007387 */ /* 0x0003e40000100a00 */
[C---:B-1----:R-:W-:Y:S05]  /*a97b0*/  HMMA.1688.F32.TF32 R16, R12.reuse, R208, R196 ;  /* 0x000000d00c10723c */ /* 0x042fea00000810c4 */
[----:B------:R-:W-:Y:S01]  /*a97c0*/  STL.64 [R1+0x24e0], R8 ;  /* 0x0024e00801007387 */ /* 0x000fe20000100a00 */
[----:B------:R1:W-:Y:S02]  /*a97d0*/  STL.64 [R1+0x24e8], R10 ;  /* 0x0024e80a01007387 */ /* 0x0003e40000100a00 */
[C---:B-1----:R-:W-:Y:S01]  /*a97e0*/  HMMA.1688.F32.TF32 R8, R12.reuse, R144, R216 ;  /* 0x000000900c08723c */ /* 0x042fe200000810d8 */
[----:B------:R-:W-:Y:S01]  /*a97f0*/  STL.64 [R1+0x20f0], R28 ;  /* 0x0020f01c01007387 */ /* 0x000fe20000100a00 */
[----:B------:R1:W-:Y:S11]  /*a9800*/  STL.64 [R1+0x20f8], R30 ;  /* 0x0020f81e01007387 */ /* 0x0003f60000100a00 */
[----:B------:R-:W-:Y:S02]  /*a9810*/  @!UPT UIADD3 URZ, URZ, URZ, URZ ;  /* 0x0000003f3f3ff290 */ /* 0x000fe4000fffe03f */
[----:B------:R-:W-:Y:S02]  /*a9820*/  STL.64 [R1+0x20e0], R16 ;  /* 0x0020e01001007387 */ /* 0x000fe40000100a00 */
[----:B------:R3:W-:Y:S01]  /*a9830*/  STL.64 [R1+0x20e8], R18 ;  /* 0x0020e81201007387 */ /* 0x0007e20000100a00 */
[C---:B-1----:R-:W-:Y:S08]  /*a9840*/  HMMA.1688.F32.TF32 R28, R12.reuse, R140, R220 ;  /* 0x0000008c0c1c723c */ /* 0x042ff000000810dc */
[C---:B---3--:R-:W-:Y:S01]  /*a9850*/  HMMA.1688.F32.TF32 R16, R12.reuse, R172, R188 ;  /* 0x000000ac0c10723c */ /* 0x048fe200000810bc */
        /* <DEDUP_REMOVED lines=21> */
[----:B------:R1:W-:Y:S01]  /*a99b0*/  STL.64 [R1+0x2060], R28 ;  /* 0x0020601c01007387 */ /* 0x0003e20000100a00 */
[----:B------:R3:W-:Y:S02]  /*a99c0*/  STL.64 [R1+0x2068], R30 ;  /* 0x0020681e01007387 */ /* 0x0007e40000100a00 */
[----:B------:R-:W4:Y:S05]  /*a99d0*/  LDL.LU R136, [R1+0x1350] ;  /* 0x0013500001887983 */ /* 0x000f2a0000300800 */
[----:B------:R-:W-:Y:S01]  /*a99e0*/  STL.64 [R1+0x2050], R16 ;  /* 0x0020501001007387 */ /* 0x000fe20000100a00 */
[----:B------:R-:W-:Y:S07]  /*a99f0*/  STL.64 [R1+0x2058], R18 ;  /* 0x0020581201007387 */ /* 0x000fee0000100a00 */
[----:B------:R1:W-:Y:S01]  /*a9a00*/  STL.64 [R1+0x2040], R8 ;  /* 0x0020400801007387 */ /* 0x0003e20000100a00 */
[----:B------:R1:W-:Y:S02]  /*a9a10*/  STL.64 [R1+0x2048], R10 ;  /* 0x0020480a01007387 */ /* 0x0003e40000100a00 */
        /* <DEDUP_REMOVED lines=108> */
[C---:B------:R-:W-:Y:S08]  /*aa0e0*/  HMMA.1688.F32.TF32 R48, R12.reuse, R204, R52 ;  /* 0x000000cc0c30723c */ /* 0x040ff00000081034 */
[C---:B---3--:R-:W-:Y:S08]  /*aa0f0*/  HMMA.1688.F32.TF32 R52, R12.reuse, R236, R56 ;  /* 0x000000ec0c34723c */ /* 0x048ff00000081038 */
        /* <DEDUP_REMOVED lines=16> */
[C---:B----4-:R-:W-:Y:S08]  /*aa200*/  HMMA.1688.F32.TF32 R44, R12.reuse, R232, R16 ;  /* 0x000000e80c2c723c */ /* 0x050ff00000081010 */
[C---:B------:R-:W-:Y:S08]  /*aa210*/  HMMA.1688.F32.TF32 R16, R12.reuse, R240, R76 ;  /* 0x000000f00c10723c */ /* 0x040ff0000008104c */
[----:B-1----:R-:W-:Y:S08]  /*aa220*/  HMMA.1688.F32.TF32 R8, R12, R248, R80 ;  /* 0x000000f80c08723c */ /* 0x002ff00000081050 */
[C---:B------:R-:W-:Y:S01]  /*aa230*/  HMMA.1688.F32.TF32 R28, R224.reuse, R164, R28 ;  /* 0x000000a4e01c723c */ /* 0x040fe2000008101c */
        /* <DEDUP_REMOVED lines=12> */
[C---:B----4-:R-:W-:Y:S08]  /*aa300*/  HMMA.1688.F32.TF32 R8, R224.reuse, R192, R36 ;  /* 0x000000c0e008723c */ /* 0x050ff00000081024 */
[C---:B------:R-:W-:Y:S01]  /*aa310*/  HMMA.1688.F32.TF32 R32, R224.reuse, R184, R40 ;  /* 0x000000b8e020723c */ /* 0x040fe20000081028 */
[----:B------:R-:W-:Y:S01]  /*aa320*/  STL.64 [R1+0x2980], R44 ;  /* 0x0029802c01007387 */ /* 0x000fe20000100a00 */
[----:B------:R-:W-:Y:S05]  /*aa330*/  STL.64 [R1+0x2988], R46 ;  /* 0x0029882e01007387 */ /* 0x000fea0000100a00 */
[----:B------:R-:W-:Y:S02]  /*aa340*/  STL.64 [R1+0x2970], R16 ;  /* 0x0029701001007387 */ /* 0x000fe40000100a00 */
[----:B------:R2:W-:Y:S06]  /*aa350*/  STL.64 [R1+0x2978], R18 ;  /* 0x0029781201007387 */ /* 0x0005ec0000100a00 */
[----:B------:R-:W-:Y:S01]  /*aa360*/  STL.64 [R1+0x2960], R8 ;  /* 0x0029600801007387 */ /* 0x000fe20000100a00 */
[----:B------:R3:W-:Y:S01]  /*aa370*/  STL.64 [R1+0x2968], R10 ;  /* 0x0029680a01007387 */ /* 0x0007e20000100a00 */
[C---:B--2---:R-:W-:Y:S08]  /*aa380*/  HMMA.1688.F32.TF32 R16, R224.reuse, R124, R92 ;  /* 0x0000007ce010723c */ /* 0x044ff0000008105c */
[C---:B---3--:R-:W-:Y:S01]  /*aa390*/  HMMA.1688.F32.TF32 R8, R224.reuse, R168, R100 ;  /* 0x000000a8e008723c */ /* 0x048fe20000081064 */
[----:B------:R-:W-:Y:S01]  /*aa3a0*/  STL.64 [R1+0x2950], R32 ;  /* 0x0029502001007387 */ /* 0x000fe20000100a00 */
[----:B------:R-:W-:Y:S11]  /*aa3b0*/  STL.64 [R1+0x2958], R34 ;  /* 0x0029582201007387 */ /* 0x000ff60000100a00 */
[----:B------:R-:W-:Y:S02]  /*aa3c0*/  @!UPT UIADD3 URZ, URZ, URZ, URZ ;  /* 0x0000003f3f3ff290 */ /* 0x000fe4000fffe03f */
        /* <DEDUP_REMOVED lines=33> */
[----:B------:R2:W-:Y:S01]  /*aa5e0*/  STL.64 [R1+0x2890], R28 ;  /* 0x0028901c01007387 */ /* 0x0005e20000100a00 */
[----:B------:R3:W-:Y:S02]  /*aa5f0*/  STL.64 [R1+0x2898], R30 ;  /* 0x0028981e01007387 */ /* 0x0007e40000100a00 */
[----:B------:R-:W4:Y:S11]  /*aa600*/  LDL.LU R128, [R1+0x180] ;  /* 0x0001800001807983 */ /* 0x000f360000300800 */
[----:B------:R1:W-:Y:S01]  /*aa610*/  STL.64 [R1+0x2880], R16 ;  /* 0x0028801001007387 */ /* 0x0003e20000100a00 */
[----:B------:R1:W-:Y:S07]  /*aa620*/  STL.64 [R1+0x2888], R18 ;  /* 0x0028881201007387 */ /* 0x0003ee0000100a00 */
[----:B------:R1:W-:Y:S02]  /*aa630*/  STL.64 [R1+0x2870], R8 ;  /* 0x0028700801007387 */ /* 0x0003e40000100a00 */
[----:B------:R1:W-:Y:S01]  /*aa640*/  STL.64 [R1+0x2878], R10 ;  /* 0x0028780a01007387 */ /* 0x0003e20000100a00 */
        /* <DEDUP_REMOVED lines=23> */
[----:B--2---:R-:W2:Y:S01]  /*aa7c0*/  LDL.LU R28, [R1+0x1270] ;  /* 0x00127000011c7983 */ /* 0x004ea20000300800 */
[----:B------:R-:W2:Y:S01]  /*aa7d0*/  LDL.LU R29, [R1+0x1274] ;  /* 0x00127400011d7983 */ /* 0x000ea20000300800 */
[----:B---3--:R-:W2:Y:S02]  /*aa7e0*/  LDL.LU R30, [R1+0x1278] ;  /* 0x00127800011e7983 */ /* 0x008ea40000300800 */
[----:B------:R-:W2:Y:S02]  /*aa7f0*/  LDL.LU R31, [R1+0x127c] ;  /* 0x00127c00011f7983 */ /* 0x000ea40000300800 */
[----:B------:R-:W3:Y:S01]  /*aa800*/  LDL.LU R100, [R1+0x1280] ;  /* 0x0012800001647983 */ /* 0x000ee20000300800 */
[----:B------:R-:W3:Y:S01]  /*aa810*/  LDL.LU R101, [R1+0x1284] ;  /* 0x0012840001657983 */ /* 0x000ee20000300800 */
[----:B------:R-:W3:Y:S02]  /*aa820*/  LDL.LU R102, [R1+0x1288] ;  /* 0x0012880001667983 */ /* 0x000ee40000300800 */
        /* <DEDUP_REMOVED lines=66> */
[C---:B---3--:R-:W-:Y:S08]  /*aac50*/  HMMA.1688.F32.TF32 R48, R224.reuse, R24, R64 ;  /* 0x00000018e030723c */ /* 0x048ff00000081040 */
[C---:B------:R-:W-:Y:S08]  /*aac60*/  HMMA.1688.F32.TF32 R52, R224.reuse, R104, R60 ;  /* 0x00000068e034723c */ /* 0x040ff0000008103c */
[C---:B----4-:R-:W-:Y:S08]  /*aac70*/  HMMA.1688.F32.TF32 R44, R224.reuse, R88, R8 ;  /* 0x00000058e02c723c */ /* 0x050ff00000081008 */
[C---:B------:R-:W-:Y:S07]  /*aac80*/  HMMA.1688.F32.TF32 R8, R224.reuse, R20, R76 ;  /* 0x00000014e008723c */ /* 0x040fee000008104c */
[----:B------:R-:W-:Y:S01]  /*aac90*/  STL.64 [R1+0x2860], R52 ;  /* 0x0028603401007387 */ /* 0x000fe20000100a00 */
[----:B------:R-:W-:Y:S02]  /*aaca0*/  STL.64 [R1+0x2868], R54 ;  /* 0x0028683601007387 */ /* 0x000fe40000100a00 */
[----:B------:R-:W-:Y:S02]  /*aacb0*/  STL.64 [R1+0x2850], R48 ;  /* 0x0028503001007387 */ /* 0x000fe40000100a00 */
[----:B------:R-:W-:Y:S03]  /*aacc0*/  STL.64 [R1+0x2858], R50 ;  /* 0x0028583201007387 */ /* 0x000fe60000100a00 */
        /* <DEDUP_REMOVED lines=27> */
[----:B------:R-:W-:Y:S01]  /*aae80*/  STL.64 [R1+0x27b0], R32 ;  /* 0x0027b02001007387 */ /* 0x000fe20000100a00 */
[----:B------:R-:W-:Y:S06]  /*aae90*/  STL.64 [R1+0x27b8], R34 ;  /* 0x0027b82201007387 */ /* 0x000fec0000100a00 */
        /* <DEDUP_REMOVED lines=21> */
[----:B------:R-:W-:Y:S02]  /*aaff0*/  STL.64 [R1+0x2d48], R30 ;  /* 0x002d481e01007387 */ /* 0x000fe40000100a00 */
[----:B------:R-:W-:Y:S11]  /*ab000*/  STL.64 [R1+0x79f8], R168 ;  /* 0x0079f8a801007387 */ /* 0x000ff60000100a00 */
[----:B------:R-:W-:Y:S01]  /*ab010*/  STL.64 [R1+0x2d30], R16 ;  /* 0x002d301001007387 */ /* 0x000fe20000100a00 */
[----:B------:R2:W-:Y:S07]  /*ab020*/  STL.64 [R1+0x2d38], R18 ;  /* 0x002d381201007387 */ /* 0x0005ee0000100a00 */
[----:B------:R-:W-:Y:S02]  /*ab030*/  STL.64 [R1+0x2d20], R8 ;  /* 0x002d200801007387 */ /* 0x000fe40000100a00 */
[----:B------:R3:W-:Y:S01]  /*ab040*/  STL.64 [R1+0x2d28], R10 ;  /* 0x002d280a01007387 */ /* 0x0007e20000100a00 */
[C---:B--2---:R-:W-:Y:S08]  /*ab050*/  HMMA.1688.F32.TF32 R16, R12.reuse, R164, R128 ;  /* 0x000000a40c10723c */ /* 0x044ff00000081080 */
[C---:B---3--:R-:W-:Y:S01]  /*ab060*/  HMMA.1688.F32.TF32 R8, R12.reuse, R160, R132 ;  /* 0x000000a00c08723c */ /* 0x048fe20000081084 */
[----:B------:R-:W-:Y:S11]  /*ab070*/  STL.64 [R1+0x79f0], R164 ;  /* 0x0079f0a401007387 */ /* 0x000ff60000100a00 */
[----:B------:R-:W-:Y:S03]  /*ab080*/  @!UPT UIADD3 URZ, URZ, URZ, URZ ;  /* 0x0000003f3f3ff290 */ /* 0x000fe6000fffe03f */
[----:B------:R-:W-:Y:S01]  /*ab090*/  STL.64 [R1+0x2d10], R16 ;  /* 0x002d101001007387 */ /* 0x000fe20000100a00 */
[----:B------:R-:W-:Y:S02]  /*ab0a0*/  STL.64 [R1+0x2d18], R18 ;  /* 0x002d181201007387 */ /* 0x000fe40000100a00 */
[----:B------:R-:W-:Y:S02]  /*ab0b0*/  STL.64 [R1+0x79e8], R162 ;  /* 0x0079e8a201007387 */ /* 0x000fe40000100a00 */
[----:B------:R-:W-:Y:S03]  /*ab0c0*/  STL.64 [R1+0x79e0], R160 ;  /* 0x0079e0a001007387 */ /* 0x000fe60000100a00 */
[----:B------:R-:W-:Y:S01]  /*ab0d0*/  STL.64 [R1+0x2d00], R8 ;  /* 0x002d000801007387 */ /* 0x000fe20000100a00 */
[----:B------:R2:W-:Y:S02]  /*ab0e0*/  STL.64 [R1+0x2d08], R10 ;  /* 0x002d080a01007387 */ /* 0x0005e40000100a00 */
[C---:B--2---:R-:W-:Y:S11]  /*ab0f0*/  HMMA.1688.F32.TF32 R8, R12.reuse, R156, R136 ;  /* 0x0000009c0c08723c */ /* 0x044ff60000081088 */
[----:B------:R-:W-:Y:S11]  /*ab100*/  @!UPT UIADD3 URZ, URZ, URZ, URZ ;  /* 0x0000003f3f3ff290 */ /* 0x000ff6000fffe03f */
[----:B------:R-:W-:Y:S01]  /*ab110*/  @!UPT UIADD3 URZ, URZ, URZ, URZ ;  /* 0x0000003f3f3ff290 */ /* 0x000fe2000fffe03f */
[----:B------:R-:W-:Y:S01]  /*ab120*/  STL.64 [R1+0x2cf0], R8 ;  /* 0x002cf00801007387 */ /* 0x000fe20000100a00 */
[----:B------:R2:W-:Y:S02]  /*ab130*/  STL.64 [R1+0x2cf8], R10 ;  /* 0x002cf80a01007387 */ /* 0x0005e40000100a00 */
[----:B------:R-:W3:Y:S01]  /*ab140*/  LDL.LU R136, [R1+0x1130] ;  /* 0x0011300001887983 */ /* 0x000ee20000300800 */
[C---:B--2---:R-:W-:Y:S11]  /*ab150*/  HMMA.1688.F32.TF32 R8, R12.reuse, R152, R148 ;  /* 0x000000980c08723c */ /* 0x044ff60000081094 */
[----:B------:R-:W-:Y:S11]  /*ab160*/  @!UPT UIADD3 URZ, URZ, URZ, URZ ;  /* 0x0000003f3f3ff290 */ /* 0x000ff6000fffe03f */
[----:B------:R-:W-:Y:S01]  /*ab170*/  @!UPT UIADD3 URZ, URZ, URZ, URZ ;  /* 0x0000003f3f3ff290 */ /* 0x000fe2000fffe03f */
[----:B------:R2:W-:Y:S01]  /*ab180*/  STL.64 [R1+0x2ce0], R8 ;  /* 0x002ce00801007387 */ /* 0x0005e20000100a00 */
[----:B------:R4:W-:Y:S02]  /*ab190*/  STL.64 [R1+0x2ce8], R10 ;  /* 0x002ce80a01007387 */ /* 0x0009e40000100a00 */
        /* <DEDUP_REMOVED lines=55> */
[----:B--2---:R-:W2:Y:S02]  /*ab510*/  LDL.LU R8, [R1+0x1210] ;  /* 0x0012100001087983 */ /* 0x004ea40000300800 */
[----:B------:R-:W2:Y:S02]  /*ab520*/  LDL.LU R9, [R1+0x1214] ;  /* 0x0012140001097983 */ /* 0x000ea40000300800 */
[----:B----4-:R-:W2:Y:S01]  /*ab530*/  LDL.LU R10, [R1+0x1218] ;  /* 0x00121800010a7983 */ /* 0x010ea20000300800 */
        /* <DEDUP_REMOVED lines=37> */
[----:B------:R-:W1:Y:S02]  /*ab790*/  LDL.LU R128, [R1+0x1150] ;  /* 0x0011500001807983 */ /* 0x000e640000300800 */
[----:B------:R-:W1:Y:S02]  /*ab7a0*/  LDL.LU R129, [R1+0x1154] ;  /* 0x0011540001817983 */ /* 0x000e640000300800 */
[----:B------:R-:W1:Y:S01]  /*ab7b0*/  LDL.LU R130, [R1+0x1158] ;  /* 0x0011580001827983 */ /* 0x000e620000300800 */
[----:B------:R-:W1:Y:S01]  /*ab7c0*/  LDL.LU R131, [R1+0x115c] ;  /* 0x00115c0001837983 */ /* 0x000e620000300800 */
[----:B------:R-:W4:Y:S02]  /*ab7d0*/  LDL.LU R148, [R1+0x1120] ;  /* 0x0011200001947983 */ /* 0x000f240000300800 */
[----:B------:R-:W4:Y:S02]  /*ab7e0*/  LDL.LU R149, [R1+0x1124] ;  /* 0x0011240001957983 */ /* 0x000f240000300800 */
[----:B------:R-:W4:Y:S01]  /*ab7f0*/  LDL.LU R150, [R1+0x1128] ;  /* 0x0011280001967983 */ /* 0x000f220000300800 */
[----:B------:R-:W4:Y:S01]  /*ab800*/  LDL.LU R151, [R1+0x112c] ;  /* 0x00112c0001977983 */ /* 0x000f220000300800 */
[C---:B--2---:R-:W-:Y:S08]  /*ab810*/  HMMA.1688.F32.TF32 R48, R12.reuse, R68, R52 ;  /* 0x000000440c30723c */ /* 0x044ff00000081034 */
[C---:B---3--:R-:W-:Y:S08]  /*ab820*/  HMMA.1688.F32.TF32 R44, R12.reuse, R72, R56 ;  /* 0x000000480c2c723c */ /* 0x048ff00000081038 */
[C---:B------:R-:W-:Y:S08]  /*ab830*/  HMMA.1688.F32.TF32 R52, R12.reuse, R208, R60 ;  /* 0x000000d00c34723c */ /* 0x040ff0000008103c */
[C---:B------:R-:W-:Y:S01]  /*ab840*/  HMMA.1688.F32.TF32 R16, R12.reuse, R172, R16 ;  /* 0x000000ac0c10723c */ /* 0x040fe20000081010 */
[----:B------:R-:W-:Y:S01]  /*ab850*/  STL.64 [R1+0x2cd0], R48 ;  /* 0x002cd03001007387 */ /* 0x000fe20000100a00 */
[----:B------:R4:W-:Y:S05]  /*ab860*/  STL.64 [R1+0x2cd8], R50 ;  /* 0x002cd83201007387 */ /* 0x0009ea0000100a00 */
[----:B------:R-:W-:Y:S01]  /*ab870*/  STL.64 [R1+0x2cc0], R44 ;  /* 0x002cc02c01007387 */ /* 0x000fe20000100a00 */
[----:B------:R2:W-:Y:S01]  /*ab880*/  STL.64 [R1+0x2cc8], R46 ;  /* 0x002cc82e01007387 */ /* 0x0005e20000100a00 */
[C---:B----4-:R-:W-:Y:S08]  /*ab890*/  HMMA.1688.F32.TF32 R48, R12.reuse, R144, R64 ;  /* 0x000000900c30723c */ /* 0x050ff00000081040 */
[C---:B--2---:R-:W-:Y:S08]  /*ab8a0*/  HMMA.1688.F32.TF32 R44, R12.reuse, R140, R8 ;  /* 0x0000008c0c2c723c */ /* 0x044ff00000081008 */
[C---:B------:R-:W-:Y:S01]  /*ab8b0*/  HMMA.1688.F32.TF32 R8, R12.reuse, R112, R76 ;  /* 0x000000700c08723c */ /* 0x040fe2000008104c */
[----:B------:R-:W-:Y:S01]  /*ab8c0*/  STL.64 [R1+0x2cb0], R52 ;  /* 0x002cb03401007387 */ /* 0x000fe20000100a00 */
[----:B------:R-:W-:Y:S05]  /*ab8d0*/  STL.64 [R1+0x2cb8], R54 ;  /* 0x002cb83601007387 */ /* 0x000fea0000100a00 */
[----:B------:R-:W-:Y:S01]  /*ab8e0*/  STL.64 [R1+0x2ca0], R48 ;  /* 0x002ca03001007387 */ /* 0x000fe20000100a00 */
[----:B------:R-:W-:Y:S07]  /*ab8f0*/  STL.64 [R1+0x2ca8], R50 ;  /* 0x002ca83201007387 */ /* 0x000fee0000100a00 */
[----:B------:R-:W-:Y:S01]  /*ab900*/  STL.64 [R1+0x2c90], R44 ;  /* 0x002c902c01007387 */ /* 0x000fe20000100a00 */
[----:B------:R2:W-:Y:S03]  /*ab910*/  STL.64 [R1+0x2c98], R46 ;  /* 0x002c982e01007387 */ /* 0x0005e60000100a00 */
[----:B------:R-:W-:Y:S01]  /*ab920*/  STL.64 [R1+0x2c80], R16 ;  /* 0x002c801001007387 */ /* 0x000fe20000100a00 */
[----:B------:R3:W-:Y:S03]  /*ab930*/  STL.64 [R1+0x2c88], R18 ;  /* 0x002c881201007387 */ /* 0x0007e60000100a00 */
[----:B------:R-:W-:Y:S02]  /*ab940*/  STL.64 [R1+0x2c70], R8 ;  /* 0x002c700801007387 */ /* 0x000fe40000100a00 */
        /* <DEDUP_REMOVED lines=23> */
[----:B------:R-:W-:Y:S06]  /*abac0*/  STL.64 [R1+0x2c08], R34 ;  /* 0x002c082201007387 */ /* 0x000fec0000100a00 */
[C---:B------:R-:W-:Y:S07]  /*abad0*/  HMMA.1688.F32.TF32 R28, R12.reuse, R228, R216 ;  /* 0x000000e40c1c723c */ /* 0x040fee00000810d8 */
        /* <DEDUP_REMOVED lines=14> */
[----:B---3--:R-:W-:Y:S01]  /*abbc0*/  HMMA.1688.F32.TF32 R8, R12, R248, R120 ;  /* 0x000000f80c08723c */ /* 0x008fe20000081078 */
[----:B------:R-:W-:Y:S01]  /*abbd0*/  STL.64 [R1+0x2ba0], R28 ;  /* 0x002ba01c01007387 */ /* 0x000fe20000100a00 */
[----:B------:R-:W-:Y:S03]  /*abbe0*/  STL.64 [R1+0x2ba8], R30 ;  /* 0x002ba81e01007387 */ /* 0x000fe60000100a00 */
[----:B------:R-:W-:Y:S04]  /*abbf0*/  LDS R12, [R2+0x10700] ;  /* 0x01070000020c7984 */ /* 0x000fe80000000800 */
[----:B------:R-:W-:Y:S04]  /*abc00*/  LDS R14, [R2+0x12700] ;  /* 0x01270000020e7984 */ /* 0x000fe80000000800 */
[----:B------:R-:W-:Y:S04]  /*abc10*/  LDS R13, [R0+0x10700] ;  /* 0x01070000000d7984 */ /* 0x000fe80000000800 */
[----:B------:R-:W2:Y:S04]  /*abc20*/  LDS R15, [R0+0x12700] ;  /* 0x01270000000f7984 */ /* 0x000ea80000000800 */
[----:B------:R-:W-:Y:S01]  /*abc30*/  STL.64 [R1+0x2b90], R16 ;  /* 0x002b901001007387 */ /* 0x000fe20000100a00 */
[----:B------:R-:W-:Y:S02]  /*abc40*/  STL.64 [R1+0x2b98], R18 ;  /* 0x002b981201007387 */ /* 0x000fe40000100a00 */
[----:B------:R-:W-:Y:S02]  /*abc50*/  STL.64 [R1+0x2b80], R8 ;  /* 0x002b800801007387 */ /* 0x000fe40000100a00 */
[----:B------:R1:W-:Y:S02]  /*abc60*/  STL.64 [R1+0x2b88], R10 ;  /* 0x002b880a01007387 */ /* 0x0003e40000100a00 */
[C---:B-1----:R-:W-:Y:S08]  /*abc70*/  HMMA.1688.F32.TF32 R8, R224.reuse, R212, R128 ;  /* 0x000000d4e008723c */ /* 0x042ff00000081080 */
[C---:B------:R-:W-:Y:S08]  /*abc80*/  HMMA.1688.F32.TF32 R28, R224.reuse, R200, R132 ;  /* 0x000000c8e01c723c */ /* 0x040ff00000081084 */
[C---:B------:R-:W-:Y:S07]  /*abc90*/  HMMA.1688.F32.TF32 R16, R224.reuse, R192, R136 ;  /* 0x000000c0e010723c */ /* 0x040fee0000081088 */
[----:B------:R-:W-:Y:S01]  /*abca0*/  STL.64 [R1+0x2f80], R8 ;  /* 0x002f800801007387 */ /* 0x000fe20000100a00 */
[----:B------:R1:W-:Y:S02]  /*abcb0*/  STL.64 [R1+0x2f88], R10 ;  /* 0x002f880a01007387 */ /* 0x0003e40000100a00 */
[C---:B-1----:R-:W-:Y:S05]  /*abcc0*/  HMMA.1688.F32.TF32 R8, R224.reuse, R184, R148 ;  /* 0x000000b8e008723c */ /* 0x042fea0000081094 */
[----:B------:R1:W-:Y:S01]  /*abcd0*/  STL.64 [R1+0x2f70], R28 ;  /* 0x002f701c01007387 */ /* 0x0003e20000100a00 */
[----:B------:R3:W-:Y:S02]  /*abce0*/  STL.64 [R1+0x2f78], R30 ;  /* 0x002f781e01007387 */ /* 0x0007e40000100a00 */
[----:B------:R-:W4:Y:S05]  /*abcf0*/  LDL.LU R136, [R1+0x490] ;  /* 0x0004900001887983 */ /* 0x000f2a0000300800 */
[----:B------:R-:W-:Y:S01]  /*abd00*/  STL.64 [R1+0x2f60], R16 ;  /* 0x002f601001007387 */ /* 0x000fe20000100a00 */
[----:B------:R-:W-:Y:S09]  /*abd10*/  STL.64 [R1+0x2f68], R18 ;  /* 0x002f681201007387 */ /* 0x000ff20000100a00 */
        /* <DEDUP_REMOVED lines=125> */
[C---:B--2---:R-:W-:Y:S11]  /*ac4f0*/  HMMA.1688.F32.TF32 R168, R224.reuse, R124, R168 ;  /* 0x0000007ce0a8723c */ /* 0x044ff600000810a8 */
[----:B------:R-:W-:Y:S11]  /*ac500*/  @!UPT UIADD3 URZ, URZ, URZ, URZ ;  /* 0x0000003f3f3ff290 */ /* 0x000ff6000fffe03f */
[----:B------:R-:W-:Y:S01]  /*ac510*/  @!UPT UIADD3 URZ, URZ, URZ, URZ ;  /* 0x0000003f3f3ff290 */ /* 0x000fe2000fffe03f */
[----:B------:R1:W-:Y:S01]  /*ac520*/  STL.64 [R1+0x2f40], R168 ;  /* 0x002f40a801007387 */ /* 0x0003e20000100a00 */
[----:B------:R-:W-:Y:S03]  /*ac530*/  STL.64 [R1+0x2f48], R170 ;  /* 0x002f48aa01007387 */ /* 0x000fe60000100a00 */
[----:B-1----:R-:W2:Y:S02]  /*ac540*/  LDL.LU.64 R168, [R1+0x79f8] ;  /* 0x0079f80001a87983 */ /* 0x002ea40000300a00 */
[C---:B--2---:R-:W-:Y:S11]  /*ac550*/  HMMA.1688.F32.TF32 R164, R224.reuse, R168, R164 ;  /* 0x000000a8e0a4723c */ /* 0x044ff600000810a4 */
[----:B------:R-:W-:Y:S11]  /*ac560*/  @!UPT UIADD3 URZ, URZ, URZ, URZ ;  /* 0x0000003f3f3ff290 */ /* 0x000ff6000fffe03f */
[----:B------:R-:W-:Y:S01]  /*ac570*/  @!UPT UIADD3 URZ, URZ, URZ, URZ ;  /* 0x0000003f3f3ff290 */ /* 0x000fe2000fffe03f */
[----:B------:R1:W-:Y:S01]  /*ac580*/  STL.64 [R1+0x2f30], R164 ;  /* 0x002f30a401007387 */ /* 0x0003e20000100a00 */
[----:B------:R-:W-:Y:S03]  /*ac590*/  STL.64 [R1+0x2f38], R166 ;  /* 0x002f38a601007387 */ /* 0x000fe60000100a00 */
[----:B-1----:R-:W3:Y:S02]  /*ac5a0*/  LDL.LU.64 R164, [R1+0x79f0] ;  /* 0x0079f00001a47983 */ /* 0x002ee40000300a00 */
[C---:B---3--:R-:W-:Y:S11]  /*ac5b0*/  HMMA.1688.F32.TF32 R160, R224.reuse, R164, R160 ;  /* 0x000000a4e0a0723c */ /* 0x048ff600000810a0 */
[----:B------:R-:W-:Y:S11]  /*ac5c0*/  @!UPT UIADD3 URZ, URZ, URZ, URZ ;  /* 0x0000003f3f3ff290 */ /* 0x000ff6000fffe03f */
[----:B------:R-:W-:Y:S01]  /*ac5d0*/  @!UPT UIADD3 URZ, URZ, URZ, URZ ;  /* 0x0000003f3f3ff290 */ /* 0x000fe2000fffe03f */
[----:B------:R-:W-:Y:S01]  /*ac5e0*/  STL.64 [R1+0x2f20], R160 ;  /* 0x002f20a001007387 */ /* 0x000fe20000100a00 */
[----:B------:R1:W-:Y:S03]  /*ac5f0*/  STL.64 [R1+0x2f28], R162 ;  /* 0x002f28a201007387 */ /* 0x0003e60000100a00 */
[----:B-1----:R-:W2:Y:S01]  /*ac600*/  LDL.LU.64 R162, [R1+0x79e8] ;  /* 0x0079e80001a27983 */ /* 0x002ea20000300a00 */
[----:B------:R-:W3:Y:S01]  /*ac610*/  LDL.LU.64 R160, [R1+0x79e0] ;  /* 0x0079e00001a07983 */ /* 0x000ee20000300a00 */
        /* <DEDUP_REMOVED lines=16> */
[----:B------:R-:W-:Y:S01]  /*ac720*/  STL.64 [R1+0x2f10], R44 ;  /* 0x002f102c01007387 */ /* 0x000fe20000100a00 */
[----:B------:R1:W-:Y:S03]  /*ac730*/  STL.64 [R1+0x2f18], R46 ;  /* 0x002f182e01007387 */ /* 0x0003e60000100a00 */
[----:B-1----:R-:W3:Y:S01]  /*ac740*/  LDL.LU.64 R46, [R1+0x79d8] ;  /* 0x0079d800012e7983 */ /* 0x002ee20000300a00 */
[----:B------:R-:W2:Y:S02]  /*ac750*/  LDL.LU.64 R44, [R1+0x79d0] ;  /* 0x0079d000012c7983 */ /* 0x000ea40000300a00 */
        /* <DEDUP_REMOVED lines=47> */
[C---:B------:R-:W-:Y:S01]  /*aca50*/  HMMA.1688.F32.TF32 R92, R224.reuse, R20, R100 ;  /* 0x00000014e05c723c */ /* 0x040fe20000081064 */
[----:B------:R-:W-:Y:S01]  /*aca60*/  STL.64 [R1+0x2e40], R40 ;  /* 0x002e402801007387 */ /* 0x000fe20000100a00 */
[----:B------:R1:W-:Y:S06]  /*aca70*/  STL.64 [R1+0x2e48], R42 ;  /* 0x002e482a01007387 */ /* 0x0003ec0000100a00 */
[C---:B-1----:R-:W-:Y:S08]  /*aca80*/  HMMA.1688.F32.TF32 R40, R224.reuse, R176, R28 ;  /* 0x000000b0e028723c */ /* 0x042ff0000008101c */
[C---:B------:R-:W-:Y:S01]  /*aca90*/  HMMA.1688.F32.TF32 R28, R224.reuse, R236, R216 ;  /* 0x000000ece01c723c */ /* 0x040fe200000810d8 */
[----:B------:R-:W-:Y:S01]  /*acaa0*/  STL.64 [R1+0x2e30], R36 ;  /* 0x002e302401007387 */ /* 0x000fe20000100a00 */
[----:B------:R1:W-:Y:S06]  /*acab0*/  STL.64 [R1+0x2e38], R38 ;  /* 0x002e382601007387 */ /* 0x0003ec0000100a00 */
[C---:B-1----:R-:W-:Y:S01]  /*acac0*/  HMMA.1688.F32.TF32 R36, R224.reuse, R204, R196 ;  /* 0x000000cce024723c */ /* 0x042fe200000810c4 */
[----:B------:R-:W-:Y:S01]  /*acad0*/  STL.64 [R1+0x2e20], R92 ;  /* 0x002e205c01007387 */ /* 0x000fe20000100a00 */
[----:B------:R-:W-:Y:S05]  /*acae0*/  STL.64 [R1+0x2e28], R94 ;  /* 0x002e285e01007387 */ /* 0x000fea0000100a00 */
[----:B------:R-:W-:Y:S02]  /*acaf0*/  STL.64 [R1+0x2e10], R40 ;  /* 0x002e102801007387 */ /* 0x000fe40000100a00 */
[----:B------:R1:W-:Y:S02]  /*acb00*/  STL.64 [R1+0x2e18], R42 ;  /* 0x002e182a01007387 */ /* 0x0003e40000100a00 */
[C---:B-1----:R-:W-:Y:S11]  /*acb10*/  HMMA.1688.F32.TF32 R40, R224.reuse, R228, R220 ;  /* 0x000000e4e028723c */ /* 0x042ff600000810dc */
[----:B------:R-:W-:Y:S01]  /*acb20*/  @!UPT UIADD3 URZ, URZ, URZ, URZ ;  /* 0x0000003f3f3ff290 */ /* 0x000fe2000fffe03f */
[----:B------:R-:W-:Y:S01]  /*acb30*/  STL.64 [R1+0x2e00], R36 ;  /* 0x002e002401007387 */ /* 0x000fe20000100a00 */
[----:B------:R1:W-:Y:S02]  /*acb40*/  STL.64 [R1+0x2e08], R38 ;  /* 0x002e082601007387 */ /* 0x0003e40000100a00 */
        /* <DEDUP_REMOVED lines=104> */
[C---:B--2---:R-:W-:Y:S08]  /*ad1d0*/  HMMA.1688.F32.TF32 R224, R12.reuse, R124, R224 ;  /* 0x0000007c0ce0723c */ /* 0x044ff000000810e0 */
[C---:B---3--:R-:W-:Y:S08]  /*ad1e0*/  HMMA.1688.F32.TF32 R36, R12.reuse, R184, R36 ;  /* 0x000000b80c24723c */ /* 0x048ff00000081024 */
[C---:B------:R-:W-:Y:S08]  /*ad1f0*/  HMMA.1688.F32.TF32 R92, R12.reuse, R164, R92 ;  /* 0x000000a40c5c723c */ /* 0x040ff0000008105c */
[C---:B------:R-:W-:Y:S07]  /*ad200*/  HMMA.1688.F32.TF32 R28, R12.reuse, R156, R28 ;  /* 0x0000009c0c1c723c */ /* 0x040fee000008101c */
[----:B------:R-:W-:Y:S01]  /*ad210*/  STL.64 [R1+0x3410], R36 ;  /* 0x0034102401007387 */ /* 0x000fe20000100a00 */
[----:B------:R1:W-:Y:S03]  /*ad220*/  STL.64 [R1+0x3418], R38 ;  /* 0x0034182601007387 */ /* 0x0003e60000100a00 */
[----:B-1----:R-:W2:Y:S01]  /*ad230*/  LDL.LU.64 R38, [R1+0x7918] ;  /* 0x0079180001267983 */ /* 0x002ea20000300a00 */
[----:B------:R-:W2:Y:S02]  /*ad240*/  LDL.LU.64 R36, [R1+0x7910] ;  /* 0x0079100001247983 */ /* 0x000ea40000300a00 */
[----:B------:R-:W-:Y:S02]  /*ad250*/  STL.64 [R1+0x3400], R224 ;  /* 0x003400e001007387 */ /* 0x000fe40000100a00 */
[----:B------:R4:W-:Y:S02]  /*ad260*/  STL.64 [R1+0x3408], R226 ;  /* 0x003408e201007387 */ /* 0x0009e40000100a00 */
[C---:B----4-:R-:W-:Y:S08]  /*ad270*/  HMMA.1688.F32.TF32 R224, R12.reuse, R168, R40 ;  /* 0x000000a80ce0723c */ /* 0x050ff00000081028 */
[----:B------:R-:W-:Y:S11]  /*ad280*/  HMMA.1688.F32.TF32 R40, R12, R160, R100 ;  /* 0x000000a00c28723c */ /* 0x000ff60000081064 */
[----:B------:R-:W-:Y:S04]  /*ad290*/  @!UPT UIADD3 URZ, URZ, URZ, URZ ;  /* 0x0000003f3f3ff290 */ /* 0x000fe8000fffe03f */
[----:B------:R-:W-:Y:S01]  /*ad2a0*/  STL.64 [R1+0x33f0], R224 ;  /* 0x0033f0e001007387 */ /* 0x000fe20000100a00 */
[----:B------:R-:W-:Y:S02]  /*ad2b0*/  STL.64 [R1+0x33f8], R226 ;  /* 0x0033f8e201007387 */ /* 0x000fe40000100a00 */
[----:B------:R-:W-:Y:S02]  /*ad2c0*/  STL.64 [R1+0x33e0], R92 ;  /* 0x0033e05c01007387 */ /* 0x000fe40000100a00 */
[----:B------:R-:W-:Y:S03]  /*ad2d0*/  STL.64 [R1+0x33e8], R94 ;  /* 0x0033e85e01007387 */ /* 0x000fe60000100a00 */
[----:B------:R-:W-:Y:S01]  /*ad2e0*/  STL.64 [R1+0x33d0], R40 ;  /* 0x0033d02801007387 */ /* 0x000fe20000100a00 */
[----:B------:R-:W-:Y:S02]  /*ad2f0*/  STL.64 [R1+0x33d8], R42 ;  /* 0x0033d82a01007387 */ /* 0x000fe40000100a00 */
[----:B------:R-:W-:Y:S02]  /*ad300*/  STL.64 [R1+0x33c0], R28 ;  /* 0x0033c01c01007387 */ /* 0x000fe40000100a00 */
[----:B------:R1:W-:Y:S02]  /*ad310*/  STL.64 [R1+0x33c8], R30 ;  /* 0x0033c81e01007387 */ /* 0x0003e40000100a00 */
[----:B------:R-:W-:Y:S01]  /*ad320*/  IMAD.MOV.U32 R71, RZ, RZ, R210 ;  /* 0x000000ffff477224 */ /* 0x000fe200078e00d2 */
[----:B------:R-:W-:Y:S01]  /*ad330*/  MOV R70, R211 ;  /* 0x000000d300467202 */ /* 0x000fe20000000f00 */
[----:B------:R-:W-:-:S02]  /*ad340*/  IMAD.MOV.U32 R7, RZ, RZ, R108 ;  /* 0x000000ffff077224 */ /* 0x000fc400078e006c */
[----:B------:R-:W-:Y:S02]  /*ad350*/  IMAD.MOV.U32 R6, RZ, RZ, R109 ;  /* 0x000000ffff067224 */ /* 0x000fe400078e006d */
[----:B------:R-:W-:Y:S02]  /*ad360*/  IMAD.MOV.U32 R155, RZ, RZ, R106 ;  /* 0x000000ffff9b7224 */ /* 0x000fe400078e006a */
[----:B------:R-:W-:Y:S01]  /*ad370*/  IMAD.MOV.U32 R154, RZ, RZ, R107 ;  /* 0x000000ffff9a7224 */ /* 0x000fe200078e006b */
[----:B------:R-:W-:Y:S04]  /*ad380*/  LDS R224, [R2+0x10780] ;  /* 0x0107800002e07984 */ /* 0x000fe80000000800 */
[----:B------:R-:W-:Y:S04]  /*ad390*/  LDS R226, [R2+0x12780] ;  /* 0x0127800002e27984 */ /* 0x000fe80000000800 */
[----:B------:R-:W-:Y:S04]  /*ad3a0*/  LDS R225, [R0+0x10780] ;  /* 0x0107800000e17984 */ /* 0x000fe80000000800 */
[----:B------:R-:W3:Y:S01]  /*ad3b0*/  LDS R227, [R0+0x12780] ;  /* 0x0127800000e37984 */ /* 0x000ee20000000800 */
[C---:B-1----:R-:W-:Y:S08]  /*ad3c0*/  HMMA.1688.F32.TF32 R28, R12.reuse, R152, R196 ;  /* 0x000000980c1c723c */ /* 0x042ff000000810c4 */
[C---:B------:R-:W-:Y:S08]  /*ad3d0*/  HMMA.1688.F32.TF32 R92, R12.reuse, R68, R216 ;  /* 0x000000440c5c723c */ /* 0x040ff000000810d8 */
        /* <DEDUP_REMOVED lines=14> */
[----:B------:R-:W-:Y:S07]  /*ad4c0*/  STL.64 [R1+0x3378], R94 ;  /* 0x0033785e01007387 */ /* 0x000fee0000100a00 */
[----:B------:R-:W-:Y:S02]  /*ad4d0*/  STL.64 [R1+0x3360], R40 ;  /* 0x0033602801007387 */ /* 0x000fe40000100a00 */
[----:B------:R-:W-:Y:S06]  /*ad4e0*/  STL.64 [R1+0x3368], R42 ;  /* 0x0033682a01007387 */ /* 0x000fec0000100a00 */
[----:B------:R-:W-:Y:S01]  /*ad4f0*/  STL.64 [R1+0x3350], R28 ;  /* 0x0033501c01007387 */ /* 0x000fe20000100a00 */
[----:B------:R1:W-:Y:S02]  /*ad500*/  STL.64 [R1+0x3358], R30 ;  /* 0x0033581e01007387 */ /* 0x0003e40000100a00 */
[C---:B-1----:R-:W-:Y:S11]  /*ad510*/  HMMA.1688.F32.TF32 R28, R12.reuse, R112, R116 ;  /* 0x000000700c1c723c */ /* 0x042ff60000081074 */
[----:B------:R-:W-:Y:S11]  /*ad520*/  @!UPT UIADD3 URZ, URZ, URZ, URZ ;  /* 0x0000003f3f3ff290 */ /* 0x000ff6000fffe03f */
[----:B------:R-:W-:Y:S01]  /*ad530*/  @!UPT UIADD3 URZ, URZ, URZ, URZ ;  /* 0x0000003f3f3ff290 */ /* 0x000fe2000fffe03f */
        /* <DEDUP_REMOVED lines=12> */
[----:B-1----:R-:W-:Y:S01]  /*ad600*/  HMMA.1688.F32.TF32 R28, R12, R24, R128 ;  /* 0x000000180c1c723c */ /* 0x002fe20000081080 */
[----:B------:R-:W-:Y:S01]  /*ad610*/  IMAD.MOV.U32 R132, RZ, RZ, R24 ;  /* 0x000000ffff847224 */ /* 0x000fe200078e0018 */
[----:B------:R-:W-:Y:S02]  /*ad620*/  MOV R133, R25 ;  /* 0x0000001900857202 */ /* 0x000fe40000000f00 */
[----:B------:R-:W-:Y:S01]  /*ad630*/  MOV R134, R172 ;  /* 0x000000ac00867202 */ /* 0x000fe20000000f00 */
[----:B------:R-:W-:Y:S11]  /*ad640*/  IMAD.MOV.U32 R135, RZ, RZ, R173 ;  /* 0x000000ffff877224 */ /* 0x000ff600078e00ad */
[----:B------:R-:W-:Y:S07]  /*ad650*/  @!UPT UIADD3 URZ, URZ, URZ, URZ ;  /* 0x0000003f3f3ff290 */ /* 0x000fee000fffe03f */
[----:B------:R1:W-:Y:S01]  /*ad660*/  STL.64 [R1+0x3310], R28 ;  /* 0x0033101c01007387 */ /* 0x0003e20000100a00 */
[----:B------:R4:W-:Y:S02]  /*ad670*/  STL.64 [R1+0x3318], R30 ;  /* 0x0033181e01007387 */ /* 0x0009e40000100a00 */
        /* <DEDUP_REMOVED lines=23> */
[----:B------:R-:W-:-:S02]  /*ad7f0*/  IMAD.MOV.U32 R148, RZ, RZ, R208 ;  /* 0x000000ffff947224 */ /* 0x000fc400078e00d0 */
[----:B------:R-:W2:Y:S02]  /*ad800*/  LDL.LU R183, [R1+0xe8c] ;  /* 0x000e8c0001b77983 */ /* 0x000ea40000300800 */
        /* <DEDUP_REMOVED lines=9> */
[----:B-1----:R-:W2:Y:S01]  /*ad8a0*/  LDL.LU R28, [R1+0xee0] ;  /* 0x000ee000011c7983 */ /* 0x002ea20000300800 */
[----:B------:R-:W2:Y:S02]  /*ad8b0*/  LDL.LU R29, [R1+0xee4] ;  /* 0x000ee400011d7983 */ /* 0x000ea40000300800 */
[----:B----4-:R-:W2:Y:S02]  /*ad8c0*/  LDL.LU R30, [R1+0xee8] ;  /* 0x000ee800011e7983 */ /* 0x010ea40000300800 */
[----:B------:R-:W2:Y:S01]  /*ad8d0*/  LDL.LU R31, [R1+0xeec] ;  /* 0x000eec00011f7983 */ /* 0x000ea20000300800 */
[----:B------:R-:W4:Y:S01]  /*ad8e0*/  LDL.LU R40, [R1+0xf10] ;  /* 0x000f100001287983 */ /* 0x000f220000300800 */
[----:B------:R-:W4:Y:S02]  /*ad8f0*/  LDL.LU R41, [R1+0xf14] ;  /* 0x000f140001297983 */ /* 0x000f240000300800 */
[----:B------:R-:W4:Y:S02]  /*ad900*/  LDL.LU R42, [R1+0xf18] ;  /* 0x000f1800012a7983 */ /* 0x000f240000300800 */
[----:B------:R-:W4:Y:S01]  /*ad910*/  LDL.LU R43, [R1+0xf1c] ;  /* 0x000f1c00012b7983 */ /* 0x000f220000300800 */
        /* <DEDUP_REMOVED lines=23> */
[----:B------:R-:W-:Y:S01]  /*ada90*/  MOV R136, R104 ;  /* 0x0000006800887202 */ /* 0x000fe20000000f00 */
[----:B------:R-:W3:Y:S01]  /*adaa0*/  LDL.LU R111, [R1+0x2ac] ;  /* 0x0002ac00016f7983 */ /* 0x000ee20000300800 */
[----:B------:R-:W-:-:S02]  /*adab0*/  IMAD.MOV.U32 R137, RZ, RZ, R105 ;  /* 0x000000ffff897224 */ /* 0x000fc400078e0069 */
        /* <DEDUP_REMOVED lines=8> */
[----:B------:R-:W-:-:S02]  /*adb40*/  IMAD.MOV.U32 R150, RZ, RZ, R88 ;  /* 0x000000ffff967224 */ /* 0x000fc400078e0058 */
[----:B------:R-:W-:Y:S01]  /*adb50*/  IMAD.MOV.U32 R151, RZ, RZ, R89 ;  /* 0x000000ffff977224 */ /* 0x000fe200078e0059 */
[----:B------:R-:W-:Y:S01]  /*adb60*/  MOV R231, R96 ;  /* 0x0000006000e77202 */ /* 0x000fe20000000f00 */
[----:B------:R-:W-:Y:S02]  /*adb70*/  IMAD.MOV.U32 R230, RZ, RZ, R97 ;  /* 0x000000ffffe67224 */ /* 0x000fe400078e0061 */
[----:B------:R-:W-:Y:S01]  /*adb80*/  IMAD.MOV.U32 R239, RZ, RZ, R20 ;  /* 0x000000ffffef7224 */ /* 0x000fe200078e0014 */
[----:B------:R-:W-:Y:S01]  /*adb90*/  MOV R238, R21 ;  /* 0x0000001500ee7202 */ /* 0x000fe20000000f00 */
[----:B------:R-:W-:Y:S02]  /*adba0*/  IMAD.MOV.U32 R147, RZ, RZ, R176 ;  /* 0x000000ffff937224 */ /* 0x000fe400078e00b0 */
[----:B------:R-:W-:Y:S01]  /*adbb0*/  IMAD.MOV.U32 R146, RZ, RZ, R177 ;  /* 0x000000ffff927224 */ /* 0x000fe200078e00b1 */
[----:B------:R-:W-:Y:S01]  /*adbc0*/  MOV R138, R204 ;  /* 0x000000cc008a7202 */ /* 0x000fe20000000f00 */
[----:B------:R-:W-:Y:S01]  /*adbd0*/  IMAD.MOV.U32 R139, RZ, RZ, R205 ;  /* 0x000000ffff8b7224 */ /* 0x000fe200078e00cd */
[C---:B----4-:R-:W-:Y:S08]  /*adbe0*/  HMMA.1688.F32.TF32 R40, R12.reuse, R88, R40 ;  /* 0x000000580c28723c */ /* 0x050ff00000081028 */
[C---:B--2---:R-:W-:Y:S08]  /*adbf0*/  HMMA.1688.F32.TF32 R92, R12.reuse, R96, R92 ;  /* 0x000000600c5c723c */ /* 0x044ff0000008105c */
[C---:B------:R-:W-:Y:S08]  /*adc00*/  HMMA.1688.F32.TF32 R100, R12.reuse, R20, R100 ;  /* 0x000000140c64723c */ /* 0x040ff00000081064 */
[C---:B------:R-:W-:Y:S08]  /*adc10*/  HMMA.1688.F32.TF32 R28, R12.reuse, R176, R28 ;  /* 0x000000b00c1c723c */ /* 0x040ff0000008101c */
[C---:B---3--:R-:W-:Y:S08]  /*adc20*/  HMMA.1688.F32.TF32 R196, R12.reuse, R204, R196 ;  /* 0x000000cc0cc4723c */ /* 0x048ff000000810c4 */
[C---:B------:R-:W-:Y:S01]  /*adc30*/  HMMA.1688.F32.TF32 R216, R12.reuse, R236, R216 ;  /* 0x000000ec0cd8723c */ /* 0x040fe200000810d8 */
[----:B------:R-:W-:Y:S01]  /*adc40*/  STL.64 [R1+0x3300], R40 ;  /* 0x0033002801007387 */ /* 0x000fe20000100a00 */
[----:B------:R1:W-:Y:S06]  /*adc50*/  STL.64 [R1+0x3308], R42 ;  /* 0x0033082a01007387 */ /* 0x0003ec0000100a00 */
[C---:B------:R-:W-:Y:S01]  /*adc60*/  HMMA.1688.F32.TF32 R220, R12.reuse, R228, R220 ;  /* 0x000000e40cdc723c */ /* 0x040fe200000810dc */
[----:B-1----:R-:W2:Y:S01]  /*adc70*/  LDL.LU.64 R42, [R1+0x7908] ;  /* 0x00790800012a7983 */ /* 0x002ea20000300a00 */
[----:B------:R-:W2:Y:S02]  /*adc80*/  LDL.LU.64 R40, [R1+0x7900] ;  /* 0x0079000001287983 */ /* 0x000ea40000300a00 */
[----:B------:R-:W3:Y:S02]  /*adc90*/  LDL.LU.64 R90, [R1+0x78f8] ;  /* 0x0078f800015a7983 */ /* 0x000ee40000300a00 */
[----:B------:R-:W3:Y:S01]  /*adca0*/  LDL.LU.64 R88, [R1+0x78f0] ;  /* 0x0078f00001587983 */ /* 0x000ee20000300a00 */
[----:B------:R-:W-:Y:S01]  /*adcb0*/  STL.64 [R1+0x32f0], R92 ;  /* 0x0032f05c01007387 */ /* 0x000fe20000100a00 */
[----:B------:R1:W-:Y:S01]  /*adcc0*/  STL.64 [R1+0x32f8], R94 ;  /* 0x0032f85e01007387 */ /* 0x0003e20000100a00 */
[C---:B------:R-:W-:Y:S02]  /*adcd0*/  HMMA.1688.F32.TF32 R208, R12.reuse, R244, R208 ;  /* 0x000000f40cd0723c */ /* 0x040fe400000810d0 */
[----:B-1----:R-:W4:Y:S01]  /*adce0*/  LDL.LU.64 R94, [R1+0x78e8] ;  /* 0x0078e800015e7983 */ /* 0x002f220000300a00 */
[----:B------:R-:W4:Y:S02]  /*adcf0*/  LDL.LU.64 R92, [R1+0x78e0] ;  /* 0x0078e000015c7983 */ /* 0x000f240000300a00 */
[----:B------:R-:W2:Y:S02]  /*add00*/  LDL.LU.64 R98, [R1+0x78d8] ;  /* 0x0078d80001627983 */ /* 0x000ea40000300a00 */
[----:B------:R-:W2:Y:S01]  /*add10*/  LDL.LU.64 R96, [R1+0x78d0] ;  /* 0x0078d00001607983 */ /* 0x000ea20000300a00 */
[----:B------:R-:W-:Y:S01]  /*add20*/  STL.64 [R1+0x32e0], R100 ;  /* 0x0032e06401007387 */ /* 0x000fe20000100a00 */
[----:B------:R1:W-:Y:S01]  /*add30*/  STL.64 [R1+0x32e8], R102 ;  /* 0x0032e86601007387 */ /* 0x0003e20000100a00 */
[C---:B------:R-:W-:Y:S08]  /*add40*/  HMMA.1688.F32.TF32 R188, R12.reuse, R4, R188 ;  /* 0x000000040cbc723c */ /* 0x040ff000000810bc */
[C---:B------:R-:W-:Y:S01]  /*add50*/  HMMA.1688.F32.TF32 R180, R12.reuse, R232, R180 ;  /* 0x000000e80cb4723c */ /* 0x040fe200000810b4 */
[----:B-1----:R-:W2:Y:S01]  /*add60*/  LDL.LU.64 R102, [R1+0x78c8] ;  /* 0x0078c80001667983 */ /* 0x002ea20000300a00 */
[----:B------:R-:W2:Y:S02]  /*add70*/  LDL.LU.64 R100, [R1+0x78c0] ;  /* 0x0078c00001647983 */ /* 0x000ea40000300a00 */
[----:B------:R-:W2:Y:S02]  /*add80*/  LDL.LU.64 R22, [R1+0x78b8] ;  /* 0x0078b80001167983 */ /* 0x000ea40000300a00 */
[----:B------:R-:W2:Y:S01]  /*add90*/  LDL.LU.64 R20, [R1+0x78b0] ;  /* 0x0078b00001147983 */ /* 0x000ea20000300a00 */
[----:B------:R-:W-:Y:S01]  /*adda0*/  STL.64 [R1+0x32d0], R28 ;  /* 0x0032d01c01007387 */ /* 0x000fe20000100a00 */
[----:B------:R1:W-:Y:S01]  /*addb0*/  STL.64 [R1+0x32d8], R30 ;  /* 0x0032d81e01007387 */ /* 0x0003e20000100a00 */
[C---:B------:R-:W-:Y:S02]  /*addc0*/  HMMA.1688.F32.TF32 R172, R12.reuse, R240, R172 ;  /* 0x000000f00cac723c */ /* 0x040fe400000810ac */
[----:B-1----:R-:W2:Y:S01]  /*addd0*/  LDL.LU.64 R30, [R1+0x78a8] ;  /* 0x0078a800011e7983 */ /* 0x002ea20000300a00 */
[----:B------:R-:W2:Y:S02]  /*adde0*/  LDL.LU.64 R28, [R1+0x78a0] ;  /* 0x0078a000011c7983 */ /* 0x000ea40000300a00 */
[----:B------:R-:W2:Y:S02]  /*addf0*/  LDL.LU.64 R178, [R1+0x7898] ;  /* 0x0078980001b27983 */ /* 0x000ea40000300a00 */
[----:B------:R-:W2:Y:S01]  /*ade00*/  LDL.LU.64 R176, [R1+0x7890] ;  /* 0x0078900001b07983 */ /* 0x000ea20000300a00 */
[----:B------:R-:W-:Y:S01]  /*ade10*/  STL.64 [R1+0x32c0], R196 ;  /* 0x0032c0c401007387 */ /* 0x000fe20000100a00 */
[----:B------:R1:W-:Y:S01]  /*ade20*/  STL.64 [R1+0x32c8], R198 ;  /* 0x0032c8c601007387 */ /* 0x0003e20000100a00 */
[----:B------:R-:W-:Y:S08]  /*ade30*/  HMMA.1688.F32.TF32 R12, R12, R248, R24 ;  /* 0x000000f80c0c723c */ /* 0x000ff00000081018 */
        /* <DEDUP_REMOVED lines=10> */
[----:B------:R-:W-:Y:S02]  /*adee0*/  STL.64 [R1+0x32a0], R220 ;  /* 0x0032a0dc01007387 */ /* 0x000fe40000100a00 */
[----:B------:R1:W-:Y:S01]  /*adef0*/  STL.64 [R1+0x32a8], R222 ;  /* 0x0032a8de01007387 */ /* 0x0003e20000100a00 */
[C---:B------:R-:W-:Y:S01]  /*adf00*/  HMMA.1688.F32.TF32 R112, R224.reuse, R192, R112 ;  /* 0x000000c0e070723c */ /* 0x040fe20000081070 */
[----:B-1----:R-:W2:Y:S01]  /*adf10*/  LDL.LU.64 R222, [R1+0x7858] ;  /* 0x0078580001de7983 */ /* 0x002ea20000300a00 */
[----:B------:R-:W2:Y:S02]  /*adf20*/  LDL.LU.64 R220, [R1+0x7850] ;  /* 0x0078500001dc7983 */ /* 0x000ea40000300a00 */
[----:B------:R-:W-:Y:S02]  /*adf30*/  STL.64 [R1+0x3290], R208 ;  /* 0x003290d001007387 */ /* 0x000fe40000100a00 */
[----:B------:R1:W-:Y:S02]  /*adf40*/  STL.64 [R1+0x3298], R210 ;  /* 0x003298d201007387 */ /* 0x0003e40000100a00 */
        /* <DEDUP_REMOVED lines=15> */
[----:B-1----:R-:W2:Y:S01]  /*ae040*/  LDL.LU.64 R174, [R1+0x7818] ;  /* 0x0078180001ae7983 */ /* 0x002ea20000300a00 */
[----:B------:R-:W2:Y:S02]  /*ae050*/  LDL.LU.64 R172, [R1+0x7810] ;  /* 0x0078100001ac7983 */ /* 0x000ea40000300a00 */
[----:B------:R-:W2:Y:S02]  /*ae060*/  LDL.LU.64 R26, [R1+0x7808] ;  /* 0x00780800011a7983 */ /* 0x000ea40000300a00 */
[----:B------:R-:W2:Y:S01]  /*ae070*/  LDL.LU.64 R24, [R1+0x7800] ;  /* 0x0078000001187983 */ /* 0x000ea20000300a00 */
[----:B------:R-:W-:Y:S01]  /*ae080*/  STL.64 [R1+0x3250], R12 ;  /* 0x0032500c01007387 */ /* 0x000fe20000100a00 */
[----:B------:R-:W-:Y:S02]  /*ae090*/  STL.64 [R1+0x3258], R14 ;  /* 0x0032580e01007387 */ /* 0x000fe40000100a00 */
[----:B------:R-:W-:Y:S02]  /*ae0a0*/  STL.64 [R1+0x3850], R104 ;  /* 0x0038506801007387 */ /* 0x000fe40000100a00 */
[----:B------:R1:W-:Y:S01]  /*ae0b0*/  STL.64 [R1+0x3858], R106 ;  /* 0x0038586a01007387 */ /* 0x0003e20000100a00 */
[----:B------:R-:W-:Y:S04]  /*ae0c0*/  LDS R12, [R2+0x14000] ;  /* 0x01400000020c7984 */ /* 0x000fe80000000800 */
[----:B------:R-:W-:Y:S04]  /*ae0d0*/  LDS R14, [R2+0x16000] ;  /* 0x01600000020e7984 */ /* 0x000fe80000000800 */
[----:B------:R-:W-:Y:S04]  /*ae0e0*/  LDS R13, [R0+0x14000] ;  /* 0x01400000000d7984 */ /* 0x000fe80000000800 */
[----:B------:R-:W3:Y:S04]  /*ae0f0*/  LDS R15, [R0+0x16000] ;  /* 0x01600000000f7984 */ /* 0x000ee80000000800 */
        /* <DEDUP_REMOVED lines=17> */
[----:B------:R1:W-:Y:S03]  /*ae210*/  STL.64 [R1+0x3818], R126 ;  /* 0x0038187e01007387 */ /* 0x0003e60000100a00 */
        /* <DEDUP_REMOVED lines=8> */
[----:B------:R-:W3:Y:S01]  /*ae2a0*/  LDL.LU.64 R166, [R1+0x7778] ;  /* 0x0077780001a67983 */ /* 0x000ee20000300a00 */
[----:B--2---:R-:W-:Y:S01]  /*ae2b0*/  HMMA.1688.F32.TF32 R168, R224, R164, R168 ;  /* 0x000000a4e0a8723c */ /* 0x004fe200000810a8 */
[----:B------:R-:W3:Y:S11]  /*ae2c0*/  LDL.LU.64 R164, [R1+0x7770] ;  /* 0x0077700001a47983 */ /* 0x000ef60000300a00 */
[----:B------:R-:W-:Y:S11]  /*ae2d0*/  @!UPT UIADD3 URZ, URZ, URZ, URZ ;  /* 0x0000003f3f3ff290 */ /* 0x000ff6000fffe03f */
[----:B------:R1:W-:Y:S01]  /*ae2e0*/  STL.64 [R1+0x37f0], R168 ;  /* 0x0037f0a801007387 */ /* 0x0003e20000100a00 */
[----:B------:R2:W-:Y:S02]  /*ae2f0*/  STL.64 [R1+0x37f8], R170 ;  /* 0x0037f8aa01007387 */ /* 0x0005e40000100a00 */
[----:B-1----:R-:W-:Y:S01]  /*ae300*/  IMAD.MOV.U32 R168, RZ, RZ, R132 ;  /* 0x000000ffffa87224 */ /* 0x002fe200078e0084 */
[----:B------:R-:W-:Y:S01]  /*ae310*/  MOV R169, R133 ;  /* 0x0000008500a97202 */ /* 0x000fe20000000f00 */
[----:B------:R-:W4:Y:S01]  /*ae320*/  LDL.LU R132, [R1+0x776c] ;  /* 0x00776c0001847983 */ /* 0x000f220000300800 */
[----:B------:R-:W4:Y:S02]  /*ae330*/  LDL.LU R133, [R1+0x7768] ;  /* 0x0077680001857983 */ /* 0x000f240000300800 */
[----:B--2---:R-:W-:Y:S02]  /*ae340*/  IMAD.MOV.U32 R170, RZ, RZ, R163 ;  /* 0x000000ffffaa7224 */ /* 0x004fe400078e00a3 */
[----:B------:R-:W-:-:S02]  /*ae350*/  IMAD.MOV.U32 R171, RZ, RZ, R162 ;  /* 0x000000ffffab7224 */ /* 0x000fc400078e00a2 */
[----:B------:R-:W2:Y:S01]  /*ae360*/  LDL.LU.64 R162, [R1+0x7760] ;  /* 0x0077600001a27983 */ /* 0x000ea20000300a00 */
[C---:B---3--:R-:W-:Y:S03]  /*ae370*/  HMMA.1688.F32.TF32 R164, R224.reuse, R160, R164 ;  /* 0x000000a0e0a4723c */ /* 0x048fe600000810a4 */
[----:B------:R-:W2:Y:S11]  /*ae380*/  LDL.LU.64 R160, [R1+0x7758] ;  /* 0x0077580001a07983 */ /* 0x000eb60000300a00 */
[----:B------:R-:W-:Y:S09]  /*ae390*/  @!UPT UIADD3 URZ, URZ, URZ, URZ ;  /* 0x0000003f3f3ff290 */ /* 0x000ff2000fffe03f */
[----:B------:R1:W-:Y:S01]  /*ae3a0*/  STL.64 [R1+0x37e0], R164 ;  /* 0x0037e0a401007387 */ /* 0x0003e20000100a00 */
[----:B------:R3:W-:Y:S01]  /*ae3b0*/  STL.64 [R1+0x37e8], R166 ;  /* 0x0037e8a601007387 */ /* 0x0007e20000100a00 */
[----:B-1----:R-:W-:Y:S01]  /*ae3c0*/  MOV R164, R134 ;  /* 0x0000008600a47202 */ /* 0x002fe20000000f00 */
[----:B------:R-:W-:Y:S01]  /*ae3d0*/  IMAD.MOV.U32 R165, RZ, RZ, R135 ;  /* 0x000000ffffa57224 */ /* 0x000fe200078e0087 */
[----:B------:R-:W4:Y:S01]  /*ae3e0*/  LDL.LU R134, [R1+0x7754] ;  /* 0x0077540001867983 */ /* 0x000f220000300800 */
[----:B------:R-:W4:Y:S02]  /*ae3f0*/  LDL.LU R135, [R1+0x7750] ;  /* 0x0077500001877983 */ /* 0x000f240000300800 */
[----:B---3--:R-:W-:Y:S01]  /*ae400*/  IMAD.MOV.U32 R166, RZ, RZ, R159 ;  /* 0x000000ffffa67224 */ /* 0x008fe200078e009f */
[----:B------:R-:W-:Y:S02]  /*ae410*/  MOV R167, R158 ;  /* 0x0000009e00a77202 */ /* 0x000fe40000000f00 */
[----:B------:R-:W3:Y:S01]  /*ae420*/  LDL.LU.64 R158, [R1+0x7748] ;  /* 0x00774800019e7983 */ /* 0x000ee20000300a00 */
[C---:B--2---:R-:W-:Y:S03]  /*ae430*/  HMMA.1688.F32.TF32 R160, R224.reuse, R156, R160 ;  /* 0x0000009ce0a0723c */ /* 0x044fe600000810a0 */
[----:B------:R-:W3:Y:S11]  /*ae440*/  LDL.LU.64 R156, [R1+0x7740] ;  /* 0x00774000019c7983 */ /* 0x000ef60000300a00 */
[----:B------:R-:W-:Y:S09]  /*ae450*/  @!UPT UIADD3 URZ, URZ, URZ, URZ ;  /* 0x0000003f3f3ff290 */ /* 0x000ff2000fffe03f */
[----:B------:R1:W-:Y:S01]  /*ae460*/  STL.64 [R1+0x37d0], R160 ;  /* 0x0037d0a001007387 */ /* 0x0003e20000100a00 */
[----:B------:R2:W-:Y:S02]  /*ae470*/  STL.64 [R1+0x37d8], R162 ;  /* 0x0037d8a201007387 */ /* 0x0005e40000100a00 */
[----:B-1----:R-:W-:Y:S02]  /*ae480*/  IMAD.MOV.U32 R160, RZ, RZ, R136 ;  /* 0x000000ffffa07224 */ /* 0x002fe400078e0088 */
[----:B------:R-:W-:Y:S01]  /*ae490*/  IMAD.MOV.U32 R161, RZ, RZ, R137 ;  /* 0x000000ffffa17224 */ /* 0x000fe200078e0089 */
[----:B------:R-:W4:Y:S01]  /*ae4a0*/  LDL.LU R136, [R1+0x773c] ;  /* 0x00773c0001887983 */ /* 0x000f220000300800 */
[----:B------:R-:W4:Y:S01]  /*ae4b0*/  LDL.LU R137, [R1+0x7738] ;  /* 0x0077380001897983 */ /* 0x000f220000300800 */
[----:B--2---:R-:W-:Y:S01]  /*ae4c0*/  MOV R162, R155 ;  /* 0x0000009b00a27202 */ /* 0x004fe20000000f00 */
[----:B------:R-:W-:Y:S02]  /*ae4d0*/  IMAD.MOV.U32 R163, RZ, RZ, R154 ;  /* 0x000000ffffa37224 */ /* 0x000fe400078e009a */
[----:B------:R-:W2:Y:S01]  /*ae4e0*/  LDL.LU.64 R154, [R1+0x7730] ;  /* 0x00773000019a7983 */ /* 0x000ea20000300a00 */
[----:B---3--:R-:W-:Y:S03]  /*ae4f0*/  HMMA.1688.F32.TF32 R156, R224, R152, R156 ;  /* 0x00000098e09c723c */ /* 0x008fe6000008109c */
[----:B------:R-:W2:Y:S11]  /*ae500*/  LDL.LU.64 R152, [R1+0x7728] ;  /* 0x0077280001987983 */ /* 0x000eb60000300a00 */
[----:B------:R-:W-:Y:S09]  /*ae510*/  @!UPT UIADD3 URZ, URZ, URZ, URZ ;  /* 0x0000003f3f3ff290 */ /* 0x000ff2000fffe03f */
[----:B------:R1:W-:Y:S01]  /*ae520*/  STL.64 [R1+0x37c0], R156 ;  /* 0x0037c09c01007387 */ /* 0x0003e20000100a00 */
[----:B------:R3:W-:Y:S02]  /*ae530*/  STL.64 [R1+0x37c8], R158 ;  /* 0x0037c89e01007387 */ /* 0x0007e40000100a00 */
[----:B-1----:R-:W-:Y:S01]  /*ae540*/  IMAD.MOV.U32 R156, RZ, RZ, R148 ;  /* 0x000000ffff9c7224 */ /* 0x002fe200078e0094 */
[----:B------:R-:W-:Y:S01]  /*ae550*/  MOV R157, R149 ;  /* 0x00000095009d7202 */ /* 0x000fe20000000f00 */
[----:B------:R-:W4:Y:S01]  /*ae560*/  LDL.LU R148, [R1+0x7724] ;  /* 0x0077240001947983 */ /* 0x000f220000300800 */
[----:B------:R-:W4:Y:S02]  /*ae570*/  LDL.LU R149, [R1+0x7720] ;  /* 0x0077200001957983 */ /* 0x000f240000300800 */
[----:B---3--:R-:W-:Y:S02]  /*ae580*/  IMAD.MOV.U32 R158, RZ, RZ, R71 ;  /* 0x000000ffff9e7224 */ /* 0x008fe400078e0047 */
[----:B------:R-:W-:-:S02]  /*ae590*/  IMAD.MOV.U32 R159, RZ, RZ, R70 ;  /* 0x000000ffff9f7224 */ /* 0x000fc400078e0046 */
[----:B------:R-:W3:Y:S01]  /*ae5a0*/  LDL.LU.64 R70, [R1+0x7718] ;  /* 0x0077180001467983 */ /* 0x000ee20000300a00 */
[C---:B--2---:R-:W-:Y:S03]  /*ae5b0*/  HMMA.1688.F32.TF32 R152, R224.reuse, R68, R152 ;  /* 0x00000044e098723c */ /* 0x044fe60000081098 */
[----:B------:R-:W3:Y:S11]  /*ae5c0*/  LDL.LU.64 R68, [R1+0x7710] ;  /* 0x0077100001447983 */ /* 0x000ef60000300a00 */
[----:B------:R-:W-:Y:S09]  /*ae5d0*/  @!UPT UIADD3 URZ, URZ, URZ, URZ ;  /* 0x0000003f3f3ff290 */ /* 0x000ff2000fffe03f */
[----:B------:R1:W-:Y:S01]  /*ae5e0*/  STL.64 [R1+0x37b0], R152 ;  /* 0x0037b09801007387 */ /* 0x0003e20000100a00 */
[----:B------:R2:W-:Y:S01]  /*ae5f0*/  STL.64 [R1+0x37b8], R154 ;  /* 0x0037b89a01007387 */ /* 0x0005e20000100a00 */
[----:B-1----:R-:W-:Y:S01]  /*ae600*/  MOV R152, R150 ;  /* 0x0000009600987202 */ /* 0x002fe20000000f00 */
[----:B------:R-:W-:Y:S01]  /*ae610*/  IMAD.MOV.U32 R153, RZ, RZ, R151 ;  /* 0x000000ffff997224 */ /* 0x000fe200078e0097 */
[----:B------:R-:W4:Y:S01]  /*ae620*/  LDL.LU R150, [R1+0x770c] ;  /* 0x00770c0001967983 */ /* 0x000f220000300800 */
[----:B------:R-:W4:Y:S02]  /*ae630*/  LDL.LU R151, [R1+0x7708] ;  /* 0x0077080001977983 */ /* 0x000f240000300800 */
[----:B--2---:R-:W-:Y:S01]  /*ae640*/  IMAD.MOV.U32 R154, RZ, RZ, R75 ;  /* 0x000000ffff9a7224 */ /* 0x004fe200078e004b */
[----:B------:R-:W-:Y:S02]  /*ae650*/  MOV R155, R74 ;  /* 0x0000004a009b7202 */ /* 0x000fe40000000f00 */
[----:B------:R-:W2:Y:S01]  /*ae660*/  LDL.LU.64 R74, [R1+0x7700] ;  /* 0x00770000014a7983 */ /* 0x000ea20000300a00 */
[C---:B---3--:R-:W-:Y:S03]  /*ae670*/  HMMA.1688.F32.TF32 R68, R224.reuse, R72, R68 ;  /* 0x00000048e044723c */ /* 0x048fe60000081044 */
[----:B------:R-:W2:Y:S11]  /*ae680*/  LDL.LU.64 R72, [R1+0x76f8] ;  /* 0x0076f80001487983 */ /* 0x000eb60000300a00 */
[----:B------:R-:W-:Y:S09]  /*ae690*/  @!UPT UIADD3 URZ, URZ, URZ, URZ ;  /* 0x0000003f3f3ff290 */ /* 0x000ff2000fffe03f */
[----:B------:R1:W-:Y:S01]  /*ae6a0*/  STL.64 [R1+0x37a0], R68 ;  /* 0x0037a04401007387 */ /* 0x0003e20000100a00 */
[----:B------:R-:W-:Y:S02]  /*ae6b0*/  STL.64 [R1+0x37a8], R70 ;  /* 0x0037a84601007387 */ /* 0x000fe40000100a00 */
[----:B-1----:R-:W-:Y:S02]  /*ae6c0*/  IMAD.MOV.U32 R68, RZ, RZ, R138 ;  /* 0x000000ffff447224 */ /* 0x002fe400078e008a */
[----:B------:R-:W-:Y:S01]  /*ae6d0*/  IMAD.MOV.U32 R69, RZ, RZ, R139 ;  /* 0x000000ffff457224 */ /* 0x000fe200078e008b */
[----:B------:R-:W3:Y:S01]  /*ae6e0*/  LDL.LU R138, [R1+0x76f4] ;  /* 0x0076f400018a7983 */ /* 0x000ee20000300800 */
[----:B------:R-:W3:Y:S01]  /*ae6f0*/  LDL.LU R139, [R1+0x76f0] ;  /* 0x0076f000018b7983 */ /* 0x000ee20000300800 */
[C---:B----4-:R-:W-:Y:S08]  /*ae700*/  HMMA.1688.F32.TF32 R148, R224.reuse, R144, R148 ;  /* 0x00000090e094723c */ /* 0x050ff00000081094 */
[----:B--2---:R-:W-:Y:S11]  /*ae710*/  HMMA.1688.F32.TF32 R72, R224, R156, R72 ;  /* 0x0000009ce048723c */ /* 0x004ff60000081048 */
[----:B------:R-:W-:Y:S11]  /*ae720*/  @!UPT UIADD3 URZ, URZ, URZ, URZ ;  /* 0x0000003f3f3ff290 */ /* 0x000ff6000fffe03f */
[----:B------:R-:W-:Y:S01]  /*ae730*/  @!UPT UIADD3 URZ, URZ, URZ, URZ ;  /* 0x0000003f3f3ff290 */ /* 0x000fe2000fffe03f */
[----:B------:R1:W-:Y:S01]  /*ae740*/  STL.64 [R1+0x3790], R72 ;  /* 0x0037904801007387 */ /* 0x0003e20000100a00 */
[----:B------:R-:W-:Y:S01]  /*ae750*/  STL.64 [R1+0x3798], R74 ;  /* 0x0037984a01007387 */ /* 0x000fe20000100a00 */
[----:B-1----:R-:W-:Y:S01]  /*ae760*/  MOV R72, R147 ;  /* 0x0000009300487202 */ /* 0x002fe20000000f00 */
[----:B------:R-:W-:Y:S02]  /*ae770*/  IMAD.MOV.U32 R73, RZ, RZ, R146 ;  /* 0x000000ffff497224 */ /* 0x000fe400078e0092 */
[----:B------:R-:W2:Y:S01]  /*ae780*/  LDL.LU.64 R146, [R1+0x76e8] ;  /* 0x0076e80001927983 */ /* 0x000ea20000300a00 */
[----:B------:R-:W2:Y:S02]  /*ae790*/  LDL.LU.64 R144, [R1+0x76e0] ;  /* 0x0076e00001907983 */ /* 0x000ea40000300a00 */
[----:B------:R-:W-:Y:S02]  /*ae7a0*/  STL.64 [R1+0x3780], R148 ;  /* 0x0037809401007387 */ /* 0x000fe40000100a00 */
[----:B------:R1:W-:Y:S02]  /*ae7b0*/  STL.64 [R1+0x3788], R150 ;  /* 0x0037889601007387 */ /* 0x0003e40000100a00 */
[----:B-1----:R-:W-:-:S02]  /*ae7c0*/  IMAD.MOV.U32 R150, RZ, RZ, R143 ;  /* 0x000000ffff967224 */ /* 0x002fc400078e008f */
[----:B------:R-:W-:Y:S02]  /*ae7d0*/  IMAD.MOV.U32 R151, RZ, RZ, R142 ;  /* 0x000000ffff977224 */ /* 0x000fe400078e008e */
[----:B------:R-:W4:Y:S01]  /*ae7e0*/  LDL.LU.64 R142, [R1+0x76d8] ;  /* 0x0076d800018e7983 */ /* 0x000f220000300a00 */
[----:B--2---:R-:W-:Y:S03]  /*ae7f0*/  HMMA.1688.F32.TF32 R144, R224, R140, R144 ;  /* 0x0000008ce090723c */ /* 0x004fe60000081090 */
[----:B------:R-:W4:Y:S01]  /*ae800*/  LDL.LU.64 R140, [R1+0x76d0] ;  /* 0x0076d000018c7983 */ /* 0x000f220000300a00 */
[----:B------:R-:W-:Y:S01]  /*ae810*/  IMAD.MOV.U32 R148, RZ, RZ, R251 ;  /* 0x000000ffff947224 */ /* 0x000fe200078e00fb */
[----:B------:R-:W-:-:S07]  /*ae820*/  MOV R149, R250 ;  /* 0x000000fa00957202 */ /* 0x000fce0000000f00 */
[C---:B---3--:R-:W-:Y:S11]  /*ae830*/  HMMA.1688.F32.TF32 R136, R224.reuse, R148, R136 ;  /* 0x00000094e088723c */ /* 0x048ff60000081088 */
[----:B------:R1:W-:Y:S01]  /*ae840*/  STL.64 [R1+0x3770], R144 ;  /* 0x0037709001007387 */ /* 0x0003e20000100a00 */
[----:B------:R-:W-:Y:S01]  /*ae850*/  STL.64 [R1+0x3778], R146 ;  /* 0x0037789201007387 */ /* 0x000fe20000100a00 */
[C---:B------:R-:W-:Y:S08]  /*ae860*/  HMMA.1688.F32.TF32 R128, R224.reuse, R160, R128 ;  /* 0x000000a0e080723c */ /* 0x040ff00000081080 */
[C---:B------:R-:W-:Y:S08]  /*ae870*/  HMMA.1688.F32.TF32 R124, R224.reuse, R168, R124 ;  /* 0x000000a8e07c723c */ /* 0x040ff0000008107c */
[----:B------:R-:W-:Y:S01]  /*ae880*/  HMMA.1688.F32.TF32 R120, R224, R152, R120 ;  /* 0x00000098e078723c */ /* 0x000fe20000081078 */
[----:B-1----:R-:W-:Y:S01]  /*ae890*/  MOV R144, R239 ;  /* 0x000000ef00907202 */ /* 0x002fe20000000f00 */
[----:B------:R-:W-:-:S06]  /*ae8a0*/  IMAD.MOV.U32 R145, RZ, RZ, R238 ;  /* 0x000000ffff917224 */ /* 0x000fcc00078e00ee */
[C---:B------:R-:W-:Y:S08]  /*ae8b0*/  HMMA.1688.F32.TF32 R108, R224.reuse, R72, R108 ;  /* 0x00000048e06c723c */ /* 0x040ff0000008106c */
[C---:B------:R-:W-:Y:S08]  /*ae8c0*/  HMMA.1688.F32.TF32 R112, R224.reuse, R144, R112 ;  /* 0x00000090e070723c */ /* 0x040ff00000081070 */
[C---:B------:R-:W-:Y:S08]  /*ae8d0*/  HMMA.1688.F32.TF32 R72, R224.reuse, R68, R104 ;  /* 0x00000044e048723c */ /* 0x040ff00000081068 */
[C---:B------:R-:W-:Y:S08]  /*ae8e0*/  HMMA.1688.F32.TF32 R68, R224.reuse, R236, R24 ;  /* 0x000000ece044723c */ /* 0x040ff00000081018 */
[C---:B------:R-:W-:Y:S07]  /*ae8f0*/  HMMA.1688.F32.TF32 R24, R224.reuse, R228, R172 ;  /* 0x000000e4e018723c */ /* 0x040fee00000810ac */
[----:B------:R-:W-:Y:S01]  /*ae900*/  MOV R174, R198 ;  /* 0x000000c600ae7202 */ /* 0x000fe20000000f00 */
[----:B------:R-:W-:Y:S01]  /*ae910*/  IMAD.MOV.U32 R175, RZ, RZ, R199 ;  /* 0x000000ffffaf7224 */ /* 0x000fe200078e00c7 */
[----:B----4-:R-:W-:Y:S11]  /*ae920*/  HMMA.1688.F32.TF32 R140, R224, R164, R140 ;  /* 0x000000a4e08c723c */ /* 0x010ff6000008108c */
[----:B------:R-:W-:Y:S11]  /*ae930*/  @!UPT UIADD3 URZ, URZ, URZ, URZ ;  /* 0x0000003f3f3ff290 */ /* 0x000ff6000fffe03f */
[----:B------:R-:W-:Y:S01]  /*ae940*/  @!UPT UIADD3 URZ, URZ, URZ, URZ ;  /* 0x0000003f3f3ff290 */ /* 0x000fe2000fffe03f */
[----:B------:R1:W-:Y:S01]  /*ae950*/  STL.64 [R1+0x3750], R140 ;  /* 0x0037508c01007387 */ /* 0x0003e20000100a00 */
[----:B------:R-:W-:Y:S02]  /*ae960*/  STL.64 [R1+0x3758], R142 ;  /* 0x0037588e01007387 */ /* 0x000fe40000100a00 */
[----:B------:R2:W-:Y:S01]  /*ae970*/  STL.64 [R1+0x3740], R136 ;  /* 0x0037408801007387 */ /* 0x0005e20000100a00 */
[----:B------:R-:W-:Y:S01]  /*ae980*/  HMMA.1688.F32.TF32 R88, R12, R158, R88 ;  /* 0x0000009e0c58723c */ /* 0x000fe20000081058 */
[----:B------:R-:W-:Y:S01]  /*ae990*/  IMAD.MOV.U32 R250, RZ, RZ, R46 ;  /* 0x000000fffffa7224 */ /* 0x000fe200078e002e */
[----:B------:R-:W-:Y:S01]  /*ae9a0*/  MOV R251, R47 ;  /* 0x0000002f00fb7202 */ /* 0x000fe20000000f00 */
[----:B------:R-:W-:Y:S01]  /*ae9b0*/  IMAD.MOV.U32 R228, RZ, RZ, R52 ;  /* 0x000000ffffe47224 */ /* 0x000fe200078e0034 */
[----:B------:R-:W-:Y:S02]  /*ae9c0*/  MOV R229, R53 ;  /* 0x0000003500e57202 */ /* 0x000fe40000000f00 */
[----:B------:R-:W-:Y:S01]  /*ae9d0*/  MOV R236, R56 ;  /* 0x0000003800ec7202 */ /* 0x000fe20000000f00 */
[----:B------:R-:W-:-:S02]  /*ae9e0*/  IMAD.MOV.U32 R237, RZ, RZ, R57 ;  /* 0x000000ffffed7224 */ /* 0x000fc400078e0039 */
[----:B------:R-:W-:Y:S01]  /*ae9f0*/  IMAD.MOV.U32 R238, RZ, RZ, R58 ;  /* 0x000000ffffee7224 */ /* 0x000fe200078e003a */
[----:B------:R-:W-:Y:S01]  /*aea00*/  MOV R239, R59 ;  /* 0x0000003b00ef7202 */ /* 0x000fe20000000f00 */
[----:B-1----:R-:W-:Y:S01]  /*aea10*/  IMAD.MOV.U32 R140, RZ, RZ, R231 ;  /* 0x000000ffff8c7224 */ /* 0x002fe200078e00e7 */
[----:B------:R-:W-:Y:S01]  /*aea20*/  MOV R141, R230 ;  /* 0x000000e6008d7202 */ /* 0x000fe20000000f00 */
[----:B--2---:R-:W-:Y:S02]  /*aea30*/  IMAD.MOV.U32 R136, RZ, RZ, R7 ;  /* 0x000000ffff887224 */ /* 0x004fe400078e0007 */
[----:B------:R-:W-:Y:S02]  /*aea40*/  IMAD.MOV.U32 R137, RZ, RZ, R6 ;  /* 0x000000ffff897224 */ /* 0x000fe400078e0006 */
[----:B------:R-:W-:Y:S02]  /*aea50*/  IMAD.MOV.U32 R144, RZ, RZ, R60 ;  /* 0x000000ffff907224 */ /* 0x000fe400078e003c */
[----:B------:R-:W-:Y:S01]  /*aea60*/  IMAD.MOV.U32 R145, RZ, RZ, R61 ;  /* 0x000000ffff917224 */ /* 0x000fe200078e003d */
[----:B------:R-:W-:Y:S01]  /*aea70*/  MOV R146, R62 ;  /* 0x0000003e00927202 */ /* 0x000fe20000000f00 */
[----:B------:R-:W-:Y:S01]  /*aea80*/  IMAD.MOV.U32 R147, RZ, RZ, R63 ;  /* 0x000000ffff937224 */ /* 0x000fe200078e003f */
[----:B------:R-:W-:Y:S04]  /*aea90*/  LDS R142, [R2+0x16080] ;  /* 0x01608000028e7984 */ /* 0x000fe80000000800 */
[----:B------:R-:W-:Y:S01]  /*aeaa0*/  LDS R143, [R0+0x16080] ;  /* 0x01608000008f7984 */ /* 0x000fe20000000800 */
[C---:B------:R-:W-:Y:S08]  /*aeab0*/  HMMA.1688.F32.TF32 R132, R224.reuse, R136, R132 ;  /* 0x00000088e084723c */ /* 0x040ff00000081084 */
[C---:B------:R-:W-:Y:S01]  /*aeac0*/  HMMA.1688.F32.TF32 R116, R224.reuse, R140, R116 ;  /* 0x0000008ce074723c */ /* 0x040fe20000081074 */
[----:B------:R-:W-:Y:S07]  /*aead0*/  STL.64 [R1+0x3748], R138 ;  /* 0x0037488a01007387 */ /* 0x000fee0000100a00 */
[----:B------:R-:W-:Y:S01]  /*aeae0*/  HMMA.1688.F32.TF32 R4, R224, R4, R188 ;  /* 0x00000004e004723c */ /* 0x000fe200000810bc */
[----:B------:R-:W-:-:S02]  /*aeaf0*/  IMAD.MOV.U32 R230, RZ, RZ, R54 ;  /* 0x000000ffffe67224 */ /* 0x000fc400078e0036 */
[----:B------:R-:W-:Y:S01]  /*aeb00*/  IMAD.MOV.U32 R231, RZ, RZ, R55 ;  /* 0x000000ffffe77224 */ /* 0x000fe200078e0037 */
[----:B------:R-:W-:Y:S04]  /*aeb10*/  LDS R140, [R2+0x14080] ;  /* 0x01408000028c7984 */ /* 0x000fe80000000800 */
[----:B------:R-:W1:Y:S04]  /*aeb20*/  LDS R141, [R0+0x14080] ;  /* 0x01408000008d7984 */ /* 0x000e680000000800 */
[----:B------:R-:W-:Y:S01]  /*aeb30*/  STL.64 [R1+0x3730], R132 ;  /* 0x0037308401007387 */ /* 0x000fe20000100a00 */
[----:B------:R-:W-:Y:S02]  /*aeb40*/  STL.64 [R1+0x3738], R134 ;  /* 0x0037388601007387 */ /* 0x000fe40000100a00 */
[----:B------:R-:W-:Y:S02]  /*aeb50*/  STL.64 [R1+0x3720], R128 ;  /* 0x0037208001007387 */ /* 0x000fe40000100a00 */
[----:B------:R-:W-:Y:S01]  /*aeb60*/  STL.64 [R1+0x3728], R130 ;  /* 0x0037288201007387 */ /* 0x000fe20000100a00 */
        /* <DEDUP_REMOVED lines=14> */
[----:B------:R-:W2:Y:S02]  /*aec50*/  LDL.LU R198, [R1+0x76cc] ;  /* 0x0076cc0001c67983 */ /* 0x000ea40000300800 */
[----:B------:R-:W-:Y:S01]  /*aec60*/  STL.64 [R1+0x36a0], R24 ;  /* 0x0036a01801007387 */ /* 0x000fe20000100a00 */
[----:B------:R3:W-:Y:S01]  /*aec70*/  STL.64 [R1+0x36a8], R26 ;  /* 0x0036a81a01007387 */ /* 0x0007e20000100a00 */
[----:B------:R-:W2:Y:S01]  /*aec80*/  LDL.LU R199, [R1+0x76c8] ;  /* 0x0076c80001c77983 */ /* 0x000ea20000300800 */
[----:B---3--:R-:W-:Y:S07]  /*aec90*/  HMMA.1688.F32.TF32 R24, R224, R244, R180 ;  /* 0x000000f4e018723c */ /* 0x008fee00000810b4 */
[----:B------:R-:W-:-:S02]  /*aeca0*/  IMAD.MOV.U32 R182, RZ, RZ, R206 ;  /* 0x000000ffffb67224 */ /* 0x000fc400078e00ce */
[----:B------:R-:W3:Y:S01]  /*aecb0*/  LDL.LU R206, [R1+0x76c4] ;  /* 0x0076c40001ce7983 */ /* 0x000ee20000300800 */
[----:B------:R-:W-:Y:S11]  /*aecc0*/  MOV R183, R207 ;  /* 0x000000cf00b77202 */ /* 0x000ff60000000f00 */
[----:B------:R-:W-:Y:S02]  /*aecd0*/  @!UPT UIADD3 URZ, URZ, URZ, URZ ;  /* 0x0000003f3f3ff290 */ /* 0x000fe4000fffe03f */
[----:B------:R-:W-:Y:S01]  /*aece0*/  STL.64 [R1+0x3690], R24 ;  /* 0x0036901801007387 */ /* 0x000fe20000100a00 */
[----:B------:R-:W-:Y:S02]  /*aecf0*/  STL.64 [R1+0x3698], R26 ;  /* 0x0036981a01007387 */ /* 0x000fe40000100a00 */
[----:B------:R-:W3:Y:S02]  /*aed00*/  LDL.LU R207, [R1+0x76c0] ;  /* 0x0076c00001cf7983 */ /* 0x000ee40000300800 */
[----:B------:R-:W-:Y:S02]  /*aed10*/  IMAD.MOV.U32 R190, RZ, RZ, R218 ;  /* 0x000000ffffbe7224 */ /* 0x000fe400078e00da */
[----:B------:R-:W4:Y:S01]  /*aed20*/  LDL.LU R218, [R1+0x76bc] ;  /* 0x0076bc0001da7983 */ /* 0x000f220000300800 */
[----:B------:R-:W-:Y:S02]  /*aed30*/  STL.64 [R1+0x3680], R4 ;  /* 0x0036800401007387 */ /* 0x000fe40000100a00 */
[----:B------:R2:W-:Y:S02]  /*aed40*/  STL.64 [R1+0x3688], R6 ;  /* 0x0036880601007387 */ /* 0x0005e40000100a00 */
[----:B------:R-:W-:-:S02]  /*aed50*/  IMAD.MOV.U32 R191, RZ, RZ, R219 ;  /* 0x000000ffffbf7224 */ /* 0x000fc400078e00db */
[----:B------:R-:W4:Y:S01]  /*aed60*/  LDL.LU R219, [R1+0x76b8] ;  /* 0x0076b80001db7983 */ /* 0x000f220000300800 */
[C---:B--2---:R-:W-:Y:S07]  /*aed70*/  HMMA.1688.F32.TF32 R4, R224.reuse, R232, R196 ;  /* 0x000000e8e004723c */ /* 0x044fee00000810c4 */
[----:B------:R-:W-:Y:S02]  /*aed80*/  MOV R198, R220 ;  /* 0x000000dc00c67202 */ /* 0x000fe40000000f00 */
[----:B------:R-:W2:Y:S11]  /*aed90*/  LDL.LU R220, [R1+0x76b4] ;  /* 0x0076b40001dc7983 */ /* 0x000eb60000300800 */
[----:B------:R-:W-:Y:S03]  /*aeda0*/  @!UPT UIADD3 URZ, URZ, URZ, URZ ;  /* 0x0000003f3f3ff290 */ /* 0x000fe6000fffe03f */
[----:B------:R-:W-:Y:S01]  /*aedb0*/  STL.64 [R1+0x3670], R4 ;  /* 0x0036700401007387 */ /* 0x000fe20000100a00 */
[----:B------:R3:W-:Y:S02]  /*aedc0*/  STL.64 [R1+0x3678], R6 ;  /* 0x0036780601007387 */ /* 0x0007e40000100a00 */
[----:B---3--:R-:W-:Y:S01]  /*aedd0*/  HMMA.1688.F32.TF32 R4, R224, R240, R204 ;  /* 0x000000f0e004723c */ /* 0x008fe200000810cc */
[----:B------:R-:W-:Y:S02]  /*aede0*/  IMAD.MOV.U32 R199, RZ, RZ, R221 ;  /* 0x000000ffffc77224 */ /* 0x000fe400078e00dd */
[----:B------:R-:W2:Y:S04]  /*aedf0*/  LDL.LU R221, [R1+0x76b0] ;  /* 0x0076b00001dd7983 */ /* 0x000ea80000300800 */
[----:B------:R-:W-:-:S02]  /*aee00*/  IMAD.MOV.U32 R206, RZ, RZ, R222 ;  /* 0x000000ffffce7224 */ /* 0x000fc400078e00de */
[----:B------:R-:W2:Y:S01]  /*aee10*/  LDL.LU R222, [R1+0x76ac] ;  /* 0x0076ac0001de7983 */ /* 0x000ea20000300800 */
[----:B------:R-:W-:Y:S11]  /*aee20*/  MOV R207, R223 ;  /* 0x000000df00cf7202 */ /* 0x000ff60000000f00 */
[----:B------:R-:W-:Y:S02]  /*aee30*/  @!UPT UIADD3 URZ, URZ, URZ, URZ ;  /* 0x0000003f3f3ff290 */ /* 0x000fe4000fffe03f */
[----:B------:R-:W-:Y:S01]  /*aee40*/  STL.64 [R1+0x3660], R4 ;  /* 0x0036600401007387 */ /* 0x000fe20000100a00 */
[----:B------:R4:W-:Y:S02]  /*aee50*/  STL.64 [R1+0x3668], R6 ;  /* 0x0036680601007387 */ /* 0x0009e40000100a00 */
[----:B------:R-:W2:Y:S01]  /*aee60*/  LDL.LU R223, [R1+0x76a8] ;  /* 0x0076a80001df7983 */ /* 0x000ea20000300800 */
[----:B----4-:R-:W-:Y:S01]  /*aee70*/  HMMA.1688.F32.TF32 R4, R224, R248, R216 ;  /* 0x000000f8e004723c */ /* 0x010fe200000810d8 */
[----:B------:R-:W3:Y:S06]  /*aee80*/  LDL R226, [R1+0x1468] ;  /* 0x0014680001e27983 */ /* 0x000eec0000100800 */
[----:B------:R-:W-:-:S02]  /*aee90*/  IMAD.MOV.U32 R218, RZ, RZ, R210 ;  /* 0x000000ffffda7224 */ /* 0x000fc400078e00d2 */
[----:B------:R-:W-:Y:S11]  /*aeea0*/  IMAD.MOV.U32 R219, RZ, RZ, R211 ;  /* 0x000000ffffdb7224 */ /* 0x000ff600078e00d3 */
[----:B------:R-:W-:Y:S03]  /*aeeb0*/  @!UPT UIADD3 URZ, URZ, URZ, URZ ;  /* 0x0000003f3f3ff290 */ /* 0x000fe6000fffe03f */
[----:B------:R4:W-:Y:S01]  /*aeec0*/  STL.64 [R1+0x3650], R4 ;  /* 0x0036500401007387 */ /* 0x0009e20000100a00 */
[----:B------:R1:W-:Y:S02]  /*aeed0*/  STL.64 [R1+0x3658], R6 ;  /* 0x0036580601007387 */ /* 0x0003e40000100a00 */
[----:B------:R-:W3:Y:S02]  /*aeee0*/  LDL R227, [R1+0x146c] ;  /* 0x00146c0001e37983 */ /* 0x000ee40000100800 */
[----:B------:R-:W3:Y:S01]  /*aeef0*/  LDL.LU R210, [R1+0x76a4] ;  /* 0x0076a40001d27983 */ /* 0x000ee20000300800 */
[----:B------:R-:W3:Y:S01]  /*aef00*/  LDL.LU R211, [R1+0x76a0] ;  /* 0x0076a00001d37983 */ /* 0x000ee20000300800 */
[----:B----4-:R-:W-:Y:S01]  /*aef10*/  MOV R5, R214 ;  /* 0x000000d600057202 */ /* 0x010fe20000000f00 */
[----:B------:R-:W-:Y:S01]  /*aef20*/  IMAD.MOV.U32 R4, RZ, RZ, R215 ;  /* 0x000000ffff047224 */ /* 0x000fe200078e00d7 */
[----:B--2---:R-:W-:Y:S01]  /*aef30*/  HMMA.1688.F32.TF32 R136, R12, R214, R220 ;  /* 0x000000d60c88723c */ /* 0x004fe200000810dc */
[----:B------:R-:W2:Y:S01]  /*aef40*/  LDL.LU.64 R214, [R1+0x7698] ;  /* 0x0076980001d67983 */ /* 0x000ea20000300a00 */
[----:B------:R-:W2:Y:S02]  /*aef50*/  LDL.LU.64 R212, [R1+0x7690] ;  /* 0x0076900001d47983 */ /* 0x000ea40000300a00 */
[----:B------:R-:W4:Y:S02]  /*aef60*/  LDL R222, [R1+0x1458] ;  /* 0x0014580001de7983 */ /* 0x000f240000100800 */
[----:B------:R-:W4:Y:S02]  /*aef70*/  LDL R223, [R1+0x145c] ;  /* 0x00145c0001df7983 */ /* 0x000f240000100800 */
[----:B-1----:R-:W-:Y:S01]  /*aef80*/  IMAD.MOV.U32 R7, RZ, RZ, R202 ;  /* 0x000000ffff077224 */ /* 0x002fe200078e00ca */
[----:B------:R-:W-:Y:S01]  /*aef90*/  MOV R6, R203 ;  /* 0x000000cb00067202 */ /* 0x000fe20000000f00 */
[----:B------:R-:W-:-:S02]  /*aefa0*/  IMAD.MOV.U32 R25, RZ, RZ, R194 ;  /* 0x000000ffff197224 */ /* 0x000fc400078e00c2 */
[----:B------:R-:W-:-:S11]  /*aefb0*/  IMAD.MOV.U32 R24, RZ, RZ, R195 ;  /* 0x000000ffff187224 */ /* 0x000fd600078e00c3 */
[----:B------:R1:W-:Y:S01]  /*aefc0*/  STL.64 [R1+0x72c0], R138 ;  /* 0x0072c08a01007387 */ /* 0x0003e20000100a00 */
[----:B------:R-:W-:Y:S03]  /*aefd0*/  STL.64 [R1+0x72b8], R136 ;  /* 0x0072b88801007387 */ /* 0x000fe60000100a00 */
[----:B-1----:R-:W4:Y:S04]  /*aefe0*/  LDL R138, [R1+0x1428] ;  /* 0x00142800018a7983 */ /* 0x002f280000100800 */
[----:B------:R-:W4:Y:S01]  /*aeff0*/  LDL R139, [R1+0x142c] ;  /* 0x00142c00018b7983 */ /* 0x000f220000100800 */
[C---:B---3--:R-:W-:Y:S08]  /*af000*/  HMMA.1688.F32.TF32 R128, R12.reuse, R194, R208 ;  /* 0x000000c20c80723c */ /* 0x048ff000000810d0 */
[C---:B--2---:R-:W-:Y:S01]  /*af010*/  HMMA.1688.F32.TF32 R132, R12.reuse, R202, R212 ;  /* 0x000000ca0c84723c */ /* 0x044fe200000810d4 */
[----:B------:R-:W2:Y:S01]  /*af020*/  LDL.LU.64 R202, [R1+0x7688] ;  /* 0x0076880001ca7983 */ /* 0x000ea20000300a00 */
[----:B------:R-:W2:Y:S11]  /*af030*/  LDL.LU.64 R200, [R1+0x7680] ;  /* 0x0076800001c87983 */ /* 0x000eb60000300a00 */
[----:B------:R-:W-:Y:S10]  /*af040*/  @!UPT UIADD3 URZ, URZ, URZ, URZ ;  /* 0x0000003f3f3ff290 */ /* 0x000ff4000fffe03f */
[----:B------:R-:W-:Y:S01]  /*af050*/  STL.64 [R1+0x72e8], R134 ;  /* 0x0072e88601007387 */ /* 0x000fe20000100a00 */
[----:B------:R-:W-:Y:S02]  /*af060*/  STL.64 [R1+0x72e0], R132 ;  /* 0x0072e08401007387 */ /* 0x000fe40000100a00 */
[----:B------:R-:W3:Y:S02]  /*af070*/  LDL R214, [R1+0x13e8] ;  /* 0x0013e80001d67983 */ /* 0x000ee40000100800 */
[----:B------:R-:W3:Y:S01]  /*af080*/  LDL R215, [R1+0x13ec] ;  /* 0x0013ec0001d77983 */ /* 0x000ee20000100800 */
[----:B------:R-:W3:Y:S01]  /*af090*/  LDL.LU.64 R194, [R1+0x7678] ;  /* 0x0076780001c27983 */ /* 0x000ee20000300a00 */
[----:B------:R-:W3:Y:S02]  /*af0a0*/  LDL.LU.64 R192, [R1+0x7670] ;  /* 0x0076700001c07983 */ /* 0x000ee40000300a00 */
[----:B------:R-:W-:Y:S02]  /*af0b0*/  STL.64 [R1+0x7328], R130 ;  /* 0x0073288201007387 */ /* 0x000fe40000100a00 */
[----:B------:R-:W-:Y:S01]  /*af0c0*/  STL.64 [R1+0x7320], R128 ;  /* 0x0073208001007387 */ /* 0x000fe20000100a00 */
[----:B------:R-:W3:Y:S04]  /*af0d0*/  LDL R210, [R1+0x1438] ;  /* 0x0014380001d27983 */ /* 0x000ee80000100800 */
[----:B------:R-:W3:Y:S01]  /*af0e0*/  LDL R211, [R1+0x143c] ;  /* 0x00143c0001d37983 */ /* 0x000ee20000100800 */
[----:B------:R-:W-:Y:S01]  /*af0f0*/  MOV R27, R186 ;  /* 0x000000ba001b7202 */ /* 0x000fe20000000f00 */
[----:B------:R-:W-:Y:S01]  /*af100*/  IMAD.MOV.U32 R26, RZ, RZ, R187 ;  /* 0x000000ffff1a7224 */ /* 0x000fe200078e00bb */
[C---:B--2---:R-:W-:Y:S01]  /*af110*/  HMMA.1688.F32.TF32 R124, R12.reuse, R186, R200 ;  /* 0x000000ba0c7c723c */ /* 0x044fe200000810c8 */
[----:B------:R-:W2:Y:S01]  /*af120*/  LDL.LU.64 R186, [R1+0x7668] ;  /* 0x0076680001ba7983 */ /* 0x000ea20000300a00 */
[----:B------:R-:W2:Y:S06]  /*af130*/  LDL.LU.64 R184, [R1+0x7660] ;  /* 0x0076600001b87983 */ /* 0x000eac0000300a00 */
[C---:B---3--:R-:W-:Y:S11]  /*af140*/  HMMA.1688.F32.TF32 R120, R12.reuse, R210, R192 ;  /* 0x000000d20c78723c */ /* 0x048ff600000810c0 */
[----:B------:R-:W-:Y:S04]  /*af150*/  @!UPT UIADD3 URZ, URZ, URZ, URZ ;  /* 0x0000003f3f3ff290 */ /* 0x000fe8000fffe03f */
[----:B------:R-:W-:Y:S01]  /*af160*/  STL.64 [R1+0x7338], R126 ;  /* 0x0073387e01007387 */ /* 0x000fe20000100a00 */
[----:B------:R-:W-:Y:S07]  /*af170*/  STL.64 [R1+0x7330], R124 ;  /* 0x0073307c01007387 */ /* 0x000fee0000100a00 */
[----:B------:R1:W-:Y:S01]  /*af180*/  STL.64 [R1+0x7348], R122 ;  /* 0x0073487a01007387 */ /* 0x0003e20000100a00 */
[----:B------:R-:W-:Y:S01]  /*af190*/  STL.64 [R1+0x7340], R120 ;  /* 0x0073407801007387 */ /* 0x000fe20000100a00 */
[----:B-1----:R-:W-:Y:S01]  /*af1a0*/  MOV R122, R178 ;  /* 0x000000b2007a7202 */ /* 0x002fe20000000f00 */
[----:B------:R-:W-:Y:S01]  /*af1b0*/  IMAD.MOV.U32 R123, RZ, RZ, R179 ;  /* 0x000000ffff7b7224 */ /* 0x000fe200078e00b3 */
[----:B------:R-:W3:Y:S01]  /*af1c0*/  LDL.LU R178, [R1+0x765c] ;  /* 0x00765c0001b27983 */ /* 0x000ee20000300800 */
[----:B------:R-:W3:Y:S01]  /*af1d0*/  LDL.LU R179, [R1+0x7658] ;  /* 0x0076580001b37983 */ /* 0x000ee20000300800 */
[C---:B----4-:R-:W-:Y:S08]  /*af1e0*/  HMMA.1688.F32.TF32 R108, R12.reuse, R222, R28 ;  /* 0x000000de0c6c723c */ /* 0x050ff0000008101c */
[C---:B------:R-:W-:Y:S08]  /*af1f0*/  HMMA.1688.F32.TF32 R104, R12.reuse, R226, R20 ;  /* 0x000000e20c68723c */ /* 0x040ff00000081014 */
[C---:B------:R-:W-:Y:S08]  /*af200*/  HMMA.1688.F32.TF32 R100, R12.reuse, R218, R100 ;  /* 0x000000da0c64723c */ /* 0x040ff00000081064 */
[C---:B------:R-:W-:Y:S08]  /*af210*/  HMMA.1688.F32.TF32 R96, R12.reuse, R206, R96 ;  /* 0x000000ce0c60723c */ /* 0x040ff00000081060 */
[----:B------:R-:W-:Y:S01]  /*af220*/  HMMA.1688.F32.TF32 R92, R12, R198, R92 ;  /* 0x000000c60c5c723c */ /* 0x000fe2000008105c */
[----:B------:R-:W4:Y:S04]  /*af230*/  LDL R130, [R1+0x1588] ;  /* 0x0015880001827983 */ /* 0x000f280000100800 */
[----:B------:R-:W4:Y:S01]  /*af240*/  LDL R131, [R1+0x158c] ;  /* 0x00158c0001837983 */ /* 0x000f220000100800 */
[----:B------:R-:W-:Y:S01]  /*af250*/  MOV R248, R44 ;  /* 0x0000002c00f87202 */ /* 0x000fe20000000f00 */
[----:B------:R-:W-:-:S02]  /*af260*/  IMAD.MOV.U32 R249, RZ, RZ, R45 ;  /* 0x000000fffff97224 */ /* 0x000fc400078e002d */
[----:B------:R-:W-:Y:S01]  /*af270*/  IMAD.MOV.U32 R124, RZ, RZ, R64 ;  /* 0x000000ffff7c7224 */ /* 0x000fe200078e0040 */
[----:B------:R-:W-:Y:S01]  /*af280*/  MOV R125, R65 ;  /* 0x00000041007d7202 */ /* 0x000fe20000000f00 */
[----:B------:R-:W-:Y:S02]  /*af290*/  IMAD.MOV.U32 R126, RZ, RZ, R66 ;  /* 0x000000ffff7e7224 */ /* 0x000fe400078e0042 */
[----:B------:R-:W-:Y:S02]  /*af2a0*/  IMAD.MOV.U32 R127, RZ, RZ, R67 ;  /* 0x000000ffff7f7224 */ /* 0x000fe400078e0043 */
[----:B------:R-:W-:Y:S01]  /*af2b0*/  IMAD.MOV.U32 R224, RZ, RZ, R76 ;  /* 0x000000ffffe07224 */ /* 0x000fe200078e004c */
[----:B------:R-:W-:Y:S02]  /*af2c0*/  MOV R225, R77 ;  /* 0x0000004d00e17202 */ /* 0x000fe40000000f00 */
[----:B------:R-:W-:Y:S01]  /*af2d0*/  MOV R20, R80 ;  /* 0x0000005000147202 */ /* 0x000fe20000000f00 */
        /* <DEDUP_REMOVED lines=11> */
[C---:B--2---:R-:W-:Y:S11]  /*af390*/  HMMA.1688.F32.TF32 R116, R12.reuse, R214, R184 ;  /* 0x000000d60c74723c */ /* 0x044ff600000810b8 */
[----:B------:R-:W-:Y:S11]  /*af3a0*/  @!UPT UIADD3 URZ, URZ, URZ, URZ ;  /* 0x0000003f3f3ff290 */ /* 0x000ff6000fffe03f */
[----:B------:R-:W-:Y:S01]  /*af3b0*/  @!UPT UIADD3 URZ, URZ, URZ, URZ ;  /* 0x0000003f3f3ff290 */ /* 0x000fe2000fffe03f */
[----:B------:R-:W-:Y:S01]  /*af3c0*/  STL.64 [R1+0x7358], R118 ;  /* 0x0073587601007387 */ /* 0x000fe20000100a00 */
[----:B------:R-:W-:Y:S02]  /*af3d0*/  STL.64 [R1+0x7350], R116 ;  /* 0x0073507401007387 */ /* 0x000fe40000100a00 */
[----:B------:R-:W2:Y:S01]  /*af3e0*/  LDL.64 R134, [R1+0x15d8] ;  /* 0x0015d80001867983 */ /* 0x000ea20000100a00 */
[----:B---3--:R-:W-:Y:S11]  /*af3f0*/  HMMA.1688.F32.TF32 R112, R12, R138, R176 ;  /* 0x0000008a0c70723c */ /* 0x008ff600000810b0 */
[----:B------:R-:W-:Y:S11]  /*af400*/  @!UPT UIADD3 URZ, URZ, URZ, URZ ;  /* 0x0000003f3f3ff290 */ /* 0x000ff6000fffe03f */
[----:B------:R-:W-:Y:S01]  /*af410*/  @!UPT UIADD3 URZ, URZ, URZ, URZ ;  /* 0x0000003f3f3ff290 */ /* 0x000fe2000fffe03f */
[----:B------:R1:W-:Y:S01]  /*af420*/  STL.64 [R1+0x7368], R114 ;  /* 0x0073687201007387 */ /* 0x0003e20000100a00 */
[----:B------:R-:W-:Y:S03]  /*af430*/  STL.64 [R1+0x7360], R112 ;  /* 0x0073607001007387 */ /* 0x000fe60000100a00 */
[----:B-1----:R-:W3:Y:S04]  /*af440*/  LDL R114, [R1+0x1568] ;  /* 0x0015680001727983 */ /* 0x002ee80000100800 */
[----:B------:R-:W3:Y:S01]  /*af450*/  LDL R115, [R1+0x156c] ;  /* 0x00156c0001737983 */ /* 0x000ee20000100800 */
[----:B------:R-:W-:Y:S02]  /*af460*/  STL.64 [R1+0x7378], R110 ;  /* 0x0073786e01007387 */ /* 0x000fe40000100a00 */
[----:B------:R-:W-:Y:S02]  /*af470*/  STL.64 [R1+0x7370], R108 ;  /* 0x0073706c01007387 */ /* 0x000fe40000100a00 */
[----:B------:R-:W-:Y:S01]  /*af480*/  STL.64 [R1+0x75a0], R226 ;  /* 0x0075a0e201007387 */ /* 0x000fe20000100a00 */
[----:B------:R1:W-:Y:S01]  /*af490*/  STL.64 [R1+0x7388], R106 ;  /* 0x0073886a01007387 */ /* 0x0003e20000100a00 */
[----:B------:R-:W-:Y:S03]  /*af4a0*/  STL.64 [R1+0x7380], R104 ;  /* 0x0073806801007387 */ /* 0x000fe60000100a00 */
[----:B-1----:R-:W2:Y:S04]  /*af4b0*/  LDL R106, [R1+0x1558] ;  /* 0x00155800016a7983 */ /* 0x002ea80000100800 */
[----:B------:R-:W2:Y:S01]  /*af4c0*/  LDL R107, [R1+0x155c] ;  /* 0x00155c00016b7983 */ /* 0x000ea20000100800 */
[----:B------:R-:W-:Y:S02]  /*af4d0*/  STL.64 [R1+0x7598], R218 ;  /* 0x007598da01007387 */ /* 0x000fe40000100a00 */
[----:B------:R-:W-:Y:S02]  /*af4e0*/  STL.64 [R1+0x7398], R102 ;  /* 0x0073986601007387 */ /* 0x000fe40000100a00 */
[----:B------:R-:W-:Y:S01]  /*af4f0*/  STL.64 [R1+0x7390], R100 ;  /* 0x0073906401007387 */ /* 0x000fe20000100a00 */
[----:B------:R1:W-:Y:S01]  /*af500*/  STL.64 [R1+0x73a8], R98 ;  /* 0x0073a86201007387 */ /* 0x0003e20000100a00 */
[----:B------:R-:W-:Y:S02]  /*af510*/  STL.64 [R1+0x73a0], R96 ;  /* 0x0073a06001007387 */ /* 0x000fe40000100a00 */
[----:B------:R-:W-:-:S02]  /*af520*/  IMAD.MOV.U32 R179, RZ, RZ, R4 ;  /* 0x000000ffffb37224 */ /* 0x000fc400078e0004 */
[----:B------:R-:W-:Y:S01]  /*af530*/  IMAD.MOV.U32 R178, RZ, RZ, R5 ;  /* 0x000000ffffb27224 */ /* 0x000fe200078e0005 */
[----:B-1----:R-:W2:Y:S04]  /*af540*/  LDL R98, [R1+0x1548] ;  /* 0x0015480001627983 */ /* 0x002ea80000100800 */
[----:B------:R-:W2:Y:S01]  /*af550*/  LDL R99, [R1+0x154c] ;  /* 0x00154c0001637983 */ /* 0x000ea20000100800 */
[----:B------:R-:W-:Y:S02]  /*af560*/  STL.64 [R1+0x73b8], R94 ;  /* 0x0073b85e01007387 */ /* 0x000fe40000100a00 */
[----:B------:R-:W-:Y:S02]  /*af570*/  STL.64 [R1+0x73b0], R92 ;  /* 0x0073b05c01007387 */ /* 0x000fe40000100a00 */
[----:B------:R1:W-:Y:S01]  /*af580*/  STL.64 [R1+0x73c8], R90 ;  /* 0x0073c85a01007387 */ /* 0x0003e20000100a00 */
[----:B------:R-:W-:Y:S01]  /*af590*/  STL.64 [R1+0x73c0], R88 ;  /* 0x0073c05801007387 */ /* 0x000fe20000100a00 */
[----:B------:R-:W-:Y:S01]  /*af5a0*/  IMAD.MOV.U32 R4, RZ, RZ, R48 ;  /* 0x000000ffff047224 */ /* 0x000fe200078e0030 */
[----:B------:R-:W-:Y:S01]  /*af5b0*/  MOV R187, R6 ;  /* 0x0000000600bb7202 */ /* 0x000fe20000000f00 */
[----:B------:R-:W-:-:S02]  /*af5c0*/  IMAD.MOV.U32 R5, RZ, RZ, R49 ;  /* 0x000000ffff057224 */ /* 0x000fc400078e0031 */
[----:B------:R-:W-:Y:S01]  /*af5d0*/  IMAD.MOV.U32 R186, RZ, RZ, R7 ;  /* 0x000000ffffba7224 */ /* 0x000fe200078e0007 */
[----:B------:R-:W-:Y:S01]  /*af5e0*/  MOV R6, R50 ;  /* 0x0000003200067202 */ /* 0x000fe20000000f00 */
[----:B-1----:R-:W2:Y:S04]  /*af5f0*/  LDL R90, [R1+0x1538] ;  /* 0x00153800015a7983 */ /* 0x002ea80000100800 */
[----:B------:R-:W2:Y:S01]  /*af600*/  LDL R91, [R1+0x153c] ;  /* 0x00153c00015b7983 */ /* 0x000ea20000100800 */
[----:B------:R-:W2:Y:S02]  /*af610*/  LDL.LU R44, [R1+0x7654] ;  /* 0x00765400012c7983 */ /* 0x000ea40000300800 */
[----:B------:R-:W2:Y:S02]  /*af620*/  LDL.LU R45, [R1+0x7650] ;  /* 0x00765000012d7983 */ /* 0x000ea40000300800 */
[----:B------:R-:W2:Y:S01]  /*af630*/  LDL.LU R46, [R1+0x764c] ;  /* 0x00764c00012e7983 */ /* 0x000ea20000300800 */
[----:B------:R-:W2:Y:S01]  /*af640*/  LDL.LU R47, [R1+0x7648] ;  /* 0x00764800012f7983 */ /* 0x000ea20000300800 */
[----:B------:R-:W2:Y:S02]  /*af650*/  LDL.LU R48, [R1+0x7644] ;  /* 0x0076440001307983 */ /* 0x000ea40000300800 */
[----:B------:R-:W2:Y:S02]  /*af660*/  LDL.LU R49, [R1+0x7640] ;  /* 0x0076400001317983 */ /* 0x000ea40000300800 */
[----:B------:R-:W2:Y:S02]  /*af670*/  LDL.LU R50, [R1+0x763c] ;  /* 0x00763c0001327983 */ /* 0x000ea40000300800 */
[----:B------:R-:W-:-:S02]  /*af680*/  IMAD.MOV.U32 R7, RZ, RZ, R51 ;  /* 0x000000ffff077224 */ /* 0x000fc400078e0033 */
        /* <DEDUP_REMOVED lines=17> */
[----:B------:R-:W-:-:S02]  /*af7a0*/  MOV R116, R8 ;  /* 0x0000000800747202 */ /* 0x000fc40000000f00 */
[----:B------:R-:W4:Y:S02]  /*af7b0*/  LDL.LU R8, [R1+0x75f4] ;  /* 0x0075f40001087983 */ /* 0x000f240000300800 */
[----:B------:R-:W-:Y:S02]  /*af7c0*/  IMAD.MOV.U32 R117, RZ, RZ, R9 ;  /* 0x000000ffff757224 */ /* 0x000fe400078e0009 */
[----:B------:R-:W-:Y:S01]  /*af7d0*/  IMAD.MOV.U32 R118, RZ, RZ, R10 ;  /* 0x000000ffff767224 */ /* 0x000fe200078e000a */
[----:B------:R-:W4:Y:S01]  /*af7e0*/  LDL.LU R9, [R1+0x75f0] ;  /* 0x0075f00001097983 */ /* 0x000f220000300800 */
[----:B------:R-:W4:Y:S01]  /*af7f0*/  LDL.LU R10, [R1+0x75ec] ;  /* 0x0075ec00010a7983 */ /* 0x000f220000300800 */
[----:B------:R-:W-:Y:S01]  /*af800*/  MOV R119, R11 ;  /* 0x0000000b00777202 */ /* 0x000fe20000000f00 */
[----:B------:R-:W-:Y:S01]  /*af810*/  IMAD.MOV.U32 R108, RZ, RZ, R16 ;  /* 0x000000ffff6c7224 */ /* 0x000fe200078e0010 */
[----:B------:R-:W4:Y:S01]  /*af820*/  LDL.LU R11, [R1+0x75e8] ;  /* 0x0075e800010b7983 */ /* 0x000f220000300800 */
[----:B------:R-:W4:Y:S02]  /*af830*/  LDL.LU R16, [R1+0x75e4] ;  /* 0x0075e40001107983 */ /* 0x000f240000300800 */
[----:B------:R-:W-:Y:S01]  /*af840*/  IMAD.MOV.U32 R109, RZ, RZ, R17 ;  /* 0x000000ffff6d7224 */ /* 0x000fe200078e0011 */
[----:B------:R-:W-:Y:S01]  /*af850*/  MOV R110, R18 ;  /* 0x00000012006e7202 */ /* 0x000fe20000000f00 */
[----:B------:R-:W4:Y:S01]  /*af860*/  LDL.LU R17, [R1+0x75e0] ;  /* 0x0075e00001117983 */ /* 0x000f220000300800 */
[----:B------:R-:W4:Y:S02]  /*af870*/  LDL.LU R18, [R1+0x75dc] ;  /* 0x0075dc0001127983 */ /* 0x000f240000300800 */
[----:B------:R-:W-:-:S02]  /*af880*/  IMAD.MOV.U32 R111, RZ, RZ, R19 ;  /* 0x000000ffff6f7224 */ /* 0x000fc400078e0013 */
[----:B------:R-:W4:Y:S01]  /*af890*/  LDL.LU R19, [R1+0x75d8] ;  /* 0x0075d80001137983 */ /* 0x000f220000300800 */
[----:B------:R-:W4:Y:S02]  /*af8a0*/  LDL.LU R76, [R1+0x75d4] ;  /* 0x0075d400014c7983 */ /* 0x000f240000300800 */
[----:B------:R-:W4:Y:S02]  /*af8b0*/  LDL.LU R77, [R1+0x75d0] ;  /* 0x0075d000014d7983 */ /* 0x000f240000300800 */
[----:B------:R-:W-:Y:S02]  /*af8c0*/  IMAD.MOV.U32 R226, RZ, RZ, R78 ;  /* 0x000000ffffe27224 */ /* 0x000fe400078e004e */
[----:B------:R-:W-:Y:S01]  /*af8d0*/  IMAD.MOV.U32 R227, RZ, RZ, R79 ;  /* 0x000000ffffe37224 */ /* 0x000fe200078e004f */
        /* <DEDUP_REMOVED lines=29> */
[C---:B------:R-:W-:Y:S01]  /*afab0*/  HMMA.1688.F32.TF32 R20, R12.reuse, R234, R20 ;  /* 0x000000ea0c14723c */ /* 0x040fe20000081014 */
[----:B------:R-:W-:Y:S04]  /*afac0*/  LDS R8, [R2+0x14100] ;  /* 0x0141000002087984 */ /* 0x000fe80000000800 */
[----:B------:R-:W-:Y:S04]  /*afad0*/  LDS R10, [R2+0x16100] ;  /* 0x01610000020a7984 */ /* 0x000fe80000000800 */
        /* <DEDUP_REMOVED lines=14> */
[----:B------:R2:W-:Y:S01]  /*afbc0*/  STL.64 [R1+0x74c8], R62 ;  /* 0x0074c83e01007387 */ /* 0x0005e20000100a00 */
[----:B------:R-:W-:Y:S03]  /*afbd0*/  STL.64 [R1+0x74c0], R60 ;  /* 0x0074c03c01007387 */ /* 0x000fe60000100a00 */
[----:B--2---:R-:W2:Y:S01]  /*afbe0*/  LDL.64 R62, [R1+0x15a8] ;  /* 0x0015a800013e7983 */ /* 0x004ea20000100a00 */
[C---:B------:R-:W-:Y:S01]  /*afbf0*/  HMMA.1688.F32.TF32 R16, R12.reuse, R242, R224 ;  /* 0x000000f20c10723c */ /* 0x040fe200000810e0 */
        /* <DEDUP_REMOVED lines=15> */
[----:B------:R-:W-:Y:S01]  /*afcf0*/  STL.64 [R1+0x7540], R28 ;  /* 0x0075401c01007387 */ /* 0x000fe20000100a00 */
[C---:B--2---:R-:W-:Y:S08]  /*afd00*/  HMMA.1688.F32.TF32 R24, R12.reuse, R62, R24 ;  /* 0x0000003e0c18723c */ /* 0x044ff00000081018 */
[----:B------:R-:W-:Y:S11]  /*afd10*/  HMMA.1688.F32.TF32 R12, R12, R134, R108 ;  /* 0x000000860c0c723c */ /* 0x000ff6000008106c */
[----:B------:R-:W-:Y:S04]  /*afd20*/  @!UPT UIADD3 URZ, URZ, URZ, URZ ;  /* 0x0000003f3f3ff290 */ /* 0x000fe8000fffe03f */
[----:B------:R-:W-:Y:S01]  /*afd30*/  STL.64 [R1+0x7558], R26 ;  /* 0x0075581a01007387 */ /* 0x000fe20000100a00 */
[----:B------:R-:W-:Y:S02]  /*afd40*/  STL.64 [R1+0x7550], R24 ;  /* 0x0075501801007387 */ /* 0x000fe40000100a00 */
[----:B------:R-:W-:Y:S02]  /*afd50*/  STL.64 [R1+0x7568], R22 ;  /* 0x0075681601007387 */ /* 0x000fe40000100a00 */
[----:B------:R-:W-:Y:S01]  /*afd60*/  STL.64 [R1+0x7560], R20 ;  /* 0x0075601401007387 */ /* 0x000fe20000100a00 */
[----:B------:R-:W-:Y:S01]  /*afd70*/  STL.64 [R1+0x7578], R18 ;  /* 0x0075781201007387 */ /* 0x000fe20000100a00 */
[----:B------:R-:W-:Y:S02]  /*afd80*/  STL.64 [R1+0x7570], R16 ;  /* 0x0075701001007387 */ /* 0x000fe40000100a00 */
[----:B------:R-:W-:Y:S02]  /*afd90*/  STL.64 [R1+0x7588], R14 ;  /* 0x0075880e01007387 */ /* 0x000fe40000100a00 */
        /* <DEDUP_REMOVED lines=98> */
[----:B-1----:R-:W3:Y:S02]  /*b03c0*/  LDL.LU R16, [R1+0xdc0] ;  /* 0x000dc00001107983 */ /* 0x002ee40000300800 */
        /* <DEDUP_REMOVED lines=46> */
[----:B------:R-:W-:Y:S01]  /*b06b0*/  STL.64 [R1+0x480], R224 ;  /* 0x000480e001007387 */ /* 0x000fe20000100a00 */
[----:B------:R1:W-:Y:S03]  /*b06c0*/  STL.64 [R1+0x488], R226 ;  /* 0x000488e201007387 */ /* 0x0003e60000100a00 */
[----:B-1----:R-:W2:Y:S02]  /*b06d0*/  LDL.LU.64 R226, [R1+0x75a0] ;  /* 0x0075a00001e27983 */ /* 0x002ea40000300a00 */
[C---:B--2---:R-:W-:Y:S11]  /*b06e0*/  HMMA.1688.F32.TF32 R216, R140.reuse, R226, R216 ;  /* 0x000000e28cd8723c */ /* 0x044ff600000810d8 */
[----:B------:R-:W-:Y:S11]  /*b06f0*/  @!UPT UIADD3 URZ, URZ, URZ, URZ ;  /* 0x0000003f3f3ff290 */ /* 0x000ff6000fffe03f */
[----:B------:R-:W-:Y:S01]  /*b0700*/  @!UPT UIADD3 URZ, URZ, URZ, URZ ;  /* 0x0000003f3f3ff290 */ /* 0x000fe2000fffe03f */
[----:B------:R-:W-:Y:S01]  /*b0710*/  STL.64 [R1+0x470], R216 ;  /* 0x000470d801007387 */ /* 0x000fe20000100a00 */
[----:B------:R1:W-:Y:S03]  /*b0720*/  STL.64 [R1+0x478], R218 ;  /* 0x000478da01007387 */ /* 0x0003e60000100a00 */
[----:B-1----:R-:W3:Y:S02]  /*b0730*/  LDL.LU.64 R218, [R1+0x7598] ;  /* 0x0075980001da7983 */ /* 0x002ee40000300a00 */
[C---:B---3--:R-:W-:Y:S11]  /*b0740*/  HMMA.1688.F32.TF32 R12, R140.reuse, R218, R12 ;  /* 0x000000da8c0c723c */ /* 0x048ff6000008100c */
[----:B------:R-:W-:Y:S11]  /*b0750*/  @!UPT UIADD3 URZ, URZ, URZ, URZ ;  /* 0x0000003f3f3ff290 */ /* 0x000ff6000fffe03f */
[----:B------:R-:W-:Y:S01]  /*b0760*/  @!UPT UIADD3 URZ, URZ, URZ, URZ ;  /* 0x0000003f3f3ff290 */ /* 0x000fe2000fffe03f */
[----:B------:R-:W-:Y:S01]  /*b0770*/  STL.64 [R1+0xdd0], R12 ;  /* 0x000dd00c01007387 */ /* 0x000fe20000100a00 */
[----:B------:R1:W-:Y:S02]  /*b0780*/  STL.64 [R1+0xdd8], R14 ;  /* 0x000dd80e01007387 */ /* 0x0003e40000100a00 */
[C---:B-1----:R-:W-:Y:S08]  /*b0790*/  HMMA.1688.F32.TF32 R12, R140.reuse, R206, R16 ;  /* 0x000000ce8c0c723c */ /* 0x042ff00000081010 */
[C---:B------:R-:W-:Y:S11]  /*b07a0*/  HMMA.1688.F32.TF32 R16, R140.reuse, R198, R20 ;  /* 0x000000c68c10723c */ /* 0x040ff60000081014 */
[----:B------:R-:W-:Y:S04]  /*b07b0*/  @!UPT UIADD3 URZ, URZ, URZ, URZ ;  /* 0x0000003f3f3ff290 */ /* 0x000fe8000fffe03f */
[----:B------:R-:W-:Y:S01]  /*b07c0*/  STL.64 [R1+0xdc0], R12 ;  /* 0x000dc00c01007387 */ /* 0x000fe20000100a00 */
[----:B------:R4:W-:Y:S02]  /*b07d0*/  STL.64 [R1+0xdc8], R14 ;  /* 0x000dc80e01007387 */ /* 0x0009e40000100a00 */
[C---:B----4-:R-:W-:Y:S08]  /*b07e0*/  HMMA.1688.F32.TF32 R12, R140.reuse, R158, R24 ;  /* 0x0000009e8c0c723c */ /* 0x050ff00000081018 */
[C---:B------:R-:W-:Y:S01]  /*b07f0*/  HMMA.1688.F32.TF32 R20, R140.reuse, R190, R28 ;  /* 0x000000be8c14723c */ /* 0x040fe2000008101c */
[----:B------:R-:W-:Y:S01]  /*b0800*/  STL.64 [R1+0xdb0], R16 ;  /* 0x000db01001007387 */ /* 0x000fe20000100a00 */
[----:B------:R1:W-:Y:S06]  /*b0810*/  STL.64 [R1+0xdb8], R18 ;  /* 0x000db81201007387 */ /* 0x0003ec0000100a00 */
[C---:B-1----:R-:W-:Y:S07]  /*b0820*/  HMMA.1688.F32.TF32 R16, R140.reuse, R182, R32 ;  /* 0x000000b68c10723c */ /* 0x042fee0000081020 */
        /* <DEDUP_REMOVED lines=52> */
[----:B-1----:R-:W-:Y:S08]  /*b0b70*/  HMMA.1688.F32.TF32 R20, R140, R134, R124 ;  /* 0x000000868c14723c */ /* 0x002ff0000008107c */
[C---:B--2---:R-:W-:Y:S01]  /*b0b80*/  HMMA.1688.F32.TF32 R16, R8.reuse, R178, R144 ;  /* 0x000000b20810723c */ /* 0x044fe20000081090 */
[----:B------:R-:W-:Y:S04]  /*b0b90*/  LDS R140, [R2+0x14180] ;  /* 0x01418000028c7984 */ /* 0x000fe80000000800 */
[----:B------:R-:W-:Y:S04]  /*b0ba0*/  LDS R142, [R2+0x16180] ;  /* 0x01618000028e7984 */ /* 0x000fe80000000800 */
[----:B------:R-:W-:Y:S04]  /*b0bb0*/  LDS R141, [R0+0x14180] ;  /* 0x01418000008d7984 */ /* 0x000fe80000000800 */
[----:B------:R-:W1:Y:S04]  /*b0bc0*/  LDS R143, [R0+0x16180] ;  /* 0x01618000008f7984 */ /* 0x000e680000000800 */
[----:B------:R-:W-:Y:S01]  /*b0bd0*/  STL.64 [R1+0x500], R12 ;  /* 0x0005000c01007387 */ /* 0x000fe20000100a00 */
[----:B------:R2:W-:Y:S02]  /*b0be0*/  STL.64 [R1+0x508], R14 ;  /* 0x0005080e01007387 */ /* 0x0005e40000100a00 */
[C---:B--2---:R-:W-:Y:S01]  /*b0bf0*/  HMMA.1688.F32.TF32 R12, R8.reuse, R186, R236 ;  /* 0x000000ba080c723c */ /* 0x044fe200000810ec */
[----:B------:R-:W-:Y:S01]  /*b0c00*/  STL.64 [R1+0x460], R20 ;  /* 0x0004601401007387 */ /* 0x000fe20000100a00 */
[----:B------:R2:W-:Y:S02]  /*b0c10*/  STL.64 [R1+0x468], R22 ;  /* 0x0004681601007387 */ /* 0x0005e40000100a00 */
[----:B------:R-:W-:Y:S02]  /*b0c20*/  STL.64 [R1+0x7590], R186 ;  /* 0x007590ba01007387 */ /* 0x000fe40000100a00 */
[----:B------:R-:W-:Y:S01]  /*b0c30*/  STL.64 [R1+0xe40], R16 ;  /* 0x000e401001007387 */ /* 0x000fe20000100a00 */
[----:B------:R3:W-:Y:S01]  /*b0c40*/  STL.64 [R1+0xe48], R18 ;  /* 0x000e481201007387 */ /* 0x0007e20000100a00 */
[C---:B--2---:R-:W-:Y:S08]  /*b0c50*/  HMMA.1688.F32.TF32 R20, R8.reuse, R194, R228 ;  /* 0x000000c20814723c */ /* 0x044ff000000810e4 */
[C---:B---3--:R-:W-:Y:S07]  /*b0c60*/  HMMA.1688.F32.TF32 R16, R8.reuse, R202, R4 ;  /* 0x000000ca0810723c */ /* 0x048fee0000081004 */
[----:B------:R-:W-:Y:S01]  /*b0c70*/  STL.64 [R1+0xe30], R12 ;  /* 0x000e300c01007387 */ /* 0x000fe20000100a00 */
[----:B------:R2:W-:Y:S02]  /*b0c80*/  STL.64 [R1+0xe38], R14 ;  /* 0x000e380e01007387 */ /* 0x0005e40000100a00 */
[C---:B--2---:R-:W-:Y:S05]  /*b0c90*/  HMMA.1688.F32.TF32 R12, R8.reuse, R210, R248 ;  /* 0x000000d2080c723c */ /* 0x044fea00000810f8 */
[----:B------:R2:W-:Y:S01]  /*b0ca0*/  STL.64 [R1+0xe20], R20 ;  /* 0x000e201401007387 */ /* 0x0005e20000100a00 */
[----:B------:R3:W-:Y:S02]  /*b0cb0*/  STL.64 [R1+0xe28], R22 ;  /* 0x000e281601007387 */ /* 0x0007e40000100a00 */
[----:B------:R-:W4:Y:S05]  /*b0cc0*/  LDL.LU R4, [R1+0xb20] ;  /* 0x000b200001047983 */ /* 0x000f2a0000300800 */
[----:B------:R1:W-:Y:S01]  /*b0cd0*/  STL.64 [R1+0xe10], R16 ;  /* 0x000e101001007387 */ /* 0x0003e20000100a00 */
[----:B------:R1:W-:Y:S09]  /*b0ce0*/  STL.64 [R1+0xe18], R18 ;  /* 0x000e181201007387 */ /* 0x0003f20000100a00 */
[----:B------:R-:W-:Y:S01]  /*b0cf0*/  STL.64 [R1+0xe00], R12 ;  /* 0x000e000c01007387 */ /* 0x000fe20000100a00 */
        /* <DEDUP_REMOVED lines=108> */
[C---:B---3--:R-:W-:Y:S08]  /*b13c0*/  HMMA.1688.F32.TF32 R12, R8.reuse, R214, R16 ;  /* 0x000000d6080c723c */ /* 0x048ff00000081010 */
[C---:B--2---:R-:W-:Y:S08]  /*b13d0*/  HMMA.1688.F32.TF32 R20, R8.reuse, R138, R20 ;  /* 0x0000008a0814723c */ /* 0x044ff00000081014 */
[C---:B----4-:R-:W-:Y:S07]  /*b13e0*/  HMMA.1688.F32.TF32 R16, R8.reuse, R222, R24 ;  /* 0x000000de0810723c */ /* 0x050fee0000081018 */
[----:B------:R-:W-:Y:S01]  /*b13f0*/  STL.64 [R1+0xdf0], R12 ;  /* 0x000df00c01007387 */ /* 0x000fe20000100a00 */
[----:B------:R1:W-:Y:S02]  /*b1400*/  STL.64 [R1+0xdf8], R14 ;  /* 0x000df80e01007387 */ /* 0x0003e40000100a00 */
[C---:B-1----:R-:W-:Y:S05]  /*b1410*/  HMMA.1688.F32.TF32 R12, R8.reuse, R226, R28 ;  /* 0x000000e2080c723c */ /* 0x042fea000008101c */
[----:B------:R-:W-:Y:S01]  /*b1420*/  STL.64 [R1+0xde0], R20 ;  /* 0x000de01401007387 */ /* 0x000fe20000100a00 */
[----:B------:R-:W-:Y:S07]  /*b1430*/  STL.64 [R1+0xde8], R22 ;  /* 0x000de81601007387 */ /* 0x000fee0000100a00 */
[----:B------:R-:W-:Y:S01]  /*b1440*/  STL.64 [R1+0xc90], R16 ;  /* 0x000c901001007387 */ /* 0x000fe20000100a00 */
[----:B------:R-:W-:Y:S09]  /*b1450*/  STL.64 [R1+0xc98], R18 ;  /* 0x000c981201007387 */ /* 0x000ff20000100a00 */
[----:B------:R-:W-:Y:S01]  /*b1460*/  STL.64 [R1+0xc80], R12 ;  /* 0x000c800c01007387 */ /* 0x000fe20000100a00 */
[----:B------:R1:W-:Y:S02]  /*b1470*/  STL.64 [R1+0xc88], R14 ;  /* 0x000c880e01007387 */ /* 0x0003e40000100a00 */
        /* <DEDUP_REMOVED lines=59> */
[C---:B-1----:R-:W-:Y:S08]  /*b1830*/  HMMA.1688.F32.TF32 R12, R8.reuse, R242, R4 ;  /* 0x000000f2080c723c */ /* 0x042ff00000081004 */
[----:B------:R-:W-:Y:S01]  /*b1840*/  HMMA.1688.F32.TF32 R4, R8, R134, R248 ;  /* 0x000000860804723c */ /* 0x000fe200000810f8 */
[----:B------:R-:W-:Y:S01]  /*b1850*/  STL.64 [R1+0xb50], R20 ;  /* 0x000b501401007387 */ /* 0x000fe20000100a00 */
[----:B------:R-:W-:Y:S05]  /*b1860*/  STL.64 [R1+0xb58], R22 ;  /* 0x000b581601007387 */ /* 0x000fea0000100a00 */
[----:B------:R-:W-:Y:S02]  /*b1870*/  STL.64 [R1+0xb40], R16 ;  /* 0x000b401001007387 */ /* 0x000fe40000100a00 */
[----:B------:R-:W-:Y:S01]  /*b1880*/  STL.64 [R1+0xb48], R18 ;  /* 0x000b481201007387 */ /* 0x000fe20000100a00 */
[----:B------:R-:W2:Y:S04]  /*b1890*/  LDL.LU R248, [R1+0x950] ;  /* 0x0009500001f87983 */ /* 0x000ea80000300800 */
[----:B------:R-:W-:Y:S04]  /*b18a0*/  LDS R8, [R2+0x14200] ;  /* 0x0142000002087984 */ /* 0x000fe80000000800 */
[----:B------:R-:W-:Y:S04]  /*b18b0*/  LDS R10, [R2+0x16200] ;  /* 0x01620000020a7984 */ /* 0x000fe80000000800 */
[----:B------:R-:W-:Y:S04]  /*b18c0*/  LDS R9, [R0+0x14200] ;  /* 0x0142000000097984 */ /* 0x000fe80000000800 */
[----:B------:R-:W1:Y:S04]  /*b18d0*/  LDS R11, [R0+0x16200] ;  /* 0x01620000000b7984 */ /* 0x000e680000000800 */
[----:B------:R-:W-:Y:S01]  /*b18e0*/  STL.64 [R1+0xb30], R12 ;  /* 0x000b300c01007387 */ /* 0x000fe20000100a00 */
[----:B------:R-:W-:Y:S02]  /*b18f0*/  STL.64 [R1+0xb38], R14 ;  /* 0x000b380e01007387 */ /* 0x000fe40000100a00 */
[----:B------:R3:W-:Y:S02]  /*b1900*/  STL.64 [R1+0xb20], R4 ;  /* 0x000b200401007387 */ /* 0x0007e40000100a00 */
[----:B------:R4:W-:Y:S01]  /*b1910*/  STL.64 [R1+0xb28], R6 ;  /* 0x000b280601007387 */ /* 0x0009e20000100a00 */
[----:B------:R-:W2:Y:S01]  /*b1920*/  LDL.LU R249, [R1+0x954] ;  /* 0x0009540001f97983 */ /* 0x000ea20000300800 */
[----:B------:R-:W2:Y:S02]  /*b1930*/  LDL.LU R250, [R1+0x958] ;  /* 0x0009580001fa7983 */ /* 0x000ea40000300800 */
[----:B------:R-:W2:Y:S01]  /*b1940*/  LDL.LU R251, [R1+0x95c] ;  /* 0x00095c0001fb7983 */ /* 0x000ea20000300800 */
[----:B---3--:R-:W3:Y:S01]  /*b1950*/  LDL.LU R4, [R1+0x960] ;  /* 0x0009600001047983 */ /* 0x008ee20000300800 */
[----:B------:R-:W3:Y:S02]  /*b1960*/  LDL.LU R5, [R1+0x964] ;  /* 0x0009640001057983 */ /* 0x000ee40000300800 */
[----:B----4-:R-:W3:Y:S02]  /*b1970*/  LDL.LU R6, [R1+0x968] ;  /* 0x0009680001067983 */ /* 0x010ee40000300800 */
[----:B------:R-:W3:Y:S01]  /*b1980*/  LDL.LU R7, [R1+0x96c] ;  /* 0x00096c0001077983 */ /* 0x000ee20000300800 */
        /* <DEDUP_REMOVED lines=108> */
[C---:B--2---:R-:W-:Y:S11]  /*b2050*/  HMMA.1688.F32.TF32 R184, R140.reuse, R178, R184 ;  /* 0x000000b28cb8723c */ /* 0x044ff600000810b8 */
[----:B------:R-:W-:Y:S11]  /*b2060*/  @!UPT UIADD3 URZ, URZ, URZ, URZ ;  /* 0x0000003f3f3ff290 */ /* 0x000ff6000fffe03f */
[----:B------:R-:W-:Y:S01]  /*b2070*/  @!UPT UIADD3 URZ, URZ, URZ, URZ ;  /* 0x0000003f3f3ff290 */ /* 0x000fe2000fffe03f */
[----:B------:R-:W-:Y:S01]  /*b2080*/  STL.64 [R1+0xb10], R184 ;  /* 0x000b10b801007387 */ /* 0x000fe20000100a00 */
[----:B------:R2:W-:Y:S03]  /*b2090*/  STL.64 [R1+0xb18], R186 ;  /* 0x000b18ba01007387 */ /* 0x0005e60000100a00 */
[----:B--2---:R-:W2:Y:S01]  /*b20a0*/  LDL.LU.64 R186, [R1+0x7590] ;  /* 0x0075900001ba7983 */ /* 0x004ea20000300a00 */
        /* <DEDUP_REMOVED lines=8> */
[----:B------:R-:W3:Y:S02]  /*b2130*/  LDL.LU.64 R12, [R1+0x7580] ;  /* 0x00758000010c7983 */ /* 0x000ee40000300a00 */
[----:B------:R-:W-:Y:S02]  /*b2140*/  STL.64 [R1+0xaf0], R16 ;  /* 0x000af01001007387 */ /* 0x000fe40000100a00 */
        /* <DEDUP_REMOVED lines=73> */
[----:B------:R-:W-:Y:S02]  /*b25e0*/  STL.64 [R1+0x988], R26 ;  /* 0x0009881a01007387 */ /* 0x000fe40000100a00 */
        /* <DEDUP_REMOVED lines=112> */
[C---:B--2---:R-:W-:Y:S08]  /*b2cf0*/  HMMA.1688.F32.TF32 R16, R140.reuse, R234, R16 ;  /* 0x000000ea8c10723c */ /* 0x044ff00000081010 */
[C---:B------:R-:W-:Y:S11]  /*b2d00*/  HMMA.1688.F32.TF32 R20, R140.reuse, R242, R20 ;  /* 0x000000f28c14723c */ /* 0x040ff60000081014 */
[----:B------:R-:W-:Y:S04]  /*b2d10*/  @!UPT UIADD3 URZ, URZ, URZ, URZ ;  /* 0x0000003f3f3ff290 */ /* 0x000fe8000fffe03f */
[----:B------:R-:W-:Y:S01]  /*b2d20*/  STL.64 [R1+0x950], R16 ;  /* 0x0009501001007387 */ /* 0x000fe20000100a00 */
[----:B------:R3:W-:Y:S02]  /*b2d30*/  STL.64 [R1+0x958], R18 ;  /* 0x0009581201007387 */ /* 0x0007e40000100a00 */
[----:B---3--:R-:W-:Y:S08]  /*b2d40*/  HMMA.1688.F32.TF32 R16, R140, R134, R24 ;  /* 0x000000868c10723c */ /* 0x008ff00000081018 */
[C---:B------:R-:W-:Y:S01]  /*b2d50*/  HMMA.1688.F32.TF32 R24, R8.reuse, R178, R28 ;  /* 0x000000b20818723c */ /* 0x040fe2000008101c */
[----:B------:R-:W-:Y:S01]  /*b2d60*/  STL.64 [R1+0x940], R20 ;  /* 0x0009401401007387 */ /* 0x000fe20000100a00 */
[----:B------:R1:W-:Y:S03]  /*b2d70*/  STL.64 [R1+0x948], R22 ;  /* 0x0009481601007387 */ /* 0x0003e60000100a00 */
[----:B------:R-:W-:Y:S04]  /*b2d80*/  LDS R140, [R2+0x14280] ;  /* 0x01428000028c7984 */ /* 0x000fe80000000800 */
[----:B------:R-:W-:Y:S04]  /*b2d90*/  LDS R142, [R2+0x16280] ;  /* 0x01628000028e7984 */ /* 0x000fe80000000800 */
[----:B------:R-:W-:Y:S04]  /*b2da0*/  LDS R141, [R0+0x14280] ;  /* 0x01428000008d7984 */ /* 0x000fe80000000800 */
[----:B------:R-:W2:Y:S01]  /*b2db0*/  LDS R143, [R0+0x16280] ;  /* 0x01628000008f7984 */ /* 0x000ea20000000800 */
[C---:B-1----:R-:W-:Y:S03]  /*b2dc0*/  HMMA.1688.F32.TF32 R20, R8.reuse, R186, R32 ;  /* 0x000000ba0814723c */ /* 0x042fe60000081020 */
[----:B------:R-:W-:Y:S01]  /*b2dd0*/  STL.64 [R1+0x930], R16 ;  /* 0x0009301001007387 */ /* 0x000fe20000100a00 */
[----:B------:R1:W-:Y:S04]  /*b2de0*/  STL.64 [R1+0x938], R18 ;  /* 0x0009381201007387 */ /* 0x0003e80000100a00 */
        /* <DEDUP_REMOVED lines=68> */
[----:B------:R-:W3:Y:S05]  /*b3230*/  LDL.LU R4, [R1+0x6b0] ;  /* 0x0006b00001047983 */ /* 0x000eea0000300800 */
[----:B------:R1:W-:Y:S01]  /*b3240*/  STL.64 [R1+0x860], R20 ;  /* 0x0008601401007387 */ /* 0x0003e20000100a00 */
[----:B------:R4:W-:Y:S07]  /*b3250*/  STL.64 [R1+0x868], R22 ;  /* 0x0008681601007387 */ /* 0x0009ee0000100a00 */
[----:B------:R1:W-:Y:S01]  /*b3260*/  STL.64 [R1+0x850], R16 ;  /* 0x0008501001007387 */ /* 0x0003e20000100a00 */
[----:B------:R1:W-:Y:S02]  /*b3270*/  STL.64 [R1+0x858], R18 ;  /* 0x0008581201007387 */ /* 0x0003e40000100a00 */
        /* <DEDUP_REMOVED lines=69> */
[----:B----4-:R-:W2:Y:S01]  /*b36d0*/  LDL.LU R22, [R1+0x828] ;  /* 0x0008280001167983 */ /* 0x010ea20000300800 */
[----:B------:R-:W2:Y:S01]  /*b36e0*/  LDL.LU R23, [R1+0x82c] ;  /* 0x00082c0001177983 */ /* 0x000ea20000300800 */
        /* <DEDUP_REMOVED lines=37> */
[C---:B----4-:R-:W-:Y:S08]  /*b3940*/  HMMA.1688.F32.TF32 R16, R8.reuse, R114, R16 ;  /* 0x000000720810723c */ /* 0x050ff00000081010 */
[C---:B------:R-:W-:Y:S11]  /*b3950*/  HMMA.1688.F32.TF32 R24, R8.reuse, R130, R24 ;  /* 0x000000820818723c */ /* 0x040ff60000081018 */
[----:B------:R-:W-:Y:S04]  /*b3960*/  @!UPT UIADD3 URZ, URZ, URZ, URZ ;  /* 0x0000003f3f3ff290 */ /* 0x000fe8000fffe03f */
[----:B------:R-:W-:Y:S01]  /*b3970*/  STL.64 [R1+0x840], R16 ;  /* 0x0008401001007387 */ /* 0x000fe20000100a00 */
[----:B------:R1:W-:Y:S03]  /*b3980*/  STL.64 [R1+0x848], R18 ;  /* 0x0008481201007387 */ /* 0x0003e60000100a00 */
[----:B-1----:R-:W2:Y:S01]  /*b3990*/  LDL.LU.64 R18, [R1+0x7578] ;  /* 0x0075780001127983 */ /* 0x002ea20000300a00 */
[----:B------:R-:W4:Y:S02]  /*b39a0*/  LDL.LU.64 R16, [R1+0x7570] ;  /* 0x0075700001107983 */ /* 0x000f240000300a00 */
[----:B------:R-:W-:Y:S02]  /*b39b0*/  STL.64 [R1+0x830], R20 ;  /* 0x0008301401007387 */ /* 0x000fe40000100a00 */
[----:B------:R1:W-:Y:S02]  /*b39c0*/  STL.64 [R1+0x838], R22 ;  /* 0x0008381601007387 */ /* 0x0003e40000100a00 */
[----:B-1----:R-:W2:Y:S01]  /*b39d0*/  LDL.LU.64 R22, [R1+0x7568] ;  /* 0x0075680001167983 */ /* 0x002ea20000300a00 */
[----:B------:R-:W2:Y:S02]  /*b39e0*/  LDL.LU.64 R20, [R1+0x7560] ;  /* 0x0075600001147983 */ /* 0x000ea40000300a00 */
[----:B------:R-:W-:Y:S02]  /*b39f0*/  STL.64 [R1+0x820], R24 ;  /* 0x0008201801007387 */ /* 0x000fe40000100a00 */
[----:B------:R1:W-:Y:S02]  /*b3a00*/  STL.64 [R1+0x828], R26 ;  /* 0x0008281a01007387 */ /* 0x0003e40000100a00 */
[C---:B-1----:R-:W-:Y:S08]  /*b3a10*/  HMMA.1688.F32.TF32 R24, R8.reuse, R246, R28 ;  /* 0x000000f60818723c */ /* 0x042ff0000008101c */
[C---:B------:R-:W-:Y:S08]  /*b3a20*/  HMMA.1688.F32.TF32 R32, R8.reuse, R62, R32 ;  /* 0x0000003e0820723c */ /* 0x040ff00000081020 */
[C---:B------:R-:W-:Y:S07]  /*b3a30*/  HMMA.1688.F32.TF32 R28, R8.reuse, R234, R36 ;  /* 0x000000ea081c723c */ /* 0x040fee0000081024 */
[----:B------:R-:W-:Y:S01]  /*b3a40*/  STL.64 [R1+0x810], R24 ;  /* 0x0008101801007387 */ /* 0x000fe20000100a00 */
[----:B------:R3:W-:Y:S02]  /*b3a50*/  STL.64 [R1+0x818], R26 ;  /* 0x0008181a01007387 */ /* 0x0007e40000100a00 */
[C---:B---3--:R-:W-:Y:S08]  /*b3a60*/  HMMA.1688.F32.TF32 R24, R8.reuse, R242, R40 ;  /* 0x000000f20818723c */ /* 0x048ff00000081028 */
[----:B------:R-:W-:Y:S01]  /*b3a70*/  HMMA.1688.F32.TF32 R8, R8, R134, R144 ;  /* 0x000000860808723c */ /* 0x000fe20000081090 */
[----:B------:R-:W-:Y:S01]  /*b3a80*/  STL.64 [R1+0x800], R32 ;  /* 0x0008002001007387 */ /* 0x000fe20000100a00 */
[----:B------:R-:W-:Y:S03]  /*b3a90*/  STL.64 [R1+0x808], R34 ;  /* 0x0008082201007387 */ /* 0x000fe60000100a00 */
[----:B------:R-:W-:Y:S02]  /*b3aa0*/  STL.64 [R1+0x7f0], R28 ;  /* 0x0007f01c01007387 */ /* 0x000fe40000100a00 */
[----:B------:R1:W-:Y:S01]  /*b3ab0*/  STL.64 [R1+0x7f8], R30 ;  /* 0x0007f81e01007387 */ /* 0x0003e20000100a00 */
[----:B------:R-:W-:Y:S04]  /*b3ac0*/  LDS R144, [R2+0x14300] ;  /* 0x0143000002907984 */ /* 0x000fe80000000800 */
[----:B------:R-:W-:Y:S04]  /*b3ad0*/  LDS R146, [R2+0x16300] ;  /* 0x0163000002927984 */ /* 0x000fe80000000800 */
[----:B------:R-:W-:Y:S04]  /*b3ae0*/  LDS R145, [R0+0x14300] ;  /* 0x0143000000917984 */ /* 0x000fe80000000800 */
[----:B------:R-:W3:Y:S01]  /*b3af0*/  LDS R147, [R0+0x16300] ;  /* 0x0163000000937984 */ /* 0x000ee20000000800 */
[C---:B-1----:R-:W-:Y:S03]  /*b3b00*/  HMMA.1688.F32.TF32 R28, R140.reuse, R178, R44 ;  /* 0x000000b28c1c723c */ /* 0x042fe6000008102c */
[----:B------:R-:W-:Y:S01]  /*b3b10*/  STL.64 [R1+0x7e0], R24 ;  /* 0x0007e01801007387 */ /* 0x000fe20000100a00 */
[----:B------:R1:W-:Y:S02]  /*b3b20*/  STL.64 [R1+0x7e8], R26 ;  /* 0x0007e81a01007387 */ /* 0x0003e40000100a00 */
[----:B------:R-:W-:Y:S02]  /*b3b30*/  STL.64 [R1+0x7d0], R8 ;  /* 0x0007d00801007387 */ /* 0x000fe40000100a00 */
[----:B------:R1:W-:Y:S02]  /*b3b40*/  STL.64 [R1+0x7d8], R10 ;  /* 0x0007d80a01007387 */ /* 0x0003e40000100a00 */
[C---:B-1----:R-:W-:Y:S08]  /*b3b50*/  HMMA.1688.F32.TF32 R24, R140.reuse, R186, R48 ;  /* 0x000000ba8c18723c */ /* 0x042ff00000081030 */
[C---:B------:R-:W-:Y:S05]  /*b3b60*/  HMMA.1688.F32.TF32 R8, R140.reuse, R194, R52 ;  /* 0x000000c28c08723c */ /* 0x040fea0000081034 */
[----:B------:R-:W-:Y:S01]  /*b3b70*/  STL.64 [R1+0x7c0], R28 ;  /* 0x0007c01c01007387 */ /* 0x000fe20000100a00 */
[----:B------:R1:W-:Y:S02]  /*b3b80*/  STL.64 [R1+0x7c8], R30 ;  /* 0x0007c81e01007387 */ /* 0x0003e40000100a00 */
        /* <DEDUP_REMOVED lines=42> */
[C---:B---3--:R-:W-:Y:S08]  /*b3e30*/  HMMA.1688.F32.TF32 R8, R140.reuse, R174, R4 ;  /* 0x000000ae8c08723c */ /* 0x048ff00000081004 */
[C---:B------:R-:W-:Y:S01]  /*b3e40*/  HMMA.1688.F32.TF32 R4, R140.reuse, R162, R248 ;  /* 0x000000a28c04723c */ /* 0x040fe200000810f8 */
[----:B------:R-:W-:Y:S01]  /*b3e50*/  STL.64 [R1+0x6e0], R28 ;  /* 0x0006e01c01007387 */ /* 0x000fe20000100a00 */
[----:B------:R-:W-:Y:S05]  /*b3e60*/  STL.64 [R1+0x6e8], R30 ;  /* 0x0006e81e01007387 */ /* 0x000fea0000100a00 */
[----:B------:R-:W-:Y:S01]  /*b3e70*/  STL.64 [R1+0x6d0], R24 ;  /* 0x0006d01801007387 */ /* 0x000fe20000100a00 */
[----:B------:R-:W-:Y:S02]  /*b3e80*/  STL.64 [R1+0x6d8], R26 ;  /* 0x0006d81a01007387 */ /* 0x000fe40000100a00 */
[----:B------:R-:W3:Y:S05]  /*b3e90*/  LDL.LU R236, [R1+0x10] ;  /* 0x0000100001ec7983 */ /* 0x000eea0000300800 */
[----:B------:R1:W-:Y:S01]  /*b3ea0*/  STL.64 [R1+0x6c0], R8 ;  /* 0x0006c00801007387 */ /* 0x0003e20000100a00 */
[----:B------:R1:W-:Y:S07]  /*b3eb0*/  STL.64 [R1+0x6c8], R10 ;  /* 0x0006c80a01007387 */ /* 0x0003ee0000100a00 */
[----:B------:R1:W-:Y:S02]  /*b3ec0*/  STL.64 [R1+0x6b0], R4 ;  /* 0x0006b00401007387 */ /* 0x0003e40000100a00 */
[----:B------:R1:W-:Y:S02]  /*b3ed0*/  STL.64 [R1+0x6b8], R6 ;  /* 0x0006b80601007387 */ /* 0x0003e40000100a00 */
        /* <DEDUP_REMOVED lines=95> */
[----:B------:R-:W4:Y:S02]  /*b44d0*/  LDL.LU R228, [R1] ;  /* 0x0000000001e47983 */ /* 0x000f240000300800 */
[----:B------:R-:W4:Y:S01]  /*b44e0*/  LDL.LU R229, [R1+0x4] ;  /* 0x0000040001e57983 */ /* 0x000f220000300800 */
[----:B------:R-:W4:Y:S01]  /*b44f0*/  LDL.LU R230, [R1+0x8] ;  /* 0x0000080001e67983 */ /* 0x000f220000300800 */
        /* <DEDUP_REMOVED lines=16> */
[----:B------:R1:W-:Y:S01]  /*b4600*/  STL.64 [R1+0x698], R30 ;  /* 0x0006981e01007387 */ /* 0x0003e20000100a00 */
[C---:B----4-:R-:W-:Y:S01]  /*b4610*/  HMMA.1688.F32.TF32 R4, R140.reuse, R234, R4 ;  /* 0x000000ea8c04723c */ /* 0x050fe20000081004 */
[----:B-1----:R-:W4:Y:S01]  /*b4620*/  LDL.LU.64 R30, [R1+0x7548] ;  /* 0x00754800011e7983 */ /* 0x002f220000300a00 */
[----:B------:R-:W4:Y:S02]  /*b4630*/  LDL.LU.64 R28, [R1+0x7540] ;  /* 0x00754000011c7983 */ /* 0x000f240000300a00 */
[----:B------:R-:W-:Y:S02]  /*b4640*/  STL.64 [R1+0x680], R32 ;  /* 0x0006802001007387 */ /* 0x000fe40000100a00 */
[----:B------:R1:W-:Y:S02]  /*b4650*/  STL.64 [R1+0x688], R34 ;  /* 0x0006882201007387 */ /* 0x0003e40000100a00 */
[----:B-1----:R-:W2:Y:S01]  /*b4660*/  LDL.LU.64 R34, [R1+0x7538] ;  /* 0x0075380001227983 */ /* 0x002ea20000300a00 */
[----:B------:R-:W2:Y:S02]  /*b4670*/  LDL.LU.64 R32, [R1+0x7530] ;  /* 0x0075300001207983 */ /* 0x000ea40000300a00 */
[----:B------:R-:W-:Y:S02]  /*b4680*/  STL.64 [R1+0x670], R36 ;  /* 0x0006702401007387 */ /* 0x000fe40000100a00 */
[----:B------:R1:W-:Y:S01]  /*b4690*/  STL.64 [R1+0x678], R38 ;  /* 0x0006782601007387 */ /* 0x0003e20000100a00 */
[----:B------:R-:W-:Y:S01]  /*b46a0*/  HMMA.1688.F32.TF32 R64, R140, R242, R64 ;  /* 0x000000f28c40723c */ /* 0x000fe20000081040 */
        /* <DEDUP_REMOVED lines=22> */
[----:B------:R1:W-:Y:S02]  /*b4810*/  STL.64 [R1+0x610], R8 ;  /* 0x0006100801007387 */ /* 0x0003e40000100a00 */
[----:B------:R1:W-:Y:S02]  /*b4820*/  STL.64 [R1+0x618], R10 ;  /* 0x0006180a01007387 */ /* 0x0003e40000100a00 */
[----:B-1----:R-:W-:Y:S01]  /*b4830*/  IMAD.MOV.U32 R9, RZ, RZ, R62 ;  /* 0x000000ffff097224 */ /* 0x002fe200078e003e */
[----:B------:R-:W-:-:S02]  /*b4840*/  MOV R8, R63 ;  /* 0x0000003f00087202 */ /* 0x000fc40000000f00 */
[----:B------:R-:W2:Y:S01]  /*b4850*/  LDL.LU.64 R62, [R1+0x74c8] ;  /* 0x0074c800013e7983 */ /* 0x000ea20000300a00 */
[----:B------:R-:W2:Y:S02]  /*b4860*/  LDL.LU.64 R60, [R1+0x74c0] ;  /* 0x0074c000013c7983 */ /* 0x000ea40000300a00 */
[----:B------:R-:W-:Y:S02]  /*b4870*/  STL.64 [R1+0x600], R4 ;  /* 0x0006000401007387 */ /* 0x000fe40000100a00 */
[----:B------:R1:W-:Y:S02]  /*b4880*/  STL.64 [R1+0x608], R6 ;  /* 0x0006080601007387 */ /* 0x0003e40000100a00 */
[----:B------:R-:W-:Y:S02]  /*b4890*/  IMAD.MOV.U32 R11, RZ, RZ, R234 ;  /* 0x000000ffff0b7224 */ /* 0x000fe400078e00ea */
[----:B------:R-:W-:Y:S01]  /*b48a0*/  IMAD.MOV.U32 R10, RZ, RZ, R235 ;  /* 0x000000ffff0a7224 */ /* 0x000fe200078e00eb */
[----:B------:R-:W-:Y:S01]  /*b48b0*/  HMMA.1688.F32.TF32 R140, R140, R134, R248 ;  /* 0x000000868c8c723c */ /* 0x000fe200000810f8 */
[----:B-1----:R-:W2:Y:S01]  /*b48c0*/  LDL.LU.64 R6, [R1+0x74b8] ;  /* 0x0074b80001067983 */ /* 0x002ea20000300a00 */
[----:B------:R-:W2:Y:S02]  /*b48d0*/  LDL.LU.64 R4, [R1+0x74b0] ;  /* 0x0074b00001047983 */ /* 0x000ea40000300a00 */
[----:B------:R-:W3:Y:S02]  /*b48e0*/  LDL.LU.64 R234, [R1+0x74a8] ;  /* 0x0074a80001ea7983 */ /* 0x000ee40000300a00 */
[----:B------:R-:W3:Y:S01]  /*b48f0*/  LDL.LU.64 R232, [R1+0x74a0] ;  /* 0x0074a00001e87983 */ /* 0x000ee20000300a00 */
[----:B------:R1:W-:Y:S01]  /*b4900*/  STL.64 [R1+0x5f0], R64 ;  /* 0x0005f04001007387 */ /* 0x0003e20000100a00 */
[----:B------:R-:W-:Y:S01]  /*b4910*/  STL.64 [R1+0x5f8], R66 ;  /* 0x0005f84201007387 */ /* 0x000fe20000100a00 */
[----:B-1----:R-:W-:Y:S01]  /*b4920*/  MOV R65, R242 ;  /* 0x000000f200417202 */ /* 0x002fe20000000f00 */
[----:B------:R-:W-:-:S02]  /*b4930*/  IMAD.MOV.U32 R64, RZ, RZ, R243 ;  /* 0x000000ffff407224 */ /* 0x000fc400078e00f3 */
[----:B------:R-:W3:Y:S01]  /*b4940*/  LDL.LU.64 R242, [R1+0x7498] ;  /* 0x0074980001f27983 */ /* 0x000ee20000300a00 */
[----:B------:R-:W3:Y:S02]  /*b4950*/  LDL.LU.64 R240, [R1+0x7490] ;  /* 0x0074900001f07983 */ /* 0x000ee40000300a00 */
[----:B------:R-:W3:Y:S02]  /*b4960*/  LDL.LU.64 R250, [R1+0x7488] ;  /* 0x0074880001fa7983 */ /* 0x000ee40000300a00 */
[----:B------:R-:W3:Y:S06]  /*b4970*/  LDL.LU.64 R248, [R1+0x7480] ;  /* 0x0074800001f87983 */ /* 0x000eec0000300a00 */
[----:B------:R-:W-:Y:S01]  /*b4980*/  STL.64 [R1+0x5e0], R140 ;  /* 0x0005e08c01007387 */ /* 0x000fe20000100a00 */
[----:B------:R1:W-:Y:S02]  /*b4990*/  STL.64 [R1+0x5e8], R142 ;  /* 0x0005e88e01007387 */ /* 0x0003e40000100a00 */
[C---:B-1----:R-:W-:Y:S08]  /*b49a0*/  HMMA.1688.F32.TF32 R140, R144.reuse, R178, R68 ;  /* 0x000000b2908c723c */ /* 0x042ff00000081044 */
[C---:B------:R-:W-:Y:S08]  /*b49b0*/  HMMA.1688.F32.TF32 R68, R144.reuse, R186, R72 ;  /* 0x000000ba9044723c */ /* 0x040ff00000081048 */
[C---:B------:R-:W-:Y:S08]  /*b49c0*/  HMMA.1688.F32.TF32 R76, R144.reuse, R194, R76 ;  /* 0x000000c2904c723c */ /* 0x040ff0000008104c */
[C---:B------:R-:W-:Y:S01]  /*b49d0*/  HMMA.1688.F32.TF32 R72, R144.reuse, R202, R80 ;  /* 0x000000ca9048723c */ /* 0x040fe20000081050 */
[----:B------:R-:W-:Y:S01]  /*b49e0*/  STL.64 [R1+0xfa0], R140 ;  /* 0x000fa08c01007387 */ /* 0x000fe20000100a00 */
[----:B------:R-:W-:Y:S05]  /*b49f0*/  STL.64 [R1+0xfa8], R142 ;  /* 0x000fa88e01007387 */ /* 0x000fea0000100a00 */
[----:B------:R-:W-:Y:S02]  /*b4a00*/  STL.64 [R1+0xf90], R68 ;  /* 0x000f904401007387 */ /* 0x000fe40000100a00 */
[----:B------:R1:W-:Y:S02]  /*b4a10*/  STL.64 [R1+0xf98], R70 ;  /* 0x000f984601007387 */ /* 0x0003e40000100a00 */
[C---:B-1----:R-:W-:Y:S04]  /*b4a20*/  HMMA.1688.F32.TF32 R68, R144.reuse, R210, R84 ;  /* 0x000000d29044723c */ /* 0x042fe80000081054 */
[----:B------:R-:W-:Y:S01]  /*b4a30*/  STL.64 [R1+0xf80], R76 ;  /* 0x000f804c01007387 */ /* 0x000fe20000100a00 */
[----:B------:R1:W-:Y:S07]  /*b4a40*/  STL.64 [R1+0xf88], R78 ;  /* 0x000f884e01007387 */ /* 0x0003ee0000100a00 */
[----:B------:R-:W-:Y:S02]  /*b4a50*/  STL.64 [R1+0xf70], R72 ;  /* 0x000f704801007387 */ /* 0x000fe40000100a00 */
[----:B------:R1:W-:Y:S02]  /*b4a60*/  STL.64 [R1+0xf78], R74 ;  /* 0x000f784a01007387 */ /* 0x0003e40000100a00 */
[C---:B-1----:R-:W-:Y:S08]  /*b4a70*/  HMMA.1688.F32.TF32 R76, R144.reuse, R214, R92 ;  /* 0x000000d6904c723c */ /* 0x042ff0000008105c */
[C---:B------:R-:W-:Y:S01]  /*b4a80*/  HMMA.1688.F32.TF32 R72, R144.reuse, R138, R100 ;  /* 0x0000008a9048723c */ /* 0x040fe20000081064 */
[----:B------:R-:W-:Y:S01]  /*b4a90*/  STL.64 [R1+0xf60], R68 ;  /* 0x000f604401007387 */ /* 0x000fe20000100a00 */
[----:B------:R1:W-:Y:S06]  /*b4aa0*/  STL.64 [R1+0xf68], R70 ;  /* 0x000f684601007387 */ /* 0x0003ec0000100a00 */
[----:B-1----:R-:W-:Y:S07]  /*b4ab0*/  HMMA.1688.F32.TF32 R68, R144, R222, R108 ;  /* 0x000000de9044723c */ /* 0x002fee000008106c */
[----:B------:R-:W-:Y:S01]  /*b4ac0*/  STL.64 [R1+0xf50], R76 ;  /* 0x000f504c01007387 */ /* 0x000fe20000100a00 */
[----:B------:R-:W-:Y:S07]  /*b4ad0*/  STL.64 [R1+0xf58], R78 ;  /* 0x000f584e01007387 */ /* 0x000fee0000100a00 */
[----:B------:R-:W-:Y:S02]  /*b4ae0*/  STL.64 [R1+0xf40], R72 ;  /* 0x000f404801007387 */ /* 0x000fe40000100a00 */
[----:B------:R-:W-:Y:S02]  /*b4af0*/  STL.64 [R1+0xf48], R74 ;  /* 0x000f484a01007387 */ /* 0x000fe40000100a00 */
[----:B------:R-:W-:Y:S01]  /*b4b00*/  IMAD.MOV.U32 R142, RZ, RZ, R65 ;  /* 0x000000ffff8e7224 */ /* 0x000fe200078e0041 */
[----:B------:R-:W-:-:S02]  /*b4b10*/  MOV R143, R64 ;  /* 0x00000040008f7202 */ /* 0x000fc40000000f00 */
[C---:B------:R-:W-:Y:S01]  /*b4b20*/  HMMA.1688.F32.TF32 R64, R144.reuse, R218, R124 ;  /* 0x000000da9040723c */ /* 0x040fe2000008107c */
[----:B------:R-:W-:Y:S01]  /*b4b30*/  STL.64 [R1+0xf30], R68 ;  /* 0x000f304401007387 */ /* 0x000fe20000100a00 */
[----:B------:R1:W-:Y:S06]  /*b4b40*/  STL.64 [R1+0xf38], R70 ;  /* 0x000f384601007387 */ /* 0x0003ec0000100a00 */
[C---:B-1----:R-:W-:Y:S08]  /*b4b50*/  HMMA.1688.F32.TF32 R68, R144.reuse, R226, R116 ;  /* 0x000000e29044723c */ /* 0x042ff00000081074 */
[C---:B------:R-:W-:Y:S11]  /*b4b60*/  HMMA.1688.F32.TF32 R72, R144.reuse, R206, R236 ;  /* 0x000000ce9048723c */ /* 0x040ff600000810ec */
[----:B------:R-:W-:Y:S04]  /*b4b70*/  @!UPT UIADD3 URZ, URZ, URZ, URZ ;  /* 0x0000003f3f3ff290 */ /* 0x000fe8000fffe03f */
[----:B------:R-:W-:Y:S01]  /*b4b80*/  STL.64 [R1+0xf20], R68 ;  /* 0x000f204401007387 */ /* 0x000fe20000100a00 */
[----:B------:R1:W-:Y:S02]  /*b4b90*/  STL.64 [R1+0xf28], R70 ;  /* 0x000f284601007387 */ /* 0x0003e40000100a00 */
[----:B------:R-:W-:Y:S02]  /*b4ba0*/  STL.64 [R1+0x1050], R64 ;  /* 0x0010504001007387 */ /* 0x000fe40000100a00 */
[----:B------:R3:W-:Y:S01]  /*b4bb0*/  STL.64 [R1+0x1058], R66 ;  /* 0x0010584201007387 */ /* 0x0007e20000100a00 */
[C---:B-1----:R-:W-:Y:S02]  /*b4bc0*/  HMMA.1688.F32.TF32 R68, R144.reuse, R198, R228 ;  /* 0x000000c69044723c */ /* 0x042fe400000810e4 */
[----:B------:R1:W-:Y:S01]  /*b4bd0*/  STL.64 [R1+0x1040], R72 ;  /* 0x0010404801007387 */ /* 0x0003e20000100a00 */
[----:B------:R1:W-:Y:S11]  /*b4be0*/  STL.64 [R1+0x1048], R74 ;  /* 0x0010484a01007387 */ /* 0x0003f60000100a00 */
[----:B------:R-:W-:Y:S09]  /*b4bf0*/  @!UPT UIADD3 URZ, URZ, URZ, URZ ;  /* 0x0000003f3f3ff290 */ /* 0x000ff2000fffe03f */
[----:B------:R1:W-:Y:S01]  /*b4c00*/  STL.64 [R1+0x1030], R68 ;  /* 0x0010304401007387 */ /* 0x0003e20000100a00 */
[----:B------:R1:W-:Y:S02]  /*b4c10*/  STL.64 [R1+0x1038], R70 ;  /* 0x0010384601007387 */ /* 0x0003e40000100a00 */
[----:B--2---:R-:W-:Y:S02]  /*b4c20*/  IMAD.MOV.U32 R228, RZ, RZ, R4 ;  /* 0x000000ffffe47224 */ /* 0x004fe400078e0004 */
[----:B------:R-:W2:Y:S01]  /*b4c30*/  LDL.LU R4, [R1+0x747c] ;  /* 0x00747c0001047983 */ /* 0x000ea20000300800 */
[----:B---3--:R-:W-:Y:S01]  /*b4c40*/  HMMA.1688.F32.TF32 R64, R144, R158, R248 ;  /* 0x0000009e9040723c */ /* 0x008fe200000810f8 */
[----:B------:R-:W-:Y:S01]  /*b4c50*/  IMAD.MOV.U32 R229, RZ, RZ, R232 ;  /* 0x000000ffffe57224 */ /* 0x000fe200078e00e8 */
[----:B------:R-:W-:Y:S01]  /*b4c60*/  MOV R230, R240 ;  /* 0x000000f000e67202 */ /* 0x000fe20000000f00 */
[----:B------:R-:W-:Y:S11]  /*b4c70*/  IMAD.MOV.U32 R231, RZ, RZ, R233 ;  /* 0x000000ffffe77224 */ /* 0x000ff600078e00e9 */
[----:B------:R-:W-:Y:S09]  /*b4c80*/  @!UPT UIADD3 URZ, URZ, URZ, URZ ;  /* 0x0000003f3f3ff290 */ /* 0x000ff2000fffe03f */
[----:B------:R3:W-:Y:S01]  /*b4c90*/  STL.64 [R1+0x1020], R64 ;  /* 0x0010204001007387 */ /* 0x0007e20000100a00 */
[----:B------:R1:W-:Y:S02]  /*b4ca0*/  STL.64 [R1+0x1028], R66 ;  /* 0x0010284201007387 */ /* 0x0003e40000100a00 */
[----:B------:R-:W3:Y:S02]  /*b4cb0*/  LDL.LU R232, [R1+0x7478] ;  /* 0x0074780001e87983 */ /* 0x000ee40000300800 */
[----:B------:R-:W3:Y:S01]  /*b4cc0*/  LDL.LU R240, [R1+0x7474] ;  /* 0x0074740001f07983 */ /* 0x000ee20000300800 */
[----:B------:R-:W4:Y:S01]  /*b4cd0*/  LDL.LU R233, [R1+0x7470] ;  /* 0x0074700001e97983 */ /* 0x000f220000300800 */
[----:B------:R-:W4:Y:S02]  /*b4ce0*/  LDL.LU R124, [R1+0x530] ;  /* 0x00053000017c7983 */ /* 0x000f240000300800 */
[----:B------:R-:W4:Y:S02]  /*b4cf0*/  LDL.LU R125, [R1+0x534] ;  /* 0x00053400017d7983 */ /* 0x000f240000300800 */
[----:B------:R-:W4:Y:S01]  /*b4d00*/  LDL.LU R126, [R1+0x538] ;  /* 0x00053800017e7983 */ /* 0x000f220000300800 */
[----:B------:R-:W4:Y:S01]  /*b4d10*/  LDL.LU R127, [R1+0x53c] ;  /* 0x00053c00017f7983 */ /* 0x000f220000300800 */
[----:B--2---:R-:W-:-:S02]  /*b4d20*/  IMAD.MOV.U32 R119, RZ, RZ, R4 ;  /* 0x000000ffff777224 */ /* 0x004fc400078e0004 */
[----:B---3--:R-:W-:Y:S01]  /*b4d30*/  IMAD.MOV.U32 R116, RZ, RZ, R240 ;  /* 0x000000ffff747224 */ /* 0x008fe200078e00f0 */
[----:B----4-:R-:W-:Y:S01]  /*b4d40*/  MOV R117, R233 ;  /* 0x000000e900757202 */ /* 0x010fe20000000f00 */
[----:B------:R-:W2:Y:S01]  /*b4d50*/  LDL.LU R240, [R1+0x746c] ;  /* 0x00746c0001f07983 */ /* 0x000ea20000300800 */
[----:B------:R-:W3:Y:S02]  /*b4d60*/  LDL.LU R233, [R1+0x7468] ;  /* 0x0074680001e97983 */ /* 0x000ee40000300800 */
[----:B------:R-:W-:Y:S02]  /*b4d70*/  IMAD.MOV.U32 R118, RZ, RZ, R232 ;  /* 0x000000ffff767224 */ /* 0x000fe400078e00e8 */
        /* <DEDUP_REMOVED lines=18> */
[----:B-1----:R-:W4:Y:S02]  /*b4ea0*/  LDL.LU R72, [R1+0x5b0] ;  /* 0x0005b00001487983 */ /* 0x002f240000300800 */
        /* <DEDUP_REMOVED lines=23> */
[----:B--2---:R-:W-:Y:S01]  /*b5020*/  MOV R103, R240 ;  /* 0x000000f000677202 */ /* 0x004fe20000000f00 */
[----:B---3--:R-:W-:-:S02]  /*b5030*/  IMAD.MOV.U32 R102, RZ, RZ, R233 ;  /* 0x000000ffff667224 */ /* 0x008fc400078e00e9 */
[----:B----4-:R-:W-:Y:S01]  /*b5040*/  IMAD.MOV.U32 R101, RZ, RZ, R232 ;  /* 0x000000ffff657224 */ /* 0x010fe200078e00e8 */
[----:B------:R-:W-:Y:S02]  /*b5050*/  MOV R100, R4 ;  /* 0x0000000400647202 */ /* 0x000fe40000000f00 */
[----:B------:R-:W2:Y:S01]  /*b5060*/  LDL.LU R4, [R1+0x745c] ;  /* 0x00745c0001047983 */ /* 0x000ea20000300800 */
        /* <DEDUP_REMOVED lines=8> */
[----:B------:R-:W2:Y:S02]  /*b50f0*/  LDL.LU R5, [R1+0x7438] ;  /* 0x0074380001057983 */ /* 0x000ea40000300800 */
[----:B------:R-:W2:Y:S02]  /*b5100*/  LDL.LU R6, [R1+0x7434] ;  /* 0x0074340001067983 */ /* 0x000ea40000300800 */
[----:B------:R-:W2:Y:S01]  /*b5110*/  LDL.LU R7, [R1+0x7430] ;  /* 0x0074300001077983 */ /* 0x000ea20000300800 */
        /* <DEDUP_REMOVED lines=12> */
[C---:B----4-:R-:W-:Y:S08]  /*b51e0*/  HMMA.1688.F32.TF32 R240, R144.reuse, R190, R240 ;  /* 0x000000be90f0723c */ /* 0x050ff000000810f0 */
[C---:B---3--:R-:W-:Y:S08]  /*b51f0*/  HMMA.1688.F32.TF32 R232, R144.reuse, R182, R232 ;  /* 0x000000b690e8723c */ /* 0x048ff000000810e8 */
[----:B--2---:R-:W-:Y:S07]  /*b5200*/  HMMA.1688.F32.TF32 R4, R144, R166, R4 ;  /* 0x000000a69004723c */ /* 0x004fee0000081004 */
[----:B------:R-:W-:Y:S01]  /*b5210*/  STL.64 [R1+0x1010], R240 ;  /* 0x001010f001007387 */ /* 0x000fe20000100a00 */
[----:B------:R-:W-:Y:S07]  /*b5220*/  STL.64 [R1+0x1018], R242 ;  /* 0x001018f201007387 */ /* 0x000fee0000100a00 */
[----:B------:R1:W-:Y:S02]  /*b5230*/  STL.64 [R1+0x1000], R232 ;  /* 0x001000e801007387 */ /* 0x0003e40000100a00 */
[----:B------:R2:W-:Y:S01]  /*b5240*/  STL.64 [R1+0x1008], R234 ;  /* 0x001008ea01007387 */ /* 0x0005e20000100a00 */
[----:B-1----:R-:W3:Y:S01]  /*b5250*/  LDL.LU R232, [R1+0xf0] ;  /* 0x0000f00001e87983 */ /* 0x002ee20000300800 */
[----:B------:R-:W3:Y:S02]  /*b5260*/  LDL.LU R233, [R1+0xf4] ;  /* 0x0000f40001e97983 */ /* 0x000ee40000300800 */
[----:B--2---:R-:W3:Y:S02]  /*b5270*/  LDL.LU R234, [R1+0xf8] ;  /* 0x0000f80001ea7983 */ /* 0x004ee40000300800 */
[----:B------:R-:W3:Y:S01]  /*b5280*/  LDL.LU R235, [R1+0xfc] ;  /* 0x0000fc0001eb7983 */ /* 0x000ee20000300800 */
[----:B------:R-:W-:Y:S01]  /*b5290*/  STL.64 [R1+0xff0], R4 ;  /* 0x000ff00401007387 */ /* 0x000fe20000100a00 */
[----:B------:R-:W-:Y:S02]  /*b52a0*/  STL.64 [R1+0xff8], R6 ;  /* 0x000ff80601007387 */ /* 0x000fe40000100a00 */
[----:B------:R-:W-:Y:S02]  /*b52b0*/  STL.64 [R1+0xfe0], R64 ;  /* 0x000fe04001007387 */ /* 0x000fe40000100a00 */
[----:B------:R1:W-:Y:S02]  /*b52c0*/  STL.64 [R1+0xfe8], R66 ;  /* 0x000fe84201007387 */ /* 0x0003e40000100a00 */
[----:B-1----:R-:W2:Y:S01]  /*b52d0*/  LDL.LU.64 R66, [R1+0x7428] ;  /* 0x0074280001427983 */ /* 0x002ea20000300a00 */
[----:B------:R-:W2:Y:S02]  /*b52e0*/  LDL.LU.64 R64, [R1+0x7420] ;  /* 0x0074200001407983 */ /* 0x000ea40000300a00 */
[----:B------:R-:W-:Y:S02]  /*b52f0*/  STL.64 [R1+0xfd0], R68 ;  /* 0x000fd04401007387 */ /* 0x000fe40000100a00 */
[----:B------:R1:W-:Y:S02]  /*b5300*/  STL.64 [R1+0xfd8], R70 ;  /* 0x000fd84601007387 */ /* 0x0003e40000100a00 */
[----:B-1----:R-:W4:Y:S01]  /*b5310*/  LDL.LU.64 R70, [R1+0x7418] ;  /* 0x0074180001467983 */ /* 0x002f220000300a00 */
[----:B------:R-:W4:Y:S02]  /*b5320*/  LDL.LU.64 R68, [R1+0x7410] ;  /* 0x0074100001447983 */ /* 0x000f240000300a00 */
        /* <DEDUP_REMOVED lines=39> */
[----:B------:R1:W-:Y:S02]  /*b55a0*/  STL.64 [R1+0x588], R122 ;  /* 0x0005887a01007387 */ /* 0x0003e40000100a00 */
[----:B------:R-:W-:Y:S01]  /*b55b0*/  IMAD.MOV.U32 R6, RZ, RZ, R9 ;  /* 0x000000ffff067224 */ /* 0x000fe200078e0009 */
[----:B------:R-:W-:-:S02]  /*b55c0*/  MOV R7, R8 ;  /* 0x0000000800077202 */ /* 0x000fc40000000f00 */
[----:B------:R-:W-:Y:S01]  /*b55d0*/  MOV R242, R11 ;  /* 0x0000000b00f27202 */ /* 0x000fe20000000f00 */
[----:B------:R-:W-:Y:S01]  /*b55e0*/  IMAD.MOV.U32 R243, RZ, RZ, R10 ;  /* 0x000000fffff37224 */ /* 0x000fe200078e000a */
        /* <DEDUP_REMOVED lines=8> */
[----:B------:R-:W-:Y:S04]  /*b5670*/  LDS R8, [R2+0x14380] ;  /* 0x0143800002087984 */ /* 0x000fe80000000800 */
[----:B------:R-:W-:Y:S04]  /*b5680*/  LDS R10, [R2+0x16380] ;  /* 0x01638000020a7984 */ /* 0x000fe80000000800 */
[----:B------:R-:W-:Y:S04]  /*b5690*/  LDS R9, [R0+0x14380] ;  /* 0x0143800000097984 */ /* 0x000fe80000000800 */
[----:B------:R-:W-:Y:S04]  /*b56a0*/  LDS R11, [R0+0x16380] ;  /* 0x01638000000b7984 */ /* 0x000fe80000000800 */
        /* <DEDUP_REMOVED lines=12> */
[----:B------:R-:W4:Y:S01]  /*b5770*/  LDL.LU R240, [R1+0x13c0] ;  /* 0x0013c00001f07983 */ /* 0x000f220000300800 */
[C---:B---3--:R-:W-:Y:S11]  /*b5780*/  HMMA.1688.F32.TF32 R4, R144.reuse, R242, R232 ;  /* 0x000000f29004723c */ /* 0x048ff600000810e8 */
[----:B------:R-:W-:Y:S11]  /*b5790*/  @!UPT UIADD3 URZ, URZ, URZ, URZ ;  /* 0x0000003f3f3ff290 */ /* 0x000ff6000fffe03f */
[----:B------:R-:W-:Y:S01]  /*b57a0*/  @!UPT UIADD3 URZ, URZ, URZ, URZ ;  /* 0x0000003f3f3ff290 */ /* 0x000fe2000fffe03f */
[----:B------:R-:W-:Y:S01]  /*b57b0*/  STL.64 [R1+0x540], R4 ;  /* 0x0005400401007387 */ /* 0x000fe20000100a00 */
[----:B------:R2:W-:Y:S02]  /*b57c0*/  STL.64 [R1+0x548], R6 ;  /* 0x0005480601007387 */ /* 0x0005e40000100a00 */
[----:B------:R-:W4:Y:S02]  /*b57d0*/  LDL.LU R241, [R1+0x13c4] ;  /* 0x0013c40001f17983 */ /* 0x000f240000300800 */
[----:B------:R-:W-:Y:S01]  /*b57e0*/  STL.64 [R1+0x530], R140 ;  /* 0x0005308c01007387 */ /* 0x000fe20000100a00 */
[----:B------:R-:W-:Y:S01]  /*b57f0*/  STL.64 [R1+0x538], R142 ;  /* 0x0005388e01007387 */ /* 0x000fe20000100a00 */
[----:B--2---:R-:W-:Y:S01]  /*b5800*/  HMMA.1688.F32.TF32 R4, R144, R134, R228 ;  /* 0x000000869004723c */ /* 0x004fe200000810e4 */
[----:B------:R-:W-:Y:S02]  /*b5810*/  IMAD.MOV.U32 R242, RZ, RZ, R239 ;  /* 0x000000fffff27224 */ /* 0x000fe400078e00ef */
[----:B------:R-:W-:Y:S01]  /*b5820*/  IMAD.MOV.U32 R243, RZ, RZ, R238 ;  /* 0x000000fffff37224 */ /* 0x000fe200078e00ee */
[----:B------:R-:W-:Y:S01]  /*b5830*/  MOV R238, R134 ;  /* 0x0000008600ee7202 */ /* 0x000fe20000000f00 */
[----:B------:R-:W-:-:S02]  /*b5840*/  IMAD.MOV.U32 R239, RZ, RZ, R135 ;  /* 0x000000ffffef7224 */ /* 0x000fc400078e0087 */
[----:B------:R-:W-:Y:S11]  /*b5850*/  IMAD.MOV.U32 R248, RZ, RZ, R245 ;  /* 0x000000fffff87224 */ /* 0x000ff600078e00f5 */
[----:B------:R-:W-:Y:S05]  /*b5860*/  @!UPT UIADD3 URZ, URZ, URZ, URZ ;  /* 0x0000003f3f3ff290 */ /* 0x000fea000fffe03f */
[----:B------:R-:W-:Y:S01]  /*b5870*/  STL.64 [R1+0x520], R4 ;  /* 0x0005200401007387 */ /* 0x000fe20000100a00 */
[----:B------:R-:W-:Y:S02]  /*b5880*/  STL.64 [R1+0x528], R6 ;  /* 0x0005280601007387 */ /* 0x000fe40000100a00 */
[----:B------:R-:W2:Y:S02]  /*b5890*/  LDL.LU.64 R134, [R1+0x72e8] ;  /* 0x0072e80001867983 */ /* 0x000ea40000300a00 */
[----:B------:R-:W2:Y:S01]  /*b58a0*/  LDL.LU.64 R132, [R1+0x72e0] ;  /* 0x0072e00001847983 */ /* 0x000ea20000300a00 */
[----:B------:R-:W3:Y:S01]  /*b58b0*/  LDL.LU R245, [R1+0x72d8] ;  /* 0x0072d80001f57983 */ /* 0x000ee20000300800 */
[----:B------:R-:W2:Y:S02]  /*b58c0*/  LDL.LU R249, [R1+0x13d4] ;  /* 0x0013d40001f97983 */ /* 0x000ea40000300800 */
[----:B------:R-:W2:Y:S02]  /*b58d0*/  LDL.LU R250, [R1+0x13d8] ;  /* 0x0013d80001fa7983 */ /* 0x000ea40000300800 */
[----:B------:R-:W2:Y:S02]  /*b58e0*/  LDL.LU R251, [R1+0x13dc] ;  /* 0x0013dc0001fb7983 */ /* 0x000ea40000300800 */
[----:B------:R-:W-:Y:S01]  /*b58f0*/  IMAD.MOV.U32 R148, RZ, RZ, R244 ;  /* 0x000000ffff947224 */ /* 0x000fe200078e00f4 */
[----:B------:R-:W-:Y:S01]  /*b5900*/  MOV R149, R3 ;  /* 0x0000000300957202 */ /* 0x000fe20000000f00 */
[----:B------:R-:W-:Y:S04]  /*b5910*/  LDS R4, [R2+0x18000] ;  /* 0x0180000002047984 */ /* 0x000fe80000000800 */
[----:B------:R-:W-:Y:S04]  /*b5920*/  LDS R6, [R2+0x1a000] ;  /* 0x01a0000002067984 */ /* 0x000fe80000000800 */
[----:B------:R-:W-:Y:S04]  /*b5930*/  LDS R5, [R0+0x18000] ;  /* 0x0180000000057984 */ /* 0x000fe80000000800 */
[----:B------:R-:W-:Y:S04]  /*b5940*/  LDS R7, [R0+0x1a000] ;  /* 0x01a0000000077984 */ /* 0x000fe80000000800 */
[----:B---3--:R-:W1:Y:S04]  /*b5950*/  LDSM.16.M88.4 R228, [R245+0x80100] ;  /* 0x08010000f5e4783b */ /* 0x008e680000000200 */
[----:B------:R-:W3:Y:S04]  /*b5960*/  LDSM.16.M88.4 R144, [R245+0x80180] ;  /* 0x08018000f590783b */ /* 0x000ee80000000200 */
[----:B------:R-:W2:Y:S04]  /*b5970*/  LDSM.16.M88.4 R140, [R245+0x81100] ;  /* 0x08110000f58c783b */ /* 0x000ea80000000200 */
[----:B------:R-:W-:Y:S04]  /*b5980*/  LDSM.16.M88.4 R232, [R245+0x85100] ;  /* 0x08510000f5e8783b */ /* 0x000fe80000000200 */
[----:B-1----:R-:W-:Y:S01]  /*b5990*/  STL.64 [R1+0x1e0], R228 ;  /* 0x0001e0e401007387 */ /* 0x002fe20000100a00 */
[----:B------:R-:W-:Y:S02]  /*b59a0*/  STL.64 [R1+0x1e8], R230 ;  /* 0x0001e8e601007387 */ /* 0x000fe40000100a00 */
[----:B------:R-:W1:Y:S04]  /*b59b0*/  LDSM.16.M88.4 R228, [R245+0x81180] ;  /* 0x08118000f5e4783b */ /* 0x000e680000000200 */
[----:B---3--:R-:W-:Y:S01]  /*b59c0*/  STL.64 [R1+0x1130], R144 ;  /* 0x0011309001007387 */ /* 0x008fe20000100a00 */
[----:B------:R-:W-:Y:S02]  /*b59d0*/  STL.64 [R1+0x1138], R146 ;  /* 0x0011389201007387 */ /* 0x000fe40000100a00 */
[----:B------:R-:W3:Y:S04]  /*b59e0*/  LDSM.16.M88.4 R144, [R245+0x82100] ;  /* 0x08210000f590783b */ /* 0x000ee80000000200 */
[----:B--2---:R-:W-:Y:S02]  /*b59f0*/  STL.64 [R1+0x1f0], R140 ;  /* 0x0001f08c01007387 */ /* 0x004fe40000100a00 */
[----:B------:R-:W-:Y:S02]  /*b5a00*/  STL.64 [R1+0x1f8], R142 ;  /* 0x0001f88e01007387 */ /* 0x000fe40000100a00 */
[----:B------:R-:W2:Y:S04]  /*b5a10*/  LDSM.16.M88.4 R140, [R245+0x82180] ;  /* 0x08218000f58c783b */ /* 0x000ea80000000200 */
[----:B-1----:R-:W-:Y:S01]  /*b5a20*/  STL.64 [R1+0x1140], R228 ;  /* 0x001140e401007387 */ /* 0x002fe20000100a00 */
[----:B------:R-:W-:Y:S02]  /*b5a30*/  STL.64 [R1+0x1148], R230 ;  /* 0x001148e601007387 */ /* 0x000fe40000100a00 */
[----:B------:R-:W1:Y:S04]  /*b5a40*/  LDSM.16.M88.4 R228, [R245+0x83100] ;  /* 0x08310000f5e4783b */ /* 0x000e680000000200 */
[----:B---3--:R-:W-:Y:S01]  /*b5a50*/  STL.64 [R1+0x200], R144 ;  /* 0x0002009001007387 */ /* 0x008fe20000100a00 */
[----:B------:R-:W-:Y:S02]  /*b5a60*/  STL.64 [R1+0x208], R146 ;  /* 0x0002089201007387 */ /* 0x000fe40000100a00 */
[----:B------:R-:W3:Y:S04]  /*b5a70*/  LDSM.16.M88.4 R144, [R245+0x83180] ;  /* 0x08318000f590783b */ /* 0x000ee80000000200 */
[----:B--2---:R2:W-:Y:S01]  /*b5a80*/  STL.64 [R1+0x1150], R140 ;  /* 0x0011508c01007387 */ /* 0x0045e20000100a00 */
[----:B------:R1:W-:Y:S04]  /*b5a90*/  STL.64 [R1+0x1158], R142 ;  /* 0x0011588e01007387 */ /* 0x0003e80000100a00 */
[----:B--2---:R-:W2:Y:S04]  /*b5aa0*/  LDL.LU R140, [R1+0x15f0] ;  /* 0x0015f000018c7983 */ /* 0x004ea80000300800 */
[----:B-1----:R-:W-:Y:S01]  /*b5ab0*/  STL.64 [R1+0x210], R228 ;  /* 0x000210e401007387 */ /* 0x002fe20000100a00 */
[----:B------:R-:W-:Y:S02]  /*b5ac0*/  STL.64 [R1+0x218], R230 ;  /* 0x000218e601007387 */ /* 0x000fe40000100a00 */
[----:B---3--:R-:W-:Y:S02]  /*b5ad0*/  STL.64 [R1+0x1160], R144 ;  /* 0x0011609001007387 */ /* 0x008fe40000100a00 */
[----:B------:R-:W1:Y:S01]  /*b5ae0*/  LDSM.16.M88.4 R228, [R245+0x84100] ;  /* 0x08410000f5e4783b */ /* 0x000e620000000200 */
[----:B------:R-:W-:Y:S03]  /*b5af0*/  STL.64 [R1+0x1168], R146 ;  /* 0x0011689201007387 */ /* 0x000fe60000100a00 */
[----:B------:R-:W3:Y:S04]  /*b5b00*/  LDSM.16.M88.4 R144, [R245+0x84180] ;  /* 0x08418000f590783b */ /* 0x000ee80000000200 */
[----:B------:R-:W2:Y:S02]  /*b5b10*/  LDL.LU R141, [R1+0x15f4] ;  /* 0x0015f400018d7983 */ /* 0x000ea40000300800 */
[----:B------:R-:W2:Y:S01]  /*b5b20*/  LDL.LU R142, [R1+0x15f8] ;  /* 0x0015f800018e7983 */ /* 0x000ea20000300800 */
[----:B------:R-:W2:Y:S04]  /*b5b30*/  LDL.LU R143, [R1+0x15fc] ;  /* 0x0015fc00018f7983 */ /* 0x000ea80000300800 */
[----:B-1----:R-:W-:Y:S01]  /*b5b40*/  STL.64 [R1+0x220], R228 ;  /* 0x000220e401007387 */ /* 0x002fe20000100a00 */
[----:B------:R-:W-:Y:S02]  /*b5b50*/  STL.64 [R1+0x228], R230 ;  /* 0x000228e601007387 */ /* 0x000fe40000100a00 */
[----:B------:R-:W1:Y:S04]  /*b5b60*/  LDSM.16.M88.4 R228, [R245+0x85180] ;  /* 0x08518000f5e4783b */ /* 0x000e680000000200 */
[----:B---3--:R-:W-:Y:S01]  /*b5b70*/  STL.64 [R1+0x1170], R144 ;  /* 0x0011709001007387 */ /* 0x008fe20000100a00 */
[----:B------:R-:W-:Y:S02]  /*b5b80*/  STL.64 [R1+0x1178], R146 ;  /* 0x0011789201007387 */ /* 0x000fe40000100a00 */
[----:B------:R-:W3:Y:S04]  /*b5b90*/  LDSM.16.M88.4 R144, [R245+0x86100] ;  /* 0x08610000f590783b */ /* 0x000ee80000000200 */
[----:B------:R-:W-:Y:S02]  /*b5ba0*/  STL.64 [R1+0x230], R232 ;  /* 0x000230e801007387 */ /* 0x000fe40000100a00 */
[----:B------:R-:W-:Y:S02]  /*b5bb0*/  STL.64 [R1+0x238], R234 ;  /* 0x000238ea01007387 */ /* 0x000fe40000100a00 */
[----:B------:R-:W4:Y:S04]  /*b5bc0*/  LDSM.16.M88.4 R232, [R245+0x86180] ;  /* 0x08618000f5e8783b */ /* 0x000f280000000200 */
[----:B-1----:R-:W-:Y:S01]  /*b5bd0*/  STL.64 [R1+0x1180], R228 ;  /* 0x001180e401007387 */ /* 0x002fe20000100a00 */
[----:B------:R4:W-:Y:S02]  /*b5be0*/  STL.64 [R1+0x1188], R230 ;  /* 0x001188e601007387 */ /* 0x0009e40000100a00 */
[----:B---3--:R-:W-:Y:S02]  /*b5bf0*/  STL.64 [R1+0x240], R144 ;  /* 0x0002409001007387 */ /* 0x008fe40000100a00 */
[----:B------:R-:W-:Y:S02]  /*b5c00*/  STL.64 [R1+0x248], R146 ;  /* 0x0002489201007387 */ /* 0x000fe40000100a00 */
[----:B------:R-:W1:Y:S01]  /*b5c10*/  LDSM.16.M88.4 R144, [R245+0x87100] ;  /* 0x08710000f590783b */ /* 0x000e620000000200 */
[C---:B----4-:R-:W-:Y:S03]  /*b5c20*/  HMMA.1688.F32.TF32 R228, R8.reuse, R178, R240 ;  /* 0x000000b208e4723c */ /* 0x050fe600000810f0 */
[----:B------:R-:W-:Y:S01]  /*b5c30*/  STL.64 [R1+0x11a0], R232 ;  /* 0x0011a0e801007387 */ /* 0x000fe20000100a00 */
[----:B------:R-:W-:Y:S02]  /*b5c40*/  STL.64 [R1+0x11a8], R234 ;  /* 0x0011a8ea01007387 */ /* 0x000fe40000100a00 */
[----:B------:R-:W3:Y:S02]  /*b5c50*/  LDL.LU R176, [R1+0x1610] ;  /* 0x0016100001b07983 */ /* 0x000ee40000300800 */
[----:B------:R-:W-:Y:S11]  /*b5c60*/  LDSM.16.M88.4 R232, [R245+0x88180] ;  /* 0x08818000f5e8783b */ /* 0x000ff60000000200 */
[----:B------:R-:W-:Y:S04]  /*b5c70*/  @!UPT UIADD3 URZ, URZ, URZ, URZ ;  /* 0x0000003f3f3ff290 */ /* 0x000fe8000fffe03f */
[----:B------:R-:W-:Y:S01]  /*b5c80*/  STL.64 [R1+0x1840], R228 ;  /* 0x001840e401007387 */ /* 0x000fe20000100a00 */
[----:B------:R-:W-:Y:S02]  /*b5c90*/  STL.64 [R1+0x1848], R230 ;  /* 0x001848e601007387 */ /* 0x000fe40000100a00 */
[----:B------:R-:W4:Y:S01]  /*b5ca0*/  LDSM.16.M88.4 R228, [R245+0x87180] ;  /* 0x08718000f5e4783b */ /* 0x000f220000000200 */
[----:B-1----:R-:W-:Y:S03]  /*b5cb0*/  STL.64 [R1+0x250], R144 ;  /* 0x0002509001007387 */ /* 0x002fe60000100a00 */
[----:B------:R-:W-:Y:S02]  /*b5cc0*/  STL.64 [R1+0x258], R146 ;  /* 0x0002589201007387 */ /* 0x000fe40000100a00 */
[----:B------:R-:W1:Y:S04]  /*b5cd0*/  LDSM.16.M88.4 R144, [R245+0x88100] ;  /* 0x08810000f590783b */ /* 0x000e680000000200 */
[----:B------:R-:W3:Y:S01]  /*b5ce0*/  LDL.LU R177, [R1+0x1614] ;  /* 0x0016140001b17983 */ /* 0x000ee20000300800 */
[----:B------:R-:W3:Y:S01]  /*b5cf0*/  LDL.LU R178, [R1+0x1618] ;  /* 0x0016180001b27983 */ /* 0x000ee20000300800 */
[----:B------:R-:W3:Y:S03]  /*b5d00*/  LDL.LU R179, [R1+0x161c] ;  /* 0x00161c0001b37983 */ /* 0x000ee60000300800 */
[----:B----4-:R-:W-:Y:S01]  /*b5d10*/  STL.64 [R1+0x1190], R228 ;  /* 0x001190e401007387 */ /* 0x010fe20000100a00 */
[----:B------:R-:W-:Y:S02]  /*b5d20*/  STL.64 [R1+0x1198], R230 ;  /* 0x001198e601007387 */ /* 0x000fe40000100a00 */
[----:B------:R-:W4:Y:S01]  /*b5d30*/  LDSM.16.M88.4 R228, [R245+0x89100] ;  /* 0x08910000f5e4783b */ /* 0x000f220000000200 */
[----:B-1----:R-:W-:Y:S03]  /*b5d40*/  STL.64 [R1+0x260], R144 ;  /* 0x0002609001007387 */ /* 0x002fe60000100a00 */
[----:B------:R-:W-:Y:S02]  /*b5d50*/  STL.64 [R1+0x268], R146 ;  /* 0x0002689201007387 */ /* 0x000fe40000100a00 */
[----:B------:R-:W1:Y:S04]  /*b5d60*/  LDSM.16.M88.4 R144, [R245+0x89180] ;  /* 0x08918000f590783b */ /* 0x000e680000000200 */
[----:B------:R-:W-:Y:S01]  /*b5d70*/  STL.64 [R1+0x11b0], R232 ;  /* 0x0011b0e801007387 */ /* 0x000fe20000100a00 */
[----:B------:R-:W-:Y:S02]  /*b5d80*/  STL.64 [R1+0x11b8], R234 ;  /* 0x0011b8ea01007387 */ /* 0x000fe40000100a00 */
[----:B------:R-:W1:Y:S02]  /*b5d90*/  LDSM.16.M88.4 R232, [R245+0x8a100] ;  /* 0x08a10000f5e8783b */ /* 0x000e640000000200 */
[----:B----4-:R-:W-:Y:S02]  /*b5da0*/  STL.64 [R1+0x270], R228 ;  /* 0x000270e401007387 */ /* 0x010fe40000100a00 */
[----:B------:R4:W-:Y:S02]  /*b5db0*/  STL.64 [R1+0x278], R230 ;  /* 0x000278e601007387 */ /* 0x0009e40000100a00 */
[----:B-1----:R-:W-:Y:S01]  /*b5dc0*/  STL.64 [R1+0x11d0], R144 ;  /* 0x0011d09001007387 */ /* 0x002fe20000100a00 */
[----:B------:R-:W-:Y:S02]  /*b5dd0*/  STL.64 [R1+0x11d8], R146 ;  /* 0x0011d89201007387 */ /* 0x000fe40000100a00 */
[----:B------:R-:W1:Y:S01]  /*b5de0*/  LDSM.16.M88.4 R144, [R245+0x8a180] ;  /* 0x08a18000f590783b */ /* 0x000e620000000200 */
[C---:B----4-:R-:W-:Y:S01]  /*b5df0*/  HMMA.1688.F32.TF32 R228, R8.reuse, R186, R248 ;  /* 0x000000ba08e4723c */ /* 0x050fe200000810f8 */
[----:B------:R-:W-:Y:S02]  /*b5e00*/  STL.64 [R1+0x280], R232 ;  /* 0x000280e801007387 */ /* 0x000fe40000100a00 */
[----:B------:R-:W-:Y:S02]  /*b5e10*/  STL.64 [R1+0x288], R234 ;  /* 0x000288ea01007387 */ /* 0x000fe40000100a00 */
[----:B------:R-:W4:Y:S02]  /*b5e20*/  LDL.LU R184, [R1+0x1630] ;  /* 0x0016300001b87983 */ /* 0x000f240000300800 */
[----:B------:R-:W-:Y:S11]  /*b5e30*/  LDSM.16.M88.4 R232, [R245+0x8b180] ;  /* 0x08b18000f5e8783b */ /* 0x000ff60000000200 */
[----:B------:R-:W-:Y:S05]  /*b5e40*/  @!UPT UIADD3 URZ, URZ, URZ, URZ ;  /* 0x0000003f3f3ff290 */ /* 0x000fea000fffe03f */
[----:B------:R-:W-:Y:S01]  /*b5e50*/  STL.64 [R1+0x1830], R228 ;  /* 0x001830e401007387 */ /* 0x000fe20000100a00 */
[----:B------:R-:W-:Y:S02]  /*b5e60*/  STL.64 [R1+0x1838], R230 ;  /* 0x001838e601007387 */ /* 0x000fe40000100a00 */
[----:B------:R-:W-:Y:S01]  /*b5e70*/  LDSM.16.M88.4 R228, [R245+0x8c100] ;  /* 0x08c10000f5e4783b */ /* 0x000fe20000000200 */
[----:B-1----:R-:W-:Y:S03]  /*b5e80*/  STL.64 [R1+0x11c0], R144 ;  /* 0x0011c09001007387 */ /* 0x002fe60000100a00 */
[----:B------:R-:W-:Y:S02]  /*b5e90*/  STL.64 [R1+0x11c8], R146 ;  /* 0x0011c89201007387 */ /* 0x000fe40000100a00 */
[----:B------:R-:W1:Y:S04]  /*b5ea0*/  LDSM.16.M88.4 R144, [R245+0x8b100] ;  /* 0x08b10000f590783b */ /* 0x000e680000000200 */
[----:B------:R-:W4:Y:S01]  /*b5eb0*/  LDL.LU R185, [R1+0x1634] ;  /* 0x0016340001b97983 */ /* 0x000f220000300800 */
[----:B------:R-:W4:Y:S01]  /*b5ec0*/  LDL.LU R186, [R1+0x1638] ;  /* 0x0016380001ba7983 */ /* 0x000f220000300800 */
[----:B------:R-:W4:Y:S03]  /*b5ed0*/  LDL.LU R187, [R1+0x163c] ;  /* 0x00163c0001bb7983 */ /* 0x000f260000300800 */
[----:B-1----:R-:W-:Y:S01]  /*b5ee0*/  STL.64 [R1+0x290], R144 ;  /* 0x0002909001007387 */ /* 0x002fe20000100a00 */
[----:B------:R-:W-:Y:S02]  /*b5ef0*/  STL.64 [R1+0x298], R146 ;  /* 0x0002989201007387 */ /* 0x000fe40000100a00 */
[----:B------:R-:W1:Y:S04]  /*b5f00*/  LDSM.16.M88.4 R144, [R245+0x8c180] ;  /* 0x08c18000f590783b */ /* 0x000e680000000200 */
[----:B------:R-:W-:Y:S01]  /*b5f10*/  STL.64 [R1+0x11e0], R232 ;  /* 0x0011e0e801007387 */ /* 0x000fe20000100a00 */
[----:B------:R-:W-:Y:S02]  /*b5f20*/  STL.64 [R1+0x11e8], R234 ;  /* 0x0011e8ea01007387 */ /* 0x000fe40000100a00 */
[----:B------:R-:W2:Y:S04]  /*b5f30*/  LDSM.16.M88.4 R232, [R245+0x8d100] ;  /* 0x08d10000f5e8783b */ /* 0x000ea80000000200 */
[----:B------:R-:W-:Y:S02]  /*b5f40*/  STL.64 [R1+0x2a0], R228 ;  /* 0x0002a0e401007387 */ /* 0x000fe40000100a00 */
[----:B------:R-:W-:Y:S02]  /*b5f50*/  STL.64 [R1+0x2a8], R230 ;  /* 0x0002a8e601007387 */ /* 0x000fe40000100a00 */
[----:B------:R-:W2:Y:S04]  /*b5f60*/  LDSM.16.M88.4 R228, [R245+0x8d180] ;  /* 0x08d18000f5e4783b */ /* 0x000ea80000000200 */
[----:B-1----:R-:W-:Y:S01]  /*b5f70*/  STL.64 [R1+0x11f0], R144 ;  /* 0x0011f09001007387 */ /* 0x002fe20000100a00 */
[----:B------:R2:W-:Y:S02]  /*b5f80*/  STL.64 [R1+0x11f8], R146 ;  /* 0x0011f89201007387 */ /* 0x0005e40000100a00 */
[C---:B--2---:R-:W-:Y:S01]  /*b5f90*/  HMMA.1688.F32.TF32 R144, R8.reuse, R194, R140 ;  /* 0x000000c20890723c */ /* 0x044fe2000008108c */
[----:B------:R-:W1:Y:S04]  /*b5fa0*/  LDSM.16.M88.4 R140, [R245+0x8e100] ;  /* 0x08e10000f58c783b */ /* 0x000e680000000200 */
[----:B------:R-:W-:Y:S01]  /*b5fb0*/  STL.64 [R1+0x2b0], R232 ;  /* 0x0002b0e801007387 */ /* 0x000fe20000100a00 */
[----:B------:R-:W-:Y:S02]  /*b5fc0*/  STL.64 [R1+0x2b8], R234 ;  /* 0x0002b8ea01007387 */ /* 0x000fe40000100a00 */
[----:B------:R-:W-:Y:S02]  /*b5fd0*/  STL.64 [R1+0x1210], R228 ;  /* 0x001210e401007387 */ /* 0x000fe40000100a00 */
[----:B------:R-:W-:Y:S01]  /*b5fe0*/  STL.64 [R1+0x1218], R230 ;  /* 0x001218e601007387 */ /* 0x000fe20000100a00 */
[----:B------:R-:W2:Y:S04]  /*b5ff0*/  LDL.LU R192, [R1+0x1650] ;  /* 0x0016500001c07983 */ /* 0x000ea80000300800 */
[----:B------:R-:W-:Y:S08]  /*b6000*/  LDSM.16.M88.4 R228, [R245+0x8f180] ;  /* 0x08f18000f5e4783b */ /* 0x000ff00000000200 */
[----:B------:R-:W-:Y:S01]  /*b6010*/  STL.64 [R1+0x1820], R144 ;  /* 0x0018209001007387 */ /* 0x000fe20000100a00 */
[----:B------:R-:W-:Y:S02]  /*b6020*/  STL.64 [R1+0x1828], R146 ;  /* 0x0018289201007387 */ /* 0x000fe40000100a00 */
[----:B------:R-:W3:Y:S01]  /*b6030*/  LDSM.16.M88.4 R144, [R245+0x8e180] ;  /* 0x08e18000f590783b */ /* 0x000ee20000000200 */
[----:B-1----:R-:W-:Y:S03]  /*b6040*/  STL.64 [R1+0x2c0], R140 ;  /* 0x0002c08c01007387 */ /* 0x002fe60000100a00 */
[----:B------:R-:W-:Y:S02]  /*b6050*/  STL.64 [R1+0x2c8], R142 ;  /* 0x0002c88e01007387 */ /* 0x000fe40000100a00 */
[----:B------:R-:W1:Y:S04]  /*b6060*/  LDSM.16.M88.4 R140, [R245+0x8f100] ;  /* 0x08f10000f58c783b */ /* 0x000e680000000200 */
[----:B------:R-:W2:Y:S01]  /*b6070*/  LDL.LU R193, [R1+0x1654] ;  /* 0x0016540001c17983 */ /* 0x000ea20000300800 */
[----:B------:R-:W2:Y:S01]  /*b6080*/  LDL.LU R194, [R1+0x1658] ;  /* 0x0016580001c27983 */ /* 0x000ea20000300800 */
[----:B------:R-:W2:Y:S03]  /*b6090*/  LDL.LU R195, [R1+0x165c] ;  /* 0x00165c0001c37983 */ /* 0x000ea60000300800 */
[----:B---3--:R-:W-:Y:S01]  /*b60a0*/  STL.64 [R1+0x1200], R144 ;  /* 0x0012009001007387 */ /* 0x008fe20000100a00 */
[----:B------:R-:W-:Y:S02]  /*b60b0*/  STL.64 [R1+0x1208], R146 ;  /* 0x0012089201007387 */ /* 0x000fe40000100a00 */
[----:B------:R-:W3:Y:S01]  /*b60c0*/  LDSM.16.M88.4 R144, [R245+0x90100] ;  /* 0x09010000f590783b */ /* 0x000ee20000000200 */
[----:B-1----:R-:W-:Y:S03]  /*b60d0*/  STL.64 [R1+0x2d0], R140 ;  /* 0x0002d08c01007387 */ /* 0x002fe60000100a00 */
[----:B------:R-:W-:Y:S02]  /*b60e0*/  STL.64 [R1+0x2d8], R142 ;  /* 0x0002d88e01007387 */ /* 0x000fe40000100a00 */
[----:B------:R-:W1:Y:S04]  /*b60f0*/  LDSM.16.M88.4 R140, [R245+0x90180] ;  /* 0x09018000f58c783b */ /* 0x000e680000000200 */
[----:B------:R-:W-:Y:S01]  /*b6100*/  STL.64 [R1+0x1220], R228 ;  /* 0x001220e401007387 */ /* 0x000fe20000100a00 */
[----:B------:R-:W-:Y:S02]  /*b6110*/  STL.64 [R1+0x1228], R230 ;  /* 0x001228e601007387 */ /* 0x000fe40000100a00 */
[----:B------:R-:W1:Y:S02]  /*b6120*/  LDSM.16.M88.4 R228, [R245+0x91100] ;  /* 0x09110000f5e4783b */ /* 0x000e640000000200 */
[----:B---3--:R-:W-:Y:S02]  /*b6130*/  STL.64 [R1+0x2e0], R144 ;  /* 0x0002e09001007387 */ /* 0x008fe40000100a00 */
[----:B------:R3:W-:Y:S02]  /*b6140*/  STL.64 [R1+0x2e8], R146 ;  /* 0x0002e89201007387 */ /* 0x0007e40000100a00 */
[----:B-1----:R-:W-:Y:S01]  /*b6150*/  STL.64 [R1+0x1230], R140 ;  /* 0x0012308c01007387 */ /* 0x002fe20000100a00 */
[----:B------:R-:W-:Y:S02]  /*b6160*/  STL.64 [R1+0x1238], R142 ;  /* 0x0012388e01007387 */ /* 0x000fe40000100a00 */
[----:B------:R-:W1:Y:S01]  /*b6170*/  LDSM.16.M88.4 R140, [R245+0x91180] ;  /* 0x09118000f58c783b */ /* 0x000e620000000200 */
[C---:B---3--:R-:W-:Y:S01]  /*b6180*/  HMMA.1688.F32.TF32 R144, R8.reuse, R202, R176 ;  /* 0x000000ca0890723c */ /* 0x048fe200000810b0 */
[----:B------:R-:W-:Y:S02]  /*b6190*/  STL.64 [R1+0x2f0], R228 ;  /* 0x0002f0e401007387 */ /* 0x000fe40000100a00 */
[----:B------:R-:W-:Y:S02]  /*b61a0*/  STL.64 [R1+0x2f8], R230 ;  /* 0x0002f8e601007387 */ /* 0x000fe40000100a00 */
[----:B------:R-:W3:Y:S01]  /*b61b0*/  LDL.LU R200, [R1+0x1670] ;  /* 0x0016700001c87983 */ /* 0x000ee20000300800 */
[----:B------:R-:W-:Y:S11]  /*b61c0*/  LDSM.16.M88.4 R176, [R245+0x93100] ;  /* 0x09310000f5b0783b */ /* 0x000ff60000000200 */
[----:B------:R-:W-:Y:S06]  /*b61d0*/  @!UPT UIADD3 URZ, URZ, URZ, URZ ;  /* 0x0000003f3f3ff290 */ /* 0x000fec000fffe03f */
        /* <DEDUP_REMOVED lines=31> */
[----:B------:R-:W1:Y:S02]  /*b63d0*/  LDSM.16.M88.4 R144, [R245+0x95180] ;  /* 0x09518000f590783b */ /* 0x000e640000000200 */
[----:B-1----:R-:W-:Y:S02]  /*b63e0*/  STL.64 [R1+0x330], R140 ;  /* 0x0003308c01007387 */ /* 0x002fe40000100a00 */
[----:B------:R-:W-:Y:S02]  /*b63f0*/  STL.64 [R1+0x338], R142 ;  /* 0x0003388e01007387 */ /* 0x000fe40000100a00 */
[----:B------:R-:W1:Y:S04]  /*b6400*/  LDSM.16.M88.4 R140, [R245+0x96100] ;  /* 0x09610000f58c783b */ /* 0x000e680000000200 */
[----:B------:R-:W4:Y:S01]  /*b6410*/  LDL.LU R209, [R1+0x1914] ;  /* 0x0019140001d17983 */ /* 0x000f220000300800 */
[----:B------:R-:W4:Y:S01]  /*b6420*/  LDL.LU R210, [R1+0x1918] ;  /* 0x0019180001d27983 */ /* 0x000f220000300800 */
[----:B------:R-:W4:Y:S03]  /*b6430*/  LDL.LU R211, [R1+0x191c] ;  /* 0x00191c0001d37983 */ /* 0x000f260000300800 */
[----:B------:R-:W-:Y:S01]  /*b6440*/  STL.64 [R1+0x1280], R144 ;  /* 0x0012809001007387 */ /* 0x000fe20000100a00 */
[----:B------:R-:W-:Y:S02]  /*b6450*/  STL.64 [R1+0x1288], R146 ;  /* 0x0012889201007387 */ /* 0x000fe40000100a00 */
[----:B------:R-:W2:Y:S01]  /*b6460*/  LDSM.16.M88.4 R144, [R245+0x97100] ;  /* 0x09710000f590783b */ /* 0x000ea20000000200 */
[----:B-1----:R-:W-:Y:S03]  /*b6470*/  STL.64 [R1+0x340], R140 ;  /* 0x0003408c01007387 */ /* 0x002fe60000100a00 */
[----:B------:R-:W-:Y:S02]  /*b6480*/  STL.64 [R1+0x348], R142 ;  /* 0x0003488e01007387 */ /* 0x000fe40000100a00 */
[----:B------:R-:W1:Y:S04]  /*b6490*/  LDSM.16.M88.4 R140, [R245+0x97180] ;  /* 0x09718000f58c783b */ /* 0x000e680000000200 */
[----:B------:R-:W-:Y:S01]  /*b64a0*/  STL.64 [R1+0x1290], R176 ;  /* 0x001290b001007387 */ /* 0x000fe20000100a00 */
[----:B------:R-:W-:Y:S02]  /*b64b0*/  STL.64 [R1+0x1298], R178 ;  /* 0x001298b201007387 */ /* 0x000fe40000100a00 */
[----:B------:R-:W1:Y:S02]  /*b64c0*/  LDSM.16.M88.4 R176, [R245+0x98100] ;  /* 0x09810000f5b0783b */ /* 0x000e640000000200 */
[----:B--2---:R-:W-:Y:S02]  /*b64d0*/  STL.64 [R1+0x350], R144 ;  /* 0x0003509001007387 */ /* 0x004fe40000100a00 */
[----:B------:R2:W-:Y:S02]  /*b64e0*/  STL.64 [R1+0x358], R146 ;  /* 0x0003589201007387 */ /* 0x0005e40000100a00 */
[----:B-1----:R-:W-:Y:S01]  /*b64f0*/  STL.64 [R1+0x12a0], R140 ;  /* 0x0012a08c01007387 */ /* 0x002fe20000100a00 */
[----:B------:R-:W-:Y:S02]  /*b6500*/  STL.64 [R1+0x12a8], R142 ;  /* 0x0012a88e01007387 */ /* 0x000fe40000100a00 */
[----:B------:R-:W1:Y:S01]  /*b6510*/  LDSM.16.M88.4 R140, [R245+0x98180] ;  /* 0x09818000f58c783b */ /* 0x000e620000000200 */
[C---:B--2---:R-:W-:Y:S01]  /*b6520*/  HMMA.1688.F32.TF32 R144, R8.reuse, R214, R192 ;  /* 0x000000d60890723c */ /* 0x044fe200000810c0 */
[----:B------:R-:W-:Y:S02]  /*b6530*/  STL.64 [R1+0x360], R176 ;  /* 0x000360b001007387 */ /* 0x000fe40000100a00 */
[----:B------:R-:W-:Y:S02]  /*b6540*/  STL.64 [R1+0x368], R178 ;  /* 0x000368b201007387 */ /* 0x000fe40000100a00 */
[----:B------:R-:W2:Y:S02]  /*b6550*/  LDL.LU R212, [R1+0x1940] ;  /* 0x0019400001d47983 */ /* 0x000ea40000300800 */
        /* <DEDUP_REMOVED lines=8> */
[----:B------:R-:W2:Y:S01]  /*b65e0*/  LDL.LU R213, [R1+0x1944] ;  /* 0x0019440001d57983 */ /* 0x000ea20000300800 */
[----:B------:R-:W2:Y:S01]  /*b65f0*/  LDL.LU R214, [R1+0x1948] ;  /* 0x0019480001d67983 */ /* 0x000ea20000300800 */
[----:B------:R-:W2:Y:S03]  /*b6600*/  LDL.LU R215, [R1+0x194c] ;  /* 0x00194c0001d77983 */ /* 0x000ea60000300800 */
[----:B------:R-:W-:Y:S01]  /*b6610*/  STL.64 [R1+0x370], R144 ;  /* 0x0003709001007387 */ /* 0x000fe20000100a00 */
        /* <DEDUP_REMOVED lines=16> */
[----:B------:R-:W3:Y:S02]  /*b6720*/  LDL.LU R136, [R1+0x19b0] ;  /* 0x0019b00001887983 */ /* 0x000ee40000300800 */
[----:B------:R-:W-:Y:S01]  /*b6730*/  LDSM.16.M88.4 R176, [R245+0x9d180] ;  /* 0x09d18000f5b0783b */ /* 0x000fe20000000200 */
[----:B------:R-:W-:Y:S11]  /*b6740*/  MOV R139, R236 ;  /* 0x000000ec008b7202 */ /* 0x000ff60000000f00 */
[----:B------:R-:W-:Y:S04]  /*b6750*/  @!UPT UIADD3 URZ, URZ, URZ, URZ ;  /* 0x0000003f3f3ff290 */ /* 0x000fe8000fffe03f */
[----:B------:R-:W-:Y:S01]  /*b6760*/  STL.64 [R1+0x17e0], R144 ;  /* 0x0017e09001007387 */ /* 0x000fe20000100a00 */
[----:B------:R-:W-:Y:S02]  /*b6770*/  STL.64 [R1+0x17e8], R146 ;  /* 0x0017e89201007387 */ /* 0x000fe40000100a00 */
[----:B------:R-:W1:Y:S02]  /*b6780*/  LDSM.16.M88.4 R144, [R245+0x9c180] ;  /* 0x09c18000f590783b */ /* 0x000e640000000200 */
[----:B-1----:R-:W-:Y:S02]  /*b6790*/  STL.64 [R1+0x3a0], R140 ;  /* 0x0003a08c01007387 */ /* 0x002fe40000100a00 */
[----:B------:R-:W-:Y:S02]  /*b67a0*/  STL.64 [R1+0x3a8], R142 ;  /* 0x0003a88e01007387 */ /* 0x000fe40000100a00 */
[----:B------:R-:W3:Y:S02]  /*b67b0*/  LDL.LU R137, [R1+0x19b4] ;  /* 0x0019b40001897983 */ /* 0x000ee40000300800 */
[----:B------:R-:W3:Y:S01]  /*b67c0*/  LDL.LU R138, [R1+0x19b8] ;  /* 0x0019b800018a7983 */ /* 0x000ee20000300800 */
[----:B------:R-:W2:Y:S04]  /*b67d0*/  LDL.LU R236, [R1+0x72d4] ;  /* 0x0072d40001ec7983 */ /* 0x000ea80000300800 */
[----:B------:R-:W1:Y:S04]  /*b67e0*/  LDSM.16.M88.4 R140, [R245+0x9d100] ;  /* 0x09d10000f58c783b */ /* 0x000e680000000200 */
[----:B------:R-:W-:Y:S01]  /*b67f0*/  STL.64 [R1+0x12f0], R144 ;  /* 0x0012f09001007387 */ /* 0x000fe20000100a00 */
        /* <DEDUP_REMOVED lines=16> */
[----:B------:R-:W4:Y:S11]  /*b6900*/  LDL.LU R220, [R1+0x1a10] ;  /* 0x001a100001dc7983 */ /* 0x000f360000300800 */
[----:B------:R-:W-:Y:S07]  /*b6910*/  @!UPT UIADD3 URZ, URZ, URZ, URZ ;  /* 0x0000003f3f3ff290 */ /* 0x000fee000fffe03f */
[----:B------:R-:W-:Y:S01]  /*b6920*/  STL.64 [R1+0x17d0], R144 ;  /* 0x0017d09001007387 */ /* 0x000fe20000100a00 */
[----:B------:R-:W-:Y:S03]  /*b6930*/  STL.64 [R1+0x17d8], R146 ;  /* 0x0017d89201007387 */ /* 0x000fe60000100a00 */
[----:B-1----:R-:W-:Y:S01]  /*b6940*/  STL.64 [R1+0x1310], R140 ;  /* 0x0013108c01007387 */ /* 0x002fe20000100a00 */
[----:B------:R-:W-:Y:S02]  /*b6950*/  STL.64 [R1+0x1318], R142 ;  /* 0x0013188e01007387 */ /* 0x000fe40000100a00 */
[----:B------:R-:W4:Y:S02]  /*b6960*/  LDL.LU R221, [R1+0x1a14] ;  /* 0x001a140001dd7983 */ /* 0x000f240000300800 */
[----:B------:R-:W4:Y:S01]  /*b6970*/  LDL.LU R222, [R1+0x1a18] ;  /* 0x001a180001de7983 */ /* 0x000f220000300800 */
[----:B------:R-:W4:Y:S04]  /*b6980*/  LDL.LU R223, [R1+0x1a1c] ;  /* 0x001a1c0001df7983 */ /* 0x000f280000300800 */
[----:B--2---:R-:W1:Y:S04]  /*b6990*/  LDSM.16.M88.4 R140, [R236+0x80100] ;  /* 0x08010000ec8c783b */ /* 0x004e680000000200 */
[----:B------:R-:W2:Y:S04]  /*b69a0*/  LDSM.16.M88.4 R144, [R236+0x80180] ;  /* 0x08018000ec90783b */ /* 0x000ea80000000200 */
[----:B------:R-:W-:Y:S04]  /*b69b0*/  LDSM.16.M88.4 R176, [R236+0x81180] ;  /* 0x08118000ecb0783b */ /* 0x000fe80000000200 */
        /* <DEDUP_REMOVED lines=8> */
[----:B-1----:R-:W-:Y:S01]  /*b6a40*/  STL.64 [R1+0x3e0], R140 ;  /* 0x0003e08c01007387 */ /* 0x002fe20000100a00 */
[----:B------:R-:W-:Y:S02]  /*b6a50*/  STL.64 [R1+0x3e8], R142 ;  /* 0x0003e88e01007387 */ /* 0x000fe40000100a00 */
[----:B------:R-:W1:Y:S04]  /*b6a60*/  LDSM.16.M88.4 R140, [R236+0x81100] ;  /* 0x08110000ec8c783b */ /* 0x000e680000000200 */
[----:B--2---:R-:W-:Y:S01]  /*b6a70*/  STL.64 [R1+0x13a0], R144 ;  /* 0x0013a09001007387 */ /* 0x004fe20000100a00 */
[----:B------:R2:W-:Y:S02]  /*b6a80*/  STL.64 [R1+0x13a8], R146 ;  /* 0x0013a89201007387 */ /* 0x0005e40000100a00 */
[C---:B--2---:R-:W-:Y:S02]  /*b6a90*/  HMMA.1688.F32.TF32 R144, R8.reuse, R226, R212 ;  /* 0x000000e20890723c */ /* 0x044fe400000810d4 */
[----:B------:R-:W-:Y:S04]  /*b6aa0*/  LDSM.16.M88.4 R212, [R236+0x96100] ;  /* 0x09610000ecd4783b */ /* 0x000fe80000000200 */
[----:B-1----:R-:W-:Y:S01]  /*b6ab0*/  STL.64 [R1+0x3f0], R140 ;  /* 0x0003f08c01007387 */ /* 0x002fe20000100a00 */
[----:B------:R-:W-:Y:S02]  /*b6ac0*/  STL.64 [R1+0x3f8], R142 ;  /* 0x0003f88e01007387 */ /* 0x000fe40000100a00 */
[----:B------:R-:W1:Y:S04]  /*b6ad0*/  LDSM.16.M88.4 R140, [R236+0x82080] ;  /* 0x08208000ec8c783b */ /* 0x000e680000000200 */
[----:B------:R-:W-:Y:S01]  /*b6ae0*/  STL.64 [R1+0x1390], R176 ;  /* 0x001390b001007387 */ /* 0x000fe20000100a00 */
[----:B------:R-:W-:Y:S01]  /*b6af0*/  STL.64 [R1+0x1398], R178 ;  /* 0x001398b201007387 */ /* 0x000fe20000100a00 */
[----:B------:R-:W2:Y:S08]  /*b6b00*/  LDL.LU R224, [R1+0x1a70] ;  /* 0x001a700001e07983 */ /* 0x000eb00000300800 */
[----:B------:R-:W-:Y:S02]  /*b6b10*/  STL.64 [R1+0x1100], R144 ;  /* 0x0011009001007387 */ /* 0x000fe40000100a00 */
[----:B------:R-:W-:Y:S01]  /*b6b20*/  STL.64 [R1+0x1108], R146 ;  /* 0x0011089201007387 */ /* 0x000fe20000100a00 */
[----:B------:R-:W-:Y:S04]  /*b6b30*/  LDSM.16.M88.4 R176, [R236+0x82180] ;  /* 0x08218000ecb0783b */ /* 0x000fe80000000200 */
[----:B------:R-:W-:Y:S04]  /*b6b40*/  LDSM.16.M88.4 R144, [R236+0x83080] ;  /* 0x08308000ec90783b */ /* 0x000fe80000000200 */
[----:B-1----:R-:W-:Y:S01]  /*b6b50*/  STL.64 [R1], R140 ;  /* 0x0000008c01007387 */ /* 0x002fe20000100a00 */
[----:B------:R-:W-:Y:S02]  /*b6b60*/  STL.64 [R1+0x8], R142 ;  /* 0x0000088e01007387 */ /* 0x000fe40000100a00 */
[----:B------:R-:W1:Y:S04]  /*b6b70*/  LDSM.16.M88.4 R140, [R236+0x82100] ;  /* 0x08210000ec8c783b */ /* 0x000e680000000200 */
[----:B------:R-:W2:Y:S01]  /*b6b80*/  LDL.LU R225, [R1+0x1a74] ;  /* 0x001a740001e17983 */ /* 0x000ea20000300800 */
[----:B------:R-:W2:Y:S01]  /*b6b90*/  LDL.LU R226, [R1+0x1a78] ;  /* 0x001a780001e27983 */ /* 0x000ea20000300800 */
[----:B------:R-:W2:Y:S03]  /*b6ba0*/  LDL.LU R227, [R1+0x1a7c] ;  /* 0x001a7c0001e37983 */ /* 0x000ea60000300800 */
[----:B-1----:R-:W-:Y:S01]  /*b6bb0*/  STL.64 [R1+0x400], R140 ;  /* 0x0004008c01007387 */ /* 0x002fe20000100a00 */
[----:B------:R-:W-:Y:S02]  /*b6bc0*/  STL.64 [R1+0x408], R142 ;  /* 0x0004088e01007387 */ /* 0x000fe40000100a00 */
[----:B------:R-:W1:Y:S04]  /*b6bd0*/  LDSM.16.M88.4 R140, [R236+0x83100] ;  /* 0x08310000ec8c783b */ /* 0x000e680000000200 */
[----:B------:R-:W-:Y:S01]  /*b6be0*/  STL.64 [R1+0x1380], R176 ;  /* 0x001380b001007387 */ /* 0x000fe20000100a00 */
[----:B------:R-:W-:Y:S02]  /*b6bf0*/  STL.64 [R1+0x1388], R178 ;  /* 0x001388b201007387 */ /* 0x000fe40000100a00 */
[----:B------:R-:W3:Y:S04]  /*b6c00*/  LDSM.16.M88.4 R176, [R236+0x83180] ;  /* 0x08318000ecb0783b */ /* 0x000ee80000000200 */
[----:B------:R-:W-:Y:S02]  /*b6c10*/  STL.64 [R1+0x10], R144 ;  /* 0x0000109001007387 */ /* 0x000fe40000100a00 */
[----:B------:R-:W-:Y:S02]  /*b6c20*/  STL.64 [R1+0x18], R146 ;  /* 0x0000189201007387 */ /* 0x000fe40000100a00 */
[----:B------:R-:W3:Y:S04]  /*b6c30*/  LDSM.16.M88.4 R144, [R236+0x84080] ;  /* 0x08408000ec90783b */ /* 0x000ee80000000200 */
[----:B-1----:R-:W-:Y:S01]  /*b6c40*/  STL.64 [R1+0x410], R140 ;  /* 0x0004108c01007387 */ /* 0x002fe20000100a00 */
[----:B------:R3:W-:Y:S02]  /*b6c50*/  STL.64 [R1+0x418], R142 ;  /* 0x0004188e01007387 */ /* 0x0007e40000100a00 */
[C---:B---3--:R-:W-:Y:S01]  /*b6c60*/  HMMA.1688.F32.TF32 R140, R8.reuse, R218, R136 ;  /* 0x000000da088c723c */ /* 0x048fe20000081088 */
[----:B------:R-:W1:Y:S04]  /*b6c70*/  LDSM.16.M88.4 R136, [R236+0x84100] ;  /* 0x08410000ec88783b */ /* 0x000e680000000200 */
[----:B------:R-:W-:Y:S01]  /*b6c80*/  STL.64 [R1+0x1370], R176 ;  /* 0x001370b001007387 */ /* 0x000fe20000100a00 */
[----:B------:R-:W-:Y:S02]  /*b6c90*/  STL.64 [R1+0x1378], R178 ;  /* 0x001378b201007387 */ /* 0x000fe40000100a00 */
[----:B------:R-:W-:Y:S02]  /*b6ca0*/  STL.64 [R1+0x20], R144 ;  /* 0x0000209001007387 */ /* 0x000fe40000100a00 */
[----:B------:R-:W-:Y:S01]  /*b6cb0*/  STL.64 [R1+0x28], R146 ;  /* 0x0000289201007387 */ /* 0x000fe20000100a00 */
[----:B------:R-:W3:Y:S04]  /*b6cc0*/  LDL.LU R216, [R1+0x1aa0] ;  /* 0x001aa00001d87983 */ /* 0x000ee80000300800 */
[----:B------:R-:W-:Y:S04]  /*b6cd0*/  LDSM.16.M88.4 R144, [R236+0x85100] ;  /* 0x08510000ec90783b */ /* 0x000fe80000000200 */
[----:B------:R-:W-:Y:S04]  /*b6ce0*/  LDSM.16.M88.4 R176, [R236+0x9b080] ;  /* 0x09b08000ecb0783b */ /* 0x000fe80000000200 */
        /* <DEDUP_REMOVED lines=27> */
[----:B------:R-:W-:Y:S01]  /*b6ea0*/  LDSM.16.M88.4 R144, [R236+0x87180] ;  /* 0x08718000ec90783b */ /* 0x000fe20000000200 */
[----:B------:R-:W-:Y:S11]  /*b6eb0*/  LDSM.16.M88.4 R220, [R236+0x95100] ;  /* 0x09510000ecdc783b */ /* 0x000ff60000000200 */
[----:B------:R-:W-:Y:S04]  /*b6ec0*/  @!UPT UIADD3 URZ, URZ, URZ, URZ ;  /* 0x0000003f3f3ff290 */ /* 0x000fe8000fffe03f */
[----:B------:R-:W-:Y:S01]  /*b6ed0*/  STL.64 [R1+0x17b0], R140 ;  /* 0x0017b08c01007387 */ /* 0x000fe20000100a00 */
[----:B------:R-:W-:Y:S02]  /*b6ee0*/  STL.64 [R1+0x17b8], R142 ;  /* 0x0017b88e01007387 */ /* 0x000fe40000100a00 */
[----:B------:R-:W2:Y:S01]  /*b6ef0*/  LDSM.16.M88.4 R140, [R236+0x87080] ;  /* 0x08708000ec8c783b */ /* 0x000ea20000000200 */
[----:B-1----:R-:W-:Y:S03]  /*b6f00*/  STL.64 [R1+0x1340], R136 ;  /* 0x0013408801007387 */ /* 0x002fe60000100a00 */
[----:B------:R-:W-:Y:S02]  /*b6f10*/  STL.64 [R1+0x1348], R138 ;  /* 0x0013488a01007387 */ /* 0x000fe40000100a00 */
[----:B------:R-:W1:Y:S04]  /*b6f20*/  LDSM.16.M88.4 R136, [R236+0x87100] ;  /* 0x08710000ec88783b */ /* 0x000e680000000200 */
[----:B------:R-:W4:Y:S01]  /*b6f30*/  LDL.LU R205, [R1+0x1ac4] ;  /* 0x001ac40001cd7983 */ /* 0x000f220000300800 */
[----:B------:R-:W4:Y:S01]  /*b6f40*/  LDL.LU R206, [R1+0x1ac8] ;  /* 0x001ac80001ce7983 */ /* 0x000f220000300800 */
[----:B------:R-:W4:Y:S03]  /*b6f50*/  LDL.LU R207, [R1+0x1acc] ;  /* 0x001acc0001cf7983 */ /* 0x000f260000300800 */
[----:B--2---:R-:W-:Y:S01]  /*b6f60*/  STL.64 [R1+0x50], R140 ;  /* 0x0000508c01007387 */ /* 0x004fe20000100a00 */
        /* <DEDUP_REMOVED lines=17> */
[----:B------:R-:W-:Y:S01]  /*b7080*/  LDSM.16.M88.4 R144, [R236+0x8a080] ;  /* 0x08a08000ec90783b */ /* 0x000fe20000000200 */
[----:B------:R-:W-:Y:S11]  /*b7090*/  LDSM.16.M88.4 R224, [R236+0x95080] ;  /* 0x09508000ece0783b */ /* 0x000ff60000000200 */
[----:B------:R-:W-:Y:S04]  /*b70a0*/  @!UPT UIADD3 URZ, URZ, URZ, URZ ;  /* 0x0000003f3f3ff290 */ /* 0x000fe8000fffe03f */
        /* <DEDUP_REMOVED lines=27> */
[----:B------:R-:W1:Y:S01]  /*b7260*/  LDSM.16.M88.4 R144, [R236+0x8b180] ;  /* 0x08b18000ec90783b */ /* 0x000e620000000200 */
        /* <DEDUP_REMOVED lines=8> */
[----:B------:R-:W3:Y:S01]  /*b72f0*/  LDL.LU R157, [R1+0x1b04] ;  /* 0x001b0400019d7983 */ /* 0x000ee20000300800 */
[----:B------:R-:W3:Y:S01]  /*b7300*/  LDL.LU R158, [R1+0x1b08] ;  /* 0x001b0800019e7983 */ /* 0x000ee20000300800 */
[----:B------:R-:W3:Y:S02]  /*b7310*/  LDL.LU R159, [R1+0x1b0c] ;  /* 0x001b0c00019f7983 */ /* 0x000ee40000300800 */
[----:B------:R-:W-:Y:S02]  /*b7320*/  STL.64 [R1+0x15e0], R144 ;  /* 0x0015e09001007387 */ /* 0x000fe40000100a00 */
[----:B------:R-:W-:Y:S02]  /*b7330*/  STL.64 [R1+0x15e8], R146 ;  /* 0x0015e89201007387 */ /* 0x000fe40000100a00 */
[----:B------:R-:W4:Y:S04]  /*b7340*/  LDSM.16.M88.4 R144, [R236+0x8c180] ;  /* 0x08c18000ec90783b */ /* 0x000f280000000200 */
[----:B------:R-:W-:Y:S01]  /*b7350*/  STL.64 [R1+0xa0], R140 ;  /* 0x0000a08c01007387 */ /* 0x000fe20000100a00 */
[----:B------:R-:W-:Y:S02]  /*b7360*/  STL.64 [R1+0xa8], R142 ;  /* 0x0000a88e01007387 */ /* 0x000fe40000100a00 */
[----:B------:R-:W4:Y:S01]  /*b7370*/  LDSM.16.M88.4 R140, [R236+0x8d080] ;  /* 0x08d08000ec8c783b */ /* 0x000f220000000200 */
[----:B-1----:R-:W-:Y:S03]  /*b7380*/  STL.64 [R1+0x190], R136 ;  /* 0x0001908801007387 */ /* 0x002fe60000100a00 */
[----:B------:R-:W-:Y:S02]  /*b7390*/  STL.64 [R1+0x198], R138 ;  /* 0x0001988a01007387 */ /* 0x000fe40000100a00 */
[----:B------:R-:W1:Y:S01]  /*b73a0*/  LDSM.16.M88.4 R136, [R236+0x8d100] ;  /* 0x08d10000ec88783b */ /* 0x000e620000000200 */
[----:B----4-:R-:W-:Y:S03]  /*b73b0*/  STL.64 [R1+0x1600], R144 ;  /* 0x0016009001007387 */ /* 0x010fe60000100a00 */
[----:B------:R4:W-:Y:S01]  /*b73c0*/  STL.64 [R1+0x1608], R146 ;  /* 0x0016089201007387 */ /* 0x0009e20000100a00 */
[----:B------:R-:W-:Y:S01]  /*b73d0*/  STL.64 [R1+0xb0], R140 ;  /* 0x0000b08c01007387 */ /* 0x000fe20000100a00 */
[----:B------:R-:W-:Y:S02]  /*b73e0*/  STL.64 [R1+0xb8], R142 ;  /* 0x0000b88e01007387 */ /* 0x000fe40000100a00 */
[----:B------:R-:W4:Y:S01]  /*b73f0*/  LDSM.16.M88.4 R140, [R236+0x8d180] ;  /* 0x08d18000ec8c783b */ /* 0x000f220000000200 */
[----:B-1----:R-:W-:Y:S03]  /*b7400*/  STL.64 [R1+0x180], R136 ;  /* 0x0001808801007387 */ /* 0x002fe60000100a00 */
[----:B------:R-:W-:Y:S02]  /*b7410*/  STL.64 [R1+0x188], R138 ;  /* 0x0001888a01007387 */ /* 0x000fe40000100a00 */
[----:B------:R-:W1:Y:S01]  /*b7420*/  LDSM.16.M88.4 R136, [R236+0x8e080] ;  /* 0x08e08000ec88783b */ /* 0x000e620000000200 */
[C---:B----4-:R-:W-:Y:S01]  /*b7430*/  HMMA.1688.F32.TF32 R144, R8.reuse, R190, R204 ;  /* 0x000000be0890723c */ /* 0x050fe200000810cc */
[----:B------:R-:W-:Y:S11]  /*b7440*/  LDSM.16.M88.4 R204, [R236+0x97100] ;  /* 0x09710000eccc783b */ /* 0x000ff60000000200 */
[----:B------:R-:W-:Y:S11]  /*b7450*/  @!UPT UIADD3 URZ, URZ, URZ, URZ ;  /* 0x0000003f3f3ff290 */ /* 0x000ff6000fffe03f */
[----:B------:R-:W-:Y:S01]  /*b7460*/  STL.64 [R1+0x1780], R144 ;  /* 0x0017809001007387 */ /* 0x000fe20000100a00 */
[----:B------:R-:W-:Y:S02]  /*b7470*/  STL.64 [R1+0x1788], R146 ;  /* 0x0017889201007387 */ /* 0x000fe40000100a00 */
[----:B------:R-:W4:Y:S04]  /*b7480*/  LDSM.16.M88.4 R144, [R236+0x8e100] ;  /* 0x08e10000ec90783b */ /* 0x000f280000000200 */
[----:B------:R-:W-:Y:S01]  /*b7490*/  STL.64 [R1+0x1620], R140 ;  /* 0x0016208c01007387 */ /* 0x000fe20000100a00 */
[----:B------:R-:W-:Y:S02]  /*b74a0*/  STL.64 [R1+0x1628], R142 ;  /* 0x0016288e01007387 */ /* 0x000fe40000100a00 */
[----:B------:R-:W4:Y:S02]  /*b74b0*/  LDSM.16.M88.4 R140, [R236+0x8e180] ;  /* 0x08e18000ec8c783b */ /* 0x000f240000000200 */
[----:B-1----:R-:W-:Y:S02]  /*b74c0*/  STL.64 [R1+0xc0], R136 ;  /* 0x0000c08801007387 */ /* 0x002fe40000100a00 */
[----:B------:R-:W-:Y:S02]  /*b74d0*/  STL.64 [R1+0xc8], R138 ;  /* 0x0000c88a01007387 */ /* 0x000fe40000100a00 */
[----:B------:R-:W1:Y:S01]  /*b74e0*/  LDSM.16.M88.4 R136, [R236+0x8f080] ;  /* 0x08f08000ec88783b */ /* 0x000e620000000200 */
[----:B----4-:R-:W-:Y:S03]  /*b74f0*/  STL.64 [R1+0x170], R144 ;  /* 0x0001709001007387 */ /* 0x010fe60000100a00 */
[----:B------:R2:W-:Y:S02]  /*b7500*/  STL.64 [R1+0x178], R146 ;  /* 0x0001789201007387 */ /* 0x0005e40000100a00 */
[----:B------:R-:W4:Y:S02]  /*b7510*/  LDL.LU R188, [R1+0x1b10] ;  /* 0x001b100001bc7983 */ /* 0x000f240000300800 */
[----:B------:R-:W-:Y:S01]  /*b7520*/  STL.64 [R1+0x1630], R140 ;  /* 0x0016308c01007387 */ /* 0x000fe20000100a00 */
[----:B------:R-:W-:Y:S02]  /*b7530*/  STL.64 [R1+0x1638], R142 ;  /* 0x0016388e01007387 */ /* 0x000fe40000100a00 */
[----:B------:R-:W2:Y:S02]  /*b7540*/  LDSM.16.M88.4 R140, [R236+0x8f100] ;  /* 0x08f10000ec8c783b */ /* 0x000ea40000000200 */
[----:B-1----:R-:W-:Y:S02]  /*b7550*/  STL.64 [R1+0xd0], R136 ;  /* 0x0000d08801007387 */ /* 0x002fe40000100a00 */
[----:B------:R-:W-:Y:S02]  /*b7560*/  STL.64 [R1+0xd8], R138 ;  /* 0x0000d88a01007387 */ /* 0x000fe40000100a00 */
[----:B------:R-:W1:Y:S04]  /*b7570*/  LDSM.16.M88.4 R136, [R236+0x8f180] ;  /* 0x08f18000ec88783b */ /* 0x000e680000000200 */
[----:B------:R-:W4:Y:S01]  /*b7580*/  LDL.LU R189, [R1+0x1b14] ;  /* 0x001b140001bd7983 */ /* 0x000f220000300800 */
[----:B------:R-:W4:Y:S01]  /*b7590*/  LDL.LU R190, [R1+0x1b18] ;  /* 0x001b180001be7983 */ /* 0x000f220000300800 */
[----:B------:R-:W4:Y:S01]  /*b75a0*/  LDL.LU R191, [R1+0x1b1c] ;  /* 0x001b1c0001bf7983 */ /* 0x000f220000300800 */
[C---:B--2---:R-:W-:Y:S02]  /*b75b0*/  HMMA.1688.F32.TF32 R144, R8.reuse, R182, R196 ;  /* 0x000000b60890723c */ /* 0x044fe400000810c4 */
[----:B------:R-:W-:Y:S04]  /*b75c0*/  LDSM.16.M88.4 R196, [R236+0x98100] ;  /* 0x09810000ecc4783b */ /* 0x000fe80000000200 */
[----:B------:R-:W-:Y:S01]  /*b75d0*/  STL.64 [R1+0x160], R140 ;  /* 0x0001608c01007387 */ /* 0x000fe20000100a00 */
[----:B------:R-:W-:Y:S02]  /*b75e0*/  STL.64 [R1+0x168], R142 ;  /* 0x0001688e01007387 */ /* 0x000fe40000100a00 */
[----:B------:R-:W2:Y:S01]  /*b75f0*/  LDSM.16.M88.4 R140, [R236+0x90080] ;  /* 0x09008000ec8c783b */ /* 0x000ea20000000200 */
[----:B-1----:R-:W-:Y:S03]  /*b7600*/  STL.64 [R1+0x1660], R136 ;  /* 0x0016608801007387 */ /* 0x002fe60000100a00 */
[----:B------:R-:W-:Y:S02]  /*b7610*/  STL.64 [R1+0x1668], R138 ;  /* 0x0016688a01007387 */ /* 0x000fe40000100a00 */
[----:B------:R-:W1:Y:S08]  /*b7620*/  LDSM.16.M88.4 R136, [R236+0x90100] ;  /* 0x09010000ec88783b */ /* 0x000e700000000200 */
[----:B------:R-:W-:Y:S01]  /*b7630*/  STL.64 [R1+0x1770], R144 ;  /* 0x0017709001007387 */ /* 0x000fe20000100a00 */
[----:B------:R-:W-:Y:S02]  /*b7640*/  STL.64 [R1+0x1778], R146 ;  /* 0x0017789201007387 */ /* 0x000fe40000100a00 */
[----:B------:R-:W1:Y:S02]  /*b7650*/  LDSM.16.M88.4 R144, [R236+0x90180] ;  /* 0x09018000ec90783b */ /* 0x000e640000000200 */
[----:B--2---:R-:W-:Y:S02]  /*b7660*/  STL.64 [R1+0xe0], R140 ;  /* 0x0000e08c01007387 */ /* 0x004fe40000100a00 */
[----:B------:R-:W-:Y:S02]  /*b7670*/  STL.64 [R1+0xe8], R142 ;  /* 0x0000e88e01007387 */ /* 0x000fe40000100a00 */
[----:B------:R-:W2:Y:S01]  /*b7680*/  LDSM.16.M88.4 R140, [R236+0x91080] ;  /* 0x09108000ec8c783b */ /* 0x000ea20000000200 */
[----:B-1----:R-:W-:Y:S03]  /*b7690*/  STL.64 [R1+0x150], R136 ;  /* 0x0001508801007387 */ /* 0x002fe60000100a00 */
[----:B------:R-:W-:Y:S02]  /*b76a0*/  STL.64 [R1+0x158], R138 ;  /* 0x0001588a01007387 */ /* 0x000fe40000100a00 */
[----:B------:R-:W1:Y:S04]  /*b76b0*/  LDSM.16.M88.4 R136, [R236+0x91100] ;  /* 0x09110000ec88783b */ /* 0x000e680000000200 */
[----:B------:R-:W-:Y:S01]  /*b76c0*/  STL.64 [R1+0x1670], R144 ;  /* 0x0016709001007387 */ /* 0x000fe20000100a00 */
[----:B------:R-:W-:Y:S01]  /*b76d0*/  STL.64 [R1+0x1678], R146 ;  /* 0x0016789201007387 */ /* 0x000fe20000100a00 */
[----:B------:R-:W4:Y:S02]  /*b76e0*/  LDL.LU R180, [R1+0x1b40] ;  /* 0x001b400001b47983 */ /* 0x000f240000300800 */
[----:B------:R-:W-:Y:S01]  /*b76f0*/  LDSM.16.M88.4 R144, [R236+0x92080] ;  /* 0x09208000ec90783b */ /* 0x000fe20000000200 */
[----:B--2---:R-:W-:Y:S03]  /*b7700*/  STL.64 [R1+0xf0], R140 ;  /* 0x0000f08c01007387 */ /* 0x004fe60000100a00 */
[----:B------:R3:W-:Y:S01]  /*b7710*/  STL.64 [R1+0xf8], R142 ;  /* 0x0000f88e01007387 */ /* 0x0007e20000100a00 */
[----:B-1----:R-:W-:Y:S01]  /*b7720*/  STL.64 [R1+0x140], R136 ;  /* 0x0001408801007387 */ /* 0x002fe20000100a00 */
[----:B------:R-:W-:Y:S02]  /*b7730*/  STL.64 [R1+0x148], R138 ;  /* 0x0001488a01007387 */ /* 0x000fe40000100a00 */
[----:B------:R-:W2:Y:S02]  /*b7740*/  LDL.LU R181, [R1+0x1b44] ;  /* 0x001b440001b57983 */ /* 0x000ea40000300800 */
[----:B------:R-:W2:Y:S01]  /*b7750*/  LDL.LU R182, [R1+0x1b48] ;  /* 0x001b480001b67983 */ /* 0x000ea20000300800 */
[----:B------:R-:W2:Y:S04]  /*b7760*/  LDL.LU R183, [R1+0x1b4c] ;  /* 0x001b4c0001b77983 */ /* 0x000ea80000300800 */
[----:B------:R-:W1:Y:S01]  /*b7770*/  LDSM.16.M88.4 R136, [R236+0x91180] ;  /* 0x09118000ec88783b */ /* 0x000e620000000200 */
[C---:B---3--:R-:W-:Y:S03]  /*b7780*/  HMMA.1688.F32.TF32 R140, R8.reuse, R166, R156 ;  /* 0x000000a6088c723c */ /* 0x048fe6000008109c */
[----:B-1----:R-:W-:Y:S01]  /*b7790*/  STL.64 [R1+0x1680], R136 ;  /* 0x0016808801007387 */ /* 0x002fe20000100a00 */
[----:B------:R-:W-:Y:S02]  /*b77a0*/  STL.64 [R1+0x1688], R138 ;  /* 0x0016888a01007387 */ /* 0x000fe40000100a00 */
[----:B------:R-:W1:Y:S04]  /*b77b0*/  LDSM.16.M88.4 R136, [R236+0x92100] ;  /* 0x09210000ec88783b */ /* 0x000e680000000200 */
[----:B------:R-:W-:Y:S01]  /*b77c0*/  STL.64 [R1+0x100], R144 ;  /* 0x0001009001007387 */ /* 0x000fe20000100a00 */
[----:B------:R-:W-:Y:S01]  /*b77d0*/  STL.64 [R1+0x108], R146 ;  /* 0x0001089201007387 */ /* 0x000fe20000100a00 */
[----:B------:R-:W3:Y:S11]  /*b77e0*/  LDL.LU R156, [R1+0x1b50] ;  /* 0x001b5000019c7983 */ /* 0x000ef60000300800 */
[----:B------:R-:W-:Y:S02]  /*b77f0*/  STL.64 [R1+0x1650], R140 ;  /* 0x0016508c01007387 */ /* 0x000fe40000100a00 */
[----:B------:R-:W-:Y:S01]  /*b7800*/  STL.64 [R1+0x1658], R142 ;  /* 0x0016588e01007387 */ /* 0x000fe20000100a00 */
[----:B------:R-:W-:Y:S04]  /*b7810*/  LDSM.16.M88.4 R144, [R236+0x93080] ;  /* 0x09308000ec90783b */ /* 0x000fe80000000200 */
[----:B------:R-:W-:Y:S04]  /*b7820*/  LDSM.16.M88.4 R140, [R236+0x93100] ;  /* 0x09310000ec8c783b */ /* 0x000fe80000000200 */
[----:B-1----:R-:W-:Y:S01]  /*b7830*/  STL.64 [R1+0x130], R136 ;  /* 0x0001308801007387 */ /* 0x002fe20000100a00 */
[----:B------:R-:W-:Y:S02]  /*b7840*/  STL.64 [R1+0x138], R138 ;  /* 0x0001388a01007387 */ /* 0x000fe40000100a00 */
[----:B------:R-:W3:Y:S02]  /*b7850*/  LDL.LU R157, [R1+0x1b54] ;  /* 0x001b5400019d7983 */ /* 0x000ee40000300800 */
[----:B------:R-:W3:Y:S01]  /*b7860*/  LDL.LU R158, [R1+0x1b58] ;  /* 0x001b5800019e7983 */ /* 0x000ee20000300800 */
[----:B------:R-:W1:Y:S04]  /*b7870*/  LDSM.16.M88.4 R136, [R236+0x92180] ;  /* 0x09218000ec88783b */ /* 0x000e680000000200 */
[----:B------:R-:W3:Y:S04]  /*b7880*/  LDL.LU R159, [R1+0x1b5c] ;  /* 0x001b5c00019f7983 */ /* 0x000ee80000300800 */
[----:B-1----:R-:W-:Y:S01]  /*b7890*/  STL.64 [R1+0x1690], R136 ;  /* 0x0016908801007387 */ /* 0x002fe20000100a00 */
[----:B------:R-:W-:Y:S02]  /*b78a0*/  STL.64 [R1+0x1698], R138 ;  /* 0x0016988a01007387 */ /* 0x000fe40000100a00 */
[----:B------:R-:W1:Y:S04]  /*b78b0*/  LDSM.16.M88.4 R136, [R236+0x93180] ;  /* 0x09318000ec88783b */ /* 0x000e680000000200 */
[----:B------:R-:W-:Y:S01]  /*b78c0*/  STL.64 [R1+0x110], R144 ;  /* 0x0001109001007387 */ /* 0x000fe20000100a00 */
[----:B------:R-:W-:Y:S01]  /*b78d0*/  STL.64 [R1+0x118], R146 ;  /* 0x0001189201007387 */ /* 0x000fe20000100a00 */
[----:B------:R-:W3:Y:S02]  /*b78e0*/  LDL.LU R164, [R1+0x1b60] ;  /* 0x001b600001a47983 */ /* 0x000ee40000300800 */
[----:B------:R-:W-:Y:S02]  /*b78f0*/  STL.64 [R1+0x120], R140 ;  /* 0x0001208c01007387 */ /* 0x000fe40000100a00 */
[----:B------:R4:W-:Y:S02]  /*b7900*/  STL.64 [R1+0x128], R142 ;  /* 0x0001288e01007387 */ /* 0x0009e40000100a00 */
[----:B------:R-:W-:Y:S01]  /*b7910*/  IMAD.MOV.U32 R167, RZ, RZ, R247 ;  /* 0x000000ffffa77224 */ /* 0x000fe200078e00f7 */
[----:B------:R-:W-:Y:S04]  /*b7920*/  LDSM.16.M88.4 R144, [R236+0x9f080] ;  /* 0x09f08000ec90783b */ /* 0x000fe80000000200 */
[----:B-1----:R-:W-:Y:S01]  /*b7930*/  STL.64 [R1+0x16a0], R136 ;  /* 0x0016a08801007387 */ /* 0x002fe20000100a00 */
[----:B------:R-:W-:Y:S02]  /*b7940*/  STL.64 [R1+0x16a8], R138 ;  /* 0x0016a88a01007387 */ /* 0x000fe40000100a00 */
[----:B------:R-:W3:Y:S02]  /*b7950*/  LDL.LU R165, [R1+0x1b64] ;  /* 0x001b640001a57983 */ /* 0x000ee40000300800 */
[----:B------:R-:W3:Y:S01]  /*b7960*/  LDL.LU R166, [R1+0x1b68] ;  /* 0x001b680001a67983 */ /* 0x000ee20000300800 */
[----:B------:R-:W1:Y:S04]  /*b7970*/  LDSM.16.M88.4 R136, [R236+0x94180] ;  /* 0x09418000ec88783b */ /* 0x000e680000000200 */
[----:B------:R-:W3:Y:S01]  /*b7980*/  LDL.LU R247, [R1+0x72d0] ;  /* 0x0072d00001f77983 */ /* 0x000ee20000300800 */
[C---:B----4-:R-:W-:Y:S01]  /*b7990*/  HMMA.1688.F32.TF32 R140, R8.reuse, R150, R188 ;  /* 0x00000096088c723c */ /* 0x050fe200000810bc */
[----:B------:R-:W-:Y:S11]  /*b79a0*/  LDSM.16.M88.4 R188, [R236+0x99100] ;  /* 0x09910000ecbc783b */ /* 0x000ff60000000200 */
[----:B------:R-:W-:Y:S11]  /*b79b0*/  @!UPT UIADD3 URZ, URZ, URZ, URZ ;  /* 0x0000003f3f3ff290 */ /* 0x000ff6000fffe03f */
[----:B------:R-:W-:Y:S01]  /*b79c0*/  STL.64 [R1+0x1640], R140 ;  /* 0x0016408c01007387 */ /* 0x000fe20000100a00 */
[----:B------:R-:W-:Y:S02]  /*b79d0*/  STL.64 [R1+0x1648], R142 ;  /* 0x0016488e01007387 */ /* 0x000fe40000100a00 */
[----:B------:R-:W4:Y:S02]  /*b79e0*/  LDL.LU R244, [R1+0x72cc] ;  /* 0x0072cc0001f47983 */ /* 0x000f240000300800 */
[----:B------:R-:W-:Y:S01]  /*b79f0*/  LDSM.16.M88.4 R140, [R236+0x96180] ;  /* 0x09618000ec8c783b */ /* 0x000fe20000000200 */
[----:B-1----:R-:W-:Y:S03]  /*b7a00*/  STL.64 [R1+0x16b0], R136 ;  /* 0x0016b08801007387 */ /* 0x002fe60000100a00 */
[----:B------:R-:W-:Y:S02]  /*b7a10*/  STL.64 [R1+0x16b8], R138 ;  /* 0x0016b88a01007387 */ /* 0x000fe40000100a00 */
[----:B------:R-:W1:Y:S04]  /*b7a20*/  LDSM.16.M88.4 R136, [R236+0x95180] ;  /* 0x09518000ec88783b */ /* 0x000e680000000200 */
[----:B------:R-:W4:Y:S01]  /*b7a30*/  LDL.LU R3, [R1+0x72c8] ;  /* 0x0072c80001037983 */ /* 0x000f220000300800 */
[----:B-1----:R-:W-:Y:S01]  /*b7a40*/  STL.64 [R1+0x16c0], R136 ;  /* 0x0016c08801007387 */ /* 0x002fe20000100a00 */
[----:B------:R2:W-:Y:S02]  /*b7a50*/  STL.64 [R1+0x16c8], R138 ;  /* 0x0016c88a01007387 */ /* 0x0005e40000100a00 */
[----:B------:R-:W-:Y:S02]  /*b7a60*/  STL.64 [R1+0x16d0], R140 ;  /* 0x0016d08c01007387 */ /* 0x000fe40000100a00 */
[----:B------:R-:W-:Y:S01]  /*b7a70*/  STL.64 [R1+0x16d8], R142 ;  /* 0x0016d88e01007387 */ /* 0x000fe20000100a00 */
[----:B--2---:R-:W-:Y:S01]  /*b7a80*/  HMMA.1688.F32.TF32 R136, R8, R174, R180 ;  /* 0x000000ae0888723c */ /* 0x004fe200000810b4 */
[----:B------:R-:W-:-:S02]  /*b7a90*/  IMAD.MOV.U32 R150, RZ, RZ, R252 ;  /* 0x000000ffff967224 */ /* 0x000fc400078e00fc */
[----:B------:R-:W-:Y:S01]  /*b7aa0*/  IMAD.MOV.U32 R151, RZ, RZ, R246 ;  /* 0x000000ffff977224 */ /* 0x000fe200078e00f6 */
[----:B------:R-:W-:Y:S04]  /*b7ab0*/  LDSM.16.M88.4 R180, [R236+0x9a100] ;  /* 0x09a10000ecb4783b */ /* 0x000fe80000000200 */
[----:B------:R-:W-:Y:S11]  /*b7ac0*/  LDSM.16.M88.4 R172, [R236+0x9b100] ;  /* 0x09b10000ecac783b */ /* 0x000ff60000000200 */
[----:B------:R-:W-:Y:S04]  /*b7ad0*/  @!UPT UIADD3 URZ, URZ, URZ, URZ ;  /* 0x0000003f3f3ff290 */ /* 0x000fe8000fffe03f */
[----:B------:R-:W-:Y:S01]  /*b7ae0*/  STL.64 [R1+0x1610], R136 ;  /* 0x0016108801007387 */ /* 0x000fe20000100a00 */
[----:B------:R-:W-:Y:S02]  /*b7af0*/  STL.64 [R1+0x1618], R138 ;  /* 0x0016188a01007387 */ /* 0x000fe40000100a00 */
[----:B------:R-:W1:Y:S02]  /*b7b00*/  LDSM.16.M88.4 R136, [R236+0x97180] ;  /* 0x09718000ec88783b */ /* 0x000e640000000200 */
[----:B-1----:R-:W-:Y:S02]  /*b7b10*/  STL.64 [R1+0x16e0], R136 ;  /* 0x0016e08801007387 */ /* 0x002fe40000100a00 */
[----:B------:R-:W-:Y:S02]  /*b7b20*/  STL.64 [R1+0x16e8], R138 ;  /* 0x0016e88a01007387 */ /* 0x000fe40000100a00 */
[----:B------:R-:W1:Y:S01]  /*b7b30*/  LDSM.16.M88.4 R136, [R236+0x98180] ;  /* 0x09818000ec88783b */ /* 0x000e620000000200 */
[C---:B---3--:R-:W-:Y:S01]  /*b7b40*/  HMMA.1688.F32.TF32 R140, R8.reuse, R162, R156 ;  /* 0x000000a2088c723c */ /* 0x048fe2000008109c */
[----:B------:R-:W-:Y:S04]  /*b7b50*/  LDSM.16.M88.4 R160, [R236+0x9d080] ;  /* 0x09d08000eca0783b */ /* 0x000fe80000000200 */
[----:B------:R-:W-:Y:S04]  /*b7b60*/  LDSM.16.M88.4 R156, [R236+0x9d100] ;  /* 0x09d10000ec9c783b */ /* 0x000fe80000000200 */
[----:B-1----:R-:W-:Y:S01]  /*b7b70*/  STL.64 [R1+0x16f0], R136 ;  /* 0x0016f08801007387 */ /* 0x002fe20000100a00 */
[----:B------:R-:W-:Y:S02]  /*b7b80*/  STL.64 [R1+0x16f8], R138 ;  /* 0x0016f88a01007387 */ /* 0x000fe40000100a00 */
[----:B------:R-:W1:Y:S11]  /*b7b90*/  LDSM.16.M88.4 R136, [R236+0x99180] ;  /* 0x09918000ec88783b */ /* 0x000e760000000200 */
[----:B------:R-:W-:Y:S01]  /*b7ba0*/  STL.64 [R1+0x15f0], R140 ;  /* 0x0015f08c01007387 */ /* 0x000fe20000100a00 */
[----:B------:R2:W-:Y:S03]  /*b7bb0*/  STL.64 [R1+0x15f8], R142 ;  /* 0x0015f88e01007387 */ /* 0x0005e60000100a00 */
[----:B-1----:R-:W-:Y:S01]  /*b7bc0*/  STL.64 [R1+0x1700], R136 ;  /* 0x0017008801007387 */ /* 0x002fe20000100a00 */
[----:B------:R-:W-:Y:S02]  /*b7bd0*/  STL.64 [R1+0x1708], R138 ;  /* 0x0017088a01007387 */ /* 0x000fe40000100a00 */
[----:B------:R-:W1:Y:S01]  /*b7be0*/  LDSM.16.M88.4 R136, [R236+0x9a180] ;  /* 0x09a18000ec88783b */ /* 0x000e620000000200 */
[C---:B--2---:R-:W-:Y:S01]  /*b7bf0*/  HMMA.1688.F32.TF32 R140, R8.reuse, R170, R164 ;  /* 0x000000aa088c723c */ /* 0x044fe200000810a4 */
[----:B------:R-:W-:Y:S04]  /*b7c00*/  LDSM.16.M88.4 R168, [R236+0x9c080] ;  /* 0x09c08000eca8783b */ /* 0x000fe80000000200 */
[----:B------:R-:W-:Y:S04]  /*b7c10*/  LDSM.16.M88.4 R164, [R236+0x9c100] ;  /* 0x09c10000eca4783b */ /* 0x000fe80000000200 */
[----:B-1----:R-:W-:Y:S01]  /*b7c20*/  STL.64 [R1+0x1710], R136 ;  /* 0x0017108801007387 */ /* 0x002fe20000100a00 */
[----:B------:R-:W-:Y:S02]  /*b7c30*/  STL.64 [R1+0x1718], R138 ;  /* 0x0017188a01007387 */ /* 0x000fe40000100a00 */
[----:B------:R-:W1:Y:S11]  /*b7c40*/  LDSM.16.M88.4 R136, [R236+0x9b180] ;  /* 0x09b18000ec88783b */ /* 0x000e760000000200 */
[----:B------:R-:W-:Y:S01]  /*b7c50*/  STL.64 [R1+0x1120], R140 ;  /* 0x0011208c01007387 */ /* 0x000fe20000100a00 */
[----:B------:R-:W-:Y:S02]  /*b7c60*/  STL.64 [R1+0x1128], R142 ;  /* 0x0011288e01007387 */ /* 0x000fe40000100a00 */
[----:B------:R-:W-:Y:S01]  /*b7c70*/  LDSM.16.M88.4 R140, [R236+0x9d180] ;  /* 0x09d18000ec8c783b */ /* 0x000fe20000000200 */
[----:B-1----:R-:W-:Y:S03]  /*b7c80*/  STL.64 [R1+0x1720], R136 ;  /* 0x0017208801007387 */ /* 0x002fe60000100a00 */
[----:B------:R-:W-:Y:S02]  /*b7c90*/  STL.64 [R1+0x1728], R138 ;  /* 0x0017288a01007387 */ /* 0x000fe40000100a00 */
[----:B------:R-:W1:Y:S02]  /*b7ca0*/  LDSM.16.M88.4 R136, [R236+0x9c180] ;  /* 0x09c18000ec88783b */ /* 0x000e640000000200 */
[----:B-1----:R-:W-:Y:S02]  /*b7cb0*/  STL.64 [R1+0x1730], R136 ;  /* 0x0017308801007387 */ /* 0x002fe40000100a00 */
[----:B------:R1:W-:Y:S02]  /*b7cc0*/  STL.64 [R1+0x1738], R138 ;  /* 0x0017388a01007387 */ /* 0x0003e40000100a00 */
[C---:B-1----:R-:W-:Y:S01]  /*b7cd0*/  HMMA.1688.F32.TF32 R136, R8.reuse, R154, R148 ;  /* 0x0000009a0888723c */ /* 0x042fe20000081094 */
[----:B------:R-:W-:Y:S01]  /*b7ce0*/  STL.64 [R1+0x1740], R140 ;  /* 0x0017408c01007387 */ /* 0x000fe20000100a00 */
[----:B------:R-:W-:Y:S03]  /*b7cf0*/  STL.64 [R1+0x1748], R142 ;  /* 0x0017488e01007387 */ /* 0x000fe60000100a00 */
[----:B------:R-:W-:Y:S04]  /*b7d00*/  LDSM.16.M88.4 R152, [R236+0x9e080] ;  /* 0x09e08000ec98783b */ /* 0x000fe80000000200 */
[----:B------:R-:W-:Y:S01]  /*b7d10*/  LDSM.16.M88.4 R148, [R236+0x9e100] ;  /* 0x09e10000ec94783b */ /* 0x000fe20000000200 */
[----:B------:R-:W-:Y:S11]  /*b7d20*/  LDSM.16.M88.4 R140, [R236+0x9f100] ;  /* 0x09f10000ec8c783b */ /* 0x000ff60000000200 */
[----:B------:R-:W-:Y:S02]  /*b7d30*/  @!UPT UIADD3 URZ, URZ, URZ, URZ ;  /* 0x0000003f3f3ff290 */ /* 0x000fe4000fffe03f */
[----:B------:R-:W-:Y:S01]  /*b7d40*/  STL.64 [R1+0x1110], R136 ;  /* 0x0011108801007387 */ /* 0x000fe20000100a00 */
[----:B------:R-:W-:Y:S02]  /*b7d50*/  STL.64 [R1+0x1118], R138 ;  /* 0x0011188a01007387 */ /* 0x000fe40000100a00 */
[----:B------:R-:W1:Y:S02]  /*b7d60*/  LDSM.16.M88.4 R136, [R236+0x9e180] ;  /* 0x09e18000ec88783b */ /* 0x000e640000000200 */
[----:B-1----:R-:W-:Y:S02]  /*b7d70*/  STL.64 [R1+0x1760], R136 ;  /* 0x0017608801007387 */ /* 0x002fe40000100a00 */
[----:B------:R-:W-:Y:S02]  /*b7d80*/  STL.64 [R1+0x1768], R138 ;  /* 0x0017688a01007387 */ /* 0x000fe40000100a00 */
[----:B------:R-:W1:Y:S02]  /*b7d90*/  LDSM.16.M88.4 R136, [R236+0x9f180] ;  /* 0x09f18000ec88783b */ /* 0x000e640000000200 */
[----:B-1----:R-:W-:Y:S02]  /*b7da0*/  STL.64 [R1+0x1750], R136 ;  /* 0x0017508801007387 */ /* 0x002fe40000100a00 */
[----:B------:R1:W-:Y:S02]  /*b7db0*/  STL.64 [R1+0x1758], R138 ;  /* 0x0017588a01007387 */ /* 0x0003e40000100a00 */
[----:B-1----:R-:W2:Y:S01]  /*b7dc0*/  LDL.LU.64 R138, [R1+0x72c0] ;  /* 0x0072c000018a7983 */ /* 0x002ea20000300a00 */
[----:B------:R-:W2:Y:S02]  /*b7dd0*/  LDL.LU.64 R136, [R1+0x72b8] ;  /* 0x0072b80001887983 */ /* 0x000ea40000300a00 */
        /* <DEDUP_REMOVED lines=14> */
[----:B-1----:R-:W3:Y:S01]  /*b7ec0*/  LDL.LU R12, [R1+0x1ba0] ;  /* 0x001ba000010c7983 */ /* 0x002ee20000300800 */
[----:B------:R-:W3:Y:S02]  /*b7ed0*/  LDL.LU R13, [R1+0x1ba4] ;  /* 0x001ba400010d7983 */ /* 0x000ee40000300800 */
[----:B------:R-:W3:Y:S02]  /*b7ee0*/  LDL.LU R14, [R1+0x1ba8] ;  /* 0x001ba800010e7983 */ /* 0x000ee40000300800 */
[----:B------:R-:W3:Y:S01]  /*b7ef0*/  LDL.LU R15, [R1+0x1bac] ;  /* 0x001bac00010f7983 */ /* 0x000ee20000300800 */
[----:B------:R1:W-:Y:S01]  /*b7f00*/  STL.64 [R1+0xa320], R146 ;  /* 0x00a3209201007387 */ /* 0x0003e20000100a00 */
[----:B------:R-:W-:Y:S03]  /*b7f10*/  STL.64 [R1+0xa318], R144 ;  /* 0x00a3189001007387 */ /* 0x000fe60000100a00 */
[----:B-1----:R-:W2:Y:S04]  /*b7f20*/  LDL R146, [R1+0x15c8] ;  /* 0x0015c80001927983 */ /* 0x002ea80000100800 */
[----:B------:R-:W2:Y:S01]  /*b7f30*/  LDL R147, [R1+0x15cc] ;  /* 0x0015cc0001937983 */ /* 0x000ea20000100800 */
[----:B------:R-:W-:Y:S02]  /*b7f40*/  STL.64 [R1+0xa230], R230 ;  /* 0x00a230e601007387 */ /* 0x000fe40000100a00 */
[----:B------:R1:W-:Y:S02]  /*b7f50*/  STL.64 [R1+0xa228], R228 ;  /* 0x00a228e401007387 */ /* 0x0003e40000100a00 */
[----:B-1----:R-:W2:Y:S01]  /*b7f60*/  LDL.LU R228, [R1+0x1bd0] ;  /* 0x001bd00001e47983 */ /* 0x002ea20000300800 */
[----:B------:R-:W2:Y:S02]  /*b7f70*/  LDL.LU R229, [R1+0x1bd4] ;  /* 0x001bd40001e57983 */ /* 0x000ea40000300800 */
[----:B------:R-:W2:Y:S02]  /*b7f80*/  LDL.LU R230, [R1+0x1bd8] ;  /* 0x001bd80001e67983 */ /* 0x000ea40000300800 */
[----:B------:R-:W2:Y:S01]  /*b7f90*/  LDL.LU R231, [R1+0x1bdc] ;  /* 0x001bdc0001e77983 */ /* 0x000ea20000300800 */
        /* <DEDUP_REMOVED lines=30> */
[----:B------:R-:W2:Y:S04]  /*b8180*/  LDL R154, [R1+0x1558] ;  /* 0x00155800019a7983 */ /* 0x000ea80000100800 */
[----:B------:R-:W2:Y:S01]  /*b8190*/  LDL R155, [R1+0x155c] ;  /* 0x00155c00019b7983 */ /* 0x000ea20000100800 */
[----:B------:R-:W2:Y:S02]  /*b81a0*/  LDL.LU R16, [R1+0x1c40] ;  /* 0x001c400001107983 */ /* 0x000ea40000300800 */
[----:B------:R-:W2:Y:S02]  /*b81b0*/  LDL.LU R17, [R1+0x1c44] ;  /* 0x001c440001117983 */ /* 0x000ea40000300800 */
[----:B------:R-:W2:Y:S01]  /*b81c0*/  LDL.LU R18, [R1+0x1c48] ;  /* 0x001c480001127983 */ /* 0x000ea20000300800 */
[----:B------:R-:W2:Y:S01]  /*b81d0*/  LDL.LU R19, [R1+0x1c4c] ;  /* 0x001c4c0001137983 */ /* 0x000ea20000300800 */
[----:B------:R-:W2:Y:S02]  /*b81e0*/  LDL R162, [R1+0x1548] ;  /* 0x0015480001a27983 */ /* 0x000ea40000100800 */
[----:B------:R-:W2:Y:S02]  /*b81f0*/  LDL R163, [R1+0x154c] ;  /* 0x00154c0001a37983 */ /* 0x000ea40000100800 */
[----:B------:R-:W2:Y:S01]  /*b8200*/  LDL.LU R20, [R1+0x1c50] ;  /* 0x001c500001147983 */ /* 0x000ea20000300800 */
[----:B------:R-:W2:Y:S01]  /*b8210*/  LDL.LU R21, [R1+0x1c54] ;  /* 0x001c540001157983 */ /* 0x000ea20000300800 */
[----:B------:R-:W2:Y:S02]  /*b8220*/  LDL.LU R22, [R1+0x1c58] ;  /* 0x001c580001167983 */ /* 0x000ea40000300800 */
[----:B------:R-:W2:Y:S02]  /*b8230*/  LDL.LU R23, [R1+0x1c5c] ;  /* 0x001c5c0001177983 */ /* 0x000ea40000300800 */
[----:B------:R-:W2:Y:S01]  /*b8240*/  LDL R170, [R1+0x1538] ;  /* 0x0015380001aa7983 */ /* 0x000ea20000100800 */
[----:B------:R-:W2:Y:S01]  /*b8250*/  LDL R171, [R1+0x153c] ;  /* 0x00153c0001ab7983 */ /* 0x000ea20000100800 */
[----:B------:R-:W2:Y:S02]  /*b8260*/  LDL.LU R24, [R1+0x1c60] ;  /* 0x001c600001187983 */ /* 0x000ea40000300800 */
[----:B------:R-:W2:Y:S02]  /*b8270*/  LDL.LU R25, [R1+0x1c64] ;  /* 0x001c640001197983 */ /* 0x000ea40000300800 */
[----:B------:R-:W2:Y:S01]  /*b8280*/  LDL.LU R26, [R1+0x1c68] ;  /* 0x001c6800011a7983 */ /* 0x000ea20000300800 */
[----:B------:R-:W2:Y:S01]  /*b8290*/  LDL.LU R27, [R1+0x1c6c] ;  /* 0x001c6c00011b7983 */ /* 0x000ea20000300800 */
[----:B------:R1:W-:Y:S02]  /*b82a0*/  STL.64 [R1+0xa1c0], R174 ;  /* 0x00a1c0ae01007387 */ /* 0x0003e40000100a00 */
[----:B------:R-:W-:Y:S01]  /*b82b0*/  STL.64 [R1+0xa1b8], R172 ;  /* 0x00a1b8ac01007387 */ /* 0x000fe20000100a00 */
[----:B------:R-:W-:Y:S01]  /*b82c0*/  MOV R246, c[0x0][0x188] ;  /* 0x0000620000f67a02 */ /* 0x000fe20000000f00 */
[----:B-1----:R-:W2:Y:S04]  /*b82d0*/  LDL R174, [R1+0x1588] ;  /* 0x0015880001ae7983 */ /* 0x002ea80000100800 */
[----:B------:R-:W2:Y:S01]  /*b82e0*/  LDL R175, [R1+0x158c] ;  /* 0x00158c0001af7983 */ /* 0x000ea20000100800 */
[----:B------:R-:W-:Y:S02]  /*b82f0*/  STL.64 [R1+0xa1b0], R166 ;  /* 0x00a1b0a601007387 */ /* 0x000fe40000100a00 */
[----:B------:R1:W-:Y:S02]  /*b8300*/  STL.64 [R1+0xa1a8], R164 ;  /* 0x00a1a8a401007387 */ /* 0x0003e40000100a00 */
[----:B------:R-:W-:Y:S01]  /*b8310*/  IMAD.SHL.U32 R246, R246, 0x80, RZ ;  /* 0x00000080f6f67824 */ /* 0x000fe200078e00ff */
[----:B-1----:R-:W2:Y:S01]  /*b8320*/  LDL.LU R164, [R1+0x1c10] ;  /* 0x001c100001a47983 */ /* 0x002ea20000300800 */
[----:B------:R-:W2:Y:S02]  /*b8330*/  LDL.LU R165, [R1+0x1c14] ;  /* 0x001c140001a57983 */ /* 0x000ea40000300800 */
[----:B------:R-:W2:Y:S02]  /*b8340*/  LDL.LU R166, [R1+0x1c18] ;  /* 0x001c180001a67983 */ /* 0x000ea40000300800 */
[----:B------:R-:W2:Y:S01]  /*b8350*/  LDL.LU R167, [R1+0x1c1c] ;  /* 0x001c1c0001a77983 */ /* 0x000ea20000300800 */
[----:B------:R1:W-:Y:S01]  /*b8360*/  STL.64 [R1+0xa1a0], R158 ;  /* 0x00a1a09e01007387 */ /* 0x0003e20000100a00 */
[----:B------:R-:W-:Y:S02]  /*b8370*/  STL.64 [R1+0xa198], R156 ;  /* 0x00a1989c01007387 */ /* 0x000fe40000100a00 */
[----:B------:R-:W-:Y:S01]  /*b8380*/  IMAD.SHL.U32 R246, R246, 0x4, RZ ;  /* 0x00000004f6f67824 */ /* 0x000fe200078e00ff */
        /* <DEDUP_REMOVED lines=12> */
[----:B------:R-:W-:Y:S02]  /*b8450*/  STL [R1+0x8534], R247 ;  /* 0x008534f701007387 */ /* 0x000fe40000100800 */
[----:B----4-:R1:W-:Y:S02]  /*b8460*/  STL [R1+0x8530], R244 ;  /* 0x008530f401007387 */ /* 0x0103e40000100800 */
[----:B-1----:R-:W4:Y:S01]  /*b8470*/  LDL.LU R244, [R1+0x1c30] ;  /* 0x001c300001f47983 */ /* 0x002f220000300800 */
[----:B------:R-:W4:Y:S02]  /*b8480*/  LDL.LU R245, [R1+0x1c34] ;  /* 0x001c340001f57983 */ /* 0x000f240000300800 */
[----:B------:R-:W4:Y:S01]  /*b8490*/  LDL.LU R246, [R1+0x1c38] ;  /* 0x001c380001f67983 */ /* 0x000f220000300800 */
[----:B------:R-:W-:Y:S01]  /*b84a0*/  MOV R247, R237 ;  /* 0x000000ed00f77202 */ /* 0x000fe20000000f00 */
[----:B------:R-:W-:Y:S01]  /*b84b0*/  STL [R1+0x72c8], R3 ;  /* 0x0072c80301007387 */ /* 0x000fe20000100800 */
[C---:B---3--:R-:W-:Y:S08]  /*b84c0*/  HMMA.1688.F32.TF32 R236, R8.reuse, R238, R12 ;  /* 0x000000ee08ec723c */ /* 0x048ff0000008100c */
[C---:B--2---:R-:W-:Y:S08]  /*b84d0*/  HMMA.1688.F32.TF32 R152, R8.reuse, R154, R16 ;  /* 0x0000009a0898723c */ /* 0x044ff00000081010 */
[C---:B------:R-:W-:Y:S08]  /*b84e0*/  HMMA.1688.F32.TF32 R160, R8.reuse, R162, R20 ;  /* 0x000000a208a0723c */ /* 0x040ff00000081014 */
[C---:B------:R-:W-:Y:S01]  /*b84f0*/  HMMA.1688.F32.TF32 R168, R8.reuse, R170, R24 ;  /* 0x000000aa08a8723c */ /* 0x040fe20000081018 */
[----:B------:R-:W2:Y:S01]  /*b8500*/  LDL.LU.64 R26, [R1+0xa390] ;  /* 0x00a39000011a7983 */ /* 0x000ea20000300a00 */
[----:B------:R-:W2:Y:S11]  /*b8510*/  LDL.LU.64 R24, [R1+0xa388] ;  /* 0x00a3880001187983 */ /* 0x000eb60000300a00 */
[----:B------:R-:W-:Y:S10]  /*b8520*/  @!UPT UIADD3 URZ, URZ, URZ, URZ ;  /* 0x0000003f3f3ff290 */ /* 0x000ff4000fffe03f */
[----:B------:R-:W-:Y:S01]  /*b8530*/  STL.64 [R1+0x10f0], R168 ;  /* 0x0010f0a801007387 */ /* 0x000fe20000100a00 */
[----:B------:R1:W-:Y:S03]  /*b8540*/  STL.64 [R1+0x10f8], R170 ;  /* 0x0010f8aa01007387 */ /* 0x0003e60000100a00 */
[----:B-1----:R-:W3:Y:S01]  /*b8550*/  LDL.LU.64 R170, [R1+0xa380] ;  /* 0x00a3800001aa7983 */ /* 0x002ee20000300a00 */
        /* <DEDUP_REMOVED lines=10> */
[----:B------:R1:W-:Y:S01]  /*b8600*/  STL.64 [R1+0x10d8], R154 ;  /* 0x0010d89a01007387 */ /* 0x0003e20000100a00 */
[C---:B------:R-:W-:Y:S08]  /*b8610*/  HMMA.1688.F32.TF32 R156, R8.reuse, R158, R148 ;  /* 0x0000009e089c723c */ /* 0x040ff00000081094 */
[C---:B------:R-:W-:Y:S01]  /*b8620*/  HMMA.1688.F32.TF32 R148, R8.reuse, R174, R164 ;  /* 0x000000ae0894723c */ /* 0x040fe200000810a4 */
[----:B-1----:R-:W2:Y:S01]  /*b8630*/  LDL.LU.64 R154, [R1+0xa340] ;  /* 0x00a34000019a7983 */ /* 0x002ea20000300a00 */
[----:B------:R-:W2:Y:S06]  /*b8640*/  LDL.LU.64 R152, [R1+0xa338] ;  /* 0x00a3380001987983 */ /* 0x000eac0000300a00 */
[C---:B----4-:R-:W-:Y:S11]  /*b8650*/  HMMA.1688.F32.TF32 R140, R8.reuse, R142, R244 ;  /* 0x0000008e088c723c */ /* 0x050ff600000810f4 */
[----:B------:R-:W-:Y:S11]  /*b8660*/  @!UPT UIADD3 URZ, URZ, URZ, URZ ;  /* 0x0000003f3f3ff290 */ /* 0x000ff6000fffe03f */
[----:B------:R-:W-:Y:S01]  /*b8670*/  @!UPT UIADD3 URZ, URZ, URZ, URZ ;  /* 0x0000003f3f3ff290 */ /* 0x000fe2000fffe03f */
[----:B------:R-:W-:Y:S01]  /*b8680*/  STL.64 [R1+0x10c0], R140 ;  /* 0x0010c08c01007387 */ /* 0x000fe20000100a00 */
[----:B------:R1:W-:Y:S02]  /*b8690*/  STL.64 [R1+0x10c8], R142 ;  /* 0x0010c88e01007387 */ /* 0x0003e40000100a00 */
[C---:B-1----:R-:W-:Y:S01]  /*b86a0*/  HMMA.1688.F32.TF32 R140, R8.reuse, R190, R180 ;  /* 0x000000be088c723c */ /* 0x042fe200000810b4 */
[----:B------:R-:W-:Y:S01]  /*b86b0*/  STL.64 [R1+0x10b0], R156 ;  /* 0x0010b09c01007387 */ /* 0x000fe20000100a00 */
[----:B------:R1:W-:Y:S02]  /*b86c0*/  STL.64 [R1+0x10b8], R158 ;  /* 0x0010b89e01007387 */ /* 0x0003e40000100a00 */
[----:B------:R-:W-:Y:S02]  /*b86d0*/  STL.64 [R1+0x10a0], R148 ;  /* 0x0010a09401007387 */ /* 0x000fe40000100a00 */
[----:B------:R4:W-:Y:S02]  /*b86e0*/  STL.64 [R1+0x10a8], R150 ;  /* 0x0010a89601007387 */ /* 0x0009e40000100a00 */
[C---:B-1----:R-:W-:Y:S08]  /*b86f0*/  HMMA.1688.F32.TF32 R156, R8.reuse, R206, R196 ;  /* 0x000000ce089c723c */ /* 0x042ff000000810c4 */
[C---:B----4-:R-:W-:Y:S07]  /*b8700*/  HMMA.1688.F32.TF32 R148, R8.reuse, R222, R212 ;  /* 0x000000de0894723c */ /* 0x050fee00000810d4 */
[----:B------:R-:W-:Y:S01]  /*b8710*/  STL.64 [R1+0x1090], R140 ;  /* 0x0010908c01007387 */ /* 0x000fe20000100a00 */
[----:B------:R1:W-:Y:S02]  /*b8720*/  STL.64 [R1+0x1098], R142 ;  /* 0x0010988e01007387 */ /* 0x0003e40000100a00 */
[----:B-1----:R-:W-:Y:S05]  /*b8730*/  HMMA.1688.F32.TF32 R140, R8, R146, R228 ;  /* 0x00000092088c723c */ /* 0x002fea00000810e4 */
[----:B------:R-:W-:Y:S01]  /*b8740*/  STL.64 [R1+0x1080], R156 ;  /* 0x0010809c01007387 */ /* 0x000fe20000100a00 */
[----:B------:R-:W-:Y:S07]  /*b8750*/  STL.64 [R1+0x1088], R158 ;  /* 0x0010889e01007387 */ /* 0x000fee0000100a00 */
[----:B------:R-:W-:Y:S02]  /*b8760*/  STL.64 [R1+0x1070], R148 ;  /* 0x0010709401007387 */ /* 0x000fe40000100a00 */
[----:B------:R-:W-:Y:S01]  /*b8770*/  STL.64 [R1+0x1078], R150 ;  /* 0x0010789601007387 */ /* 0x000fe20000100a00 */
[----:B------:R-:W-:Y:S04]  /*b8780*/  STL [R1+0x8a04], R236 ;  /* 0x008a04ec01007387 */ /* 0x000fe80000100800 */
[----:B------:R-:W-:Y:S04]  /*b8790*/  LDS R10, [R2+0x1e000] ;  /* 0x01e00000020a7984 */ /* 0x000fe80000000800 */
[----:B------:R-:W-:Y:S04]  /*b87a0*/  LDS R11, [R0+0x1e000] ;  /* 0x01e00000000b7984 */ /* 0x000fe80000000800 */
[----:B------:R-:W-:Y:S01]  /*b87b0*/  STL.64 [R1+0x1060], R140 ;  /* 0x0010608c01007387 */ /* 0x000fe20000100a00 */
[----:B------:R-:W-:Y:S02]  /*b87c0*/  STL.64 [R1+0x1068], R142 ;  /* 0x0010688e01007387 */ /* 0x000fe40000100a00 */
[----:B------:R1:W-:Y:S02]  /*b87d0*/  STL [R1+0x8a00], R237 ;  /* 0x008a00ed01007387 */ /* 0x0003e40000100800 */
[----:B------:R-:W-:Y:S01]  /*b87e0*/  STL [R1+0x89fc], R238 ;  /* 0x0089fcee01007387 */ /* 0x000fe20000100800 */
[----:B------:R4:W-:Y:S01]  /*b87f0*/  STL [R1+0x89f8], R239 ;  /* 0x0089f8ef01007387 */ /* 0x0009e20000100800 */
[----:B------:R-:W2:Y:S02]  /*b8800*/  LDL R144, [R1+0x10] ;  /* 0x0000100001907983 */ /* 0x000ea40000100800 */
[----:B------:R-:W2:Y:S02]  /*b8810*/  LDL R145, [R1+0x14] ;  /* 0x0000140001917983 */ /* 0x000ea40000100800 */
[----:B------:R-:W3:Y:S01]  /*b8820*/  LDL R246, [R1+0x12d8] ;  /* 0x0012d80001f67983 */ /* 0x000ee20000100800 */
[----:B------:R-:W3:Y:S04]  /*b8830*/  LDL R247, [R1+0x12dc] ;  /* 0x0012dc0001f77983 */ /* 0x000ee80000100800 */
[----:B------:R-:W3:Y:S04]  /*b8840*/  LDL R244, [R1+0x12d0] ;  /* 0x0012d00001f47983 */ /* 0x000ee80000100800 */
[----:B-1----:R-:W3:Y:S04]  /*b8850*/  LDL.64 R236, [R1+0x20] ;  /* 0x0000200001ec7983 */ /* 0x002ee80000100a00 */
[----:B------:R-:W3:Y:S04]  /*b8860*/  LDL R245, [R1+0x12d4] ;  /* 0x0012d40001f57983 */ /* 0x000ee80000100800 */
[----:B------:R-:W3:Y:S04]  /*b8870*/  LDL R12, [R1] ;  /* 0x00000000010c7983 */ /* 0x000ee80000100800 */
[----:B------:R-:W3:Y:S04]  /*b8880*/  LDL R13, [R1+0x4] ;  /* 0x00000400010d7983 */ /* 0x000ee80000100800 */
[----:B------:R-:W3:Y:S04]  /*b8890*/  LDL.64 R8, [R1+0x40] ;  /* 0x0000400001087983 */ /* 0x000ee80000100a00 */
[----:B------:R-:W3:Y:S04]  /*b88a0*/  LDL.64 R220, [R1+0x100] ;  /* 0x0001000001dc7983 */ /* 0x000ee80000100a00 */
[----:B----4-:R-:W4:Y:S04]  /*b88b0*/  LDL.64 R238, [R1+0x28] ;  /* 0x0000280001ee7983 */ /* 0x010f280000100a00 */
[----:B------:R-:W4:Y:S04]  /*b88c0*/  LDL R180, [R1+0xb0] ;  /* 0x0000b00001b47983 */ /* 0x000f280000100800 */
        /* <DEDUP_REMOVED lines=11> */
[----:B------:R-:W4:Y:S04]  /*b8980*/  LDL.64 R156, [R1+0x80] ;  /* 0x00008000019c7983 */ /* 0x000f280000100a00 */
        /* <DEDUP_REMOVED lines=15> */
[----:B------:R-:W4:Y:S01]  /*b8a80*/  LDL.64 R230, [R1+0x118] ;  /* 0x0001180001e67983 */ /* 0x000f220000100a00 */
[C---:B--2---:R-:W-:Y:S08]  /*b8a90*/  HMMA.1688.F32.TF32 R124, R4.reuse, R144, R124 ;  /* 0x00000090047c723c */ /* 0x044ff0000008107c */
[C---:B---3--:R-:W-:Y:S01]  /*b8aa0*/  HMMA.1688.F32.TF32 R120, R4.reuse, R236, R120 ;  /* 0x000000ec0478723c */ /* 0x048fe20000081078 */
[----:B------:R1:W-:Y:S01]  /*b8ab0*/  STL.64 [R1+0xa0d8], R246 ;  /* 0x00a0d8f601007387 */ /* 0x0003e20000100a00 */
[----:B------:R2:W-:Y:S06]  /*b8ac0*/  STL.64 [R1+0xa0d0], R244 ;  /* 0x00a0d0f401007387 */ /* 0x0005ec0000100a00 */
[C---:B------:R-:W-:Y:S01]  /*b8ad0*/  HMMA.1688.F32.TF32 R128, R4.reuse, R12, R128 ;  /* 0x0000000c0480723c */ /* 0x040fe20000081080 */
[----:B-1----:R-:W3:Y:S04]  /*b8ae0*/  LDL R246, [R1+0x58] ;  /* 0x0000580001f67983 */ /* 0x002ee80000100800 */
[----:B--2---:R-:W2:Y:S04]  /*b8af0*/  LDL R244, [R1+0x50] ;  /* 0x0000500001f47983 */ /* 0x004ea80000100800 */
[----:B------:R-:W2:Y:S04]  /*b8b00*/  LDL R245, [R1+0x54] ;  /* 0x0000540001f57983 */ /* 0x000ea80000100800 */
[----:B------:R-:W3:Y:S01]  /*b8b10*/  LDL R247, [R1+0x5c] ;  /* 0x00005c0001f77983 */ /* 0x000ee20000100800 */
[----:B------:R-:W-:Y:S02]  /*b8b20*/  STL [R1+0x9fcc], R240 ;  /* 0x009fccf001007387 */ /* 0x000fe40000100800 */
[----:B------:R-:W-:Y:S02]  /*b8b30*/  STL [R1+0x9fc8], R241 ;  /* 0x009fc8f101007387 */ /* 0x000fe40000100800 */
[----:B------:R-:W-:Y:S01]  /*b8b40*/  STL [R1+0x9fd4], R248 ;  /* 0x009fd4f801007387 */ /* 0x000fe20000100800 */
[----:B------:R-:W-:Y:S01]  /*b8b50*/  STL [R1+0x9fd0], R249 ;  /* 0x009fd0f901007387 */ /* 0x000fe20000100800 */
[----:B------:R-:W2:Y:S02]  /*b8b60*/  LDL.LU.64 R14, [R1+0xa330] ;  /* 0x00a33000010e7983 */ /* 0x000ea40000300a00 */
[----:B------:R-:W2:Y:S02]  /*b8b70*/  LDL.LU.64 R12, [R1+0xa328] ;  /* 0x00a32800010c7983 */ /* 0x000ea40000300a00 */
[----:B------:R-:W2:Y:S01]  /*b8b80*/  LDL.LU.64 R146, [R1+0xa320] ;  /* 0x00a3200001927983 */ /* 0x000ea20000300a00 */
[----:B------:R-:W2:Y:S01]  /*b8b90*/  LDL.LU.64 R144, [R1+0xa318] ;  /* 0x00a3180001907983 */ /* 0x000ea20000300a00 */
[----:B------:R-:W-:Y:S02]  /*b8ba0*/  STL.64 [R1+0xa310], R126 ;  /* 0x00a3107e01007387 */ /* 0x000fe40000100a00 */
[----:B------:R1:W-:Y:S02]  /*b8bb0*/  STL.64 [R1+0xa308], R124 ;  /* 0x00a3087c01007387 */ /* 0x0003e40000100a00 */
[----:B-1----:R-:W2:Y:S04]  /*b8bc0*/  LDL R124, [R1+0x30] ;  /* 0x00003000017c7983 */ /* 0x002ea80000100800 */
[----:B------:R-:W2:Y:S01]  /*b8bd0*/  LDL R125, [R1+0x34] ;  /* 0x00003400017d7983 */ /* 0x000ea20000100800 */
[----:B------:R-:W-:Y:S02]  /*b8be0*/  STL.64 [R1+0xa300], R122 ;  /* 0x00a3007a01007387 */ /* 0x000fe40000100a00 */
[----:B------:R-:W-:Y:S02]  /*b8bf0*/  STL.64 [R1+0xa2f8], R120 ;  /* 0x00a2f87801007387 */ /* 0x000fe40000100a00 */
[----:B------:R1:W-:Y:S01]  /*b8c00*/  STL [R1+0x9fdc], R236 ;  /* 0x009fdcec01007387 */ /* 0x0003e20000100800 */
[----:B------:R4:W-:Y:S01]  /*b8c10*/  STL [R1+0x9fd8], R237 ;  /* 0x009fd8ed01007387 */ /* 0x0009e20000100800 */
[----:B------:R-:W3:Y:S02]  /*b8c20*/  LDL R126, [R1+0x8] ;  /* 0x00000800017e7983 */ /* 0x000ee40000100800 */
[----:B------:R-:W3:Y:S01]  /*b8c30*/  LDL R127, [R1+0xc] ;  /* 0x00000c00017f7983 */ /* 0x000ee20000100800 */
[----:B------:R-:W-:Y:S01]  /*b8c40*/  HMMA.1688.F32.TF32 R112, R4, R8, R112 ;  /* 0x000000080470723c */ /* 0x000fe20000081070 */
[----:B-1----:R-:W-:-:S02]  /*b8c50*/  IMAD.MOV.U32 R236, RZ, RZ, R8 ;  /* 0x000000ffffec7224 */ /* 0x002fc400078e0008 */
[----:B----4-:R-:W-:Y:S01]  /*b8c60*/  IMAD.MOV.U32 R237, RZ, RZ, R9 ;  /* 0x000000ffffed7224 */ /* 0x010fe200078e0009 */
[----:B------:R-:W-:Y:S04]  /*b8c70*/  LDS R8, [R2+0x1c000] ;  /* 0x01c0000002087984 */ /* 0x000fe80000000800 */
[----:B------:R-:W1:Y:S01]  /*b8c80*/  LDS R9, [R0+0x1c000] ;  /* 0x01c0000000097984 */ /* 0x000e620000000800 */
[----:B------:R-:W-:Y:S03]  /*b8c90*/  HMMA.1688.F32.TF32 R132, R4, R248, R132 ;  /* 0x000000f80484723c */ /* 0x000fe60000081084 */
[----:B------:R-:W4:Y:S04]  /*b8ca0*/  LDL R122, [R1+0x18] ;  /* 0x00001800017a7983 */ /* 0x000f280000100800 */
[----:B------:R-:W4:Y:S01]  /*b8cb0*/  LDL R123, [R1+0x1c] ;  /* 0x00001c00017b7983 */ /* 0x000f220000100800 */
[----:B------:R-:W-:Y:S02]  /*b8cc0*/  STL [R1+0x9fe4], R237 ;  /* 0x009fe4ed01007387 */ /* 0x000fe40000100800 */
[----:B------:R-:W-:Y:S01]  /*b8cd0*/  IMAD.MOV.U32 R249, RZ, RZ, R221 ;  /* 0x000000fffff97224 */ /* 0x000fe200078e00dd */
[----:B------:R-:W-:Y:S01]  /*b8ce0*/  MOV R248, R220 ;  /* 0x000000dc00f87202 */ /* 0x000fe20000000f00 */
[----:B------:R-:W-:Y:S03]  /*b8cf0*/  STL [R1+0x9fe0], R236 ;  /* 0x009fe0ec01007387 */ /* 0x000fe60000100800 */
[----:B------:R-:W-:Y:S01]  /*b8d00*/  STL [R1+0x9fec], R249 ;  /* 0x009fecf901007387 */ /* 0x000fe20000100800 */
[----:B------:R-:W-:Y:S01]  /*b8d10*/  STL [R1+0x9fe8], R248 ;  /* 0x009fe8f801007387 */ /* 0x000fe20000100800 */
[----:B------:R-:W-:Y:S02]  /*b8d20*/  STL [R1+0x9ff4], R232 ;  /* 0x009ff4e801007387 */ /* 0x000fe40000100800 */
[----:B------:R-:W-:Y:S02]  /*b8d30*/  STL [R1+0x9ff0], R233 ;  /* 0x009ff0e901007387 */ /* 0x000fe40000100800 */
[----:B------:R-:W-:Y:S01]  /*b8d40*/  STL [R1+0x9ffc], R224 ;  /* 0x009ffce001007387 */ /* 0x000fe20000100800 */
[----:B------:R-:W-:Y:S01]  /*b8d50*/  STL [R1+0x9ff8], R225 ;  /* 0x009ff8e101007387 */ /* 0x000fe20000100800 */
[----:B------:R-:W-:Y:S02]  /*b8d60*/  STL [R1+0xa004], R216 ;  /* 0x00a004d801007387 */ /* 0x000fe40000100800 */
[----:B------:R-:W-:Y:S02]  /*b8d70*/  STL [R1+0xa000], R217 ;  /* 0x00a000d901007387 */ /* 0x000fe40000100800 */
[----:B------:R-:W-:Y:S01]  /*b8d80*/  STL [R1+0xa00c], R208 ;  /* 0x00a00cd001007387 */ /* 0x000fe20000100800 */
[----:B------:R-:W-:Y:S01]  /*b8d90*/  STL [R1+0xa008], R209 ;  /* 0x00a008d101007387 */ /* 0x000fe20000100800 */
[----:B-1----:R-:W-:Y:S03]  /*b8da0*/  HMMA.1688.F32.TF32 R132, R8, R250, R132 ;  /* 0x000000fa0884723c */ /* 0x002fe60000081084 */
[----:B------:R-:W-:Y:S01]  /*b8db0*/  STL [R1+0xa014], R200 ;  /* 0x00a014c801007387 */ /* 0x000fe20000100800 */
[----:B------:R-:W-:Y:S02]  /*b8dc0*/  STL [R1+0xa010], R201 ;  /* 0x00a010c901007387 */ /* 0x000fe40000100800 */
[----:B------:R-:W-:Y:S02]  /*b8dd0*/  STL [R1+0xa01c], R192 ;  /* 0x00a01cc001007387 */ /* 0x000fe40000100800 */
[----:B------:R-:W-:Y:S11]  /*b8de0*/  STL [R1+0xa018], R193 ;  /* 0x00a018c101007387 */ /* 0x000ff60000100800 */
[----:B------:R-:W-:Y:S04]  /*b8df0*/  @!UPT UIADD3 URZ, URZ, URZ, URZ ;  /* 0x0000003f3f3ff290 */ /* 0x000fe8000fffe03f */
[----:B------:R1:W-:Y:S01]  /*b8e00*/  STL.64 [R1+0xa2f0], R134 ;  /* 0x00a2f08601007387 */ /* 0x0003e20000100a00 */
[----:B------:R-:W-:Y:S03]  /*b8e10*/  STL.64 [R1+0xa2e8], R132 ;  /* 0x00a2e88401007387 */ /* 0x000fe60000100a00 */
[----:B-1----:R-:W4:Y:S01]  /*b8e20*/  LDL.64 R134, [R1+0x48] ;  /* 0x0000480001867983 */ /* 0x002f220000100a00 */
[----:B--2---:R-:W-:Y:S08]  /*b8e30*/  HMMA.1688.F32.TF32 R116, R4, R124, R116 ;  /* 0x0000007c0474723c */ /* 0x004ff00000081074 */
[C---:B---3--:R-:W-:Y:S01]  /*b8e40*/  HMMA.1688.F32.TF32 R128, R8.reuse, R126, R128 ;  /* 0x0000007e0880723c */ /* 0x048fe20000081080 */
[----:B------:R-:W4:Y:S01]  /*b8e50*/  LDL.LU.64 R126, [R1+0xa310] ;  /* 0x00a31000017e7983 */ /* 0x000f220000300a00 */
[----:B------:R-:W4:Y:S06]  /*b8e60*/  LDL.LU.64 R124, [R1+0xa308] ;  /* 0x00a30800017c7983 */ /* 0x000f2c0000300a00 */
[----:B----4-:R-:W-:Y:S01]  /*b8e70*/  HMMA.1688.F32.TF32 R124, R8, R122, R124 ;  /* 0x0000007a087c723c */ /* 0x010fe2000008107c */
[----:B------:R-:W2:Y:S01]  /*b8e80*/  LDL.LU.64 R122, [R1+0xa300] ;  /* 0x00a30000017a7983 */ /* 0x000ea20000300a00 */
[----:B------:R-:W2:Y:S02]  /*b8e90*/  LDL.LU.64 R120, [R1+0xa2f8] ;  /* 0x00a2f80001787983 */ /* 0x000ea40000300a00 */
[----:B------:R1:W-:Y:S02]  /*b8ea0*/  STL [R1+0x9fc4], R238 ;  /* 0x009fc4ee01007387 */ /* 0x0003e40000100800 */
[----:B------:R3:W-:Y:S02]  /*b8eb0*/  STL [R1+0x9fc0], R239 ;  /* 0x009fc0ef01007387 */ /* 0x0007e40000100800 */
[----:B------:R-:W-:Y:S08]  /*b8ec0*/  HMMA.1688.F32.TF32 R136, R4, R240, R136 ;  /* 0x000000f00488723c */ /* 0x000ff00000081088 */
[----:B--2---:R-:W-:Y:S01]  /*b8ed0*/  HMMA.1688.F32.TF32 R120, R8, R238, R120 ;  /* 0x000000ee0878723c */ /* 0x004fe20000081078 */
[----:B-1----:R-:W2:Y:S04]  /*b8ee0*/  LDL R238, [R1+0x38] ;  /* 0x0000380001ee7983 */ /* 0x002ea80000100800 */
[----:B---3--:R-:W2:Y:S01]  /*b8ef0*/  LDL R239, [R1+0x3c] ;  /* 0x00003c0001ef7983 */ /* 0x008ea20000100800 */
[----:B------:R-:W-:-:S02]  /*b8f00*/  IMAD.MOV.U32 R249, RZ, RZ, R158 ;  /* 0x000000fffff97224 */ /* 0x000fc400078e009e */
[----:B------:R-:W-:Y:S02]  /*b8f10*/  IMAD.MOV.U32 R248, RZ, RZ, R159 ;  /* 0x000000fffff87224 */ /* 0x000fe400078e009f */
[----:B------:R-:W-:Y:S02]  /*b8f20*/  IMAD.MOV.U32 R237, RZ, RZ, R190 ;  /* 0x000000ffffed7224 */ /* 0x000fe400078e00be */
[----:B------:R-:W-:Y:S01]  /*b8f30*/  IMAD.MOV.U32 R236, RZ, RZ, R191 ;  /* 0x000000ffffec7224 */ /* 0x000fe200078e00bf */
[----:B------:R-:W-:Y:S01]  /*b8f40*/  STL.64 [R1+0xa028], R250 ;  /* 0x00a028fa01007387 */ /* 0x000fe20000100a00 */
[----:B------:R-:W-:Y:S01]  /*b8f50*/  MOV R240, R222 ;  /* 0x000000de00f07202 */ /* 0x000fe20000000f00 */
[----:B------:R-:W-:Y:S02]  /*b8f60*/  IMAD.MOV.U32 R241, RZ, RZ, R223 ;  /* 0x000000fffff17224 */ /* 0x000fe400078e00df */
[----:B------:R-:W-:Y:S01]  /*b8f70*/  STL.64 [R1+0xa020], R248 ;  /* 0x00a020f801007387 */ /* 0x000fe20000100a00 */
[----:B------:R-:W-:Y:S08]  /*b8f80*/  HMMA.1688.F32.TF32 R136, R8, R242, R136 ;  /* 0x000000f20888723c */ /* 0x000ff00000081088 */
[C---:B------:R-:W-:Y:S08]  /*b8f90*/  HMMA.1688.F32.TF32 R92, R4.reuse, R164, R92 ;  /* 0x000000a4045c723c */ /* 0x040ff0000008105c */
[C---:B------:R-:W-:Y:S08]  /*b8fa0*/  HMMA.1688.F32.TF32 R88, R4.reuse, R172, R88 ;  /* 0x000000ac0458723c */ /* 0x040ff00000081058 */
[C---:B------:R-:W-:Y:S08]  /*b8fb0*/  HMMA.1688.F32.TF32 R84, R4.reuse, R180, R84 ;  /* 0x000000b40454723c */ /* 0x040ff00000081054 */
[C---:B------:R-:W-:Y:S08]  /*b8fc0*/  HMMA.1688.F32.TF32 R80, R4.reuse, R188, R80 ;  /* 0x000000bc0450723c */ /* 0x040ff00000081050 */
[C---:B------:R-:W-:Y:S08]  /*b8fd0*/  HMMA.1688.F32.TF32 R76, R4.reuse, R196, R76 ;  /* 0x000000c4044c723c */ /* 0x040ff0000008104c */
[C---:B------:R-:W-:Y:S08]  /*b8fe0*/  HMMA.1688.F32.TF32 R72, R4.reuse, R204, R72 ;  /* 0x000000cc0448723c */ /* 0x040ff00000081048 */
[----:B------:R-:W-:Y:S08]  /*b8ff0*/  HMMA.1688.F32.TF32 R68, R4, R212, R68 ;  /* 0x000000d40444723c */ /* 0x000ff00000081044 */
[----:B--2---:R-:W-:Y:S07]  /*b9000*/  HMMA.1688.F32.TF32 R116, R8, R238, R116 ;  /* 0x000000ee0874723c */ /* 0x004fee0000081074 */
[----:B------:R-:W-:Y:S01]  /*b9010*/  IMAD.MOV.U32 R238, RZ, RZ, R134 ;  /* 0x000000ffffee7224 */ /* 0x000fe200078e0086 */
[----:B------:R-:W-:-:S05]  /*b9020*/  MOV R239, R135 ;  /* 0x0000008700ef7202 */ /* 0x000fca0000000f00 */
[----:B------:R-:W-:Y:S01]  /*b9030*/  STL.64 [R1+0xa038], R238 ;  /* 0x00a038ee01007387 */ /* 0x000fe20000100a00 */
[----:B------:R-:W-:Y:S02]  /*b9040*/  STL.64 [R1+0xa030], R236 ;  /* 0x00a030ec01007387 */ /* 0x000fe40000100a00 */
[----:B------:R1:W-:Y:S02]  /*b9050*/  STL.64 [R1+0xa048], R242 ;  /* 0x00a048f201007387 */ /* 0x0003e40000100a00 */
[----:B------:R2:W-:Y:S01]  /*b9060*/  STL.64 [R1+0xa040], R240 ;  /* 0x00a040f001007387 */ /* 0x0005e20000100a00 */
        /* <DEDUP_REMOVED lines=8> */
[C---:B------:R-:W-:Y:S01]  /*b90f0*/  HMMA.1688.F32.TF32 R92, R8.reuse, R166, R92 ;  /* 0x000000a6085c723c */ /* 0x040fe2000008105c */
[----:B-1----:R-:W3:Y:S04]  /*b9100*/  LDL.64 R242, [R1+0x378] ;  /* 0x0003780001f27983 */ /* 0x002ee80000100a00 */
[----:B--2---:R-:W2:Y:S01]  /*b9110*/  LDL.64 R240, [R1+0x370] ;  /* 0x0003700001f07983 */ /* 0x004ea20000100a00 */
[----:B------:R-:W-:Y:S01]  /*b9120*/  MOV R232, R166 ;  /* 0x000000a600e87202 */ /* 0x000fe20000000f00 */
[----:B------:R-:W-:Y:S01]  /*b9130*/  IMAD.MOV.U32 R233, RZ, RZ, R167 ;  /* 0x000000ffffe97224 */ /* 0x000fe200078e00a7 */
[----:B------:R-:W-:Y:S01]  /*b9140*/  HMMA.1688.F32.TF32 R88, R8, R174, R88 ;  /* 0x000000ae0858723c */ /* 0x000fe20000081058 */
[----:B------:R-:W-:Y:S01]  /*b9150*/  IMAD.MOV.U32 R224, RZ, RZ, R174 ;  /* 0x000000ffffe07224 */ /* 0x000fe200078e00ae */
[----:B------:R-:W-:-:S06]  /*b9160*/  MOV R225, R175 ;  /* 0x000000af00e17202 */ /* 0x000fcc0000000f00 */
[C---:B------:R-:W-:Y:S08]  /*b9170*/  HMMA.1688.F32.TF32 R84, R8.reuse, R182, R84 ;  /* 0x000000b60854723c */ /* 0x040ff00000081054 */
[C---:B------:R-:W-:Y:S08]  /*b9180*/  HMMA.1688.F32.TF32 R80, R8.reuse, R190, R80 ;  /* 0x000000be0850723c */ /* 0x040ff00000081050 */
[----:B------:R-:W-:Y:S01]  /*b9190*/  HMMA.1688.F32.TF32 R76, R8, R198, R76 ;  /* 0x000000c6084c723c */ /* 0x000fe2000008104c */
[----:B------:R-:W-:Y:S01]  /*b91a0*/  MOV R216, R198 ;  /* 0x000000c600d87202 */ /* 0x000fe20000000f00 */
[----:B------:R-:W-:-:S06]  /*b91b0*/  IMAD.MOV.U32 R217, RZ, RZ, R199 ;  /* 0x000000ffffd97224 */ /* 0x000fcc00078e00c7 */
[----:B------:R-:W-:Y:S01]  /*b91c0*/  HMMA.1688.F32.TF32 R72, R8, R206, R72 ;  /* 0x000000ce0848723c */ /* 0x000fe20000081048 */
[----:B------:R-:W-:Y:S01]  /*b91d0*/  IMAD.MOV.U32 R208, RZ, RZ, R206 ;  /* 0x000000ffffd07224 */ /* 0x000fe200078e00ce */
[----:B------:R-:W-:-:S06]  /*b91e0*/  MOV R209, R207 ;  /* 0x000000cf00d17202 */ /* 0x000fcc0000000f00 */
[----:B------:R-:W-:Y:S01]  /*b91f0*/  HMMA.1688.F32.TF32 R68, R8, R214, R68 ;  /* 0x000000d60844723c */ /* 0x000fe20000081044 */
[----:B------:R-:W-:Y:S02]  /*b9200*/  IMAD.MOV.U32 R200, RZ, RZ, R214 ;  /* 0x000000ffffc87224 */ /* 0x000fe400078e00d6 */
[----:B------:R-:W-:-:S05]  /*b9210*/  IMAD.MOV.U32 R201, RZ, RZ, R215 ;  /* 0x000000ffffc97224 */ /* 0x000fca00078e00d7 */
[C---:B------:R-:W-:Y:S08]  /*b9220*/  HMMA.1688.F32.TF32 R64, R8.reuse, R222, R64 ;  /* 0x000000de0840723c */ /* 0x040ff00000081040 */
[----:B------:R-:W-:Y:S01]  /*b9230*/  HMMA.1688.F32.TF32 R60, R8, R230, R60 ;  /* 0x000000e6083c723c */ /* 0x000fe2000008103c */
[----:B------:R-:W-:Y:S01]  /*b9240*/  IMAD.MOV.U32 R192, RZ, RZ, R230 ;  /* 0x000000ffffc07224 */ /* 0x000fe200078e00e6 */
[----:B------:R-:W-:Y:S01]  /*b9250*/  MOV R193, R231 ;  /* 0x000000e700c17202 */ /* 0x000fe20000000f00 */
        /* <DEDUP_REMOVED lines=18> */
[----:B---3--:R-:W-:Y:S01]  /*b9380*/  STL.64 [R1+0xa2d0], R242 ;  /* 0x00a2d0f201007387 */ /* 0x008fe20000100a00 */
[----:B--2---:R-:W-:Y:S02]  /*b9390*/  STL.64 [R1+0xa2c8], R240 ;  /* 0x00a2c8f001007387 */ /* 0x004fe40000100a00 */
[----:B------:R-:W2:Y:S02]  /*b93a0*/  LDL.64 R238, [R1+0x388] ;  /* 0x0003880001ee7983 */ /* 0x000ea40000100a00 */
[----:B------:R-:W3:Y:S01]  /*b93b0*/  LDL.64 R236, [R1+0x380] ;  /* 0x0003800001ec7983 */ /* 0x000ee20000100a00 */
[C---:B------:R-:W-:Y:S08]  /*b93c0*/  HMMA.1688.F32.TF32 R108, R4.reuse, R244, R108 ;  /* 0x000000f4046c723c */ /* 0x040ff0000008106c */
[C---:B------:R-:W-:Y:S08]  /*b93d0*/  HMMA.1688.F32.TF32 R104, R4.reuse, R140, R104 ;  /* 0x0000008c0468723c */ /* 0x040ff00000081068 */
[C---:B------:R-:W-:Y:S08]  /*b93e0*/  HMMA.1688.F32.TF32 R100, R4.reuse, R148, R100 ;  /* 0x000000940464723c */ /* 0x040ff00000081064 */
[----:B------:R-:W-:Y:S08]  /*b93f0*/  HMMA.1688.F32.TF32 R96, R4, R156, R96 ;  /* 0x0000009c0460723c */ /* 0x000ff00000081060 */
        /* <DEDUP_REMOVED lines=8> */
[----:B------:R-:W-:Y:S01]  /*b9480*/  HMMA.1688.F32.TF32 R36, R8, R194, R36 ;  /* 0x000000c20824723c */ /* 0x000fe20000081024 */
[----:B--2---:R-:W-:Y:S01]  /*b9490*/  STL.64 [R1+0xa2e0], R238 ;  /* 0x00a2e0ee01007387 */ /* 0x004fe20000100a00 */
[----:B---3--:R-:W-:Y:S02]  /*b94a0*/  STL.64 [R1+0xa2d8], R236 ;  /* 0x00a2d8ec01007387 */ /* 0x008fe40000100a00 */
[----:B------:R-:W2:Y:S02]  /*b94b0*/  LDL.64 R248, [R1+0x390] ;  /* 0x0003900001f87983 */ /* 0x000ea40000100a00 */
[----:B------:R-:W3:Y:S01]  /*b94c0*/  LDL.64 R250, [R1+0x398] ;  /* 0x0003980001fa7983 */ /* 0x000ee20000100a00 */
[----:B------:R-:W2:Y:S04]  /*b94d0*/  LDL.64 R244, [R1+0x3a0] ;  /* 0x0003a00001f47983 */ /* 0x000ea80000100a00 */
[----:B------:R-:W2:Y:S04]  /*b94e0*/  LDL.64 R246, [R1+0x3a8] ;  /* 0x0003a80001f67983 */ /* 0x000ea80000100a00 */
[----:B------:R-:W2:Y:S04]  /*b94f0*/  LDL.64 R140, [R1+0x3b0] ;  /* 0x0003b000018c7983 */ /* 0x000ea80000100a00 */
[----:B------:R-:W2:Y:S04]  /*b9500*/  LDL.64 R142, [R1+0x3b8] ;  /* 0x0003b800018e7983 */ /* 0x000ea80000100a00 */
[----:B------:R-:W2:Y:S04]  /*b9510*/  LDL.64 R148, [R1+0x3c0] ;  /* 0x0003c00001947983 */ /* 0x000ea80000100a00 */
[----:B------:R-:W2:Y:S04]  /*b9520*/  LDL.64 R150, [R1+0x3c8] ;  /* 0x0003c80001967983 */ /* 0x000ea80000100a00 */
[----:B------:R-:W2:Y:S04]  /*b9530*/  LDL.64 R156, [R1+0x3d0] ;  /* 0x0003d000019c7983 */ /* 0x000ea80000100a00 */
[----:B------:R-:W2:Y:S01]  /*b9540*/  LDL.64 R158, [R1+0x3d8] ;  /* 0x0003d800019e7983 */ /* 0x000ea20000100a00 */
[----:B------:R-:W-:Y:S02]  /*b9550*/  STL [R1+0x9f50], R234 ;  /* 0x009f50ea01007387 */ /* 0x000fe40000100800 */
[----:B------:R-:W-:Y:S02]  /*b9560*/  STL [R1+0x9f4c], R235 ;  /* 0x009f4ceb01007387 */ /* 0x000fe40000100800 */
[----:B------:R-:W-:Y:S01]  /*b9570*/  STL [R1+0x9f44], R226 ;  /* 0x009f44e201007387 */ /* 0x000fe20000100800 */
[----:B------:R1:W-:Y:S01]  /*b9580*/  STL [R1+0x9f40], R227 ;  /* 0x009f40e301007387 */ /* 0x0003e20000100800 */
[----:B------:R4:W-:Y:S03]  /*b9590*/  STL.64 [R1+0xa238], R224 ;  /* 0x00a238e001007387 */ /* 0x0009e60000100a00 */
[----:B-1----:R-:W2:Y:S04]  /*b95a0*/  LDL.64 R226, [R1+0x2b8] ;  /* 0x0002b80001e27983 */ /* 0x002ea80000100a00 */
[----:B----4-:R-:W4:Y:S01]  /*b95b0*/  LDL.64 R224, [R1+0x2b0] ;  /* 0x0002b00001e07983 */ /* 0x010f220000100a00 */
[----:B------:R-:W-:Y:S02]  /*b95c0*/  STL [R1+0x9f3c], R218 ;  /* 0x009f3cda01007387 */ /* 0x000fe40000100800 */
[----:B------:R1:W-:Y:S02]  /*b95d0*/  STL [R1+0x9f38], R219 ;  /* 0x009f38db01007387 */ /* 0x0003e40000100800 */
[----:B------:R1:W-:Y:S02]  /*b95e0*/  STL.64 [R1+0xa240], R216 ;  /* 0x00a240d801007387 */ /* 0x0003e40000100a00 */
[----:B-1----:R-:W2:Y:S04]  /*b95f0*/  LDL.64 R218, [R1+0x2a8] ;  /* 0x0002a80001da7983 */ /* 0x002ea80000100a00 */
[----:B------:R-:W2:Y:S01]  /*b9600*/  LDL.64 R216, [R1+0x2a0] ;  /* 0x0002a00001d87983 */ /* 0x000ea20000100a00 */
        /* <DEDUP_REMOVED lines=16> */
[----:B------:R-:W-:Y:S02]  /*b9710*/  STL [R1+0x9f18], R187 ;  /* 0x009f18bb01007387 */ /* 0x000fe40000100800 */
[----:B------:R1:W-:Y:S01]  /*b9720*/  STL.64 [R1+0xa260], R184 ;  /* 0x00a260b801007387 */ /* 0x0003e20000100a00 */
[----:B------:R-:W2:Y:S04]  /*b9730*/  LDL R132, [R1+0x1e0] ;  /* 0x0001e00001847983 */ /* 0x000ea80000100800 */
[----:B------:R-:W2:Y:S01]  /*b9740*/  LDL R133, [R1+0x1e4] ;  /* 0x0001e40001857983 */ /* 0x000ea20000100800 */
[C---:B------:R-:W-:Y:S08]  /*b9750*/  HMMA.1688.F32.TF32 R32, R4.reuse, R184, R32 ;  /* 0x000000b80420723c */ /* 0x040ff00000081020 */
[C---:B------:R-:W-:Y:S08]  /*b9760*/  HMMA.1688.F32.TF32 R28, R4.reuse, R176, R28 ;  /* 0x000000b0041c723c */ /* 0x040ff0000008101c */
[C---:B------:R-:W-:Y:S08]  /*b9770*/  HMMA.1688.F32.TF32 R24, R4.reuse, R168, R24 ;  /* 0x000000a80418723c */ /* 0x040ff00000081018 */
[C---:B------:R-:W-:Y:S08]  /*b9780*/  HMMA.1688.F32.TF32 R20, R4.reuse, R160, R20 ;  /* 0x000000a00414723c */ /* 0x040ff00000081014 */
[C---:B------:R-:W-:Y:S08]  /*b9790*/  HMMA.1688.F32.TF32 R16, R4.reuse, R152, R16 ;  /* 0x000000980410723c */ /* 0x040ff00000081010 */
[----:B------:R-:W-:Y:S01]  /*b97a0*/  HMMA.1688.F32.TF32 R12, R4, R144, R12 ;  /* 0x00000090040c723c */ /* 0x000fe2000008100c */
[----:B------:R-:W-:Y:S04]  /*b97b0*/  LDS R4, [R2+0x20000] ;  /* 0x0200000002047984 */ /* 0x000fe80000000800 */
[----:B------:R-:W-:Y:S04]  /*b97c0*/  LDS R6, [R2+0x22000] ;  /* 0x0220000002067984 */ /* 0x000fe80000000800 */
[----:B------:R-:W-:Y:S04]  /*b97d0*/  LDS R5, [R0+0x20000] ;  /* 0x0200000000057984 */ /* 0x000fe80000000800 */
[----:B------:R-:W2:Y:S04]  /*b97e0*/  LDS R7, [R0+0x22000] ;  /* 0x0220000000077984 */ /* 0x000ea80000000800 */
[----:B-1----:R-:W3:Y:S04]  /*b97f0*/  LDL R184, [R1+0x260] ;  /* 0x0002600001b87983 */ /* 0x002ee80000100800 */
[----:B------:R-:W3:Y:S01]  /*b9800*/  LDL R185, [R1+0x264] ;  /* 0x0002640001b97983 */ /* 0x000ee20000100800 */
[C---:B------:R-:W-:Y:S08]  /*b9810*/  HMMA.1688.F32.TF32 R112, R8.reuse, R134, R112 ;  /* 0x000000860870723c */ /* 0x040ff00000081070 */
[C---:B------:R-:W-:Y:S01]  /*b9820*/  HMMA.1688.F32.TF32 R32, R8.reuse, R186, R32 ;  /* 0x000000ba0820723c */ /* 0x040fe20000081020 */
[----:B------:R-:W3:Y:S04]  /*b9830*/  LDL R186, [R1+0x268] ;  /* 0x0002680001ba7983 */ /* 0x000ee80000100800 */
[----:B------:R-:W3:Y:S01]  /*b9840*/  LDL R187, [R1+0x26c] ;  /* 0x00026c0001bb7983 */ /* 0x000ee20000100800 */
[----:B------:R1:W-:Y:S02]  /*b9850*/  STL [R1+0x9f14], R178 ;  /* 0x009f14b201007387 */ /* 0x0003e40000100800 */
[----:B------:R1:W-:Y:S01]  /*b9860*/  STL [R1+0x9f10], R179 ;  /* 0x009f10b301007387 */ /* 0x0003e20000100800 */
[C---:B------:R-:W-:Y:S01]  /*b9870*/  HMMA.1688.F32.TF32 R28, R8.reuse, R178, R28 ;  /* 0x000000b2081c723c */ /* 0x040fe2000008101c */
[----:B------:R1:W-:Y:S01]  /*b9880*/  STL.64 [R1+0xa268], R176 ;  /* 0x00a268b001007387 */ /* 0x0003e20000100a00 */
[----:B------:R-:W3:Y:S02]  /*b9890*/  LDL R236, [R1+0x200] ;  /* 0x0002000001ec7983 */ /* 0x000ee40000100800 */
[----:B------:R-:W3:Y:S02]  /*b98a0*/  LDL R237, [R1+0x204] ;  /* 0x0002040001ed7983 */ /* 0x000ee40000100800 */
[----:B------:R-:W3:Y:S01]  /*b98b0*/  LDL R240, [R1+0x210] ;  /* 0x0002100001f07983 */ /* 0x000ee20000100800 */
[----:B------:R-:W3:Y:S04]  /*b98c0*/  LDL R241, [R1+0x214] ;  /* 0x0002140001f17983 */ /* 0x000ee80000100800 */
[----:B-1----:R-:W3:Y:S04]  /*b98d0*/  LDL R178, [R1+0x258] ;  /* 0x0002580001b27983 */ /* 0x002ee80000100800 */
[----:B------:R-:W3:Y:S04]  /*b98e0*/  LDL R179, [R1+0x25c] ;  /* 0x00025c0001b37983 */ /* 0x000ee80000100800 */
[----:B------:R-:W3:Y:S04]  /*b98f0*/  LDL R176, [R1+0x250] ;  /* 0x0002500001b07983 */ /* 0x000ee80000100800 */
[----:B------:R-:W3:Y:S01]  /*b9900*/  LDL R177, [R1+0x254] ;  /* 0x0002540001b17983 */ /* 0x000ee20000100800 */
[----:B------:R-:W-:Y:S02]  /*b9910*/  STL [R1+0x9eec], R170 ;  /* 0x009eecaa01007387 */ /* 0x000fe40000100800 */
[----:B------:R-:W-:Y:S02]  /*b9920*/  STL [R1+0x9ee8], R171 ;  /* 0x009ee8ab01007387 */ /* 0x000fe40000100800 */
[----:B------:R-:W-:Y:S01]  /*b9930*/  STL [R1+0x9ee4], R162 ;  /* 0x009ee4a201007387 */ /* 0x000fe20000100800 */
[----:B------:R-:W-:Y:S01]  /*b9940*/  STL [R1+0x9ee0], R163 ;  /* 0x009ee0a301007387 */ /* 0x000fe20000100800 */
[----:B------:R-:W-:Y:S02]  /*b9950*/  STL [R1+0x9edc], R154 ;  /* 0x009edc9a01007387 */ /* 0x000fe40000100800 */
[----:B------:R1:W-:Y:S01]  /*b9960*/  STL [R1+0x9ed8], R155 ;  /* 0x009ed89b01007387 */ /* 0x0003e20000100800 */
[C---:B------:R-:W-:Y:S08]  /*b9970*/  HMMA.1688.F32.TF32 R56, R8.reuse, R234, R56 ;  /* 0x000000ea0838723c */ /* 0x040ff00000081038 */
[C---:B------:R-:W-:Y:S08]  /*b9980*/  HMMA.1688.F32.TF32 R24, R8.reuse, R170, R24 ;  /* 0x000000aa0818723c */ /* 0x040ff00000081018 */
[C---:B------:R-:W-:Y:S08]  /*b9990*/  HMMA.1688.F32.TF32 R20, R8.reuse, R162, R20 ;  /* 0x000000a20814723c */ /* 0x040ff00000081014 */
[C---:B------:R-:W-:Y:S01]  /*b99a0*/  HMMA.1688.F32.TF32 R16, R8.reuse, R154, R16 ;  /* 0x0000009a0810723c */ /* 0x040fe20000081010 */
[----:B------:R1:W-:Y:S07]  /*b99b0*/  STL.64 [R1+0xa270], R152 ;  /* 0x00a2709801007387 */ /* 0x0003ee0000100a00 */
[----:B------:R-:W-:Y:S01]  /*b99c0*/  HMMA.1688.F32.TF32 R12, R8, R146, R12 ;  /* 0x00000092080c723c */ /* 0x000fe2000008100c */
[----:B------:R-:W3:Y:S02]  /*b99d0*/  LDL.64 R8, [R1+0x1f0] ;  /* 0x0001f00001087983 */ /* 0x000ee40000100a00 */
[----:B------:R-:W-:Y:S01]  /*b99e0*/  LDS R10, [R2+0x26000] ;  /* 0x02600000020a7984 */ /* 0x000fe20000000800 */
[----:B------:R-:W-:Y:S04]  /*b99f0*/  LDS R11, [R0+0x26000] ;  /* 0x02600000000b7984 */ /* 0x000fe80000000800 */
[----:B-1----:R-:W4:Y:S04]  /*b9a00*/  LDL.64 R154, [R1+0x248] ;  /* 0x00024800019a7983 */ /* 0x002f280000100a00 */
[----:B------:R-:W4:Y:S01]  /*b9a10*/  LDL.64 R152, [R1+0x240] ;  /* 0x0002400001987983 */ /* 0x000f220000100a00 */
[----:B------:R-:W-:Y:S02]  /*b9a20*/  STL [R1+0x9ed4], R146 ;  /* 0x009ed49201007387 */ /* 0x000fe40000100800 */
[----:B------:R1:W-:Y:S02]  /*b9a30*/  STL [R1+0x9ed0], R147 ;  /* 0x009ed09301007387 */ /* 0x0003e40000100800 */
[----:B------:R1:W-:Y:S02]  /*b9a40*/  STL.64 [R1+0xa278], R144 ;  /* 0x00a2789001007387 */ /* 0x0003e40000100a00 */
[----:B-1----:R-:W4:Y:S04]  /*b9a50*/  LDL.64 R146, [R1+0x238] ;  /* 0x0002380001927983 */ /* 0x002f280000100a00 */
[----:B------:R-:W4:Y:S01]  /*b9a60*/  LDL.64 R144, [R1+0x230] ;  /* 0x0002300001907983 */ /* 0x000f220000100a00 */
[----:B------:R-:W4:Y:S01]  /*b9a70*/  LDL.LU.64 R134, [R1+0xa2f0] ;  /* 0x00a2f00001867983 */ /* 0x000f220000300a00 */
[----:B--2---:R-:W-:Y:S02]  /*b9a80*/  HMMA.1688.F32.TF32 R136, R4, R132, R136 ;  /* 0x000000840488723c */ /* 0x004fe40000081088 */
[----:B------:R-:W4:Y:S01]  /*b9a90*/  LDL.LU.64 R132, [R1+0xa2e8] ;  /* 0x00a2e80001847983 */ /* 0x000f220000300a00 */
[----:B---3--:R-:W-:-:S02]  /*b9aa0*/  IMAD.MOV.U32 R162, RZ, RZ, R8 ;  /* 0x000000ffffa27224 */ /* 0x008fc400078e0008 */
[----:B------:R-:W-:-:S03]  /*b9ab0*/  IMAD.MOV.U32 R163, RZ, RZ, R9 ;  /* 0x000000ffffa37224 */ /* 0x000fc600078e0009 */
[C---:B----4-:R-:W-:Y:S08]  /*b9ac0*/  HMMA.1688.F32.TF32 R132, R4.reuse, R8, R132 ;  /* 0x000000080484723c */ /* 0x050ff00000081084 */
[C---:B------:R-:W-:Y:S08]  /*b9ad0*/  HMMA.1688.F32.TF32 R128, R4.reuse, R236, R128 ;  /* 0x000000ec0480723c */ /* 0x040ff00000081080 */
[C---:B------:R-:W-:Y:S01]  /*b9ae0*/  HMMA.1688.F32.TF32 R124, R4.reuse, R240, R124 ;  /* 0x000000f0047c723c */ /* 0x040fe2000008107c */
[----:B------:R-:W-:Y:S04]  /*b9af0*/  LDS R8, [R2+0x24000] ;  /* 0x0240000002087984 */ /* 0x000fe80000000800 */
[----:B------:R-:W1:Y:S04]  /*b9b00*/  LDS R9, [R0+0x24000] ;  /* 0x0240000000097984 */ /* 0x000e680000000800 */
[----:B------:R-:W-:Y:S01]  /*b9b10*/  STL.64 [R1+0xa2c0], R134 ;  /* 0x00a2c08601007387 */ /* 0x000fe20000100a00 */
[----:B------:R-:W-:Y:S02]  /*b9b20*/  STL.64 [R1+0xa2b8], R132 ;  /* 0x00a2b88401007387 */ /* 0x000fe40000100a00 */
[----:B------:R-:W-:Y:S02]  /*b9b30*/  STL [R1+0x9ef4], R162 ;  /* 0x009ef4a201007387 */ /* 0x000fe40000100800 */
[----:B------:R2:W-:Y:S01]  /*b9b40*/  STL [R1+0x9ef0], R163 ;  /* 0x009ef0a301007387 */ /* 0x0005e20000100800 */
[----:B------:R3:W-:Y:S04]  /*b9b50*/  STL.64 [R1+0xa280], R160 ;  /* 0x00a280a001007387 */ /* 0x0007e80000100a00 */
[----:B--2---:R-:W2:Y:S04]  /*b9b60*/  LDL.64 R162, [R1+0x228] ;  /* 0x0002280001a27983 */ /* 0x004ea80000100a00 */
[----:B---3--:R-:W3:Y:S01]  /*b9b70*/  LDL.64 R160, [R1+0x220] ;  /* 0x0002200001a07983 */ /* 0x008ee20000100a00 */
[----:B------:R-:W-:Y:S02]  /*b9b80*/  STL.64 [R1+0xa2b0], R130 ;  /* 0x00a2b08201007387 */ /* 0x000fe40000100a00 */
[----:B------:R-:W-:Y:S02]  /*b9b90*/  STL.64 [R1+0xa2a8], R128 ;  /* 0x00a2a88001007387 */ /* 0x000fe40000100a00 */
[----:B------:R4:W-:Y:S01]  /*b9ba0*/  STL.64 [R1+0xa2a0], R126 ;  /* 0x00a2a07e01007387 */ /* 0x0009e20000100a00 */
[----:B------:R-:W-:Y:S01]  /*b9bb0*/  STL.64 [R1+0xa298], R124 ;  /* 0x00a2987c01007387 */ /* 0x000fe20000100a00 */
[----:B---3--:R-:W-:Y:S11]  /*b9bc0*/  HMMA.1688.F32.TF32 R120, R4, R160, R120 ;  /* 0x000000a00478723c */ /* 0x008ff60000081078 */
[----:B------:R-:W-:Y:S11]  /*b9bd0*/  @!UPT UIADD3 URZ, URZ, URZ, URZ ;  /* 0x0000003f3f3ff290 */ /* 0x000ff6000fffe03f */
[----:B------:R-:W-:Y:S01]  /*b9be0*/  @!UPT UIADD3 URZ, URZ, URZ, URZ ;  /* 0x0000003f3f3ff290 */ /* 0x000fe2000fffe03f */
[----:B------:R3:W-:Y:S01]  /*b9bf0*/  STL.64 [R1+0xa290], R122 ;  /* 0x00a2907a01007387 */ /* 0x0007e20000100a00 */
[----:B------:R1:W-:Y:S02]  /*b9c00*/  STL.64 [R1+0xa288], R120 ;  /* 0x00a2887801007387 */ /* 0x0003e40000100a00 */
[----:B------:R-:W2:Y:S02]  /*b9c10*/  LDL R236, [R1+0x350] ;  /* 0x0003500001ec7983 */ /* 0x000ea40000100800 */
[----:B------:R-:W2:Y:S01]  /*b9c20*/  LDL R237, [R1+0x354] ;  /* 0x0003540001ed7983 */ /* 0x000ea20000100800 */
[----:B------:R-:W2:Y:S04]  /*b9c30*/  LDL R240, [R1+0x360] ;  /* 0x0003600001f07983 */ /* 0x000ea80000100800 */
[----:B------:R-:W2:Y:S04]  /*b9c40*/  LDL R241, [R1+0x364] ;  /* 0x0003640001f17983 */ /* 0x000ea80000100800 */
[----:B------:R-:W1:Y:S04]  /*b9c50*/  LDL R134, [R1+0x1e8] ;  /* 0x0001e80001867983 */ /* 0x000e680000100800 */
[----:B------:R-:W1:Y:S01]  /*b9c60*/  LDL R135, [R1+0x1ec] ;  /* 0x0001ec0001877983 */ /* 0x000e620000100800 */
[----:B------:R-:W-:Y:S01]  /*b9c70*/  MOV R170, R161 ;  /* 0x000000a100aa7202 */ /* 0x000fe20000000f00 */
[----:B------:R-:W-:-:S02]  /*b9c80*/  IMAD.MOV.U32 R234, RZ, RZ, R181 ;  /* 0x000000ffffea7224 */ /* 0x000fc400078e00b5 */
[----:B----4-:R-:W4:Y:S04]  /*b9c90*/  LDL R126, [R1+0x208] ;  /* 0x00020800017e7983 */ /* 0x010f280000100800 */
[----:B---3--:R-:W3:Y:S04]  /*b9ca0*/  LDL R122, [R1+0x218] ;  /* 0x00021800017a7983 */ /* 0x008ee80000100800 */
[----:B------:R-:W3:Y:S04]  /*b9cb0*/  LDL R123, [R1+0x21c] ;  /* 0x00021c00017b7983 */ /* 0x000ee80000100800 */
[----:B------:R-:W4:Y:S04]  /*b9cc0*/  LDL R127, [R1+0x20c] ;  /* 0x00020c00017f7983 */ /* 0x000f280000100800 */
[----:B------:R-:W3:Y:S04]  /*b9cd0*/  LDL R130, [R1+0x1f8] ;  /* 0x0001f80001827983 */ /* 0x000ee80000100800 */
[----:B------:R-:W3:Y:S01]  /*b9ce0*/  LDL R131, [R1+0x1fc] ;  /* 0x0001fc0001837983 */ /* 0x000ee20000100800 */
[----:B------:R1:W-:Y:S02]  /*b9cf0*/  STL [R1+0x9ef8], R170 ;  /* 0x009ef8aa01007387 */ /* 0x0003e40000100800 */
[----:B------:R-:W-:Y:S02]  /*b9d00*/  STL [R1+0x9f5c], R234 ;  /* 0x009f5cea01007387 */ /* 0x000fe40000100800 */
[----:B------:R-:W3:Y:S01]  /*b9d10*/  LDL.LU.64 R238, [R1+0xa2e0] ;  /* 0x00a2e00001ee7983 */ /* 0x000ee20000300a00 */
[C---:B--2---:R-:W-:Y:S01]  /*b9d20*/  HMMA.1688.F32.TF32 R44, R4.reuse, R236, R44 ;  /* 0x000000ec042c723c */ /* 0x044fe2000008102c */
[----:B------:R-:W2:Y:S07]  /*b9d30*/  LDL.LU.64 R236, [R1+0xa2d8] ;  /* 0x00a2d80001ec7983 */ /* 0x000eae0000300a00 */
[----:B------:R-:W-:Y:S01]  /*b9d40*/  HMMA.1688.F32.TF32 R40, R4, R240, R40 ;  /* 0x000000f00428723c */ /* 0x000fe20000081028 */
[----:B------:R-:W2:Y:S02]  /*b9d50*/  LDL.LU.64 R242, [R1+0xa2d0] ;  /* 0x00a2d00001f27983 */ /* 0x000ea40000300a00 */
[----:B------:R-:W2:Y:S05]  /*b9d60*/  LDL.LU.64 R240, [R1+0xa2c8] ;  /* 0x00a2c80001f07983 */ /* 0x000eaa0000300a00 */
[C---:B-1----:R-:W-:Y:S01]  /*b9d70*/  HMMA.1688.F32.TF32 R136, R8.reuse, R134, R136 ;  /* 0x000000860888723c */ /* 0x042fe20000081088 */
[----:B------:R-:W3:Y:S01]  /*b9d80*/  LDL.LU.64 R134, [R1+0xa2c0] ;  /* 0x00a2c00001867983 */ /* 0x000ee20000300a00 */
[----:B------:R-:W3:Y:S06]  /*b9d90*/  LDL.LU.64 R132, [R1+0xa2b8] ;  /* 0x00a2b80001847983 */ /* 0x000eec0000300a00 */
[C---:B---3--:R-:W-:Y:S01]  /*b9da0*/  HMMA.1688.F32.TF32 R132, R8.reuse, R130, R132 ;  /* 0x000000820884723c */ /* 0x048fe20000081084 */
[----:B------:R-:W4:Y:S01]  /*b9db0*/  LDL.LU.64 R130, [R1+0xa2b0] ;  /* 0x00a2b00001827983 */ /* 0x000f220000300a00 */
[----:B------:R-:W4:Y:S06]  /*b9dc0*/  LDL.LU.64 R128, [R1+0xa2a8] ;  /* 0x00a2a80001807983 */ /* 0x000f2c0000300a00 */
[----:B----4-:R-:W-:Y:S01]  /*b9dd0*/  HMMA.1688.F32.TF32 R128, R8, R126, R128 ;  /* 0x0000007e0880723c */ /* 0x010fe20000081080 */
[----:B------:R-:W3:Y:S01]  /*b9de0*/  LDL.LU.64 R126, [R1+0xa2a0] ;  /* 0x00a2a000017e7983 */ /* 0x000ee20000300a00 */
[----:B------:R-:W3:Y:S02]  /*b9df0*/  LDL.LU.64 R124, [R1+0xa298] ;  /* 0x00a29800017c7983 */ /* 0x000ee40000300a00 */
[----:B------:R-:W-:-:S04]  /*b9e00*/  IMAD.MOV.U32 R171, RZ, RZ, R162 ;  /* 0x000000ffffab7224 */ /* 0x000fc800078e00a2 */
[C---:B------:R-:W-:Y:S08]  /*b9e10*/  HMMA.1688.F32.TF32 R116, R4.reuse, R144, R116 ;  /* 0x000000900474723c */ /* 0x040ff00000081074 */
[----:B------:R-:W-:Y:S08]  /*b9e20*/  HMMA.1688.F32.TF32 R112, R4, R152, R112 ;  /* 0x000000980470723c */ /* 0x000ff00000081070 */
[----:B---3--:R-:W-:Y:S01]  /*b9e30*/  HMMA.1688.F32.TF32 R124, R8, R122, R124 ;  /* 0x0000007a087c723c */ /* 0x008fe2000008107c */
[----:B------:R-:W3:Y:S01]  /*b9e40*/  LDL.LU.64 R122, [R1+0xa290] ;  /* 0x00a29000017a7983 */ /* 0x000ee20000300a00 */
[----:B------:R-:W3:Y:S02]  /*b9e50*/  LDL.LU.64 R120, [R1+0xa288] ;  /* 0x00a2880001787983 */ /* 0x000ee40000300a00 */
[----:B------:R-:W4:Y:S02]  /*b9e60*/  LDL.LU.64 R160, [R1+0xa280] ;  /* 0x00a2800001a07983 */ /* 0x000f240000300a00 */
[----:B------:R1:W-:Y:S01]  /*b9e70*/  STL [R1+0x9efc], R171 ;  /* 0x009efcab01007387 */ /* 0x0003e20000100800 */
[----:B------:R-:W2:Y:S01]  /*b9e80*/  LDL.LU.64 R144, [R1+0xa278] ;  /* 0x00a2780001907983 */ /* 0x000ea20000300a00 */
[C---:B------:R-:W-:Y:S08]  /*b9e90*/  HMMA.1688.F32.TF32 R108, R4.reuse, R176, R108 ;  /* 0x000000b0046c723c */ /* 0x040ff0000008106c */
[C---:B------:R-:W-:Y:S08]  /*b9ea0*/  HMMA.1688.F32.TF32 R104, R4.reuse, R184, R104 ;  /* 0x000000b80468723c */ /* 0x040ff00000081068 */
[C---:B------:R-:W-:Y:S08]  /*b9eb0*/  HMMA.1688.F32.TF32 R80, R4.reuse, R228, R80 ;  /* 0x000000e40450723c */ /* 0x040ff00000081050 */
[----:B------:R-:W-:Y:S01]  /*b9ec0*/  HMMA.1688.F32.TF32 R100, R4, R192, R100 ;  /* 0x000000c00464723c */ /* 0x000fe20000081064 */
[----:B------:R-:W-:-:S07]  /*b9ed0*/  MOV R170, R155 ;  /* 0x0000009b00aa7202 */ /* 0x000fce0000000f00 */
[----:B------:R-:W-:Y:S01]  /*b9ee0*/  HMMA.1688.F32.TF32 R76, R4, R220, R76 ;  /* 0x000000dc044c723c */ /* 0x000fe2000008104c */
[----:B-1----:R-:W-:-:S07]  /*b9ef0*/  IMAD.MOV.U32 R171, RZ, RZ, R154 ;  /* 0x000000ffffab7224 */ /* 0x002fce00078e009a */
[----:B------:R-:W-:Y:S08]  /*b9f00*/  HMMA.1688.F32.TF32 R96, R4, R200, R96 ;  /* 0x000000c80460723c */ /* 0x000ff00000081060 */
[----:B------:R-:W-:Y:S08]  /*b9f10*/  HMMA.1688.F32.TF32 R116, R8, R146, R116 ;  /* 0x000000920874723c */ /* 0x000ff00000081074 */
[----:B------:R-:W-:Y:S08]  /*b9f20*/  HMMA.1688.F32.TF32 R72, R4, R212, R72 ;  /* 0x000000d40448723c */ /* 0x000ff00000081048 */
[----:B------:R-:W-:Y:S08]  /*b9f30*/  HMMA.1688.F32.TF32 R112, R8, R154, R112 ;  /* 0x0000009a0870723c */ /* 0x000ff00000081070 */
[C---:B------:R-:W-:Y:S08]  /*b9f40*/  HMMA.1688.F32.TF32 R92, R4.reuse, R208, R92 ;  /* 0x000000d0045c723c */ /* 0x040ff0000008105c */
[C---:B------:R-:W-:Y:S08]  /*b9f50*/  HMMA.1688.F32.TF32 R68, R4.reuse, R204, R68 ;  /* 0x000000cc0444723c */ /* 0x040ff00000081044 */
[----:B------:R-:W-:Y:S01]  /*b9f60*/  HMMA.1688.F32.TF32 R88, R4, R216, R88 ;  /* 0x000000d80458723c */ /* 0x000fe20000081058 */
[----:B------:R-:W-:Y:S01]  /*b9f70*/  IMAD.MOV.U32 R155, RZ, RZ, R203 ;  /* 0x000000ffff9b7224 */ /* 0x000fe200078e00cb */
[----:B------:R-:W-:-:S06]  /*b9f80*/  MOV R154, R202 ;  /* 0x000000ca009a7202 */ /* 0x000fcc0000000f00 */
[C---:B------:R-:W-:Y:S08]  /*b9f90*/  HMMA.1688.F32.TF32 R64, R4.reuse, R196, R64 ;  /* 0x000000c40440723c */ /* 0x040ff00000081040 */
[----:B------:R-:W-:Y:S08]  /*b9fa0*/  HMMA.1688.F32.TF32 R84, R4, R224, R84 ;  /* 0x000000e00454723c */ /* 0x000ff00000081054 */
[----:B------:R-:W-:Y:S08]  /*b9fb0*/  HMMA.1688.F32.TF32 R108, R8, R178, R108 ;  /* 0x000000b2086c723c */ /* 0x000ff0000008106c */
[----:B------:R-:W-:Y:S08]  /*b9fc0*/  HMMA.1688.F32.TF32 R60, R4, R188, R60 ;  /* 0x000000bc043c723c */ /* 0x000ff0000008103c */
[----:B------:R-:W-:Y:S01]  /*b9fd0*/  HMMA.1688.F32.TF32 R104, R8, R186, R104 ;  /* 0x000000ba0868723c */ /* 0x000fe20000081068 */
[----:B------:R-:W-:Y:S01]  /*b9fe0*/  IMAD.MOV.U32 R179, RZ, RZ, R227 ;  /* 0x000000ffffb37224 */ /* 0x000fe200078e00e3 */
[----:B------:R-:W-:-:S05]  /*b9ff0*/  MOV R178, R226 ;  /* 0x000000e200b27202 */ /* 0x000fca0000000f00 */
[----:B------:R-:W-:Y:S01]  /*ba000*/  MOV R187, R231 ;  /* 0x000000e700bb7202 */ /* 0x000fe20000000f00 */
[----:B------:R-:W-:Y:S01]  /*ba010*/  IMAD.MOV.U32 R186, RZ, RZ, R230 ;  /* 0x000000ffffba7224 */ /* 0x000fe200078e00e6 */
[----:B------:R-:W-:Y:S08]  /*ba020*/  HMMA.1688.F32.TF32 R56, R4, R180, R56 ;  /* 0x000000b40438723c */ /* 0x000ff00000081038 */
[C---:B------:R-:W-:Y:S08]  /*ba030*/  HMMA.1688.F32.TF32 R80, R8.reuse, R230, R80 ;  /* 0x000000e60850723c */ /* 0x040ff00000081050 */
[----:B------:R-:W-:Y:S08]  /*ba040*/  HMMA.1688.F32.TF32 R100, R8, R194, R100 ;  /* 0x000000c20864723c */ /* 0x000ff00000081064 */
[----:B------:R-:W-:Y:S08]  /*ba050*/  HMMA.1688.F32.TF32 R52, R4, R172, R52 ;  /* 0x000000ac0434723c */ /* 0x000ff00000081034 */
[C---:B------:R-:W-:Y:S08]  /*ba060*/  HMMA.1688.F32.TF32 R76, R8.reuse, R222, R76 ;  /* 0x000000de084c723c */ /* 0x040ff0000008104c */
[----:B------:R-:W-:Y:S08]  /*ba070*/  HMMA.1688.F32.TF32 R96, R8, R202, R96 ;  /* 0x000000ca0860723c */ /* 0x000ff00000081060 */
[----:B------:R-:W-:Y:S08]  /*ba080*/  HMMA.1688.F32.TF32 R48, R4, R164, R48 ;  /* 0x000000a40430723c */ /* 0x000ff00000081030 */
[C---:B------:R-:W-:Y:S08]  /*ba090*/  HMMA.1688.F32.TF32 R72, R8.reuse, R214, R72 ;  /* 0x000000d60848723c */ /* 0x040ff00000081048 */
[----:B------:R-:W-:Y:S01]  /*ba0a0*/  HMMA.1688.F32.TF32 R92, R8, R210, R92 ;  /* 0x000000d2085c723c */ /* 0x000fe2000008105c */
[----:B------:R-:W-:Y:S01]  /*ba0b0*/  IMAD.MOV.U32 R203, RZ, RZ, R215 ;  /* 0x000000ffffcb7224 */ /* 0x000fe200078e00d7 */
[----:B------:R-:W-:-:S06]  /*ba0c0*/  MOV R202, R214 ;  /* 0x000000d600ca7202 */ /* 0x000fcc0000000f00 */
[C---:B------:R-:W-:Y:S08]  /*ba0d0*/  HMMA.1688.F32.TF32 R68, R8.reuse, R206, R68 ;  /* 0x000000ce0844723c */ /* 0x040ff00000081044 */
[C---:B------:R-:W-:Y:S08]  /*ba0e0*/  HMMA.1688.F32.TF32 R88, R8.reuse, R218, R88 ;  /* 0x000000da0858723c */ /* 0x040ff00000081058 */
[C---:B------:R-:W-:Y:S08]  /*ba0f0*/  HMMA.1688.F32.TF32 R64, R8.reuse, R198, R64 ;  /* 0x000000c60840723c */ /* 0x040ff00000081040 */
[C---:B------:R-:W-:Y:S08]  /*ba100*/  HMMA.1688.F32.TF32 R84, R8.reuse, R226, R84 ;  /* 0x000000e20854723c */ /* 0x040ff00000081054 */
[----:B------:R-:W-:Y:S01]  /*ba110*/  HMMA.1688.F32.TF32 R60, R8, R190, R60 ;  /* 0x000000be083c723c */ /* 0x000fe2000008103c */
[----:B------:R-:W-:Y:S01]  /*ba120*/  IMAD.MOV.U32 R227, RZ, RZ, R191 ;  /* 0x000000ffffe37224 */ /* 0x000fe200078e00bf */
[----:B------:R-:W-:-:S06]  /*ba130*/  MOV R226, R190 ;  /* 0x000000be00e27202 */ /* 0x000fcc0000000f00 */
[----:B------:R-:W-:Y:S01]  /*ba140*/  HMMA.1688.F32.TF32 R56, R8, R182, R56 ;  /* 0x000000b60838723c */ /* 0x000fe20000081038 */
[----:B------:R-:W-:-:S07]  /*ba150*/  IMAD.MOV.U32 R235, RZ, RZ, R182 ;  /* 0x000000ffffeb7224 */ /* 0x000fce00078e00b6 */
[----:B------:R-:W-:Y:S01]  /*ba160*/  HMMA.1688.F32.TF32 R52, R8, R174, R52 ;  /* 0x000000ae0834723c */ /* 0x000fe20000081034 */
[----:B------:R-:W-:-:S07]  /*ba170*/  IMAD.MOV.U32 R234, RZ, RZ, R167 ;  /* 0x000000ffffea7224 */ /* 0x000fce00078e00a7 */
[C---:B------:R-:W-:Y:S08]  /*ba180*/  HMMA.1688.F32.TF32 R48, R8.reuse, R166, R48 ;  /* 0x000000a60830723c */ /* 0x040ff00000081030 */
[----:B---3--:R-:W-:Y:S07]  /*ba190*/  HMMA.1688.F32.TF32 R120, R8, R162, R120 ;  /* 0x000000a20878723c */ /* 0x008fee0000081078 */
[----:B------:R-:W-:Y:S01]  /*ba1a0*/  IMAD.MOV.U32 R163, RZ, RZ, R147 ;  /* 0x000000ffffa37224 */ /* 0x000fe200078e0093 */
[----:B------:R-:W-:Y:S01]  /*ba1b0*/  MOV R162, R146 ;  /* 0x0000009200a27202 */ /* 0x000fe20000000f00 */
[----:B------:R-:W-:-:S03]  /*ba1c0*/  IMAD.MOV.U32 R147, RZ, RZ, R195 ;  /* 0x000000ffff937224 */ /* 0x000fc600078e00c3 */
[----:B------:R-:W-:Y:S01]  /*ba1d0*/  STL [R1+0x9f04], R163 ;  /* 0x009f04a301007387 */ /* 0x000fe20000100800 */
[----:B------:R1:W-:Y:S02]  /*ba1e0*/  STL [R1+0x9f00], R162 ;  /* 0x009f00a201007387 */ /* 0x0003e40000100800 */
[----:B------:R-:W3:Y:S02]  /*ba1f0*/  LDL.LU.64 R152, [R1+0xa270] ;  /* 0x00a2700001987983 */ /* 0x000ee40000300a00 */
[----:B------:R-:W-:Y:S01]  /*ba200*/  STL [R1+0x9f0c], R170 ;  /* 0x009f0caa01007387 */ /* 0x000fe20000100800 */
[----:B------:R2:W-:Y:S01]  /*ba210*/  STL [R1+0x9f08], R171 ;  /* 0x009f08ab01007387 */ /* 0x0005e20000100800 */
[----:B------:R-:W-:Y:S02]  /*ba220*/  IMAD.MOV.U32 R146, RZ, RZ, R194 ;  /* 0x000000ffff927224 */ /* 0x000fe400078e00c2 */
[----:B------:R-:W4:Y:S02]  /*ba230*/  LDL.LU.64 R176, [R1+0xa268] ;  /* 0x00a2680001b07983 */ /* 0x000f240000300a00 */
[----:B------:R-:W4:Y:S01]  /*ba240*/  LDL.LU.64 R184, [R1+0xa260] ;  /* 0x00a2600001b87983 */ /* 0x000f220000300a00 */
[----:B------:R-:W4:Y:S01]  /*ba250*/  LDL.LU.64 R192, [R1+0xa258] ;  /* 0x00a2580001c07983 */ /* 0x000f220000300a00 */
[----:B------:R-:W-:Y:S02]  /*ba260*/  STL [R1+0x9f54], R147 ;  /* 0x009f549301007387 */ /* 0x000fe40000100800 */
[----:B------:R2:W-:Y:S01]  /*ba270*/  STL [R1+0x9f48], R146 ;  /* 0x009f489201007387 */ /* 0x0005e20000100800 */
[----:B-1----:R-:W-:Y:S01]  /*ba280*/  MOV R162, R211 ;  /* 0x000000d300a27202 */ /* 0x002fe20000000f00 */
[----:B------:R-:W4:Y:S01]  /*ba290*/  LDL.LU.64 R200, [R1+0xa250] ;  /* 0x00a2500001c87983 */ /* 0x000f220000300a00 */
[----:B------:R-:W-:-:S02]  /*ba2a0*/  IMAD.MOV.U32 R163, RZ, RZ, R210 ;  /* 0x000000ffffa37224 */ /* 0x000fc400078e00d2 */
[----:B------:R-:W-:Y:S02]  /*ba2b0*/  STL [R1+0x9f60], R155 ;  /* 0x009f609b01007387 */ /* 0x000fe40000100800 */
[----:B------:R1:W-:Y:S02]  /*ba2c0*/  STL [R1+0x9f58], R154 ;  /* 0x009f589a01007387 */ /* 0x0003e40000100800 */
[----:B--2---:R-:W-:Y:S01]  /*ba2d0*/  IMAD.MOV.U32 R171, RZ, RZ, R219 ;  /* 0x000000ffffab7224 */ /* 0x004fe200078e00db */
[----:B------:R-:W2:Y:S01]  /*ba2e0*/  LDL.LU.64 R208, [R1+0xa248] ;  /* 0x00a2480001d07983 */ /* 0x000ea20000300a00 */
[----:B------:R-:W-:Y:S02]  /*ba2f0*/  IMAD.MOV.U32 R170, RZ, RZ, R218 ;  /* 0x000000ffffaa7224 */ /* 0x000fe400078e00da */
[----:B------:R-:W-:Y:S02]  /*ba300*/  STL [R1+0x9f68], R162 ;  /* 0x009f68a201007387 */ /* 0x000fe40000100800 */
[----:B------:R-:W-:Y:S01]  /*ba310*/  STL [R1+0x9f64], R163 ;  /* 0x009f64a301007387 */ /* 0x000fe20000100800 */
[----:B------:R-:W2:Y:S01]  /*ba320*/  LDL.LU.64 R216, [R1+0xa240] ;  /* 0x00a2400001d87983 */ /* 0x000ea20000300a00 */
[----:B------:R-:W-:Y:S02]  /*ba330*/  STL [R1+0x9f70], R171 ;  /* 0x009f70ab01007387 */ /* 0x000fe40000100800 */
[----:B------:R-:W-:Y:S02]  /*ba340*/  STL [R1+0x9f6c], R170 ;  /* 0x009f6caa01007387 */ /* 0x000fe40000100800 */
[----:B------:R-:W2:Y:S01]  /*ba350*/  LDL.LU.64 R224, [R1+0xa238] ;  /* 0x00a2380001e07983 */ /* 0x000ea20000300a00 */
[----:B------:R-:W-:Y:S01]  /*ba360*/  STL [R1+0x9f78], R179 ;  /* 0x009f78b301007387 */ /* 0x000fe20000100800 */
[----:B------:R-:W-:Y:S02]  /*ba370*/  STL [R1+0x9f74], R178 ;  /* 0x009f74b201007387 */ /* 0x000fe40000100800 */
[----:B------:R-:W2:Y:S02]  /*ba380*/  LDL.LU.64 R230, [R1+0xa230] ;  /* 0x00a2300001e67983 */ /* 0x000ea40000300a00 */
[----:B------:R-:W2:Y:S02]  /*ba390*/  LDL.LU.64 R228, [R1+0xa228] ;  /* 0x00a2280001e47983 */ /* 0x000ea40000300a00 */
[----:B------:R-:W-:Y:S01]  /*ba3a0*/  IMAD.MOV.U32 R195, RZ, RZ, R223 ;  /* 0x000000ffffc37224 */ /* 0x000fe200078e00df */
[----:B------:R-:W-:Y:S01]  /*ba3b0*/  STL [R1+0x9f80], R187 ;  /* 0x009f80bb01007387 */ /* 0x000fe20000100800 */
[----:B------:R-:W-:-:S02]  /*ba3c0*/  IMAD.MOV.U32 R194, RZ, RZ, R222 ;  /* 0x000000ffffc27224 */ /* 0x000fc400078e00de */
[----:B------:R-:W-:Y:S02]  /*ba3d0*/  STL [R1+0x9f7c], R186 ;  /* 0x009f7cba01007387 */ /* 0x000fe40000100800 */
[----:B------:R-:W2:Y:S01]  /*ba3e0*/  LDL.LU.64 R222, [R1+0xa220] ;  /* 0x00a2200001de7983 */ /* 0x000ea20000300a00 */
[----:B------:R-:W2:Y:S01]  /*ba3f0*/  LDL.LU.64 R220, [R1+0xa218] ;  /* 0x00a2180001dc7983 */ /* 0x000ea20000300a00 */
[----:B------:R-:W-:Y:S02]  /*ba400*/  STL [R1+0x9f88], R195 ;  /* 0x009f88c301007387 */ /* 0x000fe40000100800 */
[----:B------:R-:W-:Y:S02]  /*ba410*/  STL [R1+0x9f84], R194 ;  /* 0x009f84c201007387 */ /* 0x000fe40000100800 */
[----:B------:R-:W2:Y:S01]  /*ba420*/  LDL.LU.64 R214, [R1+0xa210] ;  /* 0x00a2100001d67983 */ /* 0x000ea20000300a00 */
[----:B------:R-:W2:Y:S01]  /*ba430*/  LDL.LU.64 R212, [R1+0xa208] ;  /* 0x00a2080001d47983 */ /* 0x000ea20000300a00 */
[----:B------:R-:W-:Y:S01]  /*ba440*/  MOV R211, R207 ;  /* 0x000000cf00d37202 */ /* 0x000fe20000000f00 */
[----:B------:R-:W-:Y:S02]  /*ba450*/  STL [R1+0x9f90], R203 ;  /* 0x009f90cb01007387 */ /* 0x000fe40000100800 */
[----:B------:R-:W-:Y:S01]  /*ba460*/  IMAD.MOV.U32 R210, RZ, RZ, R206 ;  /* 0x000000ffffd27224 */ /* 0x000fe200078e00ce */
[----:B------:R-:W-:Y:S01]  /*ba470*/  STL [R1+0x9f8c], R202 ;  /* 0x009f8cca01007387 */ /* 0x000fe20000100800 */
        /* <DEDUP_REMOVED lines=12> */
[----:B------:R-:W-:Y:S02]  /*ba540*/  STL [R1+0x9fa8], R227 ;  /* 0x009fa8e301007387 */ /* 0x000fe40000100800 */
[----:B------:R-:W-:Y:S01]  /*ba550*/  STL [R1+0x9fa4], R226 ;  /* 0x009fa4e201007387 */ /* 0x000fe20000100800 */
[----:B------:R-:W-:Y:S01]  /*ba560*/  MOV R146, R183 ;  /* 0x000000b700927202 */ /* 0x000fe20000000f00 */
[----:B------:R-:W-:Y:S01]  /*ba570*/  IMAD.MOV.U32 R147, RZ, RZ, R175 ;  /* 0x000000ffff937224 */ /* 0x000fe200078e00af */
[----:B------:R-:W2:Y:S01]  /*ba580*/  LDL.LU.64 R182, [R1+0xa1d0] ;  /* 0x00a1d00001b67983 */ /* 0x000ea20000300a00 */
[----:B------:R-:W2:Y:S02]  /*ba590*/  LDL.LU.64 R180, [R1+0xa1c8] ;  /* 0x00a1c80001b47983 */ /* 0x000ea40000300a00 */
[----:B-1----:R-:W-:-:S02]  /*ba5a0*/  IMAD.MOV.U32 R154, RZ, RZ, R174 ;  /* 0x000000ffff9a7224 */ /* 0x002fc400078e00ae */
[----:B------:R-:W2:Y:S01]  /*ba5b0*/  LDL.LU.64 R174, [R1+0xa1c0] ;  /* 0x00a1c00001ae7983 */ /* 0x000ea20000300a00 */
[----:B------:R-:W2:Y:S02]  /*ba5c0*/  LDL.LU.64 R172, [R1+0xa1b8] ;  /* 0x00a1b80001ac7983 */ /* 0x000ea40000300a00 */
[----:B------:R1:W-:Y:S02]  /*ba5d0*/  STL.64 [R1+0xa058], R146 ;  /* 0x00a0589201007387 */ /* 0x0003e40000100a00 */
[----:B------:R-:W-:Y:S01]  /*ba5e0*/  STL.64 [R1+0xa050], R144 ;  /* 0x00a0509001007387 */ /* 0x000fe20000100a00 */
[----:B------:R-:W-:Y:S01]  /*ba5f0*/  MOV R155, R166 ;  /* 0x000000a6009b7202 */ /* 0x000fe20000000f00 */
[----:B-1----:R-:W2:Y:S01]  /*ba600*/  LDL.64 R146, [R1+0x368] ;  /* 0x0003680001927983 */ /* 0x002ea20000100a00 */
[----:B------:R-:W4:Y:S02]  /*ba610*/  LDL.LU.64 R166, [R1+0xa1b0] ;  /* 0x00a1b00001a67983 */ /* 0x000f240000300a00 */
[----:B------:R-:W4:Y:S02]  /*ba620*/  LDL.LU.64 R164, [R1+0xa1a8] ;  /* 0x00a1a80001a47983 */ /* 0x000f240000300a00 */
[----:B------:R1:W-:Y:S01]  /*ba630*/  STL.64 [R1+0xa078], R234 ;  /* 0x00a078ea01007387 */ /* 0x0003e20000100a00 */
[----:B------:R2:W-:Y:S04]  /*ba640*/  STL.64 [R1+0xa070], R232 ;  /* 0x00a070e801007387 */ /* 0x0005e80000100a00 */
[----:B-1----:R-:W4:Y:S01]  /*ba650*/  LDL.64 R234, [R1+0x358] ;  /* 0x0003580001ea7983 */ /* 0x002f220000100a00 */
[----:B------:R-:W-:Y:S01]  /*ba660*/  STL.64 [R1+0xa068], R154 ;  /* 0x00a0689a01007387 */ /* 0x000fe20000100a00 */
        /* <DEDUP_REMOVED lines=10> */
[C---:B------:R-:W-:Y:S08]  /*ba710*/  HMMA.1688.F32.TF32 R20, R4.reuse, R140, R20 ;  /* 0x0000008c0414723c */ /* 0x040ff00000081014 */
[----:B------:R-:W-:Y:S01]  /*ba720*/  HMMA.1688.F32.TF32 R16, R4, R148, R16 ;  /* 0x000000940410723c */ /* 0x000fe20000081010 */
[----:B---3--:R-:W-:Y:S01]  /*ba730*/  STL.64 [R1+0xa060], R152 ;  /* 0x00a0609801007387 */ /* 0x008fe20000100a00 */
[----:B--2---:R-:W-:-:S02]  /*ba740*/  IMAD.MOV.U32 R171, RZ, RZ, R146 ;  /* 0x000000ffffab7224 */ /* 0x004fc400078e0092 */
[----:B------:R-:W-:Y:S02]  /*ba750*/  IMAD.MOV.U32 R170, RZ, RZ, R147 ;  /* 0x000000ffffaa7224 */ /* 0x000fe400078e0093 */
[----:B----4-:R-:W-:Y:S01]  /*ba760*/  IMAD.MOV.U32 R162, RZ, RZ, R234 ;  /* 0x000000ffffa27224 */ /* 0x010fe200078e00ea */
[----:B------:R-:W-:-:S05]  /*ba770*/  MOV R163, R235 ;  /* 0x000000eb00a37202 */ /* 0x000fca0000000f00 */
[----:B------:R-:W-:Y:S01]  /*ba780*/  STL.64 [R1+0xa088], R162 ;  /* 0x00a088a201007387 */ /* 0x000fe20000100a00 */
[----:B------:R1:W-:Y:S02]  /*ba790*/  STL.64 [R1+0xa080], R160 ;  /* 0x00a080a001007387 */ /* 0x0003e40000100a00 */
[----:B------:R-:W-:Y:S02]  /*ba7a0*/  STL.64 [R1+0xa098], R170 ;  /* 0x00a098aa01007387 */ /* 0x000fe40000100a00 */
[----:B------:R-:W-:Y:S01]  /*ba7b0*/  STL.64 [R1+0xa090], R168 ;  /* 0x00a090a801007387 */ /* 0x000fe20000100a00 */
[----:B------:R-:W-:Y:S01]  /*ba7c0*/  STL.64 [R1+0xa0a8], R178 ;  /* 0x00a0a8b201007387 */ /* 0x000fe20000100a00 */
[----:B------:R2:W-:Y:S02]  /*ba7d0*/  STL.64 [R1+0xa0a0], R176 ;  /* 0x00a0a0b001007387 */ /* 0x0005e40000100a00 */
[----:B------:R-:W-:Y:S02]  /*ba7e0*/  STL.64 [R1+0xa0b8], R186 ;  /* 0x00a0b8ba01007387 */ /* 0x000fe40000100a00 */
[----:B------:R-:W-:Y:S01]  /*ba7f0*/  STL.64 [R1+0xa0b0], R184 ;  /* 0x00a0b0b801007387 */ /* 0x000fe20000100a00 */
[----:B------:R-:W-:Y:S01]  /*ba800*/  STL.64 [R1+0xa0c8], R194 ;  /* 0x00a0c8c201007387 */ /* 0x000fe20000100a00 */
[----:B------:R3:W-:Y:S02]  /*ba810*/  STL.64 [R1+0xa0c0], R192 ;  /* 0x00a0c0c001007387 */ /* 0x0007e40000100a00 */
[----:B------:R-:W-:Y:S02]  /*ba820*/  STL.64 [R1+0xa0e8], R202 ;  /* 0x00a0e8ca01007387 */ /* 0x000fe40000100a00 */
[----:B------:R2:W-:Y:S01]  /*ba830*/  STL.64 [R1+0xa0e0], R200 ;  /* 0x00a0e0c801007387 */ /* 0x0005e20000100a00 */
[----:B------:R-:W-:Y:S01]  /*ba840*/  STL.64 [R1+0xa0f8], R210 ;  /* 0x00a0f8d201007387 */ /* 0x000fe20000100a00 */
[----:B------:R1:W-:Y:S02]  /*ba850*/  STL.64 [R1+0xa0f0], R208 ;  /* 0x00a0f0d001007387 */ /* 0x0003e40000100a00 */
[----:B------:R-:W4:Y:S02]  /*ba860*/  LDL R140, [R1+0x3f0] ;  /* 0x0003f000018c7983 */ /* 0x000f240000100800 */
[----:B------:R-:W4:Y:S01]  /*ba870*/  LDL R141, [R1+0x3f4] ;  /* 0x0003f400018d7983 */ /* 0x000f220000100800 */
[----:B------:R-:W4:Y:S04]  /*ba880*/  LDL R148, [R1+0x3e0] ;  /* 0x0003e00001947983 */ /* 0x000f280000100800 */
[----:B------:R-:W4:Y:S01]  /*ba890*/  LDL R149, [R1+0x3e4] ;  /* 0x0003e40001957983 */ /* 0x000f220000100800 */
        /* <DEDUP_REMOVED lines=8> */
[----:B------:R-:W4:Y:S01]  /*ba920*/  LDS R7, [R0+0x2a000] ;  /* 0x02a0000000077984 */ /* 0x000f220000000800 */
[----:B------:R-:W-:-:S02]  /*ba930*/  IMAD.MOV.U32 R219, RZ, RZ, R150 ;  /* 0x000000ffffdb7224 */ /* 0x000fc400078e0096 */
[----:B------:R-:W-:Y:S01]  /*ba940*/  IMAD.MOV.U32 R218, RZ, RZ, R151 ;  /* 0x000000ffffda7224 */ /* 0x000fe200078e0097 */
[C---:B------:R-:W-:Y:S08]  /*ba950*/  HMMA.1688.F32.TF32 R44, R8.reuse, R234, R44 ;  /* 0x000000ea082c723c */ /* 0x040ff0000008102c */
[C---:B------:R-:W-:Y:S01]  /*ba960*/  HMMA.1688.F32.TF32 R40, R8.reuse, R146, R40 ;  /* 0x000000920828723c */ /* 0x040fe20000081028 */
[----:B------:R-:W4:Y:S04]  /*ba970*/  LDL R232, [R1+0x170] ;  /* 0x0001700001e87983 */ /* 0x000f280000100800 */
[----:B------:R-:W4:Y:S04]  /*ba980*/  LDL R233, [R1+0x174] ;  /* 0x0001740001e97983 */ /* 0x000f280000100800 */
[----:B------:R-:W4:Y:S04]  /*ba990*/  LDL R234, [R1+0x178] ;  /* 0x0001780001ea7983 */ /* 0x000f280000100800 */
[----:B------:R-:W4:Y:S04]  /*ba9a0*/  LDL R235, [R1+0x17c] ;  /* 0x00017c0001eb7983 */ /* 0x000f280000100800 */
[----:B-1----:R-:W4:Y:S04]  /*ba9b0*/  LDL R160, [R1+0x190] ;  /* 0x0001900001a07983 */ /* 0x002f280000100800 */
[----:B------:R-:W4:Y:S04]  /*ba9c0*/  LDL R161, [R1+0x194] ;  /* 0x0001940001a17983 */ /* 0x000f280000100800 */
[----:B------:R-:W4:Y:S04]  /*ba9d0*/  LDL R162, [R1+0x198] ;  /* 0x0001980001a27983 */ /* 0x000f280000100800 */
[----:B------:R-:W4:Y:S04]  /*ba9e0*/  LDL R163, [R1+0x19c] ;  /* 0x00019c0001a37983 */ /* 0x000f280000100800 */
[----:B--2---:R-:W2:Y:S04]  /*ba9f0*/  LDL R176, [R1+0x1b0] ;  /* 0x0001b00001b07983 */ /* 0x004ea80000100800 */
[----:B------:R-:W2:Y:S04]  /*baa00*/  LDL R177, [R1+0x1b4] ;  /* 0x0001b40001b17983 */ /* 0x000ea80000100800 */
[----:B------:R-:W2:Y:S01]  /*baa10*/  LDL R178, [R1+0x1b8] ;  /* 0x0001b80001b27983 */ /* 0x000ea20000100800 */
[C---:B------:R-:W-:Y:S08]  /*baa20*/  HMMA.1688.F32.TF32 R36, R8.reuse, R242, R36 ;  /* 0x000000f20824723c */ /* 0x040ff00000081024 */
[C---:B------:R-:W-:Y:S08]  /*baa30*/  HMMA.1688.F32.TF32 R32, R8.reuse, R238, R32 ;  /* 0x000000ee0820723c */ /* 0x040ff00000081020 */
[C---:B------:R-:W-:Y:S08]  /*baa40*/  HMMA.1688.F32.TF32 R28, R8.reuse, R250, R28 ;  /* 0x000000fa081c723c */ /* 0x040ff0000008101c */
[C---:B------:R-:W-:Y:S01]  /*baa50*/  HMMA.1688.F32.TF32 R24, R8.reuse, R246, R24 ;  /* 0x000000f60818723c */ /* 0x040fe20000081018 */
[----:B------:R-:W2:Y:S04]  /*baa60*/  LDL R179, [R1+0x1bc] ;  /* 0x0001bc0001b37983 */ /* 0x000ea80000100800 */
[----:B---3--:R-:W3:Y:S04]  /*baa70*/  LDL R192, [R1+0x1d0] ;  /* 0x0001d00001c07983 */ /* 0x008ee80000100800 */
[----:B------:R-:W3:Y:S04]  /*baa80*/  LDL R193, [R1+0x1d4] ;  /* 0x0001d40001c17983 */ /* 0x000ee80000100800 */
[----:B------:R-:W2:Y:S04]  /*baa90*/  LDL R194, [R1+0x1d8] ;  /* 0x0001d80001c27983 */ /* 0x000ea80000100800 */
        /* <DEDUP_REMOVED lines=13> */
[----:B------:R-:W2:Y:S04]  /*bab70*/  LDL.64 R168, [R1+0x1a0] ;  /* 0x0001a00001a87983 */ /* 0x000ea80000100a00 */
        /* <DEDUP_REMOVED lines=13> */
[----:B------:R1:W-:Y:S02]  /*bac50*/  STL.64 [R1+0xa108], R218 ;  /* 0x00a108da01007387 */ /* 0x0003e40000100a00 */
[----:B------:R1:W-:Y:S01]  /*bac60*/  STL.64 [R1+0xa100], R216 ;  /* 0x00a100d801007387 */ /* 0x0003e20000100a00 */
[----:B------:R-:W-:Y:S01]  /*bac70*/  MOV R227, R158 ;  /* 0x0000009e00e37202 */ /* 0x000fe20000000f00 */
[----:B------:R-:W-:Y:S01]  /*bac80*/  IMAD.MOV.U32 R226, RZ, RZ, R159 ;  /* 0x000000ffffe27224 */ /* 0x000fe200078e009f */
[C---:B------:R-:W-:Y:S08]  /*bac90*/  HMMA.1688.F32.TF32 R12, R8.reuse, R158, R12 ;  /* 0x0000009e080c723c */ /* 0x040ff0000008100c */
[C---:B------:R-:W-:Y:S08]  /*baca0*/  HMMA.1688.F32.TF32 R20, R8.reuse, R142, R20 ;  /* 0x0000008e0814723c */ /* 0x040ff00000081014 */
[----:B------:R-:W-:Y:S01]  /*bacb0*/  HMMA.1688.F32.TF32 R16, R8, R150, R16 ;  /* 0x000000960810723c */ /* 0x000fe20000081010 */
[----:B------:R-:W-:Y:S04]  /*bacc0*/  LDS R10, [R2+0x2e000] ;  /* 0x02e00000020a7984 */ /* 0x000fe80000000800 */
[----:B------:R-:W-:Y:S04]  /*bacd0*/  LDS R11, [R0+0x2e000] ;  /* 0x02e00000000b7984 */ /* 0x000fe80000000800 */
[----:B-1----:R-:W2:Y:S04]  /*bace0*/  LDL R218, [R1+0x438] ;  /* 0x0004380001da7983 */ /* 0x002ea80000100800 */
[----:B------:R-:W2:Y:S04]  /*bacf0*/  LDL R216, [R1+0x430] ;  /* 0x0004300001d87983 */ /* 0x000ea80000100800 */
[----:B------:R-:W2:Y:S04]  /*bad00*/  LDL R217, [R1+0x434] ;  /* 0x0004340001d97983 */ /* 0x000ea80000100800 */
[----:B------:R-:W2:Y:S01]  /*bad10*/  LDL R219, [R1+0x43c] ;  /* 0x00043c0001db7983 */ /* 0x000ea20000100800 */
[----:B------:R-:W2:Y:S02]  /*bad20*/  LDL.LU.64 R158, [R1+0xa1a0] ;  /* 0x00a1a000019e7983 */ /* 0x000ea40000300a00 */
[----:B------:R-:W2:Y:S02]  /*bad30*/  LDL.LU.64 R156, [R1+0xa198] ;  /* 0x00a19800019c7983 */ /* 0x000ea40000300a00 */
[----:B------:R-:W2:Y:S01]  /*bad40*/  LDL R8, [R1+0x410] ;  /* 0x0004100001087983 */ /* 0x000ea20000100800 */
[----:B------:R-:W2:Y:S01]  /*bad50*/  LDL R9, [R1+0x414] ;  /* 0x0004140001097983 */ /* 0x000ea20000100800 */
[----:B------:R1:W-:Y:S02]  /*bad60*/  STL.64 [R1+0xa118], R226 ;  /* 0x00a118e201007387 */ /* 0x0003e40000100a00 */
[----:B------:R1:W-:Y:S02]  /*bad70*/  STL.64 [R1+0xa110], R224 ;  /* 0x00a110e001007387 */ /* 0x0003e40000100a00 */
[----:B-1----:R-:W2:Y:S04]  /*bad80*/  LDL R226, [R1+0x428] ;  /* 0x0004280001e27983 */ /* 0x002ea80000100800 */
[----:B------:R-:W2:Y:S04]  /*bad90*/  LDL R224, [R1+0x420] ;  /* 0x0004200001e07983 */ /* 0x000ea80000100800 */
[----:B------:R-:W2:Y:S04]  /*bada0*/  LDL R225, [R1+0x424] ;  /* 0x0004240001e17983 */ /* 0x000ea80000100800 */
[----:B------:R-:W2:Y:S01]  /*badb0*/  LDL R227, [R1+0x42c] ;  /* 0x00042c0001e37983 */ /* 0x000ea20000100800 */
[----:B------:R-:W2:Y:S01]  /*badc0*/  LDL.LU.64 R150, [R1+0xa190] ;  /* 0x00a1900001967983 */ /* 0x000ea20000300a00 */
[C---:B----4-:R-:W-:Y:S08]  /*badd0*/  HMMA.1688.F32.TF32 R132, R4.reuse, R140, R132 ;  /* 0x0000008c0484723c */ /* 0x050ff00000081084 */
[C---:B------:R-:W-:Y:S01]  /*bade0*/  HMMA.1688.F32.TF32 R136, R4.reuse, R148, R136 ;  /* 0x000000940488723c */ /* 0x040fe20000081088 */
[----:B------:R-:W4:Y:S01]  /*badf0*/  LDL.LU.64 R148, [R1+0xa188] ;  /* 0x00a1880001947983 */ /* 0x000f220000300a00 */
[----:B------:R-:W2:Y:S02]  /*bae00*/  LDL.LU.64 R142, [R1+0xa180] ;  /* 0x00a18000018e7983 */ /* 0x000ea40000300a00 */
[----:B------:R-:W2:Y:S11]  /*bae10*/  LDL.LU.64 R140, [R1+0xa178] ;  /* 0x00a17800018c7983 */ /* 0x000eb60000300a00 */
[----:B------:R-:W-:Y:S01]  /*bae20*/  STL.64 [R1+0xa170], R134 ;  /* 0x00a1708601007387 */ /* 0x000fe20000100a00 */
[----:B------:R1:W-:Y:S03]  /*bae30*/  STL.64 [R1+0xa168], R132 ;  /* 0x00a1688401007387 */ /* 0x0003e60000100a00 */
[----:B-1----:R-:W2:Y:S04]  /*bae40*/  LDL R132, [R1+0x400] ;  /* 0x0004000001847983 */ /* 0x002ea80000100800 */
[----:B------:R-:W2:Y:S02]  /*bae50*/  LDL R133, [R1+0x404] ;  /* 0x0004040001857983 */ /* 0x000ea40000100800 */
[C---:B--2---:R-:W-:Y:S11]  /*bae60*/  HMMA.1688.F32.TF32 R128, R4.reuse, R132, R128 ;  /* 0x000000840480723c */ /* 0x044ff60000081080 */
[----:B------:R-:W-:Y:S11]  /*bae70*/  @!UPT UIADD3 URZ, URZ, URZ, URZ ;  /* 0x0000003f3f3ff290 */ /* 0x000ff6000fffe03f */
[----:B------:R-:W-:Y:S01]  /*bae80*/  @!UPT UIADD3 URZ, URZ, URZ, URZ ;  /* 0x0000003f3f3ff290 */ /* 0x000fe2000fffe03f */
[----:B------:R1:W-:Y:S01]  /*bae90*/  STL.64 [R1+0xa160], R130 ;  /* 0x00a1608201007387 */ /* 0x0003e20000100a00 */
[----:B------:R-:W-:Y:S02]  /*baea0*/  STL.64 [R1+0xa158], R128 ;  /* 0x00a1588001007387 */ /* 0x000fe40000100a00 */
[----:B------:R-:W2:Y:S02]  /*baeb0*/  LDL R134, [R1+0x3e8] ;  /* 0x0003e80001867983 */ /* 0x000ea40000100800 */
[----:B------:R-:W2:Y:S01]  /*baec0*/  LDL R135, [R1+0x3ec] ;  /* 0x0003ec0001877983 */ /* 0x000ea20000100800 */
[----:B------:R-:W-:Y:S01]  /*baed0*/  HMMA.1688.F32.TF32 R124, R4, R8, R124 ;  /* 0x00000008047c723c */ /* 0x000fe2000008107c */
[----:B------:R-:W-:Y:S04]  /*baee0*/  LDS R8, [R2+0x2c000] ;  /* 0x02c0000002087984 */ /* 0x000fe80000000800 */
[----:B------:R-:W2:Y:S04]  /*baef0*/  LDS R9, [R0+0x2c000] ;  /* 0x02c0000000097984 */ /* 0x000ea80000000800 */
[----:B-1----:R-:W3:Y:S11]  /*baf00*/  LDL.64 R130, [R1+0x3f8] ;  /* 0x0003f80001827983 */ /* 0x002ef60000100a00 */
[----:B------:R-:W-:Y:S03]  /*baf10*/  @!UPT UIADD3 URZ, URZ, URZ, URZ ;  /* 0x0000003f3f3ff290 */ /* 0x000fe6000fffe03f */
[----:B------:R1:W-:Y:S01]  /*baf20*/  STL.64 [R1+0xa150], R126 ;  /* 0x00a1507e01007387 */ /* 0x0003e20000100a00 */
[----:B------:R-:W-:Y:S03]  /*baf30*/  STL.64 [R1+0xa148], R124 ;  /* 0x00a1487c01007387 */ /* 0x000fe60000100a00 */
[----:B-1----:R-:W3:Y:S01]  /*baf40*/  LDL.64 R126, [R1+0x408] ;  /* 0x00040800017e7983 */ /* 0x002ee20000100a00 */
[----:B------:R1:W-:Y:S03]  /*baf50*/  STL.64 [R1+0xa140], R226 ;  /* 0x00a140e201007387 */ /* 0x0003e60000100a00 */
[----:B-1----:R-:W3:Y:S01]  /*baf60*/  LDL.64 R226, [R1+0x418] ;  /* 0x0004180001e27983 */ /* 0x002ee20000100a00 */
[----:B------:R3:W-:Y:S02]  /*baf70*/  STL [R1+0x9d6c], R228 ;  /* 0x009d6ce401007387 */ /* 0x0007e40000100800 */
[----:B------:R1:W-:Y:S02]  /*baf80*/  STL [R1+0x9d68], R229 ;  /* 0x009d68e501007387 */ /* 0x0003e40000100800 */
[----:B------:R1:W-:Y:S01]  /*baf90*/  STL [R1+0x9d74], R220 ;  /* 0x009d74dc01007387 */ /* 0x0003e20000100800 */
[----:B------:R1:W-:Y:S01]  /*bafa0*/  STL [R1+0x9d70], R221 ;  /* 0x009d70dd01007387 */ /* 0x0003e20000100800 */
[----:B------:R1:W-:Y:S02]  /*bafb0*/  STL [R1+0x9d7c], R212 ;  /* 0x009d7cd401007387 */ /* 0x0003e40000100800 */
[----:B------:R1:W-:Y:S02]  /*bafc0*/  STL [R1+0x9d78], R213 ;  /* 0x009d78d501007387 */ /* 0x0003e40000100800 */
[----:B------:R-:W-:Y:S01]  /*bafd0*/  STL [R1+0x9e14], R156 ;  /* 0x009e149c01007387 */ /* 0x000fe20000100800 */
[----:B------:R-:W-:Y:S01]  /*bafe0*/  STL [R1+0x9e10], R157 ;  /* 0x009e109d01007387 */ /* 0x000fe20000100800 */
[----:B----4-:R-:W-:Y:S02]  /*baff0*/  STL [R1+0x9e1c], R148 ;  /* 0x009e1c9401007387 */ /* 0x010fe40000100800 */
[----:B------:R-:W-:Y:S02]  /*bb000*/  STL [R1+0x9e18], R149 ;  /* 0x009e189501007387 */ /* 0x000fe40000100800 */
[----:B------:R-:W-:Y:S01]  /*bb010*/  STL [R1+0x9e24], R140 ;  /* 0x009e248c01007387 */ /* 0x000fe20000100800 */
[----:B------:R4:W-:Y:S01]  /*bb020*/  STL [R1+0x9e20], R141 ;  /* 0x009e208d01007387 */ /* 0x0009e20000100800 */
[----:B--2---:R-:W-:Y:S03]  /*bb030*/  HMMA.1688.F32.TF32 R136, R8, R134, R136 ;  /* 0x000000860888723c */ /* 0x004fe60000081088 */
[----:B------:R-:W2:Y:S01]  /*bb040*/  LDL.LU.64 R134, [R1+0xa170] ;  /* 0x00a1700001867983 */ /* 0x000ea20000300a00 */
[----:B------:R-:W2:Y:S04]  /*bb050*/  LDL.LU.64 R132, [R1+0xa168] ;  /* 0x00a1680001847983 */ /* 0x000ea80000300a00 */
[----:B------:R-:W-:Y:S07]  /*bb060*/  HMMA.1688.F32.TF32 R56, R4, R228, R56 ;  /* 0x000000e40438723c */ /* 0x000fee0000081038 */
[----:B---3--:R-:W-:Y:S01]  /*bb070*/  IMAD.MOV.U32 R228, RZ, RZ, R130 ;  /* 0x000000ffffe47224 */ /* 0x008fe200078e0082 */
[----:B-1----:R-:W-:Y:S01]  /*bb080*/  MOV R229, R131 ;  /* 0x0000008300e57202 */ /* 0x002fe20000000f00 */
[----:B--2---:R-:W-:Y:S01]  /*bb090*/  HMMA.1688.F32.TF32 R132, R8, R130, R132 ;  /* 0x000000820884723c */ /* 0x004fe20000081084 */
[----:B------:R-:W2:Y:S01]  /*bb0a0*/  LDL.LU.64 R130, [R1+0xa160] ;  /* 0x00a1600001827983 */ /* 0x000ea20000300a00 */
[----:B------:R-:W2:Y:S06]  /*bb0b0*/  LDL.LU.64 R128, [R1+0xa158] ;  /* 0x00a1580001807983 */ /* 0x000eac0000300a00 */
[----:B------:R-:W-:Y:S07]  /*bb0c0*/  HMMA.1688.F32.TF32 R52, R4, R220, R52 ;  /* 0x000000dc0434723c */ /* 0x000fee0000081034 */
[----:B------:R-:W-:-:S02]  /*bb0d0*/  IMAD.MOV.U32 R220, RZ, RZ, R126 ;  /* 0x000000ffffdc7224 */ /* 0x000fc400078e007e */
[----:B------:R-:W-:Y:S01]  /*bb0e0*/  IMAD.MOV.U32 R221, RZ, RZ, R127 ;  /* 0x000000ffffdd7224 */ /* 0x000fe200078e007f */
[C---:B------:R-:W-:Y:S08]  /*bb0f0*/  HMMA.1688.F32.TF32 R96, R4.reuse, R176, R96 ;  /* 0x000000b00460723c */ /* 0x040ff00000081060 */
[----:B------:R-:W-:Y:S08]  /*bb100*/  HMMA.1688.F32.TF32 R92, R4, R168, R92 ;  /* 0x000000a8045c723c */ /* 0x000ff0000008105c */
[C---:B--2---:R-:W-:Y:S01]  /*bb110*/  HMMA.1688.F32.TF32 R128, R8.reuse, R126, R128 ;  /* 0x0000007e0880723c */ /* 0x044fe20000081080 */
[----:B------:R-:W2:Y:S01]  /*bb120*/  LDL.LU.64 R126, [R1+0xa150] ;  /* 0x00a15000017e7983 */ /* 0x000ea20000300a00 */
[----:B------:R-:W2:Y:S06]  /*bb130*/  LDL.LU.64 R124, [R1+0xa148] ;  /* 0x00a14800017c7983 */ /* 0x000eac0000300a00 */
[C---:B------:R-:W-:Y:S08]  /*bb140*/  HMMA.1688.F32.TF32 R96, R8.reuse, R178, R96 ;  /* 0x000000b20860723c */ /* 0x040ff00000081060 */
[----:B------:R-:W-:Y:S08]  /*bb150*/  HMMA.1688.F32.TF32 R92, R8, R170, R92 ;  /* 0x000000aa085c723c */ /* 0x000ff0000008105c */
[C---:B------:R-:W-:Y:S08]  /*bb160*/  HMMA.1688.F32.TF32 R48, R4.reuse, R212, R48 ;  /* 0x000000d40430723c */ /* 0x040ff00000081030 */
[----:B------:R-:W-:Y:S01]  /*bb170*/  HMMA.1688.F32.TF32 R12, R4, R140, R12 ;  /* 0x0000008c040c723c */ /* 0x000fe2000008100c */
[----:B------:R-:W-:Y:S01]  /*bb180*/  MOV R212, R226 ;  /* 0x000000e200d47202 */ /* 0x000fe20000000f00 */
[----:B------:R-:W-:-:S05]  /*bb190*/  IMAD.MOV.U32 R213, RZ, RZ, R227 ;  /* 0x000000ffffd57224 */ /* 0x000fca00078e00e3 */
[----:B----4-:R-:W-:Y:S01]  /*bb1a0*/  MOV R141, R171 ;  /* 0x000000ab008d7202 */ /* 0x010fe20000000f00 */
[----:B------:R-:W-:Y:S01]  /*bb1b0*/  IMAD.MOV.U32 R140, RZ, RZ, R170 ;  /* 0x000000ffff8c7224 */ /* 0x000fe200078e00aa */
[----:B------:R-:W-:Y:S07]  /*bb1c0*/  HMMA.1688.F32.TF32 R16, R4, R148, R16 ;  /* 0x000000940410723c */ /* 0x000fee0000081010 */
[----:B------:R-:W-:Y:S01]  /*bb1d0*/  IMAD.MOV.U32 R149, RZ, RZ, R147 ;  /* 0x000000ffff957224 */ /* 0x000fe200078e0093 */
[----:B------:R-:W-:Y:S01]  /*bb1e0*/  MOV R148, R146 ;  /* 0x0000009200947202 */ /* 0x000fe20000000f00 */
[C---:B------:R-:W-:Y:S08]  /*bb1f0*/  HMMA.1688.F32.TF32 R56, R8.reuse, R230, R56 ;  /* 0x000000e60838723c */ /* 0x040ff00000081038 */
[C---:B------:R-:W-:Y:S08]  /*bb200*/  HMMA.1688.F32.TF32 R52, R8.reuse, R222, R52 ;  /* 0x000000de0834723c */ /* 0x040ff00000081034 */
[----:B--2---:R-:W-:Y:S01]  /*bb210*/  HMMA.1688.F32.TF32 R124, R8, R226, R124 ;  /* 0x000000e2087c723c */ /* 0x004fe2000008107c */
[----:B------:R-:W2:Y:S01]  /*bb220*/  LDL.LU.64 R226, [R1+0xa140] ;  /* 0x00a1400001e27983 */ /* 0x000ea20000300a00 */
[----:B------:R-:W-:Y:S02]  /*bb230*/  STL.64 [R1+0xa138], R98 ;  /* 0x00a1386201007387 */ /* 0x000fe40000100a00 */
[----:B------:R-:W-:Y:S02]  /*bb240*/  STL.64 [R1+0xa130], R96 ;  /* 0x00a1306001007387 */ /* 0x000fe40000100a00 */
[----:B------:R-:W-:Y:S01]  /*bb250*/  STL.64 [R1+0xa128], R94 ;  /* 0x00a1285e01007387 */ /* 0x000fe20000100a00 */
[----:B------:R-:W-:Y:S01]  /*bb260*/  STL.64 [R1+0xa120], R92 ;  /* 0x00a1205c01007387 */ /* 0x000fe20000100a00 */
[----:B------:R1:W-:Y:S02]  /*bb270*/  STL [R1+0x9e2c], R141 ;  /* 0x009e2c8d01007387 */ /* 0x0003e40000100800 */
[----:B------:R3:W-:Y:S02]  /*bb280*/  STL [R1+0x9e28], R140 ;  /* 0x009e288c01007387 */ /* 0x0007e40000100800 */
[----:B-1----:R-:W-:-:S02]  /*bb290*/  IMAD.MOV.U32 R141, RZ, RZ, R154 ;  /* 0x000000ffff8d7224 */ /* 0x002fc400078e009a */
[----:B---3--:R-:W-:-:S05]  /*bb2a0*/  IMAD.MOV.U32 R140, RZ, RZ, R155 ;  /* 0x000000ffff8c7224 */ /* 0x008fca00078e009b */
[----:B------:R1:W-:Y:S01]  /*bb2b0*/  STL [R1+0x9e34], R140 ;  /* 0x009e348c01007387 */ /* 0x0003e20000100800 */
[----:B------:R3:W-:Y:S02]  /*bb2c0*/  STL [R1+0x9e30], R141 ;  /* 0x009e308d01007387 */ /* 0x0007e40000100800 */
[----:B------:R-:W-:Y:S02]  /*bb2d0*/  STL [R1+0x9e3c], R149 ;  /* 0x009e3c9501007387 */ /* 0x000fe40000100800 */
[----:B------:R-:W-:Y:S02]  /*bb2e0*/  STL [R1+0x9e38], R148 ;  /* 0x009e389401007387 */ /* 0x000fe40000100800 */
[----:B-1----:R-:W-:Y:S01]  /*bb2f0*/  IMAD.MOV.U32 R140, RZ, RZ, R242 ;  /* 0x000000ffff8c7224 */ /* 0x002fe200078e00f2 */
[----:B---3--:R-:W-:-:S05]  /*bb300*/  MOV R141, R243 ;  /* 0x000000f3008d7202 */ /* 0x008fca0000000f00 */
[----:B------:R-:W-:Y:S01]  /*bb310*/  STL [R1+0x9e44], R141 ;  /* 0x009e448d01007387 */ /* 0x000fe20000100800 */
[----:B------:R-:W-:Y:S02]  /*bb320*/  STL [R1+0x9e40], R140 ;  /* 0x009e408c01007387 */ /* 0x000fe40000100800 */
[----:B------:R1:W-:Y:S02]  /*bb330*/  STL.64 [R1+0x9d88], R230 ;  /* 0x009d88e601007387 */ /* 0x0003e40000100a00 */
[----:B------:R3:W-:Y:S01]  /*bb340*/  STL.64 [R1+0x9d80], R228 ;  /* 0x009d80e401007387 */ /* 0x0007e20000100a00 */
[----:B-1----:R-:W4:Y:S04]  /*bb350*/  LDL R230, [R1+0x1308] ;  /* 0x0013080001e67983 */ /* 0x002f280000100800 */
[----:B---3--:R-:W3:Y:S04]  /*bb360*/  LDL R228, [R1+0x1300] ;  /* 0x0013000001e47983 */ /* 0x008ee80000100800 */
[----:B------:R-:W3:Y:S04]  /*bb370*/  LDL R229, [R1+0x1304] ;  /* 0x0013040001e57983 */ /* 0x000ee80000100800 */
[----:B------:R-:W4:Y:S01]  /*bb380*/  LDL R231, [R1+0x130c] ;  /* 0x00130c0001e77983 */ /* 0x000f220000100800 */
[----:B------:R1:W-:Y:S02]  /*bb390*/  STL.64 [R1+0x9d98], R222 ;  /* 0x009d98de01007387 */ /* 0x0003e40000100a00 */
[----:B------:R1:W-:Y:S02]  /*bb3a0*/  STL.64 [R1+0x9d90], R220 ;  /* 0x009d90dc01007387 */ /* 0x0003e40000100a00 */
[----:B-1----:R-:W2:Y:S04]  /*bb3b0*/  LDL.64 R222, [R1+0x12f8] ;  /* 0x0012f80001de7983 */ /* 0x002ea80000100a00 */
[----:B------:R-:W2:Y:S01]  /*bb3c0*/  LDL.64 R220, [R1+0x12f0] ;  /* 0x0012f00001dc7983 */ /* 0x000ea20000100a00 */
[----:B------:R-:W-:Y:S02]  /*bb3d0*/  STL.64 [R1+0x9da8], R214 ;  /* 0x009da8d601007387 */ /* 0x000fe40000100a00 */
[----:B------:R1:W-:Y:S02]  /*bb3e0*/  STL.64 [R1+0x9da0], R212 ;  /* 0x009da0d401007387 */ /* 0x0003e40000100a00 */
[----:B------:R-:W2:Y:S01]  /*bb3f0*/  LDL.64 R96, [R1+0x11d0] ;  /* 0x0011d00001607983 */ /* 0x000ea20000100a00 */
        /* <DEDUP_REMOVED lines=24> */
[----:B------:R-:W2:Y:S01]  /*bb580*/  LDS R7, [R0+0x32000] ;  /* 0x0320000000077984 */ /* 0x000ea20000000800 */
[C---:B------:R-:W-:Y:S08]  /*bb590*/  HMMA.1688.F32.TF32 R88, R8.reuse, R162, R88 ;  /* 0x000000a20858723c */ /* 0x040ff00000081058 */
[C---:B------:R-:W-:Y:S08]  /*bb5a0*/  HMMA.1688.F32.TF32 R84, R8.reuse, R154, R84 ;  /* 0x0000009a0854723c */ /* 0x040ff00000081054 */
[C---:B------:R-:W-:Y:S08]  /*bb5b0*/  HMMA.1688.F32.TF32 R80, R8.reuse, R234, R80 ;  /* 0x000000ea0850723c */ /* 0x040ff00000081050 */
[C---:B------:R-:W-:Y:S08]  /*bb5c0*/  HMMA.1688.F32.TF32 R76, R8.reuse, R146, R76 ;  /* 0x00000092084c723c */ /* 0x040ff0000008104c */
[C---:B------:R-:W-:Y:S08]  /*bb5d0*/  HMMA.1688.F32.TF32 R72, R8.reuse, R242, R72 ;  /* 0x000000f20848723c */ /* 0x040ff00000081048 */
[----:B------:R-:W-:Y:S01]  /*bb5e0*/  HMMA.1688.F32.TF32 R68, R8, R238, R68 ;  /* 0x000000ee0844723c */ /* 0x000fe20000081044 */
[----:B------:R-:W-:-:S02]  /*bb5f0*/  IMAD.MOV.U32 R149, RZ, RZ, R238 ;  /* 0x000000ffff957224 */ /* 0x000fc400078e00ee */
[----:B------:R-:W-:-:S05]  /*bb600*/  IMAD.MOV.U32 R148, RZ, RZ, R239 ;  /* 0x000000ffff947224 */ /* 0x000fca00078e00ef */
[----:B------:R-:W-:Y:S01]  /*bb610*/  HMMA.1688.F32.TF32 R64, R8, R250, R64 ;  /* 0x000000fa0840723c */ /* 0x000fe20000081040 */
[----:B------:R-:W-:Y:S01]  /*bb620*/  MOV R141, R250 ;  /* 0x000000fa008d7202 */ /* 0x000fe20000000f00 */
[----:B------:R-:W-:-:S06]  /*bb630*/  IMAD.MOV.U32 R140, RZ, RZ, R251 ;  /* 0x000000ffff8c7224 */ /* 0x000fcc00078e00fb */
[C---:B------:R-:W-:Y:S01]  /*bb640*/  HMMA.1688.F32.TF32 R48, R8.reuse, R214, R48 ;  /* 0x000000d60830723c */ /* 0x040fe20000081030 */
[----:B-1----:R-:W3:Y:S04]  /*bb650*/  LDL R212, [R1+0x12e0] ;  /* 0x0012e00001d47983 */ /* 0x002ee80000100800 */
[----:B------:R-:W3:Y:S04]  /*bb660*/  LDL R213, [R1+0x12e4] ;  /* 0x0012e40001d57983 */ /* 0x000ee80000100800 */
        /* <DEDUP_REMOVED lines=44> */
[----:B------:R-:W3:Y:S04]  /*bb930*/  LDL.64 R92, [R1+0x11c0] ;  /* 0x0011c000015c7983 */ /* 0x000ee80000100a00 */
[----:B------:R-:W4:Y:S01]  /*bb940*/  LDL.64 R192, [R1+0x1200] ;  /* 0x0012000001c07983 */ /* 0x000f220000100a00 */
[----:B------:R1:W-:Y:S01]  /*bb950*/  STL.64 [R1+0x9db8], R206 ;  /* 0x009db8ce01007387 */ /* 0x0003e20000100a00 */
[C---:B------:R-:W-:Y:S01]  /*bb960*/  HMMA.1688.F32.TF32 R44, R8.reuse, R206, R44 ;  /* 0x000000ce082c723c */ /* 0x040fe2000008102c */
[----:B------:R1:W-:Y:S07]  /*bb970*/  STL.64 [R1+0x9db0], R204 ;  /* 0x009db0cc01007387 */ /* 0x0003ee0000100a00 */
[C---:B------:R-:W-:Y:S08]  /*bb980*/  HMMA.1688.F32.TF32 R100, R8.reuse, R186, R100 ;  /* 0x000000ba0864723c */ /* 0x040ff00000081064 */
[C---:B------:R-:W-:Y:S08]  /*bb990*/  HMMA.1688.F32.TF32 R40, R8.reuse, R198, R40 ;  /* 0x000000c60828723c */ /* 0x040ff00000081028 */
[C---:B------:R-:W-:Y:S01]  /*bb9a0*/  HMMA.1688.F32.TF32 R36, R8.reuse, R190, R36 ;  /* 0x000000be0824723c */ /* 0x040fe20000081024 */
[----:B-1----:R-:W4:Y:S04]  /*bb9b0*/  LDL.64 R206, [R1+0x12c8] ;  /* 0x0012c80001ce7983 */ /* 0x002f280000100a00 */
[----:B------:R-:W4:Y:S01]  /*bb9c0*/  LDL.64 R204, [R1+0x12c0] ;  /* 0x0012c00001cc7983 */ /* 0x000f220000100a00 */
[----:B------:R1:W-:Y:S02]  /*bb9d0*/  STL.64 [R1+0x9dc8], R198 ;  /* 0x009dc8c601007387 */ /* 0x0003e40000100a00 */
[----:B------:R1:W-:Y:S01]  /*bb9e0*/  STL.64 [R1+0x9dc0], R196 ;  /* 0x009dc0c401007387 */ /* 0x0003e20000100a00 */
[C---:B------:R-:W-:Y:S08]  /*bb9f0*/  HMMA.1688.F32.TF32 R32, R8.reuse, R182, R32 ;  /* 0x000000b60820723c */ /* 0x040ff00000081020 */
[C---:B------:R-:W-:Y:S01]  /*bba00*/  HMMA.1688.F32.TF32 R28, R8.reuse, R174, R28 ;  /* 0x000000ae081c723c */ /* 0x040fe2000008101c */
[----:B-1----:R-:W4:Y:S04]  /*bba10*/  LDL.64 R198, [R1+0x12b8] ;  /* 0x0012b80001c67983 */ /* 0x002f280000100a00 */
[----:B------:R-:W4:Y:S01]  /*bba20*/  LDL.64 R196, [R1+0x12b0] ;  /* 0x0012b00001c47983 */ /* 0x000f220000100a00 */
[----:B------:R1:W-:Y:S02]  /*bba30*/  STL.64 [R1+0x9dd8], R190 ;  /* 0x009dd8be01007387 */ /* 0x0003e40000100a00 */
[----:B------:R1:W-:Y:S02]  /*bba40*/  STL.64 [R1+0x9dd0], R188 ;  /* 0x009dd0bc01007387 */ /* 0x0003e40000100a00 */
[----:B------:R-:W-:Y:S01]  /*bba50*/  IMAD.MOV.U32 R156, RZ, RZ, R246 ;  /* 0x000000ffff9c7224 */ /* 0x000fe200078e00f6 */
[----:B------:R-:W-:Y:S01]  /*bba60*/  MOV R157, R247 ;  /* 0x000000f7009d7202 */ /* 0x000fe20000000f00 */
[C---:B------:R-:W-:Y:S01]  /*bba70*/  HMMA.1688.F32.TF32 R24, R8.reuse, R166, R24 ;  /* 0x000000a60818723c */ /* 0x040fe20000081018 */
[----:B-1----:R-:W4:Y:S04]  /*bba80*/  LDL.64 R190, [R1+0x12a8] ;  /* 0x0012a80001be7983 */ /* 0x002f280000100a00 */
[----:B------:R-:W4:Y:S01]  /*bba90*/  LDL.64 R188, [R1+0x12a0] ;  /* 0x0012a00001bc7983 */ /* 0x000f220000100a00 */
[----:B------:R1:W-:Y:S02]  /*bbaa0*/  STL.64 [R1+0x9de8], R182 ;  /* 0x009de8b601007387 */ /* 0x0003e40000100a00 */
[----:B------:R1:W-:Y:S01]  /*bbab0*/  STL.64 [R1+0x9de0], R180 ;  /* 0x009de0b401007387 */ /* 0x0003e20000100a00 */
        /* <DEDUP_REMOVED lines=10> */
[----:B------:R-:W-:Y:S01]  /*bbb60*/  HMMA.1688.F32.TF32 R12, R8, R142, R12 ;  /* 0x0000008e080c723c */ /* 0x000fe2000008100c */
[----:B-1----:R-:W4:Y:S04]  /*bbb70*/  LDL.64 R166, [R1+0x1278] ;  /* 0x0012780001a67983 */ /* 0x002f280000100a00 */
[----:B------:R-:W4:Y:S01]  /*bbb80*/  LDL.64 R164, [R1+0x1270] ;  /* 0x0012700001a47983 */ /* 0x000f220000100a00 */
[----:B------:R1:W-:Y:S02]  /*bbb90*/  STL.64 [R1+0x9e50], R158 ;  /* 0x009e509e01007387 */ /* 0x0003e40000100a00 */
[----:B------:R1:W-:Y:S02]  /*bbba0*/  STL.64 [R1+0x9e48], R156 ;  /* 0x009e489c01007387 */ /* 0x0003e40000100a00 */
[----:B-1----:R-:W4:Y:S04]  /*bbbb0*/  LDL.64 R158, [R1+0x1268] ;  /* 0x00126800019e7983 */ /* 0x002f280000100a00 */
[----:B------:R-:W4:Y:S01]  /*bbbc0*/  LDL.64 R156, [R1+0x1260] ;  /* 0x00126000019c7983 */ /* 0x000f220000100a00 */
[----:B------:R1:W-:Y:S02]  /*bbbd0*/  STL.64 [R1+0x9e60], R150 ;  /* 0x009e609601007387 */ /* 0x0003e40000100a00 */
[----:B------:R1:W-:Y:S02]  /*bbbe0*/  STL.64 [R1+0x9e58], R148 ;  /* 0x009e589401007387 */ /* 0x0003e40000100a00 */
[----:B------:R-:W4:Y:S01]  /*bbbf0*/  LDL R200, [R1+0x1230] ;  /* 0x0012300001c87983 */ /* 0x000f220000100800 */
[----:B------:R-:W4:Y:S04]  /*bbc00*/  LDL R201, [R1+0x1234] ;  /* 0x0012340001c97983 */ /* 0x000f280000100800 */
[----:B------:R-:W4:Y:S04]  /*bbc10*/  LDL.64 R184, [R1+0x1220] ;  /* 0x0012200001b87983 */ /* 0x000f280000100a00 */
[----:B------:R-:W4:Y:S04]  /*bbc20*/  LDL.64 R244, [R1+0x1240] ;  /* 0x0012400001f47983 */ /* 0x000f280000100a00 */
[----:B-1----:R-:W4:Y:S04]  /*bbc30*/  LDL R150, [R1+0x1258] ;  /* 0x0012580001967983 */ /* 0x002f280000100800 */
[----:B------:R-:W4:Y:S04]  /*bbc40*/  LDL R148, [R1+0x1250] ;  /* 0x0012500001947983 */ /* 0x000f280000100800 */
[----:B------:R-:W4:Y:S04]  /*bbc50*/  LDL R149, [R1+0x1254] ;  /* 0x0012540001957983 */ /* 0x000f280000100800 */
[----:B------:R-:W4:Y:S01]  /*bbc60*/  LDL R151, [R1+0x125c] ;  /* 0x00125c0001977983 */ /* 0x000f220000100800 */
[----:B------:R1:W-:Y:S02]  /*bbc70*/  STL [R1+0x9cd4], R142 ;  /* 0x009cd48e01007387 */ /* 0x0003e40000100800 */
[----:B------:R3:W-:Y:S02]  /*bbc80*/  STL [R1+0x9cd0], R143 ;  /* 0x009cd08f01007387 */ /* 0x0007e40000100800 */
[----:B------:R-:W4:Y:S01]  /*bbc90*/  LDL.LU.64 R98, [R1+0xa138] ;  /* 0x00a1380001627983 */ /* 0x000f220000300a00 */
[----:B--2---:R-:W-:Y:S01]  /*bbca0*/  HMMA.1688.F32.TF32 R100, R4, R96, R100 ;  /* 0x000000600464723c */ /* 0x004fe20000081064 */
[----:B-1----:R-:W-:-:S02]  /*bbcb0*/  IMAD.MOV.U32 R142, RZ, RZ, R97 ;  /* 0x000000ffff8e7224 */ /* 0x002fc400078e0061 */
[----:B------:R-:W4:Y:S03]  /*bbcc0*/  LDL.LU.64 R96, [R1+0xa130] ;  /* 0x00a1300001607983 */ /* 0x000f260000300a00 */
[----:B------:R-:W-:Y:S02]  /*bbcd0*/  STL [R1+0x9cdc], R142 ;  /* 0x009cdc8e01007387 */ /* 0x000fe40000100800 */
[----:B------:R-:W2:Y:S02]  /*bbce0*/  LDL.LU.64 R94, [R1+0xa128] ;  /* 0x00a12800015e7983 */ /* 0x000ea40000300a00 */
[----:B---3--:R-:W-:Y:S01]  /*bbcf0*/  IMAD.MOV.U32 R143, RZ, RZ, R92 ;  /* 0x000000ffff8f7224 */ /* 0x008fe200078e005c */
[----:B----4-:R-:W-:Y:S01]  /*bbd00*/  HMMA.1688.F32.TF32 R96, R4, R92, R96 ;  /* 0x0000005c0460723c */ /* 0x010fe20000081060 */
[----:B------:R-:W2:Y:S07]  /*bbd10*/  LDL.LU.64 R92, [R1+0xa120] ;  /* 0x00a12000015c7983 */ /* 0x000eae0000300a00 */
[C---:B------:R-:W-:Y:S01]  /*bbd20*/  HMMA.1688.F32.TF32 R120, R8.reuse, R226, R120 ;  /* 0x000000e20878723c */ /* 0x040fe20000081078 */
[----:B------:R1:W-:Y:S02]  /*bbd30*/  STL [R1+0x9cd8], R143 ;  /* 0x009cd88f01007387 */ /* 0x0003e40000100800 */
[----:B------:R-:W3:Y:S05]  /*bbd40*/  LDL.LU.64 R226, [R1+0xa118] ;  /* 0x00a1180001e27983 */ /* 0x000eea0000300a00 */
[----:B------:R-:W-:Y:S08]  /*bbd50*/  HMMA.1688.F32.TF32 R116, R8, R218, R116 ;  /* 0x000000da0874723c */ /* 0x000ff00000081074 */
[----:B------:R-:W-:Y:S08]  /*bbd60*/  HMMA.1688.F32.TF32 R88, R4, R216, R88 ;  /* 0x000000d80458723c */ /* 0x000ff00000081058 */
[----:B------:R-:W-:Y:S08]  /*bbd70*/  HMMA.1688.F32.TF32 R112, R8, R210, R112 ;  /* 0x000000d20870723c */ /* 0x000ff00000081070 */
[C---:B------:R-:W-:Y:S08]  /*bbd80*/  HMMA.1688.F32.TF32 R84, R4.reuse, R208, R84 ;  /* 0x000000d00454723c */ /* 0x040ff00000081054 */
[----:B------:R-:W-:Y:S01]  /*bbd90*/  HMMA.1688.F32.TF32 R80, R4, R192, R80 ;  /* 0x000000c00450723c */ /* 0x000fe20000081050 */
[----:B-1----:R-:W-:-:S07]  /*bbda0*/  MOV R143, R192 ;  /* 0x000000c0008f7202 */ /* 0x002fce0000000f00 */
[----:B------:R-:W-:Y:S01]  /*bbdb0*/  HMMA.1688.F32.TF32 R76, R4, R184, R76 ;  /* 0x000000b8044c723c */ /* 0x000fe2000008104c */
[----:B------:R-:W-:-:S07]  /*bbdc0*/  IMAD.MOV.U32 R142, RZ, RZ, R185 ;  /* 0x000000ffff8e7224 */ /* 0x000fce00078e00b9 */
[C---:B------:R-:W-:Y:S08]  /*bbdd0*/  HMMA.1688.F32.TF32 R108, R8.reuse, R202, R108 ;  /* 0x000000ca086c723c */ /* 0x040ff0000008106c */
[C---:B------:R-:W-:Y:S08]  /*bbde0*/  HMMA.1688.F32.TF32 R104, R8.reuse, R194, R104 ;  /* 0x000000c20868723c */ /* 0x040ff00000081068 */
[----:B------:R-:W-:Y:S01]  /*bbdf0*/  HMMA.1688.F32.TF32 R60, R8, R246, R60 ;  /* 0x000000f6083c723c */ /* 0x000fe2000008103c */
[----:B------:R-:W-:Y:S04]  /*bbe00*/  LDS R8, [R2+0x34000] ;  /* 0x0340000002087984 */ /* 0x000fe80000000800 */
[----:B------:R-:W-:Y:S04]  /*bbe10*/  LDS R10, [R2+0x36000] ;  /* 0x03600000020a7984 */ /* 0x000fe80000000800 */
[----:B------:R-:W-:Y:S04]  /*bbe20*/  LDS R9, [R0+0x34000] ;  /* 0x0340000000097984 */ /* 0x000fe80000000800 */
[----:B------:R-:W1:Y:S01]  /*bbe30*/  LDS R11, [R0+0x36000] ;  /* 0x03600000000b7984 */ /* 0x000e620000000800 */
[C---:B------:R-:W-:Y:S08]  /*bbe40*/  HMMA.1688.F32.TF32 R136, R4.reuse, R176, R136 ;  /* 0x000000b00488723c */ /* 0x040ff00000081088 */
[C---:B------:R-:W-:Y:S08]  /*bbe50*/  HMMA.1688.F32.TF32 R132, R4.reuse, R168, R132 ;  /* 0x000000a80484723c */ /* 0x040ff00000081084 */
[C---:B--2---:R-:W-:Y:S01]  /*bbe60*/  HMMA.1688.F32.TF32 R92, R4.reuse, R224, R92 ;  /* 0x000000e0045c723c */ /* 0x044fe2000008105c */
[----:B------:R-:W2:Y:S01]  /*bbe70*/  LDL.LU.64 R224, [R1+0xa110] ;  /* 0x00a1100001e07983 */ /* 0x000ea20000300a00 */
[----:B------:R-:W4:Y:S02]  /*bbe80*/  LDL.LU.64 R218, [R1+0xa108] ;  /* 0x00a1080001da7983 */ /* 0x000f240000300a00 */
[----:B------:R-:W2:Y:S02]  /*bbe90*/  LDL.LU.64 R216, [R1+0xa100] ;  /* 0x00a1000001d87983 */ /* 0x000ea40000300a00 */
[----:B------:R-:W2:Y:S01]  /*bbea0*/  LDL.LU.64 R210, [R1+0xa0f8] ;  /* 0x00a0f80001d27983 */ /* 0x000ea20000300a00 */
[----:B------:R-:W2:Y:S01]  /*bbeb0*/  LDL.LU.64 R208, [R1+0xa0f0] ;  /* 0x00a0f00001d07983 */ /* 0x000ea20000300a00 */
[----:B------:R-:W2:Y:S02]  /*bbec0*/  LDL.64 R192, [R1+0x1320] ;  /* 0x0013200001c07983 */ /* 0x000ea40000100a00 */
[----:B------:R1:W-:Y:S02]  /*bbed0*/  STL [R1+0x9ce0], R143 ;  /* 0x009ce08f01007387 */ /* 0x0003e40000100800 */
[----:B------:R-:W3:Y:S01]  /*bbee0*/  LDL R184, [R1+0x1310] ;  /* 0x0013100001b87983 */ /* 0x000ee20000100800 */
[----:B------:R-:W3:Y:S01]  /*bbef0*/  LDL R185, [R1+0x1314] ;  /* 0x0013140001b97983 */ /* 0x000ee20000100800 */
[C---:B------:R-:W-:Y:S08]  /*bbf00*/  HMMA.1688.F32.TF32 R128, R4.reuse, R160, R128 ;  /* 0x000000a00480723c */ /* 0x040ff00000081080 */
[----:B------:R-:W-:Y:S01]  /*bbf10*/  HMMA.1688.F32.TF32 R124, R4, R232, R124 ;  /* 0x000000e8047c723c */ /* 0x000fe2000008107c */
[----:B------:R-:W-:-:S07]  /*bbf20*/  IMAD.MOV.U32 R252, RZ, RZ, c[0x0][0x18c] ;  /* 0x00006300fffc7624 */ /* 0x000fce00078e00ff */
[C---:B------:R-:W-:Y:S01]  /*bbf30*/  HMMA.1688.F32.TF32 R120, R4.reuse, R152, R120 ;  /* 0x000000980478723c */ /* 0x040fe20000081078 */
[----:B------:R1:W-:Y:S07]  /*bbf40*/  STL [R1+0x9ce4], R142 ;  /* 0x009ce48e01007387 */ /* 0x0003ee0000100800 */
[----:B------:R-:W-:Y:S01]  /*bbf50*/  HMMA.1688.F32.TF32 R72, R4, R200, R72 ;  /* 0x000000c80448723c */ /* 0x000fe20000081048 */
[----:B------:R-:W4:Y:S02]  /*bbf60*/  LDL.LU.64 R202, [R1+0xa0e8] ;  /* 0x00a0e80001ca7983 */ /* 0x000f240000300a00 */
[----:B-1----:R-:W-:Y:S01]  /*bbf70*/  IMAD.MOV.U32 R143, RZ, RZ, R244 ;  /* 0x000000ffff8f7224 */ /* 0x002fe200078e00f4 */
[----:B------:R-:W-:Y:S01]  /*bbf80*/  SHF.L.U32 R252, R252, 0x7, RZ ;  /* 0x00000007fcfc7819 */ /* 0x000fe200000006ff */
[----:B------:R-:W4:Y:S03]  /*bbf90*/  LDL.LU.64 R200, [R1+0xa0e0] ;  /* 0x00a0e00001c87983 */ /* 0x000f260000300a00 */
[----:B------:R-:W-:Y:S08]  /*bbfa0*/  HMMA.1688.F32.TF32 R136, R8, R178, R136 ;  /* 0x000000b20888723c */ /* 0x000ff00000081088 */
[C---:B------:R-:W-:Y:S08]  /*bbfb0*/  HMMA.1688.F32.TF32 R116, R4.reuse, R144, R116 ;  /* 0x000000900474723c */ /* 0x040ff00000081074 */
[----:B------:R-:W-:Y:S01]  /*bbfc0*/  HMMA.1688.F32.TF32 R68, R4, R244, R68 ;  /* 0x000000f40444723c */ /* 0x000fe20000081044 */
[----:B------:R-:W4:Y:S01]  /*bbfd0*/  LDL.LU.64 R246, [R1+0xa0d8] ;  /* 0x00a0d80001f67983 */ /* 0x000f220000300a00 */
[----:B------:R-:W4:Y:S02]  /*bbfe0*/  LDL.LU.64 R244, [R1+0xa0d0] ;  /* 0x00a0d00001f47983 */ /* 0x000f240000300a00 */
[----:B------:R1:W-:Y:S01]  /*bbff0*/  STL [R1+0x9cf0], R143 ;  /* 0x009cf08f01007387 */ /* 0x0003e20000100800 */
[----:B------:R-:W-:Y:S01]  /*bc000*/  MOV R142, R149 ;  /* 0x00000095008e7202 */ /* 0x000fe20000000f00 */
[----:B------:R-:W-:Y:S01]  /*bc010*/  IMAD.SHL.U32 R252, R252, 0x4, RZ ;  /* 0x00000004fcfc7824 */ /* 0x000fe200078e00ff */
[----:B------:R-:W-:Y:S01]  /*bc020*/  MOV R3, R213 ;  /* 0x000000d500037202 */ /* 0x000fe20000000f00 */
[----:B------:R-:W-:Y:S08]  /*bc030*/  HMMA.1688.F32.TF32 R132, R8, R170, R132 ;  /* 0x000000aa0884723c */ /* 0x000ff00000081084 */
[----:B------:R-:W-:Y:S01]  /*bc040*/  HMMA.1688.F32.TF32 R112, R4, R240, R112 ;  /* 0x000000f00470723c */ /* 0x000fe20000081070 */
[----:B------:R-:W-:-:S02]  /*bc050*/  IMAD.MOV.U32 R252, RZ, RZ, R212 ;  /* 0x000000fffffc7224 */ /* 0x000fc400078e00d4 */
[----:B-1----:R-:W-:Y:S01]  /*bc060*/  IMAD.MOV.U32 R143, RZ, RZ, R156 ;  /* 0x000000ffff8f7224 */ /* 0x002fe200078e009c */
[----:B------:R-:W-:Y:S04]  /*bc070*/  STL [R1+0x9cf4], R142 ;  /* 0x009cf48e01007387 */ /* 0x000fe80000100800 */
[----:B------:R-:W-:Y:S08]  /*bc080*/  HMMA.1688.F32.TF32 R128, R8, R162, R128 ;  /* 0x000000a20880723c */ /* 0x000ff00000081080 */
[----:B------:R-:W-:Y:S01]  /*bc090*/  HMMA.1688.F32.TF32 R108, R4, R236, R108 ;  /* 0x000000ec046c723c */ /* 0x000fe2000008106c */
[----:B------:R-:W-:Y:S01]  /*bc0a0*/  STL [R1+0x9cfc], R143 ;  /* 0x009cfc8f01007387 */ /* 0x000fe20000100800 */
[----:B------:R-:W-:Y:S02]  /*bc0b0*/  STL [R1+0x9ccc], R3 ;  /* 0x009ccc0301007387 */ /* 0x000fe40000100800 */
[----:B------:R2:W-:Y:S02]  /*bc0c0*/  STL [R1+0x9cc8], R252 ;  /* 0x009cc8fc01007387 */ /* 0x0005e40000100800 */
[----:B------:R-:W4:Y:S02]  /*bc0d0*/  LDL.LU.64 R194, [R1+0xa0c8] ;  /* 0x00a0c80001c27983 */ /* 0x000f240000300a00 */
[----:B------:R-:W-:Y:S08]  /*bc0e0*/  HMMA.1688.F32.TF32 R124, R8, R234, R124 ;  /* 0x000000ea087c723c */ /* 0x000ff0000008107c */
[----:B------:R-:W-:Y:S08]  /*bc0f0*/  HMMA.1688.F32.TF32 R104, R4, R248, R104 ;  /* 0x000000f80468723c */ /* 0x000ff00000081068 */
[C---:B------:R-:W-:Y:S08]  /*bc100*/  HMMA.1688.F32.TF32 R120, R8.reuse, R154, R120 ;  /* 0x0000009a0878723c */ /* 0x040ff00000081078 */
[C---:B------:R-:W-:Y:S08]  /*bc110*/  HMMA.1688.F32.TF32 R116, R8.reuse, R146, R116 ;  /* 0x000000920874723c */ /* 0x040ff00000081074 */
[C---:B------:R-:W-:Y:S08]  /*bc120*/  HMMA.1688.F32.TF32 R112, R8.reuse, R242, R112 ;  /* 0x000000f20870723c */ /* 0x040ff00000081070 */
[C---:B------:R-:W-:Y:S08]  /*bc130*/  HMMA.1688.F32.TF32 R108, R8.reuse, R238, R108 ;  /* 0x000000ee086c723c */ /* 0x040ff0000008106c */
[----:B------:R-:W-:Y:S01]  /*bc140*/  HMMA.1688.F32.TF32 R104, R8, R250, R104 ;  /* 0x000000fa0868723c */ /* 0x000fe20000081068 */
[----:B--2---:R-:W-:-:S02]  /*bc150*/  IMAD.MOV.U32 R252, RZ, RZ, R193 ;  /* 0x000000fffffc7224 */ /* 0x004fc400078e00c1 */
[----:B------:R-:W-:-:S05]  /*bc160*/  IMAD.MOV.U32 R3, RZ, RZ, R192 ;  /* 0x000000ffff037224 */ /* 0x000fca00078e00c0 */
[C---:B------:R-:W-:Y:S01]  /*bc170*/  HMMA.1688.F32.TF32 R16, R4.reuse, R192, R16 ;  /* 0x000000c00410723c */ /* 0x040fe20000081010 */
[----:B------:R-:W2:Y:S01]  /*bc180*/  LDL.LU.64 R192, [R1+0xa0c0] ;  /* 0x00a0c00001c07983 */ /* 0x000ea20000300a00 */
[----:B------:R-:W-:Y:S02]  /*bc190*/  STL [R1+0x9cec], R252 ;  /* 0x009cecfc01007387 */ /* 0x000fe40000100800 */
[----:B------:R-:W-:Y:S04]  /*bc1a0*/  STL [R1+0x9ce8], R3 ;  /* 0x009ce80301007387 */ /* 0x000fe80000100800 */
[C---:B---3--:R-:W-:Y:S01]  /*bc1b0*/  HMMA.1688.F32.TF32 R12, R4.reuse, R184, R12 ;  /* 0x000000b8040c723c */ /* 0x048fe2000008100c */
[----:B------:R-:W3:Y:S01]  /*bc1c0*/  LDL.LU.64 R186, [R1+0xa0b8] ;  /* 0x00a0b80001ba7983 */ /* 0x000ee20000300a00 */
[----:B------:R-:W2:Y:S02]  /*bc1d0*/  LDL.LU.64 R184, [R1+0xa0b0] ;  /* 0x00a0b00001b87983 */ /* 0x000ea40000300a00 */
[----:B------:R-:W2:Y:S02]  /*bc1e0*/  LDL.LU.64 R178, [R1+0xa0a8] ;  /* 0x00a0a80001b27983 */ /* 0x000ea40000300a00 */
[----:B------:R-:W2:Y:S01]  /*bc1f0*/  LDL.LU.64 R176, [R1+0xa0a0] ;  /* 0x00a0a00001b07983 */ /* 0x000ea20000300a00 */
[----:B------:R-:W-:Y:S01]  /*bc200*/  STL.64 [R1+0x3640], R136 ;  /* 0x0036408801007387 */ /* 0x000fe20000100a00 */
[----:B------:R1:W-:Y:S03]  /*bc210*/  STL.64 [R1+0x3648], R138 ;  /* 0x0036488a01007387 */ /* 0x0003e60000100a00 */
[----:B-1----:R-:W2:Y:S04]  /*bc220*/  LDL R138, [R1+0x1248] ;  /* 0x00124800018a7983 */ /* 0x002ea80000100800 */
[----:B------:R-:W2:Y:S01]  /*bc230*/  LDL R139, [R1+0x124c] ;  /* 0x00124c00018b7983 */ /* 0x000ea20000100800 */
[----:B------:R-:W3:Y:S02]  /*bc240*/  LDL.LU.64 R170, [R1+0xa098] ;  /* 0x00a0980001aa7983 */ /* 0x000ee40000300a00 */
[----:B------:R-:W3:Y:S02]  /*bc250*/  LDL.LU.64 R168, [R1+0xa090] ;  /* 0x00a0900001a87983 */ /* 0x000ee40000300a00 */
[----:B------:R-:W-:Y:S01]  /*bc260*/  STL.64 [R1+0x3630], R132 ;  /* 0x0036308401007387 */ /* 0x000fe20000100a00 */
[----:B------:R1:W-:Y:S04]  /*bc270*/  STL.64 [R1+0x3638], R134 ;  /* 0x0036388601007387 */ /* 0x0003e80000100a00 */
[----:B-1----:R-:W3:Y:S04]  /*bc280*/  LDL R134, [R1+0x1238] ;  /* 0x0012380001867983 */ /* 0x002ee80000100800 */
[----:B------:R-:W3:Y:S01]  /*bc290*/  LDL R135, [R1+0x123c] ;  /* 0x00123c0001877983 */ /* 0x000ee20000100800 */
        /* <DEDUP_REMOVED lines=51> */
[C---:B------:R-:W-:Y:S08]  /*bc5d0*/  HMMA.1688.F32.TF32 R28, R4.reuse, R212, R28 ;  /* 0x000000d4041c723c */ /* 0x040ff0000008101c */
[----:B------:R-:W-:Y:S08]  /*bc5e0*/  HMMA.1688.F32.TF32 R24, R4, R220, R24 ;  /* 0x000000dc0418723c */ /* 0x000ff00000081018 */
[C---:B------:R-:W-:Y:S08]  /*bc5f0*/  HMMA.1688.F32.TF32 R64, R8.reuse, R150, R64 ;  /* 0x000000960840723c */ /* 0x040ff00000081040 */
[C---:B------:R-:W-:Y:S08]  /*bc600*/  HMMA.1688.F32.TF32 R60, R8.reuse, R158, R60 ;  /* 0x0000009e083c723c */ /* 0x040ff0000008103c */
[C---:B------:R-:W-:Y:S08]  /*bc610*/  HMMA.1688.F32.TF32 R56, R8.reuse, R166, R56 ;  /* 0x000000a60838723c */ /* 0x040ff00000081038 */
[C---:B------:R-:W-:Y:S08]  /*bc620*/  HMMA.1688.F32.TF32 R52, R8.reuse, R174, R52 ;  /* 0x000000ae0834723c */ /* 0x040ff00000081034 */
[----:B------:R-:W-:Y:S08]  /*bc630*/  HMMA.1688.F32.TF32 R48, R8, R182, R48 ;  /* 0x000000b60830723c */ /* 0x000ff00000081030 */
[----:B------:R-:W-:Y:S08]  /*bc640*/  HMMA.1688.F32.TF32 R20, R4, R228, R20 ;  /* 0x000000e40414723c */ /* 0x000ff00000081014 */
[C---:B------:R-:W-:Y:S08]  /*bc650*/  HMMA.1688.F32.TF32 R44, R8.reuse, R190, R44 ;  /* 0x000000be082c723c */ /* 0x040ff0000008102c */
[----:B------:R-:W-:Y:S01]  /*bc660*/  HMMA.1688.F32.TF32 R40, R8, R198, R40 ;  /* 0x000000c60828723c */ /* 0x000fe20000081028 */
[----:B------:R-:W-:Y:S01]  /*bc670*/  IMAD.MOV.U32 R3, RZ, RZ, R159 ;  /* 0x000000ffff037224 */ /* 0x000fe200078e009f */
[----:B------:R-:W-:-:S06]  /*bc680*/  MOV R252, R158 ;  /* 0x0000009e00fc7202 */ /* 0x000fcc0000000f00 */
[----:B------:R-:W-:Y:S01]  /*bc690*/  HMMA.1688.F32.TF32 R36, R8, R206, R36 ;  /* 0x000000ce0824723c */ /* 0x000fe20000081024 */
[----:B------:R-:W-:-:S07]  /*bc6a0*/  IMAD.MOV.U32 R142, RZ, RZ, R167 ;  /* 0x000000ffff8e7224 */ /* 0x000fce00078e00a7 */
[----:B------:R-:W-:Y:S01]  /*bc6b0*/  HMMA.1688.F32.TF32 R32, R8, R246, R32 ;  /* 0x000000f60820723c */ /* 0x000fe20000081020 */
[----:B------:R-:W-:-:S07]  /*bc6c0*/  MOV R143, R174 ;  /* 0x000000ae008f7202 */ /* 0x000fce0000000f00 */
[C---:B------:R-:W-:Y:S08]  /*bc6d0*/  HMMA.1688.F32.TF32 R28, R8.reuse, R214, R28 ;  /* 0x000000d6081c723c */ /* 0x040ff0000008101c */
[C---:B------:R-:W-:Y:S01]  /*bc6e0*/  HMMA.1688.F32.TF32 R24, R8.reuse, R222, R24 ;  /* 0x000000de0818723c */ /* 0x040fe20000081018 */
[----:B------:R-:W-:Y:S04]  /*bc6f0*/  LDS R4, [R2+0x18080] ;  /* 0x0180800002047984 */ /* 0x000fe80000000800 */
[----:B------:R-:W-:Y:S04]  /*bc700*/  LDS R6, [R2+0x1a080] ;  /* 0x01a0800002067984 */ /* 0x000fe80000000800 */
[----:B------:R-:W-:Y:S04]  /*bc710*/  LDS R5, [R0+0x18080] ;  /* 0x0180800000057984 */ /* 0x000fe80000000800 */
[----:B------:R-:W1:Y:S01]  /*bc720*/  LDS R7, [R0+0x1a080] ;  /* 0x01a0800000077984 */ /* 0x000e620000000800 */
[----:B------:R-:W-:Y:S01]  /*bc730*/  HMMA.1688.F32.TF32 R20, R8, R230, R20 ;  /* 0x000000e60814723c */ /* 0x000fe20000081014 */
[----:B------:R-:W-:Y:S01]  /*bc740*/  IMAD.MOV.U32 R214, RZ, RZ, R200 ;  /* 0x000000ffffd67224 */ /* 0x000fe200078e00c8 */
[----:B------:R-:W-:Y:S01]  /*bc750*/  MOV R215, R201 ;  /* 0x000000c900d77202 */ /* 0x000fe20000000f00 */
[----:B------:R-:W-:-:S05]  /*bc760*/  IMAD.MOV.U32 R174, RZ, RZ, R224 ;  /* 0x000000ffffae7224 */ /* 0x000fca00078e00e0 */
        /* <DEDUP_REMOVED lines=8> */
[----:B------:R-:W-:Y:S11]  /*bc7f0*/  HMMA.1688.F32.TF32 R100, R8, R106, R100 ;  /* 0x0000006a0864723c */ /* 0x000ff60000081064 */
[----:B------:R-:W-:Y:S11]  /*bc800*/  @!UPT UIADD3 URZ, URZ, URZ, URZ ;  /* 0x0000003f3f3ff290 */ /* 0x000ff6000fffe03f */
[----:B------:R-:W-:Y:S01]  /*bc810*/  @!UPT UIADD3 URZ, URZ, URZ, URZ ;  /* 0x0000003f3f3ff290 */ /* 0x000fe2000fffe03f */
        /* <DEDUP_REMOVED lines=22> */
[----:B------:R-:W-:Y:S02]  /*bc980*/  STL [R1+0x9d00], R3 ;  /* 0x009d000301007387 */ /* 0x000fe40000100800 */
[----:B------:R2:W-:Y:S01]  /*bc990*/  STL [R1+0x9cf8], R252 ;  /* 0x009cf8fc01007387 */ /* 0x0005e20000100800 */
[----:B------:R3:W-:Y:S01]  /*bc9a0*/  STL [R1+0x9d04], R142 ;  /* 0x009d048e01007387 */ /* 0x0007e20000100800 */
[----:B------:R-:W-:Y:S02]  /*bc9b0*/  STL.64 [R1+0x3500], R56 ;  /* 0x0035003801007387 */ /* 0x000fe40000100a00 */
[----:B------:R-:W-:Y:S02]  /*bc9c0*/  STL.64 [R1+0x3508], R58 ;  /* 0x0035083a01007387 */ /* 0x000fe40000100a00 */
[----:B------:R-:W-:Y:S01]  /*bc9d0*/  STL.64 [R1+0x34f0], R52 ;  /* 0x0034f03401007387 */ /* 0x000fe20000100a00 */
[----:B------:R-:W-:Y:S01]  /*bc9e0*/  STL.64 [R1+0x34f8], R54 ;  /* 0x0034f83601007387 */ /* 0x000fe20000100a00 */
[----:B--2---:R-:W-:Y:S01]  /*bc9f0*/  IMAD.MOV.U32 R252, RZ, RZ, R175 ;  /* 0x000000fffffc7224 */ /* 0x004fe200078e00af */
[----:B------:R-:W-:Y:S01]  /*bca00*/  MOV R3, R183 ;  /* 0x000000b700037202 */ /* 0x000fe20000000f00 */
[----:B---3--:R-:W-:-:S03]  /*bca10*/  IMAD.MOV.U32 R142, RZ, RZ, R182 ;  /* 0x000000ffff8e7224 */ /* 0x008fc600078e00b6 */
[----:B------:R2:W-:Y:S01]  /*bca20*/  STL [R1+0x9d0c], R252 ;  /* 0x009d0cfc01007387 */ /* 0x0005e20000100800 */
[----:B------:R3:W-:Y:S02]  /*bca30*/  STL [R1+0x9d08], R143 ;  /* 0x009d088f01007387 */ /* 0x0007e40000100800 */
[----:B------:R-:W-:Y:S02]  /*bca40*/  STL.64 [R1+0x34e0], R48 ;  /* 0x0034e03001007387 */ /* 0x000fe40000100a00 */
[----:B------:R-:W-:Y:S01]  /*bca50*/  STL.64 [R1+0x34e8], R50 ;  /* 0x0034e83201007387 */ /* 0x000fe20000100a00 */
[----:B------:R-:W-:Y:S01]  /*bca60*/  STL [R1+0x9d14], R3 ;  /* 0x009d140301007387 */ /* 0x000fe20000100800 */
[----:B------:R4:W-:Y:S02]  /*bca70*/  STL [R1+0x9d10], R142 ;  /* 0x009d108e01007387 */ /* 0x0009e40000100800 */
[----:B------:R-:W-:Y:S02]  /*bca80*/  STL.64 [R1+0x34d0], R44 ;  /* 0x0034d02c01007387 */ /* 0x000fe40000100a00 */
[----:B------:R-:W-:Y:S02]  /*bca90*/  STL.64 [R1+0x34d8], R46 ;  /* 0x0034d82e01007387 */ /* 0x000fe40000100a00 */
[----:B--2---:R-:W-:-:S02]  /*bcaa0*/  IMAD.MOV.U32 R252, RZ, RZ, R190 ;  /* 0x000000fffffc7224 */ /* 0x004fc400078e00be */
[----:B---3--:R-:W-:Y:S02]  /*bcab0*/  IMAD.MOV.U32 R143, RZ, RZ, R191 ;  /* 0x000000ffff8f7224 */ /* 0x008fe400078e00bf */
[----:B----4-:R-:W-:-:S03]  /*bcac0*/  IMAD.MOV.U32 R142, RZ, RZ, R199 ;  /* 0x000000ffff8e7224 */ /* 0x010fc600078e00c7 */
[----:B------:R2:W-:Y:S01]  /*bcad0*/  STL [R1+0x9d1c], R143 ;  /* 0x009d1c8f01007387 */ /* 0x0005e20000100800 */
[----:B------:R-:W-:Y:S02]  /*bcae0*/  STL [R1+0x9d18], R252 ;  /* 0x009d18fc01007387 */ /* 0x000fe40000100800 */
[----:B------:R-:W-:Y:S02]  /*bcaf0*/  STL.64 [R1+0x34c0], R40 ;  /* 0x0034c02801007387 */ /* 0x000fe40000100a00 */
[----:B------:R-:W-:Y:S01]  /*bcb00*/  STL.64 [R1+0x34c8], R42 ;  /* 0x0034c82a01007387 */ /* 0x000fe20000100a00 */
[----:B------:R-:W-:Y:S01]  /*bcb10*/  STL.64 [R1+0x34b0], R36 ;  /* 0x0034b02401007387 */ /* 0x000fe20000100a00 */
[----:B------:R-:W-:Y:S02]  /*bcb20*/  STL.64 [R1+0x34b8], R38 ;  /* 0x0034b82601007387 */ /* 0x000fe40000100a00 */
[----:B--2---:R-:W-:-:S05]  /*bcb30*/  IMAD.MOV.U32 R143, RZ, RZ, R206 ;  /* 0x000000ffff8f7224 */ /* 0x004fca00078e00ce */
[----:B------:R-:W-:Y:S01]  /*bcb40*/  STL.64 [R1+0x9e70], R142 ;  /* 0x009e708e01007387 */ /* 0x000fe20000100a00 */
[----:B------:R-:W-:Y:S02]  /*bcb50*/  STL.64 [R1+0x9e68], R140 ;  /* 0x009e688c01007387 */ /* 0x000fe40000100a00 */
[----:B------:R2:W-:Y:S02]  /*bcb60*/  STL [R1+0x9b74], R246 ;  /* 0x009b74f601007387 */ /* 0x0005e40000100800 */
[----:B------:R3:W-:Y:S01]  /*bcb70*/  STL [R1+0x9b70], R247 ;  /* 0x009b70f701007387 */ /* 0x0007e20000100800 */
[----:B------:R-:W-:Y:S01]  /*bcb80*/  STL.64 [R1+0x34a0], R32 ;  /* 0x0034a02001007387 */ /* 0x000fe20000100a00 */
[----:B------:R-:W-:Y:S02]  /*bcb90*/  STL.64 [R1+0x34a8], R34 ;  /* 0x0034a82201007387 */ /* 0x000fe40000100a00 */
[----:B------:R-:W-:Y:S02]  /*bcba0*/  STL.64 [R1+0x3490], R28 ;  /* 0x0034901c01007387 */ /* 0x000fe40000100a00 */
[----:B------:R-:W-:Y:S01]  /*bcbb0*/  STL.64 [R1+0x3498], R30 ;  /* 0x0034981e01007387 */ /* 0x000fe20000100a00 */
[----:B------:R-:W-:Y:S01]  /*bcbc0*/  STL.64 [R1+0x3480], R24 ;  /* 0x0034801801007387 */ /* 0x000fe20000100a00 */
[----:B--2---:R-:W-:-:S02]  /*bcbd0*/  IMAD.MOV.U32 R246, RZ, RZ, R222 ;  /* 0x000000fffff67224 */ /* 0x004fc400078e00de */
[----:B---3--:R-:W-:Y:S01]  /*bcbe0*/  IMAD.MOV.U32 R247, RZ, RZ, R223 ;  /* 0x000000fffff77224 */ /* 0x008fe200078e00df */
[----:B------:R-:W-:Y:S04]  /*bcbf0*/  STL.64 [R1+0x3488], R26 ;  /* 0x0034881a01007387 */ /* 0x000fe80000100a00 */
[----:B------:R2:W-:Y:S01]  /*bcc00*/  STL.64 [R1+0x9c30], R246 ;  /* 0x009c30f601007387 */ /* 0x0005e20000100a00 */
[----:B------:R3:W-:Y:S02]  /*bcc10*/  STL.64 [R1+0x9c28], R244 ;  /* 0x009c28f401007387 */ /* 0x0007e40000100a00 */
[----:B------:R-:W4:Y:S02]  /*bcc20*/  LDL R228, [R1+0x110] ;  /* 0x0001100001e47983 */ /* 0x000f240000100800 */
[----:B------:R-:W-:Y:S01]  /*bcc30*/  STL.64 [R1+0x3470], R20 ;  /* 0x0034701401007387 */ /* 0x000fe20000100a00 */
[----:B------:R-:W-:Y:S01]  /*bcc40*/  STL.64 [R1+0x3478], R22 ;  /* 0x0034781601007387 */ /* 0x000fe20000100a00 */
[----:B------:R-:W4:Y:S01]  /*bcc50*/  LDL R229, [R1+0x114] ;  /* 0x0001140001e57983 */ /* 0x000f220000100800 */
[----:B------:R-:W-:Y:S01]  /*bcc60*/  MOV R230, R192 ;  /* 0x000000c000e67202 */ /* 0x000fe20000000f00 */
[----:B------:R-:W-:Y:S01]  /*bcc70*/  IMAD.MOV.U32 R231, RZ, RZ, R193 ;  /* 0x000000ffffe77224 */ /* 0x000fe200078e00c1 */
[----:B------:R-:W2:Y:S01]  /*bcc80*/  LDL.LU R192, [R1+0xa01c] ;  /* 0x00a01c0001c07983 */ /* 0x000ea20000300800 */
[----:B------:R-:W2:Y:S02]  /*bcc90*/  LDL.LU R193, [R1+0xa018] ;  /* 0x00a0180001c17983 */ /* 0x000ea40000300800 */
[----:B------:R-:W2:Y:S02]  /*bcca0*/  LDL R212, [R1+0xf0] ;  /* 0x0000f00001d47983 */ /* 0x000ea40000100800 */
[----:B------:R-:W2:Y:S01]  /*bccb0*/  LDL R213, [R1+0xf4] ;  /* 0x0000f40001d57983 */ /* 0x000ea20000100800 */
[----:B------:R-:W2:Y:S01]  /*bccc0*/  LDL.LU R200, [R1+0xa014] ;  /* 0x00a0140001c87983 */ /* 0x000ea20000300800 */
[----:B------:R-:W2:Y:S01]  /*bccd0*/  LDL.LU R201, [R1+0xa010] ;  /* 0x00a0100001c97983 */ /* 0x000ea20000300800 */
[----:B------:R-:W-:Y:S01]  /*bcce0*/  MOV R252, R207 ;  /* 0x000000cf00fc7202 */ /* 0x000fe20000000f00 */
[----:B------:R-:W2:Y:S01]  /*bccf0*/  LDL R204, [R1+0xe0] ;  /* 0x0000e00001cc7983 */ /* 0x000ea20000100800 */
[----:B------:R-:W2:Y:S01]  /*bcd00*/  LDL R205, [R1+0xe4] ;  /* 0x0000e40001cd7983 */ /* 0x000ea20000100800 */
[----:B------:R-:W-:-:S02]  /*bcd10*/  IMAD.MOV.U32 R206, RZ, RZ, R208 ;  /* 0x000000ffffce7224 */ /* 0x000fc400078e00d0 */
[----:B------:R-:W2:Y:S02]  /*bcd20*/  LDL.LU R208, [R1+0xa00c] ;  /* 0x00a00c0001d07983 */ /* 0x000ea40000300800 */
[----:B------:R-:W-:Y:S01]  /*bcd30*/  IMAD.MOV.U32 R207, RZ, RZ, R209 ;  /* 0x000000ffffcf7224 */ /* 0x000fe200078e00d1 */
[----:B------:R-:W-:Y:S01]  /*bcd40*/  MOV R3, R198 ;  /* 0x000000c600037202 */ /* 0x000fe20000000f00 */
[----:B------:R-:W2:Y:S01]  /*bcd50*/  LDL.LU R209, [R1+0xa008] ;  /* 0x00a0080001d17983 */ /* 0x000ea20000300800 */
[----:B------:R-:W2:Y:S02]  /*bcd60*/  LDL R196, [R1+0xd0] ;  /* 0x0000d00001c47983 */ /* 0x000ea40000100800 */
[----:B------:R-:W2:Y:S01]  /*bcd70*/  LDL R197, [R1+0xd4] ;  /* 0x0000d40001c57983 */ /* 0x000ea20000100800 */
[----:B------:R-:W-:Y:S01]  /*bcd80*/  MOV R198, R216 ;  /* 0x000000d800c67202 */ /* 0x000fe20000000f00 */
[----:B------:R-:W-:Y:S01]  /*bcd90*/  IMAD.MOV.U32 R199, RZ, RZ, R217 ;  /* 0x000000ffffc77224 */ /* 0x000fe200078e00d9 */
[----:B------:R-:W2:Y:S01]  /*bcda0*/  LDL.LU R216, [R1+0xa004] ;  /* 0x00a0040001d87983 */ /* 0x000ea20000300800 */
[----:B------:R-:W2:Y:S02]  /*bcdb0*/  LDL.LU R217, [R1+0xa000] ;  /* 0x00a0000001d97983 */ /* 0x000ea40000300800 */
[----:B------:R-:W2:Y:S02]  /*bcdc0*/  LDL R172, [R1+0xa0] ;  /* 0x0000a00001ac7983 */ /* 0x000ea40000100800 */
[----:B------:R-:W2:Y:S01]  /*bcdd0*/  LDL R173, [R1+0xa4] ;  /* 0x0000a40001ad7983 */ /* 0x000ea20000100800 */
[----:B------:R-:W2:Y:S01]  /*bcde0*/  LDL.LU R224, [R1+0x9ffc] ;  /* 0x009ffc0001e07983 */ /* 0x000ea20000300800 */
[----:B------:R-:W-:-:S02]  /*bcdf0*/  MOV R175, R225 ;  /* 0x000000e100af7202 */ /* 0x000fc40000000f00 */
[----:B------:R-:W2:Y:S02]  /*bce00*/  LDL.LU R225, [R1+0x9ff8] ;  /* 0x009ff80001e17983 */ /* 0x000ea40000300800 */
[----:B------:R-:W2:Y:S01]  /*bce10*/  LDL R164, [R1+0x90] ;  /* 0x0000900001a47983 */ /* 0x000ea20000100800 */
[----:B------:R-:W2:Y:S01]  /*bce20*/  LDL R165, [R1+0x94] ;  /* 0x0000940001a57983 */ /* 0x000ea20000100800 */
[----:B------:R-:W-:Y:S02]  /*bce30*/  IMAD.MOV.U32 R166, RZ, RZ, R232 ;  /* 0x000000ffffa67224 */ /* 0x000fe400078e00e8 */
[----:B------:R-:W2:Y:S02]  /*bce40*/  LDL.LU R232, [R1+0x9ff4] ;  /* 0x009ff40001e87983 */ /* 0x000ea40000300800 */
[----:B------:R-:W-:Y:S01]  /*bce50*/  IMAD.MOV.U32 R167, RZ, RZ, R233 ;  /* 0x000000ffffa77224 */ /* 0x000fe200078e00e9 */
[----:B------:R-:W-:Y:S01]  /*bce60*/  MOV R158, R249 ;  /* 0x000000f9009e7202 */ /* 0x000fe20000000f00 */
[----:B------:R-:W2:Y:S01]  /*bce70*/  LDL.LU R233, [R1+0x9ff0] ;  /* 0x009ff00001e97983 */ /* 0x000ea20000300800 */
[----:B------:R-:W2:Y:S02]  /*bce80*/  LDL.64 R140, [R1+0x60] ;  /* 0x00006000018c7983 */ /* 0x000ea40000100a00 */
[----:B------:R-:W2:Y:S02]  /*bce90*/  LDL.64 R142, [R1+0x68] ;  /* 0x00006800018e7983 */ /* 0x000ea40000100a00 */
[----:B------:R-:W2:Y:S01]  /*bcea0*/  LDL R156, [R1+0x80] ;  /* 0x00008000019c7983 */ /* 0x000ea20000100800 */
[----:B------:R-:W2:Y:S01]  /*bceb0*/  LDL R157, [R1+0x84] ;  /* 0x00008400019d7983 */ /* 0x000ea20000100800 */
[----:B------:R-:W2:Y:S02]  /*bcec0*/  LDL.LU R249, [R1+0x9fec] ;  /* 0x009fec0001f97983 */ /* 0x000ea40000300800 */
[----:B------:R-:W-:-:S02]  /*bced0*/  IMAD.MOV.U32 R159, RZ, RZ, R248 ;  /* 0x000000ffff9f7224 */ /* 0x000fc400078e00f8 */
[----:B------:R-:W-:Y:S01]  /*bcee0*/  IMAD.MOV.U32 R190, RZ, RZ, R237 ;  /* 0x000000ffffbe7224 */ /* 0x000fe200078e00ed */
[----:B------:R-:W2:Y:S01]  /*bcef0*/  LDL.LU R248, [R1+0x9fe8] ;  /* 0x009fe80001f87983 */ /* 0x000ea20000300800 */
[----:B------:R-:W2:Y:S02]  /*bcf00*/  LDL.64 R148, [R1+0x70] ;  /* 0x0000700001947983 */ /* 0x000ea40000100a00 */
[----:B------:R-:W2:Y:S02]  /*bcf10*/  LDL.64 R150, [R1+0x78] ;  /* 0x0000780001967983 */ /* 0x000ea40000100a00 */
[----:B------:R-:W2:Y:S01]  /*bcf20*/  LDL.64 R180, [R1+0xb0] ;  /* 0x0000b00001b47983 */ /* 0x000ea20000100a00 */
[----:B------:R-:W2:Y:S04]  /*bcf30*/  LDL.64 R182, [R1+0xb8] ;  /* 0x0000b80001b67983 */ /* 0x000ea80000100a00 */
[----:B------:R-:W2:Y:S04]  /*bcf40*/  LDL R188, [R1+0xc0] ;  /* 0x0000c00001bc7983 */ /* 0x000ea80000100800 */
[----:B------:R-:W2:Y:S01]  /*bcf50*/  LDL R189, [R1+0xc4] ;  /* 0x0000c40001bd7983 */ /* 0x000ea20000100800 */
[----:B------:R-:W2:Y:S01]  /*bcf60*/  LDL.LU R237, [R1+0x9fe4] ;  /* 0x009fe40001ed7983 */ /* 0x000ea20000300800 */
[----:B------:R-:W-:-:S02]  /*bcf70*/  MOV R191, R236 ;  /* 0x000000ec00bf7202 */ /* 0x000fc40000000f00 */
        /* <DEDUP_REMOVED lines=17> */
[----:B--2---:R-:W-:-:S02]  /*bd090*/  IMAD.MOV.U32 R129, RZ, RZ, R237 ;  /* 0x000000ffff817224 */ /* 0x004fc400078e00ed */
[----:B---3--:R-:W-:Y:S02]  /*bd0a0*/  IMAD.MOV.U32 R128, RZ, RZ, R236 ;  /* 0x000000ffff807224 */ /* 0x008fe400078e00ec */
[----:B------:R-:W2:Y:S01]  /*bd0b0*/  LDL.LU R236, [R1+0x9fdc] ;  /* 0x009fdc0001ec7983 */ /* 0x000ea20000300800 */
[----:B------:R-:W2:Y:S02]  /*bd0c0*/  LDL.LU R237, [R1+0x9fd8] ;  /* 0x009fd80001ed7983 */ /* 0x000ea40000300800 */
[----:B------:R-:W3:Y:S02]  /*bd0d0*/  LDL R116, [R1+0x30] ;  /* 0x0000300001747983 */ /* 0x000ee40000100800 */
[----:B------:R-:W3:Y:S01]  /*bd0e0*/  LDL R117, [R1+0x34] ;  /* 0x0000340001757983 */ /* 0x000ee20000100800 */
[----:B------:R-:W3:Y:S01]  /*bd0f0*/  LDL.LU R96, [R1+0x4a0] ;  /* 0x0004a00001607983 */ /* 0x000ee20000300800 */
[----:B------:R-:W3:Y:S02]  /*bd100*/  LDL.LU R97, [R1+0x4a4] ;  /* 0x0004a40001617983 */ /* 0x000ee40000300800 */
[----:B------:R-:W3:Y:S02]  /*bd110*/  LDL.LU R98, [R1+0x4a8] ;  /* 0x0004a80001627983 */ /* 0x000ee40000300800 */
[----:B------:R-:W3:Y:S01]  /*bd120*/  LDL.LU R99, [R1+0x4ac] ;  /* 0x0004ac0001637983 */ /* 0x000ee20000300800 */
[----:B------:R-:W1:Y:S04]  /*bd130*/  LDL R104, [R1+0x10] ;  /* 0x0000100001687983 */ /* 0x000e680000100800 */
[----:B------:R-:W1:Y:S01]  /*bd140*/  LDL R105, [R1+0x14] ;  /* 0x0000140001697983 */ /* 0x000e620000100800 */
[----:B------:R-:W1:Y:S02]  /*bd150*/  LDL.LU R84, [R1+0x4c0] ;  /* 0x0004c00001547983 */ /* 0x000e640000300800 */
[----:B------:R-:W1:Y:S02]  /*bd160*/  LDL.LU R85, [R1+0x4c4] ;  /* 0x0004c40001557983 */ /* 0x000e640000300800 */
[----:B------:R-:W1:Y:S01]  /*bd170*/  LDL.LU R86, [R1+0x4c8] ;  /* 0x0004c80001567983 */ /* 0x000e620000300800 */
[----:B------:R-:W1:Y:S01]  /*bd180*/  LDL.LU R87, [R1+0x4cc] ;  /* 0x0004cc0001577983 */ /* 0x000e620000300800 */
[----:B------:R-:W2:Y:S02]  /*bd190*/  LDL R80, [R1] ;  /* 0x0000000001507983 */ /* 0x000ea40000100800 */
[----:B------:R-:W2:Y:S02]  /*bd1a0*/  LDL R81, [R1+0x4] ;  /* 0x0000040001517983 */ /* 0x000ea40000100800 */
[----:B------:R-:W2:Y:S01]  /*bd1b0*/  LDL.64 R66, [R1+0x1328] ;  /* 0x0013280001427983 */ /* 0x000ea20000100a00 */
[----:B------:R-:W3:Y:S01]  /*bd1c0*/  LDL.LU R76, [R1+0x4d0] ;  /* 0x0004d000014c7983 */ /* 0x000ee20000300800 */
[----:B------:R-:W3:Y:S02]  /*bd1d0*/  LDL.LU R77, [R1+0x4d4] ;  /* 0x0004d400014d7983 */ /* 0x000ee40000300800 */
[----:B------:R-:W3:Y:S02]  /*bd1e0*/  LDL.LU R78, [R1+0x4d8] ;  /* 0x0004d800014e7983 */ /* 0x000ee40000300800 */
[----:B------:R-:W3:Y:S01]  /*bd1f0*/  LDL.LU R79, [R1+0x4dc] ;  /* 0x0004dc00014f7983 */ /* 0x000ee20000300800 */
[----:B------:R-:W3:Y:S01]  /*bd200*/  LDL.64 R70, [R1+0x1318] ;  /* 0x0013180001467983 */ /* 0x000ee20000100a00 */
        /* <DEDUP_REMOVED lines=24> */
[----:B------:R-:W-:-:S02]  /*bd390*/  MOV R220, R248 ;  /* 0x000000f800dc7202 */ /* 0x000fc40000000f00 */
[----:B------:R-:W4:Y:S02]  /*bd3a0*/  LDL.LU R248, [R1+0x9fd4] ;  /* 0x009fd40001f87983 */ /* 0x000f240000300800 */
[----:B------:R-:W-:Y:S02]  /*bd3b0*/  IMAD.MOV.U32 R221, RZ, RZ, R249 ;  /* 0x000000ffffdd7224 */ /* 0x000fe400078e00f9 */
[----:B------:R-:W-:Y:S01]  /*bd3c0*/  IMAD.MOV.U32 R222, RZ, RZ, R240 ;  /* 0x000000ffffde7224 */ /* 0x000fe200078e00f0 */
[----:B------:R-:W4:Y:S01]  /*bd3d0*/  LDL.LU R249, [R1+0x9fd0] ;  /* 0x009fd00001f97983 */ /* 0x000f220000300800 */
[----:B------:R-:W4:Y:S01]  /*bd3e0*/  LDL.LU R240, [R1+0x9fcc] ;  /* 0x009fcc0001f07983 */ /* 0x000f220000300800 */
[----:B------:R-:W-:Y:S02]  /*bd3f0*/  MOV R223, R241 ;  /* 0x000000f100df7202 */ /* 0x000fe40000000f00 */
[----:B------:R-:W4:Y:S01]  /*bd400*/  LDL.LU R241, [R1+0x9fc8] ;  /* 0x009fc80001f17983 */ /* 0x000f220000300800 */
[C---:B--2---:R-:W-:Y:S08]  /*bd410*/  HMMA.1688.F32.TF32 R16, R8.reuse, R66, R16 ;  /* 0x000000420810723c */ /* 0x044ff00000081010 */
[----:B---3--:R-:W-:Y:S01]  /*bd420*/  HMMA.1688.F32.TF32 R8, R8, R70, R12 ;  /* 0x000000460808723c */ /* 0x008fe2000008100c */
[----:B------:R-:W-:-:S02]  /*bd430*/  IMAD.MOV.U32 R247, RZ, RZ, R66 ;  /* 0x000000fffff77224 */ /* 0x000fc400078e0042 */
[----:B------:R-:W-:Y:S01]  /*bd440*/  IMAD.MOV.U32 R246, RZ, RZ, R67 ;  /* 0x000000fffff67224 */ /* 0x000fe200078e0043 */
[----:B------:R-:W-:Y:S01]  /*bd450*/  MOV R245, R70 ;  /* 0x0000004600f57202 */ /* 0x000fe20000000f00 */
[----:B------:R-:W-:-:S10]  /*bd460*/  IMAD.MOV.U32 R244, RZ, RZ, R71 ;  /* 0x000000fffff47224 */ /* 0x000fd400078e0047 */
[----:B------:R-:W-:Y:S01]  /*bd470*/  STL.64 [R1+0x3460], R16 ;  /* 0x0034601001007387 */ /* 0x000fe20000100a00 */
[----:B------:R-:W-:Y:S07]  /*bd480*/  STL.64 [R1+0x3468], R18 ;  /* 0x0034681201007387 */ /* 0x000fee0000100a00 */
[----:B------:R-:W-:Y:S01]  /*bd490*/  STL.64 [R1+0x3450], R8 ;  /* 0x0034500801007387 */ /* 0x000fe20000100a00 */
[----:B------:R-:W-:Y:S03]  /*bd4a0*/  STL.64 [R1+0x3458], R10 ;  /* 0x0034580a01007387 */ /* 0x000fe60000100a00 */
[----:B------:R2:W-:Y:S01]  /*bd4b0*/  STL.64 [R1+0x9d28], R246 ;  /* 0x009d28f601007387 */ /* 0x0005e20000100a00 */
[----:B------:R3:W-:Y:S01]  /*bd4c0*/  STL.64 [R1+0x9d20], R244 ;  /* 0x009d20f401007387 */ /* 0x0007e20000100a00 */
[C---:B-1----:R-:W-:Y:S08]  /*bd4d0*/  HMMA.1688.F32.TF32 R104, R4.reuse, R104, R84 ;  /* 0x000000680468723c */ /* 0x042ff00000081054 */
[C---:B----4-:R-:W-:Y:S08]  /*bd4e0*/  HMMA.1688.F32.TF32 R28, R4.reuse, R236, R88 ;  /* 0x000000ec041c723c */ /* 0x050ff00000081058 */
[C---:B------:R-:W-:Y:S01]  /*bd4f0*/  HMMA.1688.F32.TF32 R24, R4.reuse, R80, R76 ;  /* 0x000000500418723c */ /* 0x040fe2000008104c */
[----:B--2---:R-:W2:Y:S04]  /*bd500*/  LDL.64 R246, [R1+0x58] ;  /* 0x0000580001f67983 */ /* 0x004ea80000100a00 */
[----:B---3--:R-:W3:Y:S04]  /*bd510*/  LDL.64 R244, [R1+0x50] ;  /* 0x0000500001f47983 */ /* 0x008ee80000100a00 */
[----:B------:R-:W-:Y:S01]  /*bd520*/  STL.64 [R1+0x9fb8], R106 ;  /* 0x009fb86a01007387 */ /* 0x000fe20000100a00 */
[----:B------:R-:W-:Y:S02]  /*bd530*/  STL.64 [R1+0x9fb0], R104 ;  /* 0x009fb06801007387 */ /* 0x000fe40000100a00 */
[----:B------:R-:W4:Y:S02]  /*bd540*/  LDL.LU R88, [R1+0x500] ;  /* 0x0005000001587983 */ /* 0x000f240000300800 */
[----:B------:R-:W4:Y:S01]  /*bd550*/  LDL.LU R89, [R1+0x504] ;  /* 0x0005040001597983 */ /* 0x000f220000300800 */
[----:B------:R-:W4:Y:S01]  /*bd560*/  LDL.LU R90, [R1+0x508] ;  /* 0x00050800015a7983 */ /* 0x000f220000300800 */
[----:B------:R-:W4:Y:S02]  /*bd570*/  LDL.LU R91, [R1+0x50c] ;  /* 0x00050c00015b7983 */ /* 0x000f240000300800 */
[----:B------:R-:W2:Y:S02]  /*bd580*/  LDL.LU R80, [R1+0xca0] ;  /* 0x000ca00001507983 */ /* 0x000ea40000300800 */
[----:B------:R-:W2:Y:S01]  /*bd590*/  LDL.LU R81, [R1+0xca4] ;  /* 0x000ca40001517983 */ /* 0x000ea20000300800 */
[----:B------:R-:W2:Y:S01]  /*bd5a0*/  LDL.LU R82, [R1+0xca8] ;  /* 0x000ca80001527983 */ /* 0x000ea20000300800 */
[----:B------:R-:W2:Y:S02]  /*bd5b0*/  LDL.LU R83, [R1+0xcac] ;  /* 0x000cac0001537983 */ /* 0x000ea40000300800 */
[----:B------:R-:W2:Y:S02]  /*bd5c0*/  LDL.LU R76, [R1+0xcb0] ;  /* 0x000cb000014c7983 */ /* 0x000ea40000300800 */
[----:B------:R-:W2:Y:S01]  /*bd5d0*/  LDL.LU R77, [R1+0xcb4] ;  /* 0x000cb400014d7983 */ /* 0x000ea20000300800 */
[----:B------:R-:W2:Y:S01]  /*bd5e0*/  LDL.LU R78, [R1+0xcb8] ;  /* 0x000cb800014e7983 */ /* 0x000ea20000300800 */
[C---:B------:R-:W-:Y:S01]  /*bd5f0*/  HMMA.1688.F32.TF32 R20, R4.reuse, R240, R72 ;  /* 0x000000f00414723c */ /* 0x040fe20000081048 */
        /* <DEDUP_REMOVED lines=21> */
[----:B------:R-:W4:Y:S01]  /*bd750*/  LDL.LU R32, [R1+0xd60] ;  /* 0x000d600001207983 */ /* 0x000f220000300800 */
[----:B------:R-:W4:Y:S01]  /*bd760*/  LDL.LU R33, [R1+0xd64] ;  /* 0x000d640001217983 */ /* 0x000f220000300800 */
[C---:B------:R-:W-:Y:S01]  /*bd770*/  HMMA.1688.F32.TF32 R116, R4.reuse, R116, R96 ;  /* 0x000000740474723c */ /* 0x040fe20000081060 */
[----:B------:R-:W4:Y:S07]  /*bd780*/  LDL.LU R34, [R1+0xd68] ;  /* 0x000d680001227983 */ /* 0x000f2e0000300800 */
[C---:B------:R-:W-:Y:S01]  /*bd790*/  HMMA.1688.F32.TF32 R96, R4.reuse, R156, R120 ;  /* 0x0000009c0460723c */ /* 0x040fe20000081078 */
[----:B------:R-:W4:Y:S01]  /*bd7a0*/  LDL.LU R35, [R1+0xd6c] ;  /* 0x000d6c0001237983 */ /* 0x000f220000300800 */
[----:B------:R-:W4:Y:S02]  /*bd7b0*/  LDL.LU R120, [R1+0xd80] ;  /* 0x000d800001787983 */ /* 0x000f240000300800 */
[----:B------:R-:W4:Y:S02]  /*bd7c0*/  LDL.LU R121, [R1+0xd84] ;  /* 0x000d840001797983 */ /* 0x000f240000300800 */
[----:B------:R-:W4:Y:S02]  /*bd7d0*/  LDL.LU R122, [R1+0xd88] ;  /* 0x000d8800017a7983 */ /* 0x000f240000300800 */
[C---:B------:R-:W-:Y:S01]  /*bd7e0*/  HMMA.1688.F32.TF32 R16, R4.reuse, R148, R112 ;  /* 0x000000940410723c */ /* 0x040fe20000081070 */
[----:B------:R-:W4:Y:S01]  /*bd7f0*/  LDL.LU R123, [R1+0xd8c] ;  /* 0x000d8c00017b7983 */ /* 0x000f220000300800 */
[----:B------:R-:W4:Y:S02]  /*bd800*/  LDL.LU R112, [R1+0xd90] ;  /* 0x000d900001707983 */ /* 0x000f240000300800 */
[----:B------:R-:W4:Y:S04]  /*bd810*/  LDL.LU R113, [R1+0xd94] ;  /* 0x000d940001717983 */ /* 0x000f280000300800 */
[C---:B------:R-:W-:Y:S01]  /*bd820*/  HMMA.1688.F32.TF32 R128, R4.reuse, R128, R100 ;  /* 0x000000800480723c */ /* 0x040fe20000081064 */
[----:B------:R-:W4:Y:S07]  /*bd830*/  LDL.LU R114, [R1+0xd98] ;  /* 0x000d980001727983 */ /* 0x000f2e0000300800 */
        /* <DEDUP_REMOVED lines=19> */
[----:B------:R-:W-:Y:S01]  /*bd970*/  HMMA.1688.F32.TF32 R12, R4, R140, R132 ;  /* 0x0000008c040c723c */ /* 0x000fe20000081084 */
[----:B------:R-:W4:Y:S04]  /*bd980*/  LDL.LU R61, [R1+0xcf4] ;  /* 0x000cf400013d7983 */ /* 0x000f280000300800 */
[----:B------:R-:W-:Y:S04]  /*bd990*/  LDS R132, [R2+0x1c080] ;  /* 0x01c0800002847984 */ /* 0x000fe80000000800 */
[----:B------:R-:W-:Y:S04]  /*bd9a0*/  LDS R134, [R2+0x1e080] ;  /* 0x01e0800002867984 */ /* 0x000fe80000000800 */
[----:B------:R-:W-:Y:S04]  /*bd9b0*/  LDS R133, [R0+0x1c080] ;  /* 0x01c0800000857984 */ /* 0x000fe80000000800 */
[----:B------:R-:W1:Y:S01]  /*bd9c0*/  LDS R135, [R0+0x1e080] ;  /* 0x01e0800000877984 */ /* 0x000e620000000800 */
        /* <DEDUP_REMOVED lines=10> */
[----:B-1----:R-:W-:Y:S08]  /*bda70*/  HMMA.1688.F32.TF32 R20, R132, R242, R20 ;  /* 0x000000f28414723c */ /* 0x002ff00000081014 */
[C---:B---3--:R-:W-:Y:S08]  /*bda80*/  HMMA.1688.F32.TF32 R8, R4.reuse, R244, R108 ;  /* 0x000000f40408723c */ /* 0x048ff0000008106c */
[----:B------:R-:W-:Y:S01]  /*bda90*/  HMMA.1688.F32.TF32 R108, R4, R172, R136 ;  /* 0x000000ac046c723c */ /* 0x000fe20000081088 */
[----:B------:R-:W3:Y:S01]  /*bdaa0*/  LDL.LU R136, [R1+0x460] ;  /* 0x0004600001887983 */ /* 0x000ee20000300800 */
[----:B------:R-:W3:Y:S02]  /*bdab0*/  LDL.LU R137, [R1+0x464] ;  /* 0x0004640001897983 */ /* 0x000ee40000300800 */
[----:B------:R-:W3:Y:S02]  /*bdac0*/  LDL.LU R138, [R1+0x468] ;  /* 0x00046800018a7983 */ /* 0x000ee40000300800 */
[----:B------:R-:W3:Y:S01]  /*bdad0*/  LDL.LU R139, [R1+0x46c] ;  /* 0x00046c00018b7983 */ /* 0x000ee20000300800 */
[----:B------:R-:W-:Y:S01]  /*bdae0*/  STL [R1+0x9b54], R232 ;  /* 0x009b54e801007387 */ /* 0x000fe20000100800 */
[----:B------:R-:W-:Y:S02]  /*bdaf0*/  STL [R1+0x9b50], R233 ;  /* 0x009b50e901007387 */ /* 0x000fe40000100800 */
[----:B------:R-:W-:Y:S02]  /*bdb00*/  STL [R1+0x9b5c], R224 ;  /* 0x009b5ce001007387 */ /* 0x000fe40000100800 */
[----:B------:R-:W-:Y:S01]  /*bdb10*/  STL [R1+0x9b58], R225 ;  /* 0x009b58e101007387 */ /* 0x000fe20000100800 */
[----:B------:R-:W3:Y:S04]  /*bdb20*/  LDL R106, [R1+0x8] ;  /* 0x00000800016a7983 */ /* 0x000ee80000100800 */
[----:B------:R-:W3:Y:S01]  /*bdb30*/  LDL R107, [R1+0xc] ;  /* 0x00000c00016b7983 */ /* 0x000ee20000100800 */
[----:B------:R-:W-:Y:S02]  /*bdb40*/  STL [R1+0x9b64], R216 ;  /* 0x009b64d801007387 */ /* 0x000fe40000100800 */
[----:B------:R-:W-:Y:S02]  /*bdb50*/  STL [R1+0x9b60], R217 ;  /* 0x009b60d901007387 */ /* 0x000fe40000100800 */
[----:B------:R-:W-:Y:S01]  /*bdb60*/  STL [R1+0x9b6c], R208 ;  /* 0x009b6cd001007387 */ /* 0x000fe20000100800 */
[----:B------:R-:W-:Y:S01]  /*bdb70*/  STL [R1+0x9b68], R209 ;  /* 0x009b68d101007387 */ /* 0x000fe20000100800 */
[----:B------:R-:W-:Y:S02]  /*bdb80*/  STL [R1+0x9b4c], R169 ;  /* 0x009b4ca901007387 */ /* 0x000fe40000100800 */
[----:B------:R-:W-:Y:S02]  /*bdb90*/  STL [R1+0x9b48], R161 ;  /* 0x009b48a101007387 */ /* 0x000fe40000100800 */
[----:B------:R1:W-:Y:S01]  /*bdba0*/  STL.64 [R1+0x9b80], R242 ;  /* 0x009b80f201007387 */ /* 0x0003e20000100a00 */
[----:B------:R-:W-:Y:S01]  /*bdbb0*/  STL.64 [R1+0x9b78], R240 ;  /* 0x009b78f001007387 */ /* 0x000fe20000100a00 */
[----:B-1----:R-:W-:Y:S01]  /*bdbc0*/  IMAD.MOV.U32 R242, RZ, RZ, R238 ;  /* 0x000000fffff27224 */ /* 0x002fe200078e00ee */
[----:B------:R-:W-:-:S02]  /*bdbd0*/  MOV R243, R239 ;  /* 0x000000ef00f37202 */ /* 0x000fc40000000f00 */
[----:B------:R-:W3:Y:S01]  /*bdbe0*/  LDL.LU R238, [R1+0x9fc4] ;  /* 0x009fc40001ee7983 */ /* 0x000ee20000300800 */
[----:B------:R-:W3:Y:S01]  /*bdbf0*/  LDL.LU R239, [R1+0x9fc0] ;  /* 0x009fc00001ef7983 */ /* 0x000ee20000300800 */
[C---:B------:R-:W-:Y:S08]  /*bdc00*/  HMMA.1688.F32.TF32 R92, R4.reuse, R248, R92 ;  /* 0x000000f8045c723c */ /* 0x040ff0000008105c */
[----:B--2---:R-:W-:Y:S11]  /*bdc10*/  HMMA.1688.F32.TF32 R36, R4, R212, R36 ;  /* 0x000000d40424723c */ /* 0x004ff60000081024 */
[----:B------:R-:W-:Y:S05]  /*bdc20*/  @!UPT UIADD3 URZ, URZ, URZ, URZ ;  /* 0x0000003f3f3ff290 */ /* 0x000fea000fffe03f */
[----:B------:R-:W-:Y:S08]  /*bdc30*/  HMMA.1688.F32.TF32 R92, R132, R250, R92 ;  /* 0x000000fa845c723c */ /* 0x000ff0000008105c */
[C---:B----4-:R-:W-:Y:S08]  /*bdc40*/  HMMA.1688.F32.TF32 R32, R4.reuse, R204, R32 ;  /* 0x000000cc0420723c */ /* 0x050ff00000081020 */
[C---:B------:R-:W-:Y:S08]  /*bdc50*/  HMMA.1688.F32.TF32 R120, R4.reuse, R188, R120 ;  /* 0x000000bc0478723c */ /* 0x040ff00000081078 */
[C---:B------:R-:W-:Y:S08]  /*bdc60*/  HMMA.1688.F32.TF32 R124, R4.reuse, R196, R124 ;  /* 0x000000c4047c723c */ /* 0x040ff0000008107c */
[C---:B------:R-:W-:Y:S08]  /*bdc70*/  HMMA.1688.F32.TF32 R112, R4.reuse, R180, R112 ;  /* 0x000000b40470723c */ /* 0x040ff00000081070 */
[----:B------:R-:W-:Y:S08]  /*bdc80*/  HMMA.1688.F32.TF32 R40, R4, R220, R40 ;  /* 0x000000dc0428723c */ /* 0x000ff00000081028 */
[----:B------:R-:W-:Y:S08]  /*bdc90*/  HMMA.1688.F32.TF32 R36, R132, R214, R36 ;  /* 0x000000d68424723c */ /* 0x000ff00000081024 */
[----:B------:R-:W-:Y:S01]  /*bdca0*/  HMMA.1688.F32.TF32 R44, R4, R228, R44 ;  /* 0x000000e4042c723c */ /* 0x000fe2000008102c */
[----:B------:R1:W-:Y:S01]  /*bdcb0*/  STL.64 [R1+0x9ec8], R94 ;  /* 0x009ec85e01007387 */ /* 0x0003e20000100a00 */
[----:B------:R-:W-:Y:S02]  /*bdcc0*/  STL.64 [R1+0x9ec0], R92 ;  /* 0x009ec05c01007387 */ /* 0x000fe40000100a00 */
[----:B------:R-:W-:Y:S01]  /*bdcd0*/  IMAD.MOV.U32 R214, RZ, RZ, R227 ;  /* 0x000000ffffd67224 */ /* 0x000fe200078e00e3 */
[----:B-1----:R-:W2:Y:S04]  /*bdce0*/  LDL R94, [R1+0x38] ;  /* 0x00003800015e7983 */ /* 0x002ea80000100800 */
[----:B------:R-:W2:Y:S01]  /*bdcf0*/  LDL R95, [R1+0x3c] ;  /* 0x00003c00015f7983 */ /* 0x000ea20000100800 */
[----:B------:R1:W-:Y:S02]  /*bdd00*/  STL.64 [R1+0x9b90], R250 ;  /* 0x009b90fa01007387 */ /* 0x0003e40000100a00 */
[----:B------:R4:W-:Y:S01]  /*bdd10*/  STL.64 [R1+0x9b88], R248 ;  /* 0x009b88f801007387 */ /* 0x0009e20000100a00 */
[----:B------:R-:W-:Y:S01]  /*bdd20*/  MOV R215, R226 ;  /* 0x000000e200d77202 */ /* 0x000fe20000000f00 */
[----:B------:R-:W-:Y:S01]  /*bdd30*/  HMMA.1688.F32.TF32 R32, R132, R206, R32 ;  /* 0x000000ce8420723c */ /* 0x000fe20000081020 */
[----:B-1----:R-:W2:Y:S06]  /*bdd40*/  LDL.64 R250, [R1+0x18] ;  /* 0x0000180001fa7983 */ /* 0x002eac0000100a00 */
[----:B------:R-:W-:-:S02]  /*bdd50*/  IMAD.MOV.U32 R206, RZ, RZ, R219 ;  /* 0x000000ffffce7224 */ /* 0x000fc400078e00db */
[----:B------:R-:W-:Y:S01]  /*bdd60*/  IMAD.MOV.U32 R207, RZ, RZ, R218 ;  /* 0x000000ffffcf7224 */ /* 0x000fe200078e00da */
[C---:B------:R-:W-:Y:S08]  /*bdd70*/  HMMA.1688.F32.TF32 R124, R132.reuse, R198, R124 ;  /* 0x000000c6847c723c */ /* 0x040ff0000008107c */
[----:B------:R-:W-:Y:S08]  /*bdd80*/  HMMA.1688.F32.TF32 R120, R132, R190, R120 ;  /* 0x000000be8478723c */ /* 0x000ff00000081078 */
[----:B------:R-:W-:Y:S01]  /*bdd90*/  HMMA.1688.F32.TF32 R60, R4, R208, R60 ;  /* 0x000000d0043c723c */ /* 0x000fe2000008103c */
[----:B------:R-:W-:Y:S01]  /*bdda0*/  MOV R198, R211 ;  /* 0x000000d300c67202 */ /* 0x000fe20000000f00 */
[----:B------:R-:W-:-:S02]  /*bddb0*/  IMAD.MOV.U32 R199, RZ, RZ, R210 ;  /* 0x000000ffffc77224 */ /* 0x000fc400078e00d2 */
[----:B------:R-:W-:Y:S01]  /*bddc0*/  IMAD.MOV.U32 R190, RZ, RZ, R203 ;  /* 0x000000ffffbe7224 */ /* 0x000fe200078e00cb */
[----:B------:R-:W-:-:S03]  /*bddd0*/  MOV R191, R202 ;  /* 0x000000ca00bf7202 */ /* 0x000fc60000000f00 */
[----:B------:R-:W-:Y:S01]  /*bdde0*/  HMMA.1688.F32.TF32 R112, R132, R182, R112 ;  /* 0x000000b68470723c */ /* 0x000fe20000081070 */
[----:B------:R-:W-:Y:S01]  /*bddf0*/  MOV R208, R182 ;  /* 0x000000b600d07202 */ /* 0x000fe20000000f00 */
[----:B------:R-:W-:-:S06]  /*bde00*/  IMAD.MOV.U32 R209, RZ, RZ, R183 ;  /* 0x000000ffffd17224 */ /* 0x000fcc00078e00b7 */
[----:B------:R-:W-:Y:S01]  /*bde10*/  HMMA.1688.F32.TF32 R108, R132, R174, R108 ;  /* 0x000000ae846c723c */ /* 0x000fe2000008106c */
[----:B------:R-:W-:Y:S02]  /*bde20*/  IMAD.MOV.U32 R182, RZ, RZ, R195 ;  /* 0x000000ffffb67224 */ /* 0x000fe400078e00c3 */
[----:B------:R-:W-:-:S04]  /*bde30*/  IMAD.MOV.U32 R183, RZ, RZ, R194 ;  /* 0x000000ffffb77224 */ /* 0x000fc800078e00c2 */
[----:B------:R-:W-:Y:S01]  /*bde40*/  MOV R174, R187 ;  /* 0x000000bb00ae7202 */ /* 0x000fe20000000f00 */
[----:B------:R-:W-:Y:S01]  /*bde50*/  IMAD.MOV.U32 R175, RZ, RZ, R186 ;  /* 0x000000ffffaf7224 */ /* 0x000fe200078e00ba */
[C---:B------:R-:W-:Y:S08]  /*bde60*/  HMMA.1688.F32.TF32 R100, R132.reuse, R166, R100 ;  /* 0x000000a68464723c */ /* 0x040ff00000081064 */
[C---:B------:R-:W-:Y:S08]  /*bde70*/  HMMA.1688.F32.TF32 R44, R132.reuse, R230, R44 ;  /* 0x000000e6842c723c */ /* 0x040ff0000008102c */
[----:B------:R-:W-:Y:S01]  /*bde80*/  HMMA.1688.F32.TF32 R40, R132, R222, R40 ;  /* 0x000000de8428723c */ /* 0x000fe20000081028 */
[----:B------:R-:W-:Y:S01]  /*bde90*/  IMAD.MOV.U32 R166, RZ, RZ, R179 ;  /* 0x000000ffffa67224 */ /* 0x000fe200078e00b3 */
[----:B------:R-:W-:Y:S01]  /*bdea0*/  MOV R167, R178 ;  /* 0x000000b200a77202 */ /* 0x000fe20000000f00 */
[----:B------:R-:W-:-:S02]  /*bdeb0*/  IMAD.MOV.U32 R230, RZ, RZ, R171 ;  /* 0x000000ffffe67224 */ /* 0x000fc400078e00ab */
[----:B------:R-:W-:Y:S02]  /*bdec0*/  IMAD.MOV.U32 R231, RZ, RZ, R170 ;  /* 0x000000ffffe77224 */ /* 0x000fe400078e00aa */
[----:B------:R-:W-:Y:S01]  /*bded0*/  MOV R222, R162 ;  /* 0x000000a200de7202 */ /* 0x000fe20000000f00 */
[----:B------:R-:W-:Y:S01]  /*bdee0*/  HMMA.1688.F32.TF32 R48, R4, R232, R48 ;  /* 0x000000e80430723c */ /* 0x000fe20000081030 */
[----:B------:R-:W-:-:S07]  /*bdef0*/  IMAD.MOV.U32 R223, RZ, RZ, R163 ;  /* 0x000000ffffdf7224 */ /* 0x000fce00078e00a3 */
[----:B------:R-:W-:Y:S01]  /*bdf00*/  HMMA.1688.F32.TF32 R8, R132, R246, R8 ;  /* 0x000000f68408723c */ /* 0x000fe20000081008 */
[----:B------:R-:W-:Y:S01]  /*bdf10*/  MOV R232, R246 ;  /* 0x000000f600e87202 */ /* 0x000fe20000000f00 */
[----:B------:R-:W-:-:S05]  /*bdf20*/  IMAD.MOV.U32 R233, RZ, RZ, R247 ;  /* 0x000000ffffe97224 */ /* 0x000fca00078e00f7 */
[----:B------:R-:W-:Y:S01]  /*bdf30*/  MOV R246, R155 ;  /* 0x0000009b00f67202 */ /* 0x000fe20000000f00 */
[----:B------:R-:W-:Y:S01]  /*bdf40*/  IMAD.MOV.U32 R247, RZ, RZ, R234 ;  /* 0x000000fffff77224 */ /* 0x000fe200078e00ea */
[C---:B---3--:R-:W-:Y:S01]  /*bdf50*/  HMMA.1688.F32.TF32 R24, R132.reuse, R106, R24 ;  /* 0x0000006a8418723c */ /* 0x048fe20000081018 */
[----:B------:R-:W3:Y:S01]  /*bdf60*/  LDL.LU.64 R106, [R1+0x9fb8] ;  /* 0x009fb800016a7983 */ /* 0x000ee20000300a00 */
[----:B------:R-:W3:Y:S11]  /*bdf70*/  LDL.LU.64 R104, [R1+0x9fb0] ;  /* 0x009fb00001687983 */ /* 0x000ef60000300a00 */
[----:B------:R-:W-:Y:S10]  /*bdf80*/  @!UPT UIADD3 URZ, URZ, URZ, URZ ;  /* 0x0000003f3f3ff290 */ /* 0x000ff4000fffe03f */
[----:B------:R-:W-:Y:S01]  /*bdf90*/  STL.64 [R1+0x9eb8], R26 ;  /* 0x009eb81a01007387 */ /* 0x000fe20000100a00 */
[----:B------:R-:W-:Y:S02]  /*bdfa0*/  STL.64 [R1+0x9eb0], R24 ;  /* 0x009eb01801007387 */ /* 0x000fe40000100a00 */
[----:B------:R1:W-:Y:S02]  /*bdfb0*/  STL.64 [R1+0x9ba0], R238 ;  /* 0x009ba0ee01007387 */ /* 0x0003e40000100a00 */
[----:B------:R1:W-:Y:S01]  /*bdfc0*/  STL.64 [R1+0x9b98], R236 ;  /* 0x009b98ec01007387 */ /* 0x0003e20000100a00 */
[----:B------:R-:W3:Y:S04]  /*bdfd0*/  LDL R212, [R1+0x3d0] ;  /* 0x0003d00001d47983 */ /* 0x000ee80000100800 */
[----:B------:R-:W3:Y:S01]  /*bdfe0*/  LDL R213, [R1+0x3d4] ;  /* 0x0003d40001d57983 */ /* 0x000ee20000100800 */
[----:B------:R-:W1:Y:S02]  /*bdff0*/  LDL.LU R227, [R1+0x9fa8] ;  /* 0x009fa80001e37983 */ /* 0x000e640000300800 */
[----:B------:R-:W3:Y:S02]  /*be000*/  LDL.LU R226, [R1+0x9fa4] ;  /* 0x009fa40001e27983 */ /* 0x000ee40000300800 */
[----:B------:R-:W3:Y:S01]  /*be010*/  LDL R204, [R1+0x3c0] ;  /* 0x0003c00001cc7983 */ /* 0x000ee20000100800 */
[----:B------:R-:W3:Y:S01]  /*be020*/  LDL R205, [R1+0x3c4] ;  /* 0x0003c40001cd7983 */ /* 0x000ee20000100800 */
[----:B------:R-:W3:Y:S02]  /*be030*/  LDL.LU R219, [R1+0x9fa0] ;  /* 0x009fa00001db7983 */ /* 0x000ee40000300800 */
        /* <DEDUP_REMOVED lines=32> */
[----:B------:R-:W3:Y:S01]  /*be240*/  LDL.LU R234, [R1+0x9f5c] ;  /* 0x009f5c0001ea7983 */ /* 0x000ee20000300800 */
[----:B------:R-:W-:Y:S01]  /*be250*/  HMMA.1688.F32.TF32 R128, R132, R242, R128 ;  /* 0x000000f28480723c */ /* 0x000fe20000081080 */
[----:B------:R-:W3:Y:S04]  /*be260*/  LDL R240, [R1+0x330] ;  /* 0x0003300001f07983 */ /* 0x000ee80000100800 */
[----:B------:R-:W3:Y:S03]  /*be270*/  LDL R241, [R1+0x334] ;  /* 0x0003340001f17983 */ /* 0x000ee60000100800 */
[C---:B------:R-:W-:Y:S01]  /*be280*/  HMMA.1688.F32.TF32 R80, R4.reuse, R168, R80 ;  /* 0x000000a80450723c */ /* 0x040fe20000081050 */
[----:B------:R-:W-:Y:S01]  /*be290*/  MOV R242, R154 ;  /* 0x0000009a00f27202 */ /* 0x000fe20000000f00 */
[----:B------:R-:W-:Y:S01]  /*be2a0*/  IMAD.MOV.U32 R243, RZ, RZ, R147 ;  /* 0x000000fffff37224 */ /* 0x000fe200078e0093 */
[----:B------:R-:W3:Y:S01]  /*be2b0*/  LDL.LU R154, [R1+0x9f58] ;  /* 0x009f5800019a7983 */ /* 0x000ee20000300800 */
[----:B------:R-:W3:Y:S02]  /*be2c0*/  LDL.LU R147, [R1+0x9f54] ;  /* 0x009f540001937983 */ /* 0x000ee40000300800 */
[----:B----4-:R-:W4:Y:S02]  /*be2d0*/  LDL R248, [R1+0x320] ;  /* 0x0003200001f87983 */ /* 0x010f240000100800 */
[----:B------:R-:W-:Y:S08]  /*be2e0*/  HMMA.1688.F32.TF32 R84, R4, R160, R84 ;  /* 0x000000a00454723c */ /* 0x000ff00000081054 */
[----:B------:R-:W-:Y:S01]  /*be2f0*/  HMMA.1688.F32.TF32 R28, R132, R238, R28 ;  /* 0x000000ee841c723c */ /* 0x000fe2000008101c */
[----:B--2---:R-:W-:-:S02]  /*be300*/  IMAD.MOV.U32 R169, RZ, RZ, R250 ;  /* 0x000000ffffa97224 */ /* 0x004fc400078e00fa */
[----:B------:R-:W-:-:S05]  /*be310*/  IMAD.MOV.U32 R161, RZ, RZ, R251 ;  /* 0x000000ffffa17224 */ /* 0x000fca00078e00fb */
[----:B---3--:R-:W-:Y:S07]  /*be320*/  HMMA.1688.F32.TF32 R104, R132, R250, R104 ;  /* 0x000000fa8468723c */ /* 0x008fee0000081068 */
[----:B------:R-:W-:Y:S01]  /*be330*/  IMAD.MOV.U32 R250, RZ, RZ, R235 ;  /* 0x000000fffffa7224 */ /* 0x000fe200078e00eb */
[----:B------:R-:W-:Y:S02]  /*be340*/  MOV R251, R146 ;  /* 0x0000009200fb7202 */ /* 0x000fe40000000f00 */
[----:B-1----:R-:W-:Y:S01]  /*be350*/  MOV R239, R227 ;  /* 0x000000e300ef7202 */ /* 0x002fe20000000f00 */
[----:B------:R-:W-:Y:S01]  /*be360*/  IMAD.MOV.U32 R238, RZ, RZ, R226 ;  /* 0x000000ffffee7224 */ /* 0x000fe200078e00e2 */
[----:B------:R-:W-:-:S02]  /*be370*/  MOV R249, R234 ;  /* 0x000000ea00f97202 */ /* 0x000fc40000000f00 */
[----:B------:R-:W2:Y:S01]  /*be380*/  LDL.LU R234, [R1+0x9f50] ;  /* 0x009f500001ea7983 */ /* 0x000ea20000300800 */
[----:B------:R-:W2:Y:S02]  /*be390*/  LDL.LU R235, [R1+0x9f4c] ;  /* 0x009f4c0001eb7983 */ /* 0x000ea40000300800 */
[----:B------:R-:W3:Y:S02]  /*be3a0*/  LDL.LU R146, [R1+0x9f48] ;  /* 0x009f480001927983 */ /* 0x000ee40000300800 */
[----:B------:R-:W3:Y:S01]  /*be3b0*/  LDL R236, [R1+0x310] ;  /* 0x0003100001ec7983 */ /* 0x000ee20000100800 */
[----:B------:R-:W3:Y:S01]  /*be3c0*/  LDL R237, [R1+0x314] ;  /* 0x0003140001ed7983 */ /* 0x000ee20000100800 */
[----:B------:R-:W3:Y:S02]  /*be3d0*/  LDL.LU R226, [R1+0x9f44] ;  /* 0x009f440001e27983 */ /* 0x000ee40000300800 */
[----:B------:R-:W3:Y:S01]  /*be3e0*/  LDL.LU R227, [R1+0x9f40] ;  /* 0x009f400001e37983 */ /* 0x000ee20000300800 */
[C---:B------:R-:W-:Y:S07]  /*be3f0*/  HMMA.1688.F32.TF32 R52, R4.reuse, R224, R52 ;  /* 0x000000e00434723c */ /* 0x040fee0000081034 */
[----:B------:R-:W-:Y:S01]  /*be400*/  IMAD.MOV.U32 R224, RZ, RZ, R142 ;  /* 0x000000ffffe07224 */ /* 0x000fe200078e008e */
[----:B------:R-:W-:Y:S01]  /*be410*/  MOV R225, R143 ;  /* 0x0000008f00e17202 */ /* 0x000fe20000000f00 */
[----:B------:R-:W-:Y:S01]  /*be420*/  HMMA.1688.F32.TF32 R56, R4, R216, R56 ;  /* 0x000000d80438723c */ /* 0x000fe20000081038 */
[----:B--2---:R1:W-:Y:S07]  /*be430*/  STL.64 [R1+0x9bb0], R234 ;  /* 0x009bb0ea01007387 */ /* 0x0043ee0000100a00 */
[C---:B------:R-:W-:Y:S01]  /*be440*/  HMMA.1688.F32.TF32 R48, R132.reuse, R234, R48 ;  /* 0x000000ea8430723c */ /* 0x040fe20000081030 */
[----:B------:R2:W-:Y:S07]  /*be450*/  STL.64 [R1+0x9ba8], R232 ;  /* 0x009ba8e801007387 */ /* 0x0005ee0000100a00 */
[----:B---3--:R-:W-:Y:S01]  /*be460*/  HMMA.1688.F32.TF32 R52, R132, R226, R52 ;  /* 0x000000e28434723c */ /* 0x008fe20000081034 */
[----:B-1----:R-:W-:Y:S01]  /*be470*/  IMAD.MOV.U32 R234, RZ, RZ, R218 ;  /* 0x000000ffffea7224 */ /* 0x002fe200078e00da */
[----:B------:R-:W-:Y:S01]  /*be480*/  MOV R235, R219 ;  /* 0x000000db00eb7202 */ /* 0x000fe20000000f00 */
[----:B--2---:R-:W2:Y:S04]  /*be490*/  LDL R232, [R1+0x300] ;  /* 0x0003000001e87983 */ /* 0x004ea80000100800 */
[----:B------:R-:W2:Y:S01]  /*be4a0*/  LDL R233, [R1+0x304] ;  /* 0x0003040001e97983 */ /* 0x000ea20000100800 */
[----:B------:R-:W3:Y:S02]  /*be4b0*/  LDL.LU R218, [R1+0x9f3c] ;  /* 0x009f3c0001da7983 */ /* 0x000ee40000300800 */
[----:B------:R-:W3:Y:S02]  /*be4c0*/  LDL.LU R219, [R1+0x9f38] ;  /* 0x009f380001db7983 */ /* 0x000ee40000300800 */
[----:B------:R1:W-:Y:S01]  /*be4d0*/  STL.64 [R1+0x9bc0], R226 ;  /* 0x009bc0e201007387 */ /* 0x0003e20000100a00 */
[----:B------:R4:W-:Y:S01]  /*be4e0*/  STL.64 [R1+0x9bb8], R224 ;  /* 0x009bb8e001007387 */ /* 0x0009e20000100a00 */
[----:B-1----:R-:W-:-:S03]  /*be4f0*/  IMAD.MOV.U32 R226, RZ, RZ, R210 ;  /* 0x000000ffffe27224 */ /* 0x002fc600078e00d2 */
[----:B----4-:R-:W4:Y:S04]  /*be500*/  LDL R224, [R1+0x2f0] ;  /* 0x0002f00001e07983 */ /* 0x010f280000100800 */
[----:B------:R-:W4:Y:S01]  /*be510*/  LDL R225, [R1+0x2f4] ;  /* 0x0002f40001e17983 */ /* 0x000f220000100800 */
[----:B------:R-:W2:Y:S01]  /*be520*/  LDL.LU R210, [R1+0x9f34] ;  /* 0x009f340001d27983 */ /* 0x000ea20000300800 */
[----:B------:R-:W-:Y:S02]  /*be530*/  MOV R227, R211 ;  /* 0x000000d300e37202 */ /* 0x000fe40000000f00 */
[----:B------:R-:W2:Y:S01]  /*be540*/  LDL.LU R211, [R1+0x9f30] ;  /* 0x009f300001d37983 */ /* 0x000ea20000300800 */
[----:B------:R-:W-:Y:S02]  /*be550*/  IMAD.MOV.U32 R216, RZ, RZ, R150 ;  /* 0x000000ffffd87224 */ /* 0x000fe400078e0096 */
[----:B------:R-:W-:Y:S01]  /*be560*/  IMAD.MOV.U32 R217, RZ, RZ, R151 ;  /* 0x000000ffffd97224 */ /* 0x000fe200078e0097 */
[----:B---3--:R1:W-:Y:S01]  /*be570*/  STL.64 [R1+0x9bd0], R218 ;  /* 0x009bd0da01007387 */ /* 0x0083e20000100a00 */
[C---:B------:R-:W-:Y:S03]  /*be580*/  HMMA.1688.F32.TF32 R56, R132.reuse, R218, R56 ;  /* 0x000000da8438723c */ /* 0x040fe60000081038 */
[----:B------:R3:W-:Y:S04]  /*be590*/  STL.64 [R1+0x9bc8], R216 ;  /* 0x009bc8d801007387 */ /* 0x0007e80000100a00 */
[----:B-1----:R-:W-:Y:S01]  /*be5a0*/  IMAD.MOV.U32 R218, RZ, RZ, R202 ;  /* 0x000000ffffda7224 */ /* 0x002fe200078e00ca */
[----:B------:R-:W-:Y:S01]  /*be5b0*/  MOV R219, R203 ;  /* 0x000000cb00db7202 */ /* 0x000fe20000000f00 */
[----:B---3--:R-:W3:Y:S04]  /*be5c0*/  LDL R216, [R1+0x2e0] ;  /* 0x0002e00001d87983 */ /* 0x008ee80000100800 */
[----:B------:R-:W3:Y:S01]  /*be5d0*/  LDL R217, [R1+0x2e4] ;  /* 0x0002e40001d97983 */ /* 0x000ee20000100800 */
[----:B------:R-:W3:Y:S02]  /*be5e0*/  LDL.LU R202, [R1+0x9f2c] ;  /* 0x009f2c0001ca7983 */ /* 0x000ee40000300800 */
[----:B------:R-:W3:Y:S01]  /*be5f0*/  LDL.LU R203, [R1+0x9f28] ;  /* 0x009f280001cb7983 */ /* 0x000ee20000300800 */
[----:B--2---:R1:W-:Y:S01]  /*be600*/  STL.64 [R1+0x9be0], R210 ;  /* 0x009be0d201007387 */ /* 0x0043e20000100a00 */
[----:B------:R-:W-:Y:S01]  /*be610*/  HMMA.1688.F32.TF32 R60, R132, R210, R60 ;  /* 0x000000d2843c723c */ /* 0x000fe2000008103c */
[----:B------:R2:W-:Y:S06]  /*be620*/  STL.64 [R1+0x9bd8], R208 ;  /* 0x009bd8d001007387 */ /* 0x0005ec0000100a00 */
[----:B-1----:R-:W-:Y:S01]  /*be630*/  IMAD.MOV.U32 R210, RZ, RZ, R194 ;  /* 0x000000ffffd27224 */ /* 0x002fe200078e00c2 */
[----:B------:R-:W-:Y:S01]  /*be640*/  MOV R211, R195 ;  /* 0x000000c300d37202 */ /* 0x000fe20000000f00 */
[----:B--2---:R-:W2:Y:S04]  /*be650*/  LDL R208, [R1+0x2d0] ;  /* 0x0002d00001d07983 */ /* 0x004ea80000100800 */
[----:B------:R-:W2:Y:S01]  /*be660*/  LDL R209, [R1+0x2d4] ;  /* 0x0002d40001d17983 */ /* 0x000ea20000100800 */
[----:B------:R-:W2:Y:S02]  /*be670*/  LDL.LU R194, [R1+0x9f24] ;  /* 0x009f240001c27983 */ /* 0x000ea40000300800 */
[----:B------:R-:W2:Y:S01]  /*be680*/  LDL.LU R195, [R1+0x9f20] ;  /* 0x009f200001c37983 */ /* 0x000ea20000300800 */
[C---:B------:R-:W-:Y:S08]  /*be690*/  HMMA.1688.F32.TF32 R64, R4.reuse, R200, R64 ;  /* 0x000000c80440723c */ /* 0x040ff00000081040 */
[----:B------:R-:W-:Y:S01]  /*be6a0*/  HMMA.1688.F32.TF32 R68, R4, R192, R68 ;  /* 0x000000c00444723c */ /* 0x000fe20000081044 */
[----:B---3--:R1:W-:Y:S11]  /*be6b0*/  STL.64 [R1+0x9bf0], R202 ;  /* 0x009bf0ca01007387 */ /* 0x0083f60000100a00 */
[----:B------:R-:W-:Y:S04]  /*be6c0*/  @!UPT UIADD3 URZ, URZ, URZ, URZ ;  /* 0x0000003f3f3ff290 */ /* 0x000fe8000fffe03f */
[C---:B------:R-:W-:Y:S01]  /*be6d0*/  HMMA.1688.F32.TF32 R64, R132.reuse, R202, R64 ;  /* 0x000000ca8440723c */ /* 0x040fe20000081040 */
[----:B------:R3:W-:Y:S06]  /*be6e0*/  STL.64 [R1+0x9be8], R200 ;  /* 0x009be8c801007387 */ /* 0x0007ec0000100a00 */
        /* <DEDUP_REMOVED lines=26> */
[----:B------:R-:W4:Y:S01]  /*be890*/  LDL.LU R171, [R1+0x9f08] ;  /* 0x009f080001ab7983 */ /* 0x000f220000300800 */
[----:B--2---:R1:W-:Y:S01]  /*be8a0*/  STL.64 [R1+0x9c20], R178 ;  /* 0x009c20b201007387 */ /* 0x0043e20000100a00 */
[C---:B------:R-:W-:Y:S01]  /*be8b0*/  HMMA.1688.F32.TF32 R76, R132.reuse, R178, R76 ;  /* 0x000000b2844c723c */ /* 0x040fe2000008104c */
[----:B------:R2:W-:Y:S06]  /*be8c0*/  STL.64 [R1+0x9c18], R176 ;  /* 0x009c18b001007387 */ /* 0x0005ec0000100a00 */
[----:B-1----:R-:W-:Y:S01]  /*be8d0*/  IMAD.MOV.U32 R178, RZ, RZ, R163 ;  /* 0x000000ffffb27224 */ /* 0x002fe200078e00a3 */
[----:B------:R-:W-:Y:S01]  /*be8e0*/  MOV R179, R162 ;  /* 0x000000a200b37202 */ /* 0x000fe20000000f00 */
[----:B--2---:R-:W2:Y:S04]  /*be8f0*/  LDL R176, [R1+0x290] ;  /* 0x0002900001b07983 */ /* 0x004ea80000100800 */
[----:B------:R-:W2:Y:S01]  /*be900*/  LDL R177, [R1+0x294] ;  /* 0x0002940001b17983 */ /* 0x000ea20000100800 */
[----:B------:R-:W2:Y:S02]  /*be910*/  LDL.LU R163, [R1+0x9f04] ;  /* 0x009f040001a37983 */ /* 0x000ea40000300800 */
[----:B------:R-:W2:Y:S01]  /*be920*/  LDL.LU R162, [R1+0x9f00] ;  /* 0x009f000001a27983 */ /* 0x000ea20000300800 */
[C---:B------:R-:W-:Y:S01]  /*be930*/  HMMA.1688.F32.TF32 R96, R132.reuse, R158, R96 ;  /* 0x0000009e8460723c */ /* 0x040fe20000081060 */
[----:B------:R-:W2:Y:S04]  /*be940*/  LDL R156, [R1+0x240] ;  /* 0x00024000019c7983 */ /* 0x000ea80000100800 */
[----:B------:R-:W2:Y:S03]  /*be950*/  LDL R157, [R1+0x244] ;  /* 0x00024400019d7983 */ /* 0x000ea60000100800 */
[----:B------:R-:W-:Y:S01]  /*be960*/  HMMA.1688.F32.TF32 R16, R132, R150, R16 ;  /* 0x000000968410723c */ /* 0x000fe20000081010 */
[----:B---3--:R-:W-:Y:S01]  /*be970*/  MOV R159, R170 ;  /* 0x000000aa009f7202 */ /* 0x008fe20000000f00 */
[----:B----4-:R-:W-:-:S02]  /*be980*/  IMAD.MOV.U32 R158, RZ, RZ, R171 ;  /* 0x000000ffff9e7224 */ /* 0x010fc400078e00ab */
[----:B------:R-:W3:Y:S01]  /*be990*/  LDL.LU R171, [R1+0x9efc] ;  /* 0x009efc0001ab7983 */ /* 0x000ee20000300800 */
[----:B------:R-:W4:Y:S02]  /*be9a0*/  LDL.LU R170, [R1+0x9ef8] ;  /* 0x009ef80001aa7983 */ /* 0x000f240000300800 */
[----:B------:R-:W4:Y:S02]  /*be9b0*/  LDL R148, [R1+0x230] ;  /* 0x0002300001947983 */ /* 0x000f240000100800 */
[----:B------:R-:W4:Y:S01]  /*be9c0*/  LDL R149, [R1+0x234] ;  /* 0x0002340001957983 */ /* 0x000f220000100800 */
[----:B--2---:R-:W-:Y:S01]  /*be9d0*/  MOV R151, R163 ;  /* 0x000000a300977202 */ /* 0x004fe20000000f00 */
[----:B------:R-:W-:Y:S02]  /*be9e0*/  IMAD.MOV.U32 R150, RZ, RZ, R162 ;  /* 0x000000ffff967224 */ /* 0x000fe400078e00a2 */
[----:B------:R-:W2:Y:S01]  /*be9f0*/  LDL.LU R162, [R1+0x9ef4] ;  /* 0x009ef40001a27983 */ /* 0x000ea20000300800 */
[----:B------:R-:W2:Y:S01]  /*bea00*/  LDL.LU R163, [R1+0x9ef0] ;  /* 0x009ef00001a37983 */ /* 0x000ea20000300800 */
[----:B------:R-:W-:Y:S01]  /*bea10*/  HMMA.1688.F32.TF32 R12, R132, R142, R12 ;  /* 0x0000008e840c723c */ /* 0x000fe2000008100c */
[----:B------:R-:W2:Y:S06]  /*bea20*/  LDL R140, [R1+0x220] ;  /* 0x00022000018c7983 */ /* 0x000eac0000100800 */
[----:B---3--:R-:W-:Y:S01]  /*bea30*/  MOV R142, R171 ;  /* 0x000000ab008e7202 */ /* 0x008fe20000000f00 */
[----:B----4-:R-:W-:-:S02]  /*bea40*/  IMAD.MOV.U32 R141, RZ, RZ, R170 ;  /* 0x000000ffff8d7224 */ /* 0x010fc400078e00aa */
[----:B------:R-:W3:Y:S01]  /*bea50*/  LDL.LU R170, [R1+0x9eec] ;  /* 0x009eec0001aa7983 */ /* 0x000ee20000300800 */
[----:B------:R-:W3:Y:S02]  /*bea60*/  LDL.LU R171, [R1+0x9ee8] ;  /* 0x009ee80001ab7983 */ /* 0x000ee40000300800 */
[----:B------:R-:W4:Y:S02]  /*bea70*/  LDL R143, [R1+0x22c] ;  /* 0x00022c00018f7983 */ /* 0x000f240000100800 */
[----:B--2---:R-:W-:Y:S01]  /*bea80*/  IMAD.MOV.U32 R24, RZ, RZ, R162 ;  /* 0x000000ffff187224 */ /* 0x004fe200078e00a2 */
[----:B------:R-:W-:Y:S01]  /*bea90*/  MOV R25, R163 ;  /* 0x000000a300197202 */ /* 0x000fe20000000f00 */
[----:B------:R-:W2:Y:S01]  /*beaa0*/  LDL.LU R162, [R1+0x9ee4] ;  /* 0x009ee40001a27983 */ /* 0x000ea20000300800 */
[----:B------:R-:W2:Y:S02]  /*beab0*/  LDL.LU R163, [R1+0x9ee0] ;  /* 0x009ee00001a37983 */ /* 0x000ea40000300800 */
[----:B------:R-:W4:Y:S02]  /*beac0*/  LDL R92, [R1+0x1e0] ;  /* 0x0001e000015c7983 */ /* 0x000f240000100800 */
[----:B------:R-:W4:Y:S01]  /*bead0*/  LDL R93, [R1+0x1e4] ;  /* 0x0001e400015d7983 */ /* 0x000f220000100800 */
[C---:B------:R-:W-:Y:S08]  /*beae0*/  HMMA.1688.F32.TF32 R88, R4.reuse, R152, R88 ;  /* 0x000000980458723c */ /* 0x040ff00000081058 */
[----:B------:R-:W-:Y:S01]  /*beaf0*/  HMMA.1688.F32.TF32 R136, R4, R144, R136 ;  /* 0x000000900488723c */ /* 0x000fe20000081088 */
[----:B------:R-:W-:Y:S04]  /*beb00*/  LDS R4, [R2+0x20080] ;  /* 0x0200800002047984 */ /* 0x000fe80000000800 */
[----:B------:R-:W-:Y:S04]  /*beb10*/  LDS R6, [R2+0x22080] ;  /* 0x0220800002067984 */ /* 0x000fe80000000800 */
[----:B------:R-:W-:Y:S04]  /*beb20*/  LDS R5, [R0+0x20080] ;  /* 0x0200800000057984 */ /* 0x000fe80000000800 */
[----:B------:R-:W4:Y:S04]  /*beb30*/  LDS R7, [R0+0x22080] ;  /* 0x0220800000077984 */ /* 0x000f280000000800 */
[----:B---3--:R1:W-:Y:S01]  /*beb40*/  STL.64 [R1+0x9c40], R170 ;  /* 0x009c40aa01007387 */ /* 0x0083e20000100a00 */
        /* <DEDUP_REMOVED lines=9> */
[C---:B------:R-:W-:Y:S03]  /*bebe0*/  HMMA.1688.F32.TF32 R84, R132.reuse, R162, R84 ;  /* 0x000000a28454723c */ /* 0x040fe60000081054 */
[----:B------:R2:W-:Y:S04]  /*bebf0*/  STL.64 [R1+0x9c48], R160 ;  /* 0x009c48a001007387 */ /* 0x0005e80000100a00 */
[----:B-1----:R-:W-:Y:S01]  /*bec00*/  IMAD.MOV.U32 R162, RZ, RZ, R146 ;  /* 0x000000ffffa27224 */ /* 0x002fe200078e0092 */
[----:B------:R-:W-:Y:S01]  /*bec10*/  MOV R163, R147 ;  /* 0x0000009300a37202 */ /* 0x000fe20000000f00 */
[----:B--2---:R-:W2:Y:S04]  /*bec20*/  LDL R160, [R1+0x270] ;  /* 0x0002700001a07983 */ /* 0x004ea80000100800 */
[----:B------:R-:W2:Y:S01]  /*bec30*/  LDL R161, [R1+0x274] ;  /* 0x0002740001a17983 */ /* 0x000ea20000100800 */
[----:B------:R-:W2:Y:S02]  /*bec40*/  LDL.LU R146, [R1+0x9ed4] ;  /* 0x009ed40001927983 */ /* 0x000ea40000300800 */
[----:B------:R-:W2:Y:S01]  /*bec50*/  LDL.LU R147, [R1+0x9ed0] ;  /* 0x009ed00001937983 */ /* 0x000ea20000300800 */
[----:B------:R-:W-:Y:S08]  /*bec60*/  HMMA.1688.F32.TF32 R116, R132, R94, R116 ;  /* 0x0000005e8474723c */ /* 0x000ff00000081074 */
[----:B----4-:R-:W-:Y:S01]  /*bec70*/  HMMA.1688.F32.TF32 R20, R4, R92, R20 ;  /* 0x0000005c0414723c */ /* 0x010fe20000081014 */
[----:B---3--:R1:W-:Y:S07]  /*bec80*/  STL.64 [R1+0x9c60], R154 ;  /* 0x009c609a01007387 */ /* 0x0083ee0000100a00 */
[C---:B------:R-:W-:Y:S01]  /*bec90*/  HMMA.1688.F32.TF32 R88, R132.reuse, R154, R88 ;  /* 0x0000009a8458723c */ /* 0x040fe20000081058 */
[----:B------:R3:W-:Y:S01]  /*beca0*/  STL.64 [R1+0x9c58], R152 ;  /* 0x009c589801007387 */ /* 0x0007e20000100a00 */
[----:B-1----:R-:W4:Y:S04]  /*becb0*/  LDL R154, [R1+0x268] ;  /* 0x00026800019a7983 */ /* 0x002f280000100800 */
[----:B---3--:R-:W3:Y:S04]  /*becc0*/  LDL R152, [R1+0x260] ;  /* 0x0002600001987983 */ /* 0x008ee80000100800 */
[----:B------:R-:W3:Y:S04]  /*becd0*/  LDL R153, [R1+0x264] ;  /* 0x0002640001997983 */ /* 0x000ee80000100800 */
[----:B------:R-:W4:Y:S01]  /*bece0*/  LDL R155, [R1+0x26c] ;  /* 0x00026c00019b7983 */ /* 0x000f220000100800 */
[----:B--2---:R-:W-:Y:S03]  /*becf0*/  HMMA.1688.F32.TF32 R136, R132, R146, R136 ;  /* 0x000000928488723c */ /* 0x004fe60000081088 */
[----:B------:R-:W2:Y:S04]  /*bed00*/  LDL R132, [R1+0x210] ;  /* 0x0002100001847983 */ /* 0x000ea80000100800 */
[----:B------:R-:W2:Y:S01]  /*bed10*/  LDL R133, [R1+0x214] ;  /* 0x0002140001857983 */ /* 0x000ea20000100800 */
[----:B------:R1:W-:Y:S02]  /*bed20*/  STL.64 [R1+0x9c70], R146 ;  /* 0x009c709201007387 */ /* 0x0003e40000100a00 */
[----:B------:R1:W-:Y:S01]  /*bed30*/  STL.64 [R1+0x9c68], R144 ;  /* 0x009c689001007387 */ /* 0x0003e20000100a00 */
        /* <DEDUP_REMOVED lines=8> */
[----:B------:R-:W3:Y:S01]  /*bedc0*/  LDL.LU.64 R26, [R1+0x9eb8] ;  /* 0x009eb800011a7983 */ /* 0x000ee20000300a00 */
[C---:B--2---:R-:W-:Y:S01]  /*bedd0*/  HMMA.1688.F32.TF32 R92, R4.reuse, R24, R92 ;  /* 0x00000018045c723c */ /* 0x044fe2000008105c */
[----:B------:R-:W3:Y:S11]  /*bede0*/  LDL.LU.64 R24, [R1+0x9eb0] ;  /* 0x009eb00001187983 */ /* 0x000ef60000300a00 */
[----:B------:R-:W-:Y:S11]  /*bedf0*/  @!UPT UIADD3 URZ, URZ, URZ, URZ ;  /* 0x0000003f3f3ff290 */ /* 0x000ff6000fffe03f */
[----:B------:R-:W-:Y:S01]  /*bee00*/  STL.64 [R1+0x9ea8], R94 ;  /* 0x009ea85e01007387 */ /* 0x000fe20000100a00 */
[----:B------:R1:W-:Y:S03]  /*bee10*/  STL.64 [R1+0x9ea0], R92 ;  /* 0x009ea05c01007387 */ /* 0x0003e60000100a00 */
[----:B-1----:R-:W3:Y:S04]  /*bee20*/  LDL R92, [R1+0x200] ;  /* 0x00020000015c7983 */ /* 0x002ee80000100800 */
[----:B------:R-:W3:Y:S01]  /*bee30*/  LDL R93, [R1+0x204] ;  /* 0x00020400015d7983 */ /* 0x000ee20000100800 */
[C---:B------:R-:W-:Y:S01]  /*bee40*/  HMMA.1688.F32.TF32 R104, R4.reuse, R132, R104 ;  /* 0x000000840468723c */ /* 0x040fe20000081068 */
[----:B------:R-:W-:Y:S04]  /*bee50*/  LDS R132, [R2+0x24080] ;  /* 0x0240800002847984 */ /* 0x000fe80000000800 */
[----:B------:R-:W1:Y:S03]  /*bee60*/  LDS R133, [R0+0x24080] ;  /* 0x0240800000857984 */ /* 0x000e660000000800 */
[----:B---3--:R-:W-:Y:S11]  /*bee70*/  HMMA.1688.F32.TF32 R24, R4, R92, R24 ;  /* 0x0000005c0418723c */ /* 0x008ff60000081018 */
[----:B------:R-:W-:Y:S11]  /*bee80*/  @!UPT UIADD3 URZ, URZ, URZ, URZ ;  /* 0x0000003f3f3ff290 */ /* 0x000ff6000fffe03f */
[----:B------:R-:W-:Y:S01]  /*bee90*/  @!UPT UIADD3 URZ, URZ, URZ, URZ ;  /* 0x0000003f3f3ff290 */ /* 0x000fe2000fffe03f */
[----:B------:R2:W-:Y:S01]  /*beea0*/  STL.64 [R1+0x9e98], R26 ;  /* 0x009e981a01007387 */ /* 0x0005e20000100a00 */
[----:B------:R-:W-:Y:S02]  /*beeb0*/  STL.64 [R1+0x9e90], R24 ;  /* 0x009e901801007387 */ /* 0x000fe40000100a00 */
[----:B------:R3:W-:Y:S02]  /*beec0*/  STL.64 [R1+0x9e88], R106 ;  /* 0x009e886a01007387 */ /* 0x0007e40000100a00 */
[----:B------:R-:W-:Y:S01]  /*beed0*/  STL.64 [R1+0x9e80], R104 ;  /* 0x009e806801007387 */ /* 0x000fe20000100a00 */
[----:B------:R1:W-:Y:S01]  /*beee0*/  STL.64 [R1+0x9e78], R142 ;  /* 0x009e788e01007387 */ /* 0x0003e20000100a00 */
[----:B------:R-:W4:Y:S02]  /*beef0*/  LDL R94, [R1+0x1e8] ;  /* 0x0001e800015e7983 */ /* 0x000f240000100800 */
[----:B------:R-:W4:Y:S01]  /*bef00*/  LDL R95, [R1+0x1ec] ;  /* 0x0001ec00015f7983 */ /* 0x000f220000100800 */
[----:B--2---:R-:W2:Y:S04]  /*bef10*/  LDL R26, [R1+0x1f8] ;  /* 0x0001f800011a7983 */ /* 0x004ea80000100800 */
[----:B---3--:R-:W3:Y:S04]  /*bef20*/  LDL R106, [R1+0x208] ;  /* 0x00020800016a7983 */ /* 0x008ee80000100800 */
[----:B-1----:R-:W2:Y:S04]  /*bef30*/  LDL R142, [R1+0x218] ;  /* 0x00021800018e7983 */ /* 0x002ea80000100800 */
[----:B------:R-:W2:Y:S04]  /*bef40*/  LDL R143, [R1+0x21c] ;  /* 0x00021c00018f7983 */ /* 0x000ea80000100800 */
[----:B------:R-:W3:Y:S04]  /*bef50*/  LDL R107, [R1+0x20c] ;  /* 0x00020c00016b7983 */ /* 0x000ee80000100800 */
[----:B------:R-:W2:Y:S01]  /*bef60*/  LDL R27, [R1+0x1fc] ;  /* 0x0001fc00011b7983 */ /* 0x000ea20000100800 */
[C---:B----4-:R-:W-:Y:S03]  /*bef70*/  HMMA.1688.F32.TF32 R20, R132.reuse, R94, R20 ;  /* 0x0000005e8414723c */ /* 0x050fe60000081014 */
[----:B------:R-:W2:Y:S01]  /*bef80*/  LDL.LU.64 R94, [R1+0x9ea8] ;  /* 0x009ea800015e7983 */ /* 0x000ea20000300a00 */
[----:B------:R-:W2:Y:S04]  /*bef90*/  LDL.LU.64 R92, [R1+0x9ea0] ;  /* 0x009ea000015c7983 */ /* 0x000ea80000300a00 */
[C---:B--2---:R-:W-:Y:S01]  /*befa0*/  HMMA.1688.F32.TF32 R92, R132.reuse, R26, R92 ;  /* 0x0000001a845c723c */ /* 0x044fe2000008105c */
[----:B------:R-:W3:Y:S01]  /*befb0*/  LDL.LU.64 R26, [R1+0x9e98] ;  /* 0x009e9800011a7983 */ /* 0x000ee20000300a00 */
[----:B------:R-:W3:Y:S06]  /*befc0*/  LDL.LU.64 R24, [R1+0x9e90] ;  /* 0x009e900001187983 */ /* 0x000eec0000300a00 */
[----:B---3--:R-:W-:Y:S01]  /*befd0*/  HMMA.1688.F32.TF32 R24, R132, R106, R24 ;  /* 0x0000006a8418723c */ /* 0x008fe20000081018 */
[----:B------:R-:W2:Y:S01]  /*befe0*/  LDL.LU.64 R106, [R1+0x9e88] ;  /* 0x009e8800016a7983 */ /* 0x000ea20000300a00 */
[----:B------:R-:W2:Y:S06]  /*beff0*/  LDL.LU.64 R104, [R1+0x9e80] ;  /* 0x009e800001687983 */ /* 0x000eac0000300a00 */
[----:B------:R-:W-:Y:S08]  /*bf000*/  HMMA.1688.F32.TF32 R28, R4, R140, R28 ;  /* 0x0000008c041c723c */ /* 0x000ff0000008101c */
[----:B--2---:R-:W-:Y:S01]  /*bf010*/  HMMA.1688.F32.TF32 R104, R132, R142, R104 ;  /* 0x0000008e8468723c */ /* 0x004fe20000081068 */
[----:B------:R-:W2:Y:S07]  /*bf020*/  LDL.LU.64 R142, [R1+0x9e78] ;  /* 0x009e7800018e7983 */ /* 0x000eae0000300a00 */
[C---:B------:R-:W-:Y:S08]  /*bf030*/  HMMA.1688.F32.TF32 R116, R4.reuse, R148, R116 ;  /* 0x000000940474723c */ /* 0x040ff00000081074 */
[C---:B------:R-:W-:Y:S08]  /*bf040*/  HMMA.1688.F32.TF32 R128, R4.reuse, R156, R128 ;  /* 0x0000009c0480723c */ /* 0x040ff00000081080 */
[----:B------:R-:W-:Y:S08]  /*bf050*/  HMMA.1688.F32.TF32 R48, R4, R248, R48 ;  /* 0x000000f80430723c */ /* 0x000ff00000081030 */
[C---:B--2---:R-:W-:Y:S01]  /*bf060*/  HMMA.1688.F32.TF32 R28, R132.reuse, R142, R28 ;  /* 0x0000008e841c723c */ /* 0x044fe2000008101c */
[----:B------:R-:W2:Y:S01]  /*bf070*/  LDL.LU.64 R142, [R1+0x9e70] ;  /* 0x009e7000018e7983 */ /* 0x000ea20000300a00 */
[----:B------:R-:W3:Y:S06]  /*bf080*/  LDL.LU.64 R140, [R1+0x9e68] ;  /* 0x009e6800018c7983 */ /* 0x000eec0000300a00 */
[C---:B------:R-:W-:Y:S01]  /*bf090*/  HMMA.1688.F32.TF32 R116, R132.reuse, R150, R116 ;  /* 0x000000968474723c */ /* 0x040fe20000081074 */
[----:B------:R-:W4:Y:S01]  /*bf0a0*/  LDL.LU.64 R150, [R1+0x9e60] ;  /* 0x009e600001967983 */ /* 0x000f220000300a00 */
[----:B------:R-:W2:Y:S06]  /*bf0b0*/  LDL.LU.64 R148, [R1+0x9e58] ;  /* 0x009e580001947983 */ /* 0x000eac0000300a00 */
[C---:B------:R-:W-:Y:S01]  /*bf0c0*/  HMMA.1688.F32.TF32 R128, R132.reuse, R158, R128 ;  /* 0x0000009e8480723c */ /* 0x040fe20000081080 */
[----:B------:R-:W2:Y:S02]  /*bf0d0*/  LDL.LU.64 R158, [R1+0x9e50] ;  /* 0x009e5000019e7983 */ /* 0x000ea40000300a00 */
[----:B------:R-:W2:Y:S05]  /*bf0e0*/  LDL.LU.64 R156, [R1+0x9e48] ;  /* 0x009e4800019c7983 */ /* 0x000eaa0000300a00 */
[----:B------:R-:W-:Y:S01]  /*bf0f0*/  HMMA.1688.F32.TF32 R48, R132, R250, R48 ;  /* 0x000000fa8430723c */ /* 0x000fe20000081030 */
[----:B------:R-:W2:Y:S04]  /*bf100*/  LDL R248, [R1+0x130] ;  /* 0x0001300001f87983 */ /* 0x000ea80000100800 */
[----:B------:R-:W2:Y:S03]  /*bf110*/  LDL R249, [R1+0x134] ;  /* 0x0001340001f97983 */ /* 0x000ea60000100800 */
[C---:B------:R-:W-:Y:S08]  /*bf120*/  HMMA.1688.F32.TF32 R44, R4.reuse, R236, R44 ;  /* 0x000000ec042c723c */ /* 0x040ff0000008102c */
[----:B------:R-:W-:Y:S01]  /*bf130*/  HMMA.1688.F32.TF32 R40, R4, R232, R40 ;  /* 0x000000e80428723c */ /* 0x000fe20000081028 */
[----:B---3--:R-:W-:Y:S01]  /*bf140*/  IMAD.MOV.U32 R250, RZ, RZ, R141 ;  /* 0x000000fffffa7224 */ /* 0x008fe200078e008d */
[----:B------:R-:W-:Y:S01]  /*bf150*/  MOV R251, R140 ;  /* 0x0000008c00fb7202 */ /* 0x000fe20000000f00 */
[----:B------:R-:W3:Y:S01]  /*bf160*/  LDL.LU R141, [R1+0x9e44] ;  /* 0x009e4400018d7983 */ /* 0x000ee20000300800 */
[----:B------:R-:W4:Y:S11]  /*bf170*/  LDL.LU R140, [R1+0x9e40] ;  /* 0x009e4000018c7983 */ /* 0x000f360000300800 */
[----:B------:R-:W-:Y:S01]  /*bf180*/  @!UPT UIADD3 URZ, URZ, URZ, URZ ;  /* 0x0000003f3f3ff290 */ /* 0x000fe2000fffe03f */
[C---:B------:R-:W-:Y:S01]  /*bf190*/  HMMA.1688.F32.TF32 R44, R132.reuse, R238, R44 ;  /* 0x000000ee842c723c */ /* 0x040fe2000008102c */
[----:B------:R-:W4:Y:S01]  /*bf1a0*/  LDL R236, [R1+0x140] ;  /* 0x0001400001ec7983 */ /* 0x000f220000100800 */
[----:B------:R-:W4:Y:S06]  /*bf1b0*/  LDL R237, [R1+0x144] ;  /* 0x0001440001ed7983 */ /* 0x000f2c0000100800 */
[----:B------:R-:W-:Y:S01]  /*bf1c0*/  HMMA.1688.F32.TF32 R40, R132, R234, R40 ;  /* 0x000000ea8428723c */ /* 0x000fe20000081028 */
[----:B--2---:R-:W-:Y:S01]  /*bf1d0*/  IMAD.MOV.U32 R238, RZ, RZ, R149 ;  /* 0x000000ffffee7224 */ /* 0x004fe200078e0095 */
[----:B------:R-:W-:Y:S01]  /*bf1e0*/  MOV R239, R148 ;  /* 0x0000009400ef7202 */ /* 0x000fe20000000f00 */
[----:B------:R-:W2:Y:S01]  /*bf1f0*/  LDL.LU R149, [R1+0x9e3c] ;  /* 0x009e3c0001957983 */ /* 0x000ea20000300800 */
[----:B------:R-:W2:Y:S02]  /*bf200*/  LDL.LU R148, [R1+0x9e38] ;  /* 0x009e380001947983 */ /* 0x000ea40000300800 */
[----:B------:R-:W2:Y:S02]  /*bf210*/  LDL R232, [R1+0x150] ;  /* 0x0001500001e87983 */ /* 0x000ea40000100800 */
[----:B------:R-:W2:Y:S01]  /*bf220*/  LDL R233, [R1+0x154] ;  /* 0x0001540001e97983 */ /* 0x000ea20000100800 */
[C---:B------:R-:W-:Y:S08]  /*bf230*/  HMMA.1688.F32.TF32 R124, R4.reuse, R208, R124 ;  /* 0x000000d0047c723c */ /* 0x040ff0000008107c */
[----:B------:R-:W-:Y:S01]  /*bf240*/  HMMA.1688.F32.TF32 R32, R4, R216, R32 ;  /* 0x000000d80420723c */ /* 0x000fe20000081020 */
[----:B---3--:R-:W-:Y:S01]  /*bf250*/  MOV R235, R141 ;  /* 0x0000008d00eb7202 */ /* 0x008fe20000000f00 */
[----:B----4-:R-:W-:-:S02]  /*bf260*/  IMAD.MOV.U32 R234, RZ, RZ, R140 ;  /* 0x000000ffffea7224 */ /* 0x010fc400078e008c */
[----:B------:R-:W3:Y:S01]  /*bf270*/  LDL.LU R140, [R1+0x9e34] ;  /* 0x009e3400018c7983 */ /* 0x000ee20000300800 */
[----:B------:R-:W4:Y:S11]  /*bf280*/  LDL.LU R141, [R1+0x9e30] ;  /* 0x009e3000018d7983 */ /* 0x000f360000300800 */
[C---:B------:R-:W-:Y:S08]  /*bf290*/  HMMA.1688.F32.TF32 R124, R132.reuse, R210, R124 ;  /* 0x000000d2847c723c */ /* 0x040ff0000008107c */
[----:B------:R-:W-:Y:S01]  /*bf2a0*/  HMMA.1688.F32.TF32 R32, R132, R218, R32 ;  /* 0x000000da8420723c */ /* 0x000fe20000081020 */
[----:B------:R-:W2:Y:S04]  /*bf2b0*/  LDL R216, [R1+0x170] ;  /* 0x0001700001d87983 */ /* 0x000ea80000100800 */
[----:B------:R-:W2:Y:S04]  /*bf2c0*/  LDL R217, [R1+0x174] ;  /* 0x0001740001d97983 */ /* 0x000ea80000100800 */
[----:B------:R-:W2:Y:S04]  /*bf2d0*/  LDL R218, [R1+0x178] ;  /* 0x0001780001da7983 */ /* 0x000ea80000100800 */
[----:B------:R-:W2:Y:S04]  /*bf2e0*/  LDL R219, [R1+0x17c] ;  /* 0x00017c0001db7983 */ /* 0x000ea80000100800 */
[----:B------:R-:W2:Y:S04]  /*bf2f0*/  LDL R208, [R1+0x180] ;  /* 0x0001800001d07983 */ /* 0x000ea80000100800 */
[----:B------:R-:W2:Y:S01]  /*bf300*/  LDL R209, [R1+0x184] ;  /* 0x0001840001d17983 */ /* 0x000ea20000100800 */
        /* <DEDUP_REMOVED lines=23> */
[----:B------:R-:W1:Y:S01]  /*bf480*/  LDS R7, [R0+0x2a080] ;  /* 0x02a0800000077984 */ /* 0x000e620000000800 */
[----:B---3--:R-:W-:Y:S01]  /*bf490*/  MOV R211, R140 ;  /* 0x0000008c00d37202 */ /* 0x008fe20000000f00 */
[----:B----4-:R-:W-:-:S02]  /*bf4a0*/  IMAD.MOV.U32 R210, RZ, RZ, R141 ;  /* 0x000000ffffd27224 */ /* 0x010fc400078e008d */
[----:B------:R-:W3:Y:S01]  /*bf4b0*/  LDL.LU R141, [R1+0x9e2c] ;  /* 0x009e2c00018d7983 */ /* 0x000ee20000300800 */
[----:B------:R-:W4:Y:S02]  /*bf4c0*/  LDL.LU R140, [R1+0x9e28] ;  /* 0x009e2800018c7983 */ /* 0x000f240000300800 */
[----:B------:R-:W1:Y:S02]  /*bf4d0*/  LDL R228, [R1+0x3f0] ;  /* 0x0003f00001e47983 */ /* 0x000e640000100800 */
[----:B------:R-:W1:Y:S01]  /*bf4e0*/  LDL R229, [R1+0x3f4] ;  /* 0x0003f40001e57983 */ /* 0x000e620000100800 */
[----:B------:R-:W4:Y:S04]  /*bf4f0*/  LDL R220, [R1+0x3e0] ;  /* 0x0003e00001dc7983 */ /* 0x000f280000100800 */
[----:B------:R-:W4:Y:S01]  /*bf500*/  LDL R221, [R1+0x3e4] ;  /* 0x0003e40001dd7983 */ /* 0x000f220000100800 */
        /* <DEDUP_REMOVED lines=42> */
[----:B------:R-:W4:Y:S01]  /*bf7b0*/  LDL R193, [R1+0x1a4] ;  /* 0x0001a40001c17983 */ /* 0x000f220000100800 */
[C---:B------:R-:W-:Y:S08]  /*bf7c0*/  HMMA.1688.F32.TF32 R36, R132.reuse, R226, R36 ;  /* 0x000000e28424723c */ /* 0x040ff00000081024 */
[C---:B------:R-:W-:Y:S08]  /*bf7d0*/  HMMA.1688.F32.TF32 R52, R132.reuse, R242, R52 ;  /* 0x000000f28434723c */ /* 0x040ff00000081034 */
[----:B------:R-:W-:Y:S01]  /*bf7e0*/  HMMA.1688.F32.TF32 R68, R132, R166, R68 ;  /* 0x000000a68444723c */ /* 0x000fe20000081044 */
[----:B--2---:R-:W-:Y:S01]  /*bf7f0*/  IMAD.MOV.U32 R226, RZ, RZ, R148 ;  /* 0x000000ffffe27224 */ /* 0x004fe200078e0094 */
[----:B------:R-:W-:Y:S01]  /*bf800*/  MOV R227, R149 ;  /* 0x0000009500e37202 */ /* 0x000fe20000000f00 */
[----:B------:R-:W-:Y:S01]  /*bf810*/  IMAD.MOV.U32 R242, RZ, RZ, R156 ;  /* 0x000000fffff27224 */ /* 0x000fe200078e009c */
[----:B------:R-:W-:-:S04]  /*bf820*/  MOV R243, R157 ;  /* 0x0000009d00f37202 */ /* 0x000fc80000000f00 */
        /* <DEDUP_REMOVED lines=9> */
[----:B------:R-:W-:Y:S01]  /*bf8c0*/  LDS R135, [R0+0x2e080] ;  /* 0x02e0800000877984 */ /* 0x000fe20000000800 */
[----:B---3--:R-:W-:Y:S01]  /*bf8d0*/  MOV R195, R141 ;  /* 0x0000008d00c37202 */ /* 0x008fe20000000f00 */
[----:B----4-:R-:W-:-:S02]  /*bf8e0*/  IMAD.MOV.U32 R194, RZ, RZ, R140 ;  /* 0x000000ffffc27224 */ /* 0x010fc400078e008c */
[----:B------:R-:W2:Y:S01]  /*bf8f0*/  LDL.LU R140, [R1+0x9e24] ;  /* 0x009e2400018c7983 */ /* 0x000ea20000300800 */
[----:B------:R-:W2:Y:S02]  /*bf900*/  LDL.LU R141, [R1+0x9e20] ;  /* 0x009e2000018d7983 */ /* 0x000ea40000300800 */
[----:B------:R-:W3:Y:S02]  /*bf910*/  LDL R224, [R1+0x160] ;  /* 0x0001600001e07983 */ /* 0x000ee40000100800 */
[----:B------:R-:W3:Y:S01]  /*bf920*/  LDL R225, [R1+0x164] ;  /* 0x0001640001e17983 */ /* 0x000ee20000100800 */
[----:B------:R-:W4:Y:S01]  /*bf930*/  LDL.LU R148, [R1+0x9e1c] ;  /* 0x009e1c0001947983 */ /* 0x000f220000300800 */
[----:B------:R-:W4:Y:S01]  /*bf940*/  LDL.LU R149, [R1+0x9e18] ;  /* 0x009e180001957983 */ /* 0x000f220000300800 */
[C---:B-1----:R-:W-:Y:S01]  /*bf950*/  HMMA.1688.F32.TF32 R92, R4.reuse, R228, R92 ;  /* 0x000000e4045c723c */ /* 0x042fe2000008105c */
[----:B------:R-:W2:Y:S01]  /*bf960*/  LDL R240, [R1+0x120] ;  /* 0x0001200001f07983 */ /* 0x000ea20000100800 */
[----:B------:R-:W2:Y:S01]  /*bf970*/  LDL R241, [R1+0x124] ;  /* 0x0001240001f17983 */ /* 0x000ea20000100800 */
[----:B------:R-:W2:Y:S02]  /*bf980*/  LDL.LU R156, [R1+0x9e14] ;  /* 0x009e1400019c7983 */ /* 0x000ea40000300800 */
[----:B------:R-:W2:Y:S02]  /*bf990*/  LDL.LU R157, [R1+0x9e10] ;  /* 0x009e1000019d7983 */ /* 0x000ea40000300800 */
[----:B------:R-:W2:Y:S01]  /*bf9a0*/  LDL.LU.64 R166, [R1+0x9e08] ;  /* 0x009e080001a67983 */ /* 0x000ea20000300a00 */
[----:B------:R-:W2:Y:S01]  /*bf9b0*/  LDL.LU.64 R164, [R1+0x9e00] ;  /* 0x009e000001a47983 */ /* 0x000ea20000300a00 */
[----:B------:R-:W2:Y:S02]  /*bf9c0*/  LDL.LU.64 R174, [R1+0x9df8] ;  /* 0x009df80001ae7983 */ /* 0x000ea40000300a00 */
[----:B------:R-:W2:Y:S02]  /*bf9d0*/  LDL.LU.64 R172, [R1+0x9df0] ;  /* 0x009df00001ac7983 */ /* 0x000ea40000300a00 */
        /* <DEDUP_REMOVED lines=10> */
[----:B------:R-:W2:Y:S02]  /*bfa80*/  LDL R132, [R1+0x410] ;  /* 0x0004100001847983 */ /* 0x000ea40000100800 */
[----:B------:R-:W2:Y:S01]  /*bfa90*/  LDL R133, [R1+0x414] ;  /* 0x0004140001857983 */ /* 0x000ea20000100800 */
[C---:B------:R-:W-:Y:S01]  /*bfaa0*/  HMMA.1688.F32.TF32 R20, R4.reuse, R220, R20 ;  /* 0x000000dc0414723c */ /* 0x040fe20000081014 */
[----:B------:R-:W3:Y:S01]  /*bfab0*/  LDL.LU.64 R222, [R1+0x9d98] ;  /* 0x009d980001de7983 */ /* 0x000ee20000300a00 */
[----:B------:R-:W3:Y:S02]  /*bfac0*/  LDL.LU.64 R220, [R1+0x9d90] ;  /* 0x009d900001dc7983 */ /* 0x000ee40000300a00 */
[----:B------:R-:W3:Y:S02]  /*bfad0*/  LDL.LU.64 R230, [R1+0x9d88] ;  /* 0x009d880001e67983 */ /* 0x000ee40000300a00 */
[----:B------:R-:W3:Y:S01]  /*bfae0*/  LDL.LU.64 R228, [R1+0x9d80] ;  /* 0x009d800001e47983 */ /* 0x000ee20000300a00 */
[----:B------:R-:W-:Y:S01]  /*bfaf0*/  STL.64 [R1+0x9d60], R94 ;  /* 0x009d605e01007387 */ /* 0x000fe20000100a00 */
[----:B------:R1:W-:Y:S03]  /*bfb00*/  STL.64 [R1+0x9d58], R92 ;  /* 0x009d585c01007387 */ /* 0x0003e60000100a00 */
[----:B-1----:R-:W3:Y:S04]  /*bfb10*/  LDL R92, [R1+0x400] ;  /* 0x00040000015c7983 */ /* 0x002ee80000100800 */
[----:B------:R-:W3:Y:S01]  /*bfb20*/  LDL R93, [R1+0x404] ;  /* 0x00040400015d7983 */ /* 0x000ee20000100800 */
[C---:B--2---:R-:W-:Y:S03]  /*bfb30*/  HMMA.1688.F32.TF32 R104, R4.reuse, R132, R104 ;  /* 0x000000840468723c */ /* 0x044fe60000081068 */
[----:B------:R-:W-:Y:S04]  /*bfb40*/  LDS R132, [R2+0x2c080] ;  /* 0x02c0800002847984 */ /* 0x000fe80000000800 */
[----:B------:R-:W1:Y:S01]  /*bfb50*/  LDS R133, [R0+0x2c080] ;  /* 0x02c0800000857984 */ /* 0x000e620000000800 */
        /* <DEDUP_REMOVED lines=8> */
[----:B--2---:R-:W-:Y:S02]  /*bfbe0*/  IMAD.MOV.U32 R26, RZ, RZ, R228 ;  /* 0x000000ffff1a7224 */ /* 0x004fe400078e00e4 */
[----:B---3--:R-:W-:Y:S02]  /*bfbf0*/  IMAD.MOV.U32 R106, RZ, RZ, R220 ;  /* 0x000000ffff6a7224 */ /* 0x008fe400078e00dc */
[----:B-1----:R-:W-:Y:S01]  /*bfc00*/  IMAD.MOV.U32 R246, RZ, RZ, R212 ;  /* 0x000000fffff67224 */ /* 0x002fe200078e00d4 */
[----:B------:R-:W-:Y:S01]  /*bfc10*/  MOV R247, R213 ;  /* 0x000000d500f77202 */ /* 0x000fe20000000f00 */
[----:B------:R-:W2:Y:S01]  /*bfc20*/  LDL.LU R212, [R1+0x9d7c] ;  /* 0x009d7c0001d47983 */ /* 0x000ea20000300800 */
[----:B------:R-:W2:Y:S02]  /*bfc30*/  LDL.LU R213, [R1+0x9d78] ;  /* 0x009d780001d57983 */ /* 0x000ea40000300800 */
[----:B------:R-:W3:Y:S01]  /*bfc40*/  LDL.LU R220, [R1+0x9d74] ;  /* 0x009d740001dc7983 */ /* 0x000ee20000300800 */
[----:B------:R-:W-:-:S02]  /*bfc50*/  MOV R107, R221 ;  /* 0x000000dd006b7202 */ /* 0x000fc40000000f00 */
[----:B------:R-:W-:Y:S01]  /*bfc60*/  MOV R27, R229 ;  /* 0x000000e5001b7202 */ /* 0x000fe20000000f00 */
[----:B------:R-:W3:Y:S01]  /*bfc70*/  LDL.LU R221, [R1+0x9d70] ;  /* 0x009d700001dd7983 */ /* 0x000ee20000300800 */
[----:B------:R-:W2:Y:S02]  /*bfc80*/  LDL.LU R228, [R1+0x9d6c] ;  /* 0x009d6c0001e47983 */ /* 0x000ea40000300800 */
[----:B------:R-:W2:Y:S02]  /*bfc90*/  LDL.LU R229, [R1+0x9d68] ;  /* 0x009d680001e57983 */ /* 0x000ea40000300800 */
[----:B------:R-:W2:Y:S01]  /*bfca0*/  LDL R94, [R1+0x3e8] ;  /* 0x0003e800015e7983 */ /* 0x000ea20000100800 */
[----:B------:R-:W2:Y:S02]  /*bfcb0*/  LDL R95, [R1+0x3ec] ;  /* 0x0003ec00015f7983 */ /* 0x000ea40000100800 */
[C---:B--2---:R-:W-:Y:S02]  /*bfcc0*/  HMMA.1688.F32.TF32 R20, R132.reuse, R94, R20 ;  /* 0x0000005e8414723c */ /* 0x044fe40000081014 */
[----:B------:R-:W2:Y:S01]  /*bfcd0*/  LDL.LU.64 R94, [R1+0x9d60] ;  /* 0x009d6000015e7983 */ /* 0x000ea20000300a00 */
[----:B------:R-:W2:Y:S05]  /*bfce0*/  LDL.LU.64 R92, [R1+0x9d58] ;  /* 0x009d5800015c7983 */ /* 0x000eaa0000300a00 */
[C---:B--2---:R-:W-:Y:S01]  /*bfcf0*/  HMMA.1688.F32.TF32 R92, R132.reuse, R26, R92 ;  /* 0x0000001a845c723c */ /* 0x044fe2000008105c */
[----:B------:R-:W2:Y:S01]  /*bfd00*/  LDL.LU.64 R26, [R1+0x9d50] ;  /* 0x009d5000011a7983 */ /* 0x000ea20000300a00 */
[----:B------:R-:W2:Y:S06]  /*bfd10*/  LDL.LU.64 R24, [R1+0x9d48] ;  /* 0x009d480001187983 */ /* 0x000eac0000300a00 */
[----:B--2---:R-:W-:Y:S01]  /*bfd20*/  HMMA.1688.F32.TF32 R24, R132, R106, R24 ;  /* 0x0000006a8418723c */ /* 0x004fe20000081018 */
[----:B------:R-:W2:Y:S01]  /*bfd30*/  LDL.LU.64 R106, [R1+0x9d40] ;  /* 0x009d4000016a7983 */ /* 0x000ea20000300a00 */
[----:B------:R-:W2:Y:S06]  /*bfd40*/  LDL.LU.64 R104, [R1+0x9d38] ;  /* 0x009d380001687983 */ /* 0x000eac0000300a00 */
[C---:B------:R-:W-:Y:S08]  /*bfd50*/  HMMA.1688.F32.TF32 R96, R4.reuse, R184, R96 ;  /* 0x000000b80460723c */ /* 0x040ff00000081060 */
[C---:B------:R-:W-:Y:S08]  /*bfd60*/  HMMA.1688.F32.TF32 R100, R4.reuse, R192, R100 ;  /* 0x000000c00464723c */ /* 0x040ff00000081064 */
[C---:B------:R-:W-:Y:S08]  /*bfd70*/  HMMA.1688.F32.TF32 R108, R4.reuse, R200, R108 ;  /* 0x000000c8046c723c */ /* 0x040ff0000008106c */
[C---:B------:R-:W-:Y:S08]  /*bfd80*/  HMMA.1688.F32.TF32 R112, R4.reuse, R208, R112 ;  /* 0x000000d00470723c */ /* 0x040ff00000081070 */
[C---:B------:R-:W-:Y:S08]  /*bfd90*/  HMMA.1688.F32.TF32 R120, R4.reuse, R216, R120 ;  /* 0x000000d80478723c */ /* 0x040ff00000081078 */
[----:B------:R-:W-:Y:S08]  /*bfda0*/  HMMA.1688.F32.TF32 R28, R4, R244, R28 ;  /* 0x000000f4041c723c */ /* 0x000ff0000008101c */
[C---:B--2---:R-:W-:Y:S01]  /*bfdb0*/  HMMA.1688.F32.TF32 R104, R132.reuse, R246, R104 ;  /* 0x000000f68468723c */ /* 0x044fe20000081068 */
[----:B------:R-:W2:Y:S07]  /*bfdc0*/  LDL.LU.64 R246, [R1+0x9d30] ;  /* 0x009d300001f67983 */ /* 0x000eae0000300a00 */
[C---:B------:R-:W-:Y:S08]  /*bfdd0*/  HMMA.1688.F32.TF32 R96, R132.reuse, R186, R96 ;  /* 0x000000ba8460723c */ /* 0x040ff00000081060 */
[C---:B------:R-:W-:Y:S08]  /*bfde0*/  HMMA.1688.F32.TF32 R100, R132.reuse, R194, R100 ;  /* 0x000000c28464723c */ /* 0x040ff00000081064 */
[C---:B------:R-:W-:Y:S08]  /*bfdf0*/  HMMA.1688.F32.TF32 R108, R132.reuse, R202, R108 ;  /* 0x000000ca846c723c */ /* 0x040ff0000008106c */
[C---:B------:R-:W-:Y:S08]  /*bfe00*/  HMMA.1688.F32.TF32 R112, R132.reuse, R210, R112 ;  /* 0x000000d28470723c */ /* 0x040ff00000081070 */
[----:B------:R-:W-:Y:S08]  /*bfe10*/  HMMA.1688.F32.TF32 R120, R132, R218, R120 ;  /* 0x000000da8478723c */ /* 0x000ff00000081078 */
[C---:B------:R-:W-:Y:S08]  /*bfe20*/  HMMA.1688.F32.TF32 R48, R4.reuse, R228, R48 ;  /* 0x000000e40430723c */ /* 0x040ff00000081030 */
[----:B----4-:R-:W-:Y:S11]  /*bfe30*/  HMMA.1688.F32.TF32 R88, R4, R148, R88 ;  /* 0x000000940458723c */ /* 0x010ff60000081058 */
[----:B------:R-:W-:Y:S05]  /*bfe40*/  @!UPT UIADD3 URZ, URZ, URZ, URZ ;  /* 0x0000003f3f3ff290 */ /* 0x000fea000fffe03f */
[C---:B------:R-:W-:Y:S08]  /*bfe50*/  HMMA.1688.F32.TF32 R48, R132.reuse, R230, R48 ;  /* 0x000000e68430723c */ /* 0x040ff00000081030 */
[----:B--2---:R-:W-:Y:S01]  /*bfe60*/  HMMA.1688.F32.TF32 R28, R132, R246, R28 ;  /* 0x000000f6841c723c */ /* 0x004fe2000008101c */
[----:B------:R-:W2:Y:S01]  /*bfe70*/  LDL.LU.64 R246, [R1+0x9d28] ;  /* 0x009d280001f67983 */ /* 0x000ea20000300a00 */
[----:B------:R-:W4:Y:S02]  /*bfe80*/  LDL.LU.64 R244, [R1+0x9d20] ;  /* 0x009d200001f47983 */ /* 0x000f240000300a00 */
        /* <DEDUP_REMOVED lines=11> */
[----:B------:R1:W-:Y:S02]  /*bff40*/  STL.64 [R1+0x9a10], R228 ;  /* 0x009a10e401007387 */ /* 0x0003e40000100a00 */
[----:B------:R-:W-:Y:S02]  /*bff50*/  STL.64 [R1+0x9a28], R222 ;  /* 0x009a28de01007387 */ /* 0x000fe40000100a00 */
[----:B---3--:R-:W-:Y:S01]  /*bff60*/  STL.64 [R1+0x9a20], R220 ;  /* 0x009a20dc01007387 */ /* 0x008fe20000100a00 */
[----:B------:R-:W-:Y:S01]  /*bff70*/  STL.64 [R1+0x9a38], R214 ;  /* 0x009a38d601007387 */ /* 0x000fe20000100a00 */
[----:B------:R-:W-:Y:S02]  /*bff80*/  STL.64 [R1+0x9a30], R212 ;  /* 0x009a30d401007387 */ /* 0x000fe40000100a00 */
[----:B------:R-:W-:Y:S02]  /*bff90*/  STL.64 [R1+0x9a48], R206 ;  /* 0x009a48ce01007387 */ /* 0x000fe40000100a00 */
[----:B------:R-:W-:Y:S01]  /*bffa0*/  STL.64 [R1+0x9a40], R204 ;  /* 0x009a40cc01007387 */ /* 0x000fe20000100a00 */
[----:B------:R-:W-:Y:S01]  /*bffb0*/  STL [R1+0x99c4], R198 ;  /* 0x0099c4c601007387 */ /* 0x000fe20000100800 */
[----:B------:R-:W-:Y:S02]  /*bffc0*/  STL [R1+0x99c0], R199 ;  /* 0x0099c0c701007387 */ /* 0x000fe40000100800 */
[----:B------:R-:W-:Y:S02]  /*bffd0*/  STL.64 [R1+0x9a58], R190 ;  /* 0x009a58be01007387 */ /* 0x000fe40000100a00 */
[----:B------:R-:W-:Y:S01]  /*bffe0*/  STL.64 [R1+0x9a50], R188 ;  /* 0x009a50bc01007387 */ /* 0x000fe20000100a00 */
[----:B------:R-:W-:Y:S01]  /*bfff0*/  STL [R1+0x99bc], R183 ;  /* 0x0099bcb701007387 */ /* 0x000fe20000100800 */
[----:B------:R-:W-:Y:S02]  /*c0000*/  STL [R1+0x99b8], R175 ;  /* 0x0099b8af01007387 */ /* 0x000fe40000100800 */
[----:B------:R-:W-:Y:S02]  /*c0010*/  STL.64 [R1+0x9a68], R166 ;  /* 0x009a68a601007387 */ /* 0x000fe40000100a00 */
[----:B------:R-:W-:Y:S01]  /*c0020*/  STL.64 [R1+0x9a60], R164 ;  /* 0x009a60a401007387 */ /* 0x000fe20000100a00 */
[----:B------:R-:W-:Y:S01]  /*c0030*/  STL.64 [R1+0x9a78], R158 ;  /* 0x009a789e01007387 */ /* 0x000fe20000100a00 */
[----:B------:R-:W-:Y:S02]  /*c0040*/  STL.64 [R1+0x9a70], R156 ;  /* 0x009a709c01007387 */ /* 0x000fe40000100a00 */
[----:B------:R-:W-:Y:S02]  /*c0050*/  STL.64 [R1+0x9a88], R150 ;  /* 0x009a889601007387 */ /* 0x000fe40000100a00 */
[----:B------:R3:W-:Y:S01]  /*c0060*/  STL.64 [R1+0x9a80], R148 ;  /* 0x009a809401007387 */ /* 0x0007e20000100a00 */
[----:B-1----:R-:W2:Y:S04]  /*c0070*/  LDL R228, [R1+0x12c0] ;  /* 0x0012c00001e47983 */ /* 0x002ea80000100800 */
[----:B------:R-:W2:Y:S01]  /*c0080*/  LDL R229, [R1+0x12c4] ;  /* 0x0012c40001e57983 */ /* 0x000ea20000100800 */
[----:B------:R-:W-:Y:S01]  /*c0090*/  IMAD.MOV.U32 R230, RZ, RZ, R143 ;  /* 0x000000ffffe67224 */ /* 0x000fe200078e008f */
[----:B------:R-:W-:-:S02]  /*c00a0*/  MOV R231, R252 ;  /* 0x000000fc00e77202 */ /* 0x000fc40000000f00 */
[----:B---3--:R-:W3:Y:S04]  /*c00b0*/  LDL R148, [R1+0x1310] ;  /* 0x0013100001947983 */ /* 0x008ee80000100800 */
[----:B------:R-:W3:Y:S01]  /*c00c0*/  LDL R149, [R1+0x1314] ;  /* 0x0013140001957983 */ /* 0x000ee20000100800 */
[----:B------:R-:W2:Y:S02]  /*c00d0*/  LDL.LU R143, [R1+0x9d1c] ;  /* 0x009d1c00018f7983 */ /* 0x000ea40000300800 */
[----:B------:R-:W3:Y:S01]  /*c00e0*/  LDL.LU R252, [R1+0x9d18] ;  /* 0x009d180001fc7983 */ /* 0x000ee20000300800 */
[C---:B------:R-:W-:Y:S08]  /*c00f0*/  HMMA.1688.F32.TF32 R52, R4.reuse, R220, R52 ;  /* 0x000000dc0434723c */ /* 0x040ff00000081034 */
[----:B------:R-:W-:Y:S01]  /*c0100*/  HMMA.1688.F32.TF32 R56, R4, R212, R56 ;  /* 0x000000d40438723c */ /* 0x000fe20000081038 */
[----:B------:R-:W4:Y:S04]  /*c0110*/  LDL R220, [R1+0x12b0] ;  /* 0x0012b00001dc7983 */ /* 0x000f280000100800 */
[----:B------:R-:W4:Y:S11]  /*c0120*/  LDL R221, [R1+0x12b4] ;  /* 0x0012b40001dd7983 */ /* 0x000f360000100800 */
[C---:B------:R-:W-:Y:S08]  /*c0130*/  HMMA.1688.F32.TF32 R52, R132.reuse, R222, R52 ;  /* 0x000000de8434723c */ /* 0x040ff00000081034 */
[----:B------:R-:W-:Y:S01]  /*c0140*/  HMMA.1688.F32.TF32 R56, R132, R214, R56 ;  /* 0x000000d68438723c */ /* 0x000fe20000081038 */
[----:B------:R-:W-:Y:S01]  /*c0150*/  IMAD.MOV.U32 R222, RZ, RZ, R3 ;  /* 0x000000ffffde7224 */ /* 0x000fe200078e0003 */
[----:B------:R-:W-:Y:S01]  /*c0160*/  MOV R223, R142 ;  /* 0x0000008e00df7202 */ /* 0x000fe20000000f00 */
[----:B------:R-:W4:Y:S01]  /*c0170*/  LDL.LU R3, [R1+0x9d14] ;  /* 0x009d140001037983 */ /* 0x000f220000300800 */
[----:B------:R-:W4:Y:S02]  /*c0180*/  LDL.LU R142, [R1+0x9d10] ;  /* 0x009d1000018e7983 */ /* 0x000f240000300800 */
[----:B------:R-:W4:Y:S02]  /*c0190*/  LDL R212, [R1+0x12a0] ;  /* 0x0012a00001d47983 */ /* 0x000f240000100800 */
[----:B------:R-:W4:Y:S01]  /*c01a0*/  LDL R213, [R1+0x12a4] ;  /* 0x0012a40001d57983 */ /* 0x000f220000100800 */
[----:B--2---:R-:W-:Y:S01]  /*c01b0*/  MOV R215, R143 ;  /* 0x0000008f00d77202 */ /* 0x004fe20000000f00 */
[----:B---3--:R-:W-:-:S02]  /*c01c0*/  IMAD.MOV.U32 R214, RZ, RZ, R252 ;  /* 0x000000ffffd67224 */ /* 0x008fc400078e00fc */
[----:B------:R-:W2:Y:S01]  /*c01d0*/  LDL.LU R252, [R1+0x9d0c] ;  /* 0x009d0c0001fc7983 */ /* 0x000ea20000300800 */
[----:B------:R-:W3:Y:S01]  /*c01e0*/  LDL.LU R143, [R1+0x9d08] ;  /* 0x009d0800018f7983 */ /* 0x000ee20000300800 */
[C---:B------:R-:W-:Y:S08]  /*c01f0*/  HMMA.1688.F32.TF32 R124, R4.reuse, R224, R124 ;  /* 0x000000e0047c723c */ /* 0x040ff0000008107c */
[C---:B------:R-:W-:Y:S08]  /*c0200*/  HMMA.1688.F32.TF32 R32, R4.reuse, R232, R32 ;  /* 0x000000e80420723c */ /* 0x040ff00000081020 */
[C---:B------:R-:W-:Y:S08]  /*c0210*/  HMMA.1688.F32.TF32 R36, R4.reuse, R236, R36 ;  /* 0x000000ec0424723c */ /* 0x040ff00000081024 */
[C---:B------:R-:W-:Y:S08]  /*c0220*/  HMMA.1688.F32.TF32 R40, R4.reuse, R248, R40 ;  /* 0x000000f80428723c */ /* 0x040ff00000081028 */
[C---:B------:R-:W-:Y:S08]  /*c0230*/  HMMA.1688.F32.TF32 R44, R4.reuse, R240, R44 ;  /* 0x000000f0042c723c */ /* 0x040ff0000008102c */
[C---:B------:R-:W-:Y:S08]  /*c0240*/  HMMA.1688.F32.TF32 R60, R4.reuse, R204, R60 ;  /* 0x000000cc043c723c */ /* 0x040ff0000008103c */
[----:B------:R-:W-:Y:S01]  /*c0250*/  HMMA.1688.F32.TF32 R68, R4, R188, R68 ;  /* 0x000000bc0444723c */ /* 0x000fe20000081044 */
        /* <DEDUP_REMOVED lines=16> */
[----:B------:R-:W2:Y:S01]  /*c0360*/  LDL.64 R232, [R1+0x1170] ;  /* 0x0011700001e87983 */ /* 0x000ea20000100a00 */
        /* <DEDUP_REMOVED lines=12> */
[----:B------:R-:W2:Y:S04]  /*c0430*/  LDL.64 R234, [R1+0x1178] ;  /* 0x0011780001ea7983 */ /* 0x000ea80000100a00 */
[----:B------:R-:W2:Y:S04]  /*c0440*/  LDL R240, [R1+0x1190] ;  /* 0x0011900001f07983 */ /* 0x000ea80000100800 */
[----:B------:R-:W2:Y:S04]  /*c0450*/  LDL R241, [R1+0x1194] ;  /* 0x0011940001f17983 */ /* 0x000ea80000100800 */
[----:B------:R-:W2:Y:S04]  /*c0460*/  LDL R242, [R1+0x1198] ;  /* 0x0011980001f27983 */ /* 0x000ea80000100800 */
[----:B------:R-:W2:Y:S04]  /*c0470*/  LDL R243, [R1+0x119c] ;  /* 0x00119c0001f37983 */ /* 0x000ea80000100800 */
[----:B------:R-:W2:Y:S04]  /*c0480*/  LDL R204, [R1+0x1290] ;  /* 0x0012900001cc7983 */ /* 0x000ea80000100800 */
[----:B------:R-:W2:Y:S01]  /*c0490*/  LDL R205, [R1+0x1294] ;  /* 0x0012940001cd7983 */ /* 0x000ea20000100800 */
[----:B----4-:R-:W-:-:S02]  /*c04a0*/  IMAD.MOV.U32 R206, RZ, RZ, R142 ;  /* 0x000000ffffce7224 */ /* 0x010fc400078e008e */
[----:B------:R-:W4:Y:S01]  /*c04b0*/  LDL.LU R142, [R1+0x9d04] ;  /* 0x009d0400018e7983 */ /* 0x000f220000300800 */
[----:B------:R-:W-:Y:S01]  /*c04c0*/  MOV R207, R3 ;  /* 0x0000000300cf7202 */ /* 0x000fe20000000f00 */
[----:B------:R-:W-:Y:S01]  /*c04d0*/  HMMA.1688.F32.TF32 R68, R132, R190, R68 ;  /* 0x000000be8444723c */ /* 0x000fe20000081044 */
[----:B------:R-:W4:Y:S01]  /*c04e0*/  LDL.LU R3, [R1+0x9d00] ;  /* 0x009d000001037983 */ /* 0x000f220000300800 */
[----:B------:R-:W4:Y:S02]  /*c04f0*/  LDL R188, [R1+0x1280] ;  /* 0x0012800001bc7983 */ /* 0x000f240000100800 */
[----:B------:R-:W4:Y:S03]  /*c0500*/  LDL R189, [R1+0x1284] ;  /* 0x0012840001bd7983 */ /* 0x000f260000100800 */
[----:B---3--:R-:W-:Y:S02]  /*c0510*/  IMAD.MOV.U32 R190, RZ, RZ, R143 ;  /* 0x000000ffffbe7224 */ /* 0x008fe400078e008f */
[----:B------:R-:W3:Y:S01]  /*c0520*/  LDL.LU R143, [R1+0x9cfc] ;  /* 0x009cfc00018f7983 */ /* 0x000ee20000300800 */
[----:B------:R-:W-:Y:S01]  /*c0530*/  HMMA.1688.F32.TF32 R80, R4, R164, R80 ;  /* 0x000000a40450723c */ /* 0x000fe20000081050 */
[----:B--2---:R-:W-:-:S02]  /*c0540*/  MOV R191, R252 ;  /* 0x000000fc00bf7202 */ /* 0x004fc40000000f00 */
[----:B------:R-:W2:Y:S05]  /*c0550*/  LDL.LU R252, [R1+0x9cf8] ;  /* 0x009cf80001fc7983 */ /* 0x000eaa0000300800 */
[----:B------:R-:W-:Y:S01]  /*c0560*/  HMMA.1688.F32.TF32 R84, R4, R156, R84 ;  /* 0x0000009c0454723c */ /* 0x000fe20000081054 */
[----:B------:R-:W2:Y:S02]  /*c0570*/  LDL R164, [R1+0x1270] ;  /* 0x0012700001a47983 */ /* 0x000ea40000100800 */
[----:B------:R-:W2:Y:S11]  /*c0580*/  LDL R165, [R1+0x1274] ;  /* 0x0012740001a57983 */ /* 0x000eb60000100800 */
[----:B------:R-:W-:Y:S02]  /*c0590*/  @!UPT UIADD3 URZ, URZ, URZ, URZ ;  /* 0x0000003f3f3ff290 */ /* 0x000fe4000fffe03f */
[----:B------:R-:W-:Y:S01]  /*c05a0*/  HMMA.1688.F32.TF32 R80, R132, R166, R80 ;  /* 0x000000a68450723c */ /* 0x000fe20000081050 */
[----:B------:R-:W2:Y:S06]  /*c05b0*/  LDL R166, [R1+0x1278] ;  /* 0x0012780001a67983 */ /* 0x000eac0000100800 */
[----:B----4-:R-:W-:Y:S02]  /*c05c0*/  IMAD.MOV.U32 R167, RZ, RZ, R142 ;  /* 0x000000ffffa77224 */ /* 0x010fe400078e008e */
[----:B------:R-:W4:Y:S01]  /*c05d0*/  LDL.LU R142, [R1+0x9cf4] ;  /* 0x009cf400018e7983 */ /* 0x000f220000300800 */
[----:B---3--:R-:W-:-:S03]  /*c05e0*/  MOV R156, R143 ;  /* 0x0000008f009c7202 */ /* 0x008fc60000000f00 */
[----:B------:R-:W3:Y:S01]  /*c05f0*/  LDL.LU R143, [R1+0x9cf0] ;  /* 0x009cf000018f7983 */ /* 0x000ee20000300800 */
[C---:B------:R-:W-:Y:S01]  /*c0600*/  HMMA.1688.F32.TF32 R84, R132.reuse, R158, R84 ;  /* 0x0000009e8454723c */ /* 0x040fe20000081054 */
[----:B------:R-:W3:Y:S07]  /*c0610*/  LDL R157, [R1+0x1264] ;  /* 0x00126400019d7983 */ /* 0x000eee0000100800 */
[----:B------:R-:W-:Y:S08]  /*c0620*/  HMMA.1688.F32.TF32 R88, R132, R150, R88 ;  /* 0x000000968458723c */ /* 0x000ff00000081058 */
[----:B------:R-:W-:Y:S01]  /*c0630*/  HMMA.1688.F32.TF32 R12, R4, R168, R12 ;  /* 0x000000a8040c723c */ /* 0x000fe2000008100c */
[----:B--2---:R-:W-:Y:S01]  /*c0640*/  IMAD.MOV.U32 R158, RZ, RZ, R252 ;  /* 0x000000ffff9e7224 */ /* 0x004fe200078e00fc */
[----:B------:R-:W-:Y:S01]  /*c0650*/  MOV R159, R3 ;  /* 0x00000003009f7202 */ /* 0x000fe20000000f00 */
[----:B------:R-:W2:Y:S01]  /*c0660*/  LDL.LU R252, [R1+0x9cec] ;  /* 0x009cec0001fc7983 */ /* 0x000ea20000300800 */
[----:B------:R-:W-:Y:S01]  /*c0670*/  IMAD.MOV.U32 R150, RZ, RZ, R245 ;  /* 0x000000ffff967224 */ /* 0x000fe200078e00f5 */
[----:B------:R-:W-:Y:S01]  /*c0680*/  MOV R151, R244 ;  /* 0x000000f400977202 */ /* 0x000fe20000000f00 */
[----:B------:R-:W2:Y:S01]  /*c0690*/  LDL.LU R3, [R1+0x9ce8] ;  /* 0x009ce80001037983 */ /* 0x000ea20000300800 */
[----:B------:R-:W2:Y:S01]  /*c06a0*/  LDL R244, [R1+0x1250] ;  /* 0x0012500001f47983 */ /* 0x000ea20000100800 */
[----:B----4-:R-:W-:-:S03]  /*c06b0*/  IMAD.MOV.U32 R245, RZ, RZ, R142 ;  /* 0x000000fffff57224 */ /* 0x010fc600078e008e */
[----:B------:R-:W4:Y:S01]  /*c06c0*/  LDL.LU R142, [R1+0x9ce4] ;  /* 0x009ce400018e7983 */ /* 0x000f220000300800 */
[----:B---3--:R-:W-:-:S03]  /*c06d0*/  MOV R168, R143 ;  /* 0x0000008f00a87202 */ /* 0x008fc60000000f00 */
[----:B------:R-:W3:Y:S01]  /*c06e0*/  LDL.LU R143, [R1+0x9ce0] ;  /* 0x009ce000018f7983 */ /* 0x000ee20000300800 */
[C---:B------:R-:W-:Y:S08]  /*c06f0*/  HMMA.1688.F32.TF32 R128, R4.reuse, R152, R128 ;  /* 0x000000980480723c */ /* 0x040ff00000081080 */
[C---:B------:R-:W-:Y:S08]  /*c0700*/  HMMA.1688.F32.TF32 R8, R4.reuse, R160, R8 ;  /* 0x000000a00408723c */ /* 0x040ff00000081008 */
[----:B------:R-:W-:Y:S01]  /*c0710*/  HMMA.1688.F32.TF32 R116, R4, R144, R116 ;  /* 0x000000900474723c */ /* 0x000fe20000081074 */
[----:B------:R-:W2:Y:S04]  /*c0720*/  LDL R169, [R1+0x1244] ;  /* 0x0012440001a97983 */ /* 0x000ea80000100800 */
[----:B------:R-:W2:Y:S04]  /*c0730*/  LDL R160, [R1+0x1230] ;  /* 0x0012300001a07983 */ /* 0x000ea80000100800 */
[----:B------:R-:W2:Y:S04]  /*c0740*/  LDL R161, [R1+0x1234] ;  /* 0x0012340001a17983 */ /* 0x000ea80000100800 */
[----:B------:R-:W2:Y:S01]  /*c0750*/  LDL R152, [R1+0x1220] ;  /* 0x0012200001987983 */ /* 0x000ea20000100800 */
[----:B----4-:R-:W-:-:S03]  /*c0760*/  IMAD.MOV.U32 R153, RZ, RZ, R142 ;  /* 0x000000ffff997224 */ /* 0x010fc600078e008e */
[----:B------:R-:W4:Y:S01]  /*c0770*/  LDL.LU R142, [R1+0x9cdc] ;  /* 0x009cdc00018e7983 */ /* 0x000f220000300800 */
[----:B---3--:R-:W-:-:S03]  /*c0780*/  MOV R144, R143 ;  /* 0x0000008f00907202 */ /* 0x008fc60000000f00 */
[----:B------:R-:W3:Y:S01]  /*c0790*/  LDL.LU R143, [R1+0x9cd8] ;  /* 0x009cd800018f7983 */ /* 0x000ee20000300800 */
[----:B------:R-:W2:Y:S02]  /*c07a0*/  LDL R145, [R1+0x1204] ;  /* 0x0012040001917983 */ /* 0x000ea40000100800 */
[----:B------:R-:W2:Y:S02]  /*c07b0*/  LDL R112, [R1+0x11f0] ;  /* 0x0011f00001707983 */ /* 0x000ea40000100800 */
[----:B------:R-:W2:Y:S01]  /*c07c0*/  LDL R113, [R1+0x11f4] ;  /* 0x0011f40001717983 */ /* 0x000ea20000100800 */
[----:B------:R-:W2:Y:S01]  /*c07d0*/  LDL R96, [R1+0x11d0] ;  /* 0x0011d00001607983 */ /* 0x000ea20000100800 */
[----:B----4-:R-:W-:-:S03]  /*c07e0*/  IMAD.MOV.U32 R97, RZ, RZ, R142 ;  /* 0x000000ffff617224 */ /* 0x010fc600078e008e */
[----:B------:R-:W4:Y:S01]  /*c07f0*/  LDL.LU R142, [R1+0x9cd4] ;  /* 0x009cd400018e7983 */ /* 0x000f220000300800 */
[----:B---3--:R-:W-:-:S03]  /*c0800*/  MOV R100, R143 ;  /* 0x0000008f00647202 */ /* 0x008fc60000000f00 */
[----:B------:R-:W4:Y:S01]  /*c0810*/  LDL.LU R143, [R1+0x9cd0] ;  /* 0x009cd000018f7983 */ /* 0x000f220000300800 */
        /* <DEDUP_REMOVED lines=12> */
[C---:B------:R-:W-:Y:S01]  /*c08e0*/  HMMA.1688.F32.TF32 R12, R132.reuse, R170, R12 ;  /* 0x000000aa840c723c */ /* 0x040fe2000008100c */
[----:B------:R-:W3:Y:S04]  /*c08f0*/  LDL R101, [R1+0x11c4] ;  /* 0x0011c40001657983 */ /* 0x000ee80000100800 */
[----:B------:R-:W3:Y:S04]  /*c0900*/  LDL R108, [R1+0x11e0] ;  /* 0x0011e000016c7983 */ /* 0x000ee80000100800 */
[----:B------:R-:W3:Y:S04]  /*c0910*/  LDL R109, [R1+0x11e4] ;  /* 0x0011e400016d7983 */ /* 0x000ee80000100800 */
[----:B------:R-:W3:Y:S04]  /*c0920*/  LDL R120, [R1+0x1210] ;  /* 0x0012100001787983 */ /* 0x000ee80000100800 */
[----:B------:R-:W3:Y:S01]  /*c0930*/  LDL R121, [R1+0x1214] ;  /* 0x0012140001797983 */ /* 0x000ee20000100800 */
[C---:B------:R-:W-:Y:S08]  /*c0940*/  HMMA.1688.F32.TF32 R16, R132.reuse, R178, R16 ;  /* 0x000000b28410723c */ /* 0x040ff00000081010 */
[C---:B------:R-:W-:Y:S08]  /*c0950*/  HMMA.1688.F32.TF32 R64, R132.reuse, R198, R64 ;  /* 0x000000c68440723c */ /* 0x040ff00000081040 */
[C---:B------:R-:W-:Y:S08]  /*c0960*/  HMMA.1688.F32.TF32 R72, R132.reuse, R182, R72 ;  /* 0x000000b68448723c */ /* 0x040ff00000081048 */
[----:B------:R-:W-:Y:S08]  /*c0970*/  HMMA.1688.F32.TF32 R76, R132, R174, R76 ;  /* 0x000000ae844c723c */ /* 0x000ff0000008104c */
[----:B--2---:R-:W-:Y:S08]  /*c0980*/  HMMA.1688.F32.TF32 R16, R4, R96, R16 ;  /* 0x000000600410723c */ /* 0x004ff00000081010 */
[----:B----4-:R-:W-:Y:S01]  /*c0990*/  HMMA.1688.F32.TF32 R136, R132, R142, R136 ;  /* 0x0000008e8488723c */ /* 0x010fe20000081088 */
[----:B------:R-:W2:Y:S04]  /*c09a0*/  LDL R132, [R1+0x11b0] ;  /* 0x0011b00001847983 */ /* 0x000ea80000100800 */
[----:B------:R-:W2:Y:S01]  /*c09b0*/  LDL R133, [R1+0x11b4] ;  /* 0x0011b40001857983 */ /* 0x000ea20000100800 */
[----:B------:R-:W-:Y:S02]  /*c09c0*/  STL.64 [R1+0x9a98], R142 ;  /* 0x009a988e01007387 */ /* 0x000fe40000100a00 */
[----:B------:R1:W-:Y:S01]  /*c09d0*/  STL.64 [R1+0x9a90], R140 ;  /* 0x009a908c01007387 */ /* 0x0003e20000100a00 */
[----:B------:R-:W-:Y:S04]  /*c09e0*/  LDS R134, [R2+0x36080] ;  /* 0x0360800002867984 */ /* 0x000fe80000000800 */
[----:B------:R-:W-:Y:S01]  /*c09f0*/  LDS R135, [R0+0x36080] ;  /* 0x0360800000877984 */ /* 0x000fe20000000800 */
[----:B-1----:R-:W-:Y:S01]  /*c0a00*/  IMAD.MOV.U32 R140, RZ, RZ, R3 ;  /* 0x000000ffff8c7224 */ /* 0x002fe200078e0003 */
[----:B------:R-:W-:-:S02]  /*c0a10*/  MOV R141, R252 ;  /* 0x000000fc008d7202 */ /* 0x000fc40000000f00 */
[----:B------:R-:W4:Y:S01]  /*c0a20*/  LDL.LU R3, [R1+0x9ccc] ;  /* 0x009ccc0001037983 */ /* 0x000f220000300800 */
[----:B------:R-:W2:Y:S02]  /*c0a30*/  LDL.LU R252, [R1+0x9cc8] ;  /* 0x009cc80001fc7983 */ /* 0x000ea40000300800 */
[----:B------:R-:W2:Y:S02]  /*c0a40*/  LDL R192, [R1+0x1300] ;  /* 0x0013000001c07983 */ /* 0x000ea40000100800 */
[----:B------:R-:W2:Y:S01]  /*c0a50*/  LDL R193, [R1+0x1304] ;  /* 0x0013040001c17983 */ /* 0x000ea20000100800 */
[----:B------:R-:W2:Y:S04]  /*c0a60*/  LDL R184, [R1+0x12f0] ;  /* 0x0012f00001b87983 */ /* 0x000ea80000100800 */
[----:B------:R-:W2:Y:S01]  /*c0a70*/  LDL R185, [R1+0x12f4] ;  /* 0x0012f40001b97983 */ /* 0x000ea20000100800 */
[----:B------:R-:W3:Y:S02]  /*c0a80*/  LDL.LU.64 R98, [R1+0x9cc0] ;  /* 0x009cc00001627983 */ /* 0x000ee40000300a00 */
[----:B------:R-:W3:Y:S02]  /*c0a90*/  LDL.LU.64 R96, [R1+0x9cb8] ;  /* 0x009cb80001607983 */ /* 0x000ee40000300a00 */
[----:B------:R-:W2:Y:S01]  /*c0aa0*/  LDL.LU.64 R102, [R1+0x9cb0] ;  /* 0x009cb00001667983 */ /* 0x000ea20000300a00 */
[C---:B---3--:R-:W-:Y:S01]  /*c0ab0*/  HMMA.1688.F32.TF32 R96, R4.reuse, R100, R96 ;  /* 0x000000640460723c */ /* 0x048fe20000081060 */
[----:B------:R-:W2:Y:S01]  /*c0ac0*/  LDL.LU.64 R100, [R1+0x9ca8] ;  /* 0x009ca80001647983 */ /* 0x000ea20000300a00 */
[----:B------:R-:W3:Y:S06]  /*c0ad0*/  LDL.LU.64 R110, [R1+0x9ca0] ;  /* 0x009ca000016e7983 */ /* 0x000eec0000300a00 */
[C---:B--2---:R-:W-:Y:S01]  /*c0ae0*/  HMMA.1688.F32.TF32 R100, R4.reuse, R108, R100 ;  /* 0x0000006c0464723c */ /* 0x044fe20000081064 */
[----:B------:R-:W3:Y:S01]  /*c0af0*/  LDL.LU.64 R108, [R1+0x9c98] ;  /* 0x009c9800016c7983 */ /* 0x000ee20000300a00 */
[----:B------:R-:W2:Y:S06]  /*c0b00*/  LDL.LU.64 R114, [R1+0x9c90] ;  /* 0x009c900001727983 */ /* 0x000eac0000300a00 */
[C---:B---3--:R-:W-:Y:S01]  /*c0b10*/  HMMA.1688.F32.TF32 R108, R4.reuse, R112, R108 ;  /* 0x00000070046c723c */ /* 0x048fe2000008106c */
[----:B------:R-:W2:Y:S01]  /*c0b20*/  LDL.LU.64 R112, [R1+0x9c88] ;  /* 0x009c880001707983 */ /* 0x000ea20000300a00 */
[----:B------:R-:W3:Y:S06]  /*c0b30*/  LDL.LU.64 R122, [R1+0x9c80] ;  /* 0x009c8000017a7983 */ /* 0x000eec0000300a00 */
[C---:B------:R-:W-:Y:S01]  /*c0b40*/  HMMA.1688.F32.TF32 R12, R4.reuse, R132, R12 ;  /* 0x00000084040c723c */ /* 0x040fe2000008100c */
[----:B------:R-:W-:Y:S01]  /*c0b50*/  LDS R132, [R2+0x34080] ;  /* 0x0340800002847984 */ /* 0x000fe20000000800 */
[----:B------:R-:W1:Y:S06]  /*c0b60*/  LDS R133, [R0+0x34080] ;  /* 0x0340800000857984 */ /* 0x000e6c0000000800 */
[C---:B------:R-:W-:Y:S08]  /*c0b70*/  HMMA.1688.F32.TF32 R20, R4.reuse, R200, R20 ;  /* 0x000000c80414723c */ /* 0x040ff00000081014 */
[C---:B------:R-:W-:Y:S08]  /*c0b80*/  HMMA.1688.F32.TF32 R92, R4.reuse, R208, R92 ;  /* 0x000000d0045c723c */ /* 0x040ff0000008105c */
[C---:B------:R-:W-:Y:S08]  /*c0b90*/  HMMA.1688.F32.TF32 R24, R4.reuse, R216, R24 ;  /* 0x000000d80418723c */ /* 0x040ff00000081018 */
[C---:B------:R-:W-:Y:S08]  /*c0ba0*/  HMMA.1688.F32.TF32 R104, R4.reuse, R224, R104 ;  /* 0x000000e00468723c */ /* 0x040ff00000081068 */
[C---:B--2---:R-:W-:Y:S01]  /*c0bb0*/  HMMA.1688.F32.TF32 R112, R4.reuse, R120, R112 ;  /* 0x000000780470723c */ /* 0x044fe20000081070 */
[----:B------:R-:W3:Y:S07]  /*c0bc0*/  LDL.LU.64 R120, [R1+0x9c78] ;  /* 0x009c780001787983 */ /* 0x000eee0000300a00 */
[----:B------:R-:W-:Y:S08]  /*c0bd0*/  HMMA.1688.F32.TF32 R28, R4, R232, R28 ;  /* 0x000000e8041c723c */ /* 0x000ff0000008101c */
[C---:B-1----:R-:W-:Y:S08]  /*c0be0*/  HMMA.1688.F32.TF32 R20, R132.reuse, R202, R20 ;  /* 0x000000ca8414723c */ /* 0x042ff00000081014 */
[----:B------:R-:W-:Y:S01]  /*c0bf0*/  HMMA.1688.F32.TF32 R92, R132, R210, R92 ;  /* 0x000000d2845c723c */ /* 0x000fe2000008105c */
[----:B------:R-:W2:Y:S07]  /*c0c00*/  LDL.LU.64 R146, [R1+0x9c70] ;  /* 0x009c700001927983 */ /* 0x000eae0000300a00 */
[----:B------:R-:W-:Y:S01]  /*c0c10*/  HMMA.1688.F32.TF32 R124, R4, R152, R124 ;  /* 0x00000098047c723c */ /* 0x000fe2000008107c */
[----:B------:R-:W-:Y:S01]  /*c0c20*/  IMAD.MOV.U32 R176, RZ, RZ, R252 ;  /* 0x000000ffffb07224 */ /* 0x000fe200078e00fc */
[----:B----4-:R-:W-:-:S06]  /*c0c30*/  MOV R177, R3 ;  /* 0x0000000300b17202 */ /* 0x010fcc0000000f00 */
[C---:B------:R-:W-:Y:S08]  /*c0c40*/  HMMA.1688.F32.TF32 R32, R4.reuse, R160, R32 ;  /* 0x000000a00420723c */ /* 0x040ff00000081020 */
[C---:B------:R-:W-:Y:S08]  /*c0c50*/  HMMA.1688.F32.TF32 R116, R4.reuse, R236, R116 ;  /* 0x000000ec0474723c */ /* 0x040ff00000081074 */
[----:B------:R-:W-:Y:S01]  /*c0c60*/  HMMA.1688.F32.TF32 R36, R4, R168, R36 ;  /* 0x000000a80424723c */ /* 0x000fe20000081024 */
[----:B------:R-:W-:Y:S01]  /*c0c70*/  IMAD.MOV.U32 R142, RZ, RZ, R247 ;  /* 0x000000ffff8e7224 */ /* 0x000fe200078e00f7 */
[----:B------:R-:W-:-:S06]  /*c0c80*/  MOV R143, R246 ;  /* 0x000000f6008f7202 */ /* 0x000fcc0000000f00 */
[----:B------:R-:W-:Y:S08]  /*c0c90*/  HMMA.1688.F32.TF32 R40, R4, R244, R40 ;  /* 0x000000f40428723c */ /* 0x000ff00000081028 */
[----:B------:R-:W-:Y:S08]  /*c0ca0*/  HMMA.1688.F32.TF32 R24, R132, R218, R24 ;  /* 0x000000da8418723c */ /* 0x000ff00000081018 */
[C---:B------:R-:W-:Y:S08]  /*c0cb0*/  HMMA.1688.F32.TF32 R128, R4.reuse, R248, R128 ;  /* 0x000000f80480723c */ /* 0x040ff00000081080 */
[C---:B------:R-:W-:Y:S08]  /*c0cc0*/  HMMA.1688.F32.TF32 R76, R4.reuse, R176, R76 ;  /* 0x000000b0044c723c */ /* 0x040ff0000008104c */
[----:B------:R-:W-:Y:S08]  /*c0cd0*/  HMMA.1688.F32.TF32 R80, R4, R184, R80 ;  /* 0x000000b80450723c */ /* 0x000ff00000081050 */
[----:B------:R-:W-:Y:S08]  /*c0ce0*/  HMMA.1688.F32.TF32 R104, R132, R226, R104 ;  /* 0x000000e28468723c */ /* 0x000ff00000081068 */
[C---:B------:R-:W-:Y:S08]  /*c0cf0*/  HMMA.1688.F32.TF32 R84, R4.reuse, R192, R84 ;  /* 0x000000c00454723c */ /* 0x040ff00000081054 */
[----:B------:R-:W-:Y:S08]  /*c0d00*/  HMMA.1688.F32.TF32 R8, R4, R240, R8 ;  /* 0x000000f00408723c */ /* 0x000ff00000081008 */
[----:B------:R-:W-:Y:S01]  /*c0d10*/  HMMA.1688.F32.TF32 R28, R132, R234, R28 ;  /* 0x000000ea841c723c */ /* 0x000fe2000008101c */
[----:B------:R-:W-:Y:S01]  /*c0d20*/  IMAD.MOV.U32 R198, RZ, RZ, R210 ;  /* 0x000000ffffc67224 */ /* 0x000fe200078e00d2 */
[----:B------:R-:W-:-:S06]  /*c0d30*/  MOV R199, R211 ;  /* 0x000000d300c77202 */ /* 0x000fcc0000000f00 */
[C---:B------:R-:W-:Y:S08]  /*c0d40*/  HMMA.1688.F32.TF32 R116, R132.reuse, R238, R116 ;  /* 0x000000ee8474723c */ /* 0x040ff00000081074 */
[----:B------:R-:W-:Y:S01]  /*c0d50*/  HMMA.1688.F32.TF32 R128, R132, R250, R128 ;  /* 0x000000fa8480723c */ /* 0x000fe20000081080 */
[----:B------:R-:W-:Y:S01]  /*c0d60*/  MOV R175, R235 ;  /* 0x000000eb00af7202 */ /* 0x000fe20000000f00 */
[----:B------:R-:W-:-:S06]  /*c0d70*/  IMAD.MOV.U32 R183, RZ, RZ, R234 ;  /* 0x000000ffffb77224 */ /* 0x000fcc00078e00ea */
[----:B------:R-:W-:Y:S08]  /*c0d80*/  HMMA.1688.F32.TF32 R8, R132, R242, R8 ;  /* 0x000000f28408723c */ /* 0x000ff00000081008 */
[C---:B---3--:R-:W-:Y:S01]  /*c0d90*/  HMMA.1688.F32.TF32 R120, R4.reuse, R144, R120 ;  /* 0x000000900478723c */ /* 0x048fe20000081078 */
[----:B------:R-:W3:Y:S01]  /*c0da0*/  LDL.LU.64 R144, [R1+0x9c68] ;  /* 0x009c680001907983 */ /* 0x000ee20000300a00 */
[----:B------:R-:W4:Y:S02]  /*c0db0*/  LDL.LU.64 R154, [R1+0x9c60] ;  /* 0x009c6000019a7983 */ /* 0x000f240000300a00 */
        /* <DEDUP_REMOVED lines=20> */
[----:B------:R1:W-:Y:S02]  /*c0f00*/  STL.64 [R1+0x30d8], R94 ;  /* 0x0030d85e01007387 */ /* 0x0003e40000100a00 */
[----:B------:R-:W2:Y:S01]  /*c0f10*/  LDL.LU.64 R210, [R1+0x9be0] ;  /* 0x009be00001d27983 */ /* 0x000ea20000300a00 */
[----:B------:R-:W2:Y:S04]  /*c0f20*/  LDL.LU.64 R208, [R1+0x9bd8] ;  /* 0x009bd80001d07983 */ /* 0x000ea80000300a00 */
[----:B-1----:R-:W2:Y:S04]  /*c0f30*/  LDL R94, [R1+0x1248] ;  /* 0x00124800015e7983 */ /* 0x002ea80000100800 */
[----:B------:R-:W2:Y:S01]  /*c0f40*/  LDL R95, [R1+0x124c] ;  /* 0x00124c00015f7983 */ /* 0x000ea20000100800 */
[----:B------:R1:W-:Y:S02]  /*c0f50*/  STL.64 [R1+0x9aa8], R198 ;  /* 0x009aa8c601007387 */ /* 0x0003e40000100a00 */
[----:B------:R-:W-:Y:S01]  /*c0f60*/  STL.64 [R1+0x9aa0], R196 ;  /* 0x009aa0c401007387 */ /* 0x000fe20000100a00 */
[----:B-1----:R-:W2:Y:S04]  /*c0f70*/  LDL R198, [R1+0x1238] ;  /* 0x0012380001c67983 */ /* 0x002ea80000100800 */
[----:B------:R-:W2:Y:S01]  /*c0f80*/  LDL R199, [R1+0x123c] ;  /* 0x00123c0001c77983 */ /* 0x000ea20000100800 */
[----:B------:R-:W2:Y:S02]  /*c0f90*/  LDL.LU.64 R218, [R1+0x9bd0] ;  /* 0x009bd00001da7983 */ /* 0x000ea40000300a00 */
[----:B------:R-:W2:Y:S02]  /*c0fa0*/  LDL.LU.64 R216, [R1+0x9bc8] ;  /* 0x009bc80001d87983 */ /* 0x000ea40000300a00 */
[----:B------:R-:W-:Y:S01]  /*c0fb0*/  STL.64 [R1+0x30c0], R24 ;  /* 0x0030c01801007387 */ /* 0x000fe20000100a00 */
[----:B------:R1:W-:Y:S04]  /*c0fc0*/  STL.64 [R1+0x30c8], R26 ;  /* 0x0030c81a01007387 */ /* 0x0003e80000100a00 */
        /* <DEDUP_REMOVED lines=45> */
[----:B------:R-:W-:Y:S08]  /*c12a0*/  HMMA.1688.F32.TF32 R64, R4, R220, R64 ;  /* 0x000000dc0440723c */ /* 0x000ff00000081040 */
[C---:B--2---:R-:W-:Y:S08]  /*c12b0*/  HMMA.1688.F32.TF32 R16, R132.reuse, R130, R16 ;  /* 0x000000828410723c */ /* 0x044ff00000081010 */
[C---:B---3--:R-:W-:Y:S08]  /*c12c0*/  HMMA.1688.F32.TF32 R12, R132.reuse, R10, R12 ;  /* 0x0000000a840c723c */ /* 0x048ff0000008100c */
        /* <DEDUP_REMOVED lines=41> */
[----:B------:R-:W-:Y:S01]  /*c1560*/  STL.64 [R1+0x3188], R18 ;  /* 0x0031881201007387 */ /* 0x000fe20000100a00 */
[----:B------:R-:W2:Y:S05]  /*c1570*/  LDL.64 R198, [R1+0x12e8] ;  /* 0x0012e80001c67983 */ /* 0x000eaa0000100a00 */
[----:B------:R-:W-:Y:S02]  /*c1580*/  STL.64 [R1+0x3170], R8 ;  /* 0x0031700801007387 */ /* 0x000fe40000100a00 */
[----:B------:R3:W-:Y:S01]  /*c1590*/  STL.64 [R1+0x3178], R10 ;  /* 0x0031780a01007387 */ /* 0x0007e20000100a00 */
[C---:B-1----:R-:W-:Y:S08]  /*c15a0*/  HMMA.1688.F32.TF32 R12, R132.reuse, R214, R60 ;  /* 0x000000d6840c723c */ /* 0x042ff0000008103c */
[----:B---3--:R-:W-:Y:S01]  /*c15b0*/  HMMA.1688.F32.TF32 R8, R132, R222, R64 ;  /* 0x000000de8408723c */ /* 0x008fe20000081040 */
[----:B------:R-:W-:Y:S01]  /*c15c0*/  IMAD.MOV.U32 R94, RZ, RZ, R246 ;  /* 0x000000ffff5e7224 */ /* 0x000fe200078e00f6 */
[----:B------:R-:W-:Y:S11]  /*c15d0*/  MOV R95, R247 ;  /* 0x000000f7005f7202 */ /* 0x000ff60000000f00 */
[----:B------:R-:W-:Y:S02]  /*c15e0*/  @!UPT UIADD3 URZ, URZ, URZ, URZ ;  /* 0x0000003f3f3ff290 */ /* 0x000fe4000fffe03f */
[----:B------:R-:W-:Y:S01]  /*c15f0*/  STL.64 [R1+0x3160], R12 ;  /* 0x0031600c01007387 */ /* 0x000fe20000100a00 */
[----:B------:R1:W-:Y:S02]  /*c1600*/  STL.64 [R1+0x3168], R14 ;  /* 0x0031680e01007387 */ /* 0x0003e40000100a00 */
[----:B------:R-:W3:Y:S05]  /*c1610*/  LDL.LU R246, [R1+0x9b74] ;  /* 0x009b740001f67983 */ /* 0x000eea0000300800 */
[----:B------:R-:W-:Y:S01]  /*c1620*/  STL.64 [R1+0x3150], R8 ;  /* 0x0031500801007387 */ /* 0x000fe20000100a00 */
[----:B------:R3:W-:Y:S01]  /*c1630*/  STL.64 [R1+0x3158], R10 ;  /* 0x0031580a01007387 */ /* 0x0007e20000100a00 */
[----:B------:R-:W3:Y:S01]  /*c1640*/  LDL.LU R247, [R1+0x9b70] ;  /* 0x009b700001f77983 */ /* 0x000ee20000300800 */
[C---:B------:R-:W-:Y:S08]  /*c1650*/  HMMA.1688.F32.TF32 R68, R4.reuse, R228, R68 ;  /* 0x000000e40444723c */ /* 0x040ff00000081044 */
[----:B------:R-:W-:Y:S01]  /*c1660*/  HMMA.1688.F32.TF32 R72, R4, R244, R72 ;  /* 0x000000f40448723c */ /* 0x000fe20000081048 */
[----:B------:R-:W2:Y:S01]  /*c1670*/  LDL.64 R22, [R1+0x1308] ;  /* 0x0013080001167983 */ /* 0x000ea20000100a00 */
        /* <DEDUP_REMOVED lines=12> */
[----:B------:R-:W2:Y:S02]  /*c1740*/  LDL.64 R204, [R1] ;  /* 0x0000000001cc7983 */ /* 0x000ea40000100a00 */
[----:B------:R-:W2:Y:S02]  /*c1750*/  LDL.LU R212, [R1+0xe10] ;  /* 0x000e100001d47983 */ /* 0x000ea40000300800 */
[----:B------:R-:W2:Y:S01]  /*c1760*/  LDL.LU R213, [R1+0xe14] ;  /* 0x000e140001d57983 */ /* 0x000ea20000300800 */
[----:B------:R-:W2:Y:S01]  /*c1770*/  LDL.LU R214, [R1+0xe18] ;  /* 0x000e180001d67983 */ /* 0x000ea20000300800 */
[----:B------:R-:W2:Y:S02]  /*c1780*/  LDL.LU R215, [R1+0xe1c] ;  /* 0x000e1c0001d77983 */ /* 0x000ea40000300800 */
[----:B------:R-:W-:-:S02]  /*c1790*/  IMAD.MOV.U32 R252, RZ, RZ, R228 ;  /* 0x000000fffffc7224 */ /* 0x000fc400078e00e4 */
[----:B------:R-:W2:Y:S01]  /*c17a0*/  LDL.64 R220, [R1+0x10] ;  /* 0x0000100001dc7983 */ /* 0x000ea20000100a00 */
[----:B------:R-:W2:Y:S01]  /*c17b0*/  LDL.LU R228, [R1+0xe00] ;  /* 0x000e000001e47983 */ /* 0x000ea20000300800 */
[C---:B-1----:R-:W-:Y:S01]  /*c17c0*/  HMMA.1688.F32.TF32 R12, R132.reuse, R230, R68 ;  /* 0x000000e6840c723c */ /* 0x042fe20000081044 */
[----:B------:R-:W-:Y:S11]  /*c17d0*/  MOV R3, R229 ;  /* 0x000000e500037202 */ /* 0x000ff60000000f00 */
[----:B------:R-:W-:Y:S11]  /*c17e0*/  @!UPT UIADD3 URZ, URZ, URZ, URZ ;  /* 0x0000003f3f3ff290 */ /* 0x000ff6000fffe03f */
[----:B------:R-:W-:Y:S01]  /*c17f0*/  STL.64 [R1+0x3140], R12 ;  /* 0x0031400c01007387 */ /* 0x000fe20000100a00 */
[----:B------:R-:W-:Y:S01]  /*c1800*/  STL.64 [R1+0x3148], R14 ;  /* 0x0031480e01007387 */ /* 0x000fe20000100a00 */
[C---:B---3--:R-:W-:Y:S11]  /*c1810*/  HMMA.1688.F32.TF32 R8, R132.reuse, R246, R72 ;  /* 0x000000f68408723c */ /* 0x048ff60000081048 */
[----:B------:R-:W-:Y:S11]  /*c1820*/  @!UPT UIADD3 URZ, URZ, URZ, URZ ;  /* 0x0000003f3f3ff290 */ /* 0x000ff6000fffe03f */
[----:B------:R-:W-:Y:S01]  /*c1830*/  @!UPT UIADD3 URZ, URZ, URZ, URZ ;  /* 0x0000003f3f3ff290 */ /* 0x000fe2000fffe03f */
[----:B------:R-:W-:Y:S01]  /*c1840*/  STL.64 [R1+0x3130], R8 ;  /* 0x0031300801007387 */ /* 0x000fe20000100a00 */
[----:B------:R2:W-:Y:S02]  /*c1850*/  STL.64 [R1+0x3138], R10 ;  /* 0x0031380a01007387 */ /* 0x0005e40000100a00 */
[----:B------:R-:W3:Y:S02]  /*c1860*/  LDL.LU R229, [R1+0xe04] ;  /* 0x000e040001e57983 */ /* 0x000ee40000300800 */
[----:B------:R-:W3:Y:S01]  /*c1870*/  LDL.LU R230, [R1+0xe08] ;  /* 0x000e080001e67983 */ /* 0x000ee20000300800 */
[----:B------:R-:W3:Y:S01]  /*c1880*/  LDL.LU R231, [R1+0xe0c] ;  /* 0x000e0c0001e77983 */ /* 0x000ee20000300800 */
[----:B--2---:R-:W-:Y:S08]  /*c1890*/  HMMA.1688.F32.TF32 R8, R132, R198, R76 ;  /* 0x000000c68408723c */ /* 0x004ff0000008104c */
[C---:B------:R-:W-:Y:S08]  /*c18a0*/  HMMA.1688.F32.TF32 R88, R4.reuse, R140, R88 ;  /* 0x0000008c0458723c */ /* 0x040ff00000081058 */
[----:B------:R-:W-:Y:S01]  /*c18b0*/  HMMA.1688.F32.TF32 R136, R4, R148, R136 ;  /* 0x000000940488723c */ /* 0x000fe20000081088 */
[----:B------:R-:W-:Y:S04]  /*c18c0*/  LDS R4, [R2+0x18100] ;  /* 0x0181000002047984 */ /* 0x000fe80000000800 */
[----:B------:R-:W-:Y:S04]  /*c18d0*/  LDS R6, [R2+0x1a100] ;  /* 0x01a1000002067984 */ /* 0x000fe80000000800 */
[----:B------:R-:W-:Y:S04]  /*c18e0*/  LDS R5, [R0+0x18100] ;  /* 0x0181000000057984 */ /* 0x000fe80000000800 */
[----:B------:R-:W1:Y:S04]  /*c18f0*/  LDS R7, [R0+0x1a100] ;  /* 0x01a1000000077984 */ /* 0x000e680000000800 */
[----:B------:R-:W-:Y:S01]  /*c1900*/  STL.64 [R1+0x98a0], R246 ;  /* 0x0098a0f601007387 */ /* 0x000fe20000100a00 */
[----:B------:R-:W-:Y:S01]  /*c1910*/  STL.64 [R1+0x9898], R244 ;  /* 0x009898f401007387 */ /* 0x000fe20000100a00 */
[C---:B------:R-:W-:Y:S02]  /*c1920*/  HMMA.1688.F32.TF32 R12, R132.reuse, R94, R80 ;  /* 0x0000005e840c723c */ /* 0x040fe40000081050 */
[----:B------:R-:W-:Y:S01]  /*c1930*/  STL.64 [R1+0x3120], R8 ;  /* 0x0031200801007387 */ /* 0x000fe20000100a00 */
[----:B------:R2:W-:Y:S05]  /*c1940*/  STL.64 [R1+0x3128], R10 ;  /* 0x0031280a01007387 */ /* 0x0005ea0000100a00 */
[C---:B--2---:R-:W-:Y:S11]  /*c1950*/  HMMA.1688.F32.TF32 R8, R132.reuse, R22, R84 ;  /* 0x000000168408723c */ /* 0x044ff60000081054 */
[----:B------:R-:W-:Y:S04]  /*c1960*/  @!UPT UIADD3 URZ, URZ, URZ, URZ ;  /* 0x0000003f3f3ff290 */ /* 0x000fe8000fffe03f */
[----:B------:R-:W-:Y:S01]  /*c1970*/  STL.64 [R1+0x3110], R12 ;  /* 0x0031100c01007387 */ /* 0x000fe20000100a00 */
[----:B------:R2:W-:Y:S02]  /*c1980*/  STL.64 [R1+0x3118], R14 ;  /* 0x0031180e01007387 */ /* 0x0005e40000100a00 */
[----:B--2---:R-:W-:Y:S05]  /*c1990*/  HMMA.1688.F32.TF32 R12, R132, R142, R88 ;  /* 0x0000008e840c723c */ /* 0x004fea0000081058 */
[----:B------:R-:W-:Y:S01]  /*c19a0*/  STL.64 [R1+0x3100], R8 ;  /* 0x0031000801007387 */ /* 0x000fe20000100a00 */
[----:B------:R2:W-:Y:S02]  /*c19b0*/  STL.64 [R1+0x3108], R10 ;  /* 0x0031080a01007387 */ /* 0x0005e40000100a00 */
[----:B-1----:R-:W-:Y:S08]  /*c19c0*/  HMMA.1688.F32.TF32 R104, R4, R220, R212 ;  /* 0x000000dc0468723c */ /* 0x002ff000000810d4 */
[----:B--2---:R-:W-:Y:S01]  /*c19d0*/  HMMA.1688.F32.TF32 R8, R132, R150, R136 ;  /* 0x000000968408723c */ /* 0x004fe20000081088 */
[----:B------:R-:W-:Y:S01]  /*c19e0*/  IMAD.MOV.U32 R247, RZ, RZ, R22 ;  /* 0x000000fffff77224 */ /* 0x000fe200078e0016 */
[----:B------:R-:W-:Y:S01]  /*c19f0*/  MOV R246, R23 ;  /* 0x0000001700f67202 */ /* 0x000fe20000000f00 */
[----:B------:R-:W-:Y:S01]  /*c1a00*/  IMAD.MOV.U32 R245, RZ, RZ, R198 ;  /* 0x000000fffff57224 */ /* 0x000fe200078e00c6 */
[----:B------:R-:W-:-:S04]  /*c1a10*/  MOV R244, R199 ;  /* 0x000000c700f47202 */ /* 0x000fc80000000f00 */
[C---:B------:R-:W-:Y:S01]  /*c1a20*/  HMMA.1688.F32.TF32 R92, R4.reuse, R248, R164 ;  /* 0x000000f8045c723c */ /* 0x040fe200000810a4 */
[----:B------:R-:W-:Y:S01]  /*c1a30*/  IMAD.MOV.U32 R174, RZ, RZ, R216 ;  /* 0x000000ffffae7224 */ /* 0x000fe200078e00d8 */
[----:B------:R-:W-:Y:S01]  /*c1a40*/  STL.64 [R1+0x99d0], R246 ;  /* 0x0099d0f601007387 */ /* 0x000fe20000100a00 */
[----:B------:R-:W-:Y:S02]  /*c1a50*/  STL.64 [R1+0x99c8], R244 ;  /* 0x0099c8f401007387 */ /* 0x000fe40000100a00 */
[----:B------:R-:W-:Y:S02]  /*c1a60*/  STL.64 [R1+0x30f0], R12 ;  /* 0x0030f00c01007387 */ /* 0x000fe40000100a00 */
[----:B------:R-:W-:Y:S01]  /*c1a70*/  STL.64 [R1+0x30f8], R14 ;  /* 0x0030f80e01007387 */ /* 0x000fe20000100a00 */
[----:B------:R1:W-:Y:S01]  /*c1a80*/  STL [R1+0x97bc], R240 ;  /* 0x0097bcf001007387 */ /* 0x0003e20000100800 */
[----:B------:R-:W-:Y:S01]  /*c1a90*/  HMMA.1688.F32.TF32 R20, R4, R240, R156 ;  /* 0x000000f00414723c */ /* 0x000fe2000008109c */
[----:B------:R-:W-:Y:S01]  /*c1aa0*/  MOV R175, R217 ;  /* 0x000000d900af7202 */ /* 0x000fe20000000f00 */
[----:B------:R-:W-:Y:S01]  /*c1ab0*/  IMAD.MOV.U32 R182, RZ, RZ, R224 ;  /* 0x000000ffffb67224 */ /* 0x000fe200078e00e0 */
[----:B------:R-:W-:-:S05]  /*c1ac0*/  MOV R183, R225 ;  /* 0x000000e100b77202 */ /* 0x000fca0000000f00 */
[C---:B---3--:R-:W-:Y:S01]  /*c1ad0*/  HMMA.1688.F32.TF32 R28, R4.reuse, R236, R228 ;  /* 0x000000ec041c723c */ /* 0x048fe200000810e4 */
[----:B------:R-:W-:Y:S01]  /*c1ae0*/  STL.64 [R1+0x3090], R8 ;  /* 0x0030900801007387 */ /* 0x000fe20000100a00 */
[----:B------:R-:W-:Y:S02]  /*c1af0*/  STL.64 [R1+0x3098], R10 ;  /* 0x0030980a01007387 */ /* 0x000fe40000100a00 */
[----:B------:R2:W-:Y:S02]  /*c1b00*/  STL [R1+0x97b8], R241 ;  /* 0x0097b8f101007387 */ /* 0x0005e40000100800 */
[----:B-1----:R-:W-:Y:S01]  /*c1b10*/  IMAD.MOV.U32 R240, RZ, RZ, R204 ;  /* 0x000000fffff07224 */ /* 0x002fe200078e00cc */
[----:B------:R1:W-:Y:S01]  /*c1b20*/  STL [R1+0x97c4], R248 ;  /* 0x0097c4f801007387 */ /* 0x0003e20000100800 */
[----:B------:R3:W-:Y:S01]  /*c1b30*/  STL [R1+0x97c0], R249 ;  /* 0x0097c0f901007387 */ /* 0x0007e20000100800 */
[----:B------:R-:W-:Y:S02]  /*c1b40*/  HMMA.1688.F32.TF32 R24, R4, R204, R188 ;  /* 0x000000cc0418723c */ /* 0x000fe400000810bc */
[----:B------:R-:W-:Y:S04]  /*c1b50*/  LDS R132, [R2+0x1c100] ;  /* 0x01c1000002847984 */ /* 0x000fe80000000800 */
[----:B------:R-:W-:Y:S04]  /*c1b60*/  LDS R134, [R2+0x1e100] ;  /* 0x01e1000002867984 */ /* 0x000fe80000000800 */
[----:B------:R-:W-:Y:S04]  /*c1b70*/  LDS R133, [R0+0x1c100] ;  /* 0x01c1000000857984 */ /* 0x000fe80000000800 */
[----:B------:R-:W4:Y:S01]  /*c1b80*/  LDS R135, [R0+0x1e100] ;  /* 0x01e1000000877984 */ /* 0x000f220000000800 */
[----:B--2---:R-:W-:Y:S01]  /*c1b90*/  MOV R241, R205 ;  /* 0x000000cd00f17202 */ /* 0x004fe20000000f00 */
[----:B-1----:R-:W-:Y:S01]  /*c1ba0*/  IMAD.MOV.U32 R248, RZ, RZ, R220 ;  /* 0x000000fffff87224 */ /* 0x002fe200078e00dc */
[----:B---3--:R-:W-:-:S03]  /*c1bb0*/  MOV R249, R221 ;  /* 0x000000dd00f97202 */ /* 0x008fc60000000f00 */
[----:B------:R-:W-:Y:S01]  /*c1bc0*/  STL [R1+0x97cc], R241 ;  /* 0x0097ccf101007387 */ /* 0x000fe20000100800 */
[----:B------:R1:W-:Y:S02]  /*c1bd0*/  STL [R1+0x97c8], R240 ;  /* 0x0097c8f001007387 */ /* 0x0003e40000100800 */
[----:B------:R-:W-:Y:S02]  /*c1be0*/  STL.64 [R1+0x9b40], R106 ;  /* 0x009b406a01007387 */ /* 0x000fe40000100a00 */
[----:B------:R-:W-:Y:S01]  /*c1bf0*/  STL.64 [R1+0x9b38], R104 ;  /* 0x009b386801007387 */ /* 0x000fe20000100a00 */
[----:B------:R-:W-:Y:S01]  /*c1c00*/  STL [R1+0x97d4], R249 ;  /* 0x0097d4f901007387 */ /* 0x000fe20000100800 */
[----:B------:R2:W-:Y:S02]  /*c1c10*/  STL [R1+0x97d0], R248 ;  /* 0x0097d0f801007387 */ /* 0x0005e40000100800 */
[----:B------:R-:W-:Y:S02]  /*c1c20*/  STL.64 [R1+0x9b30], R30 ;  /* 0x009b301e01007387 */ /* 0x000fe40000100a00 */
[----:B------:R-:W-:Y:S01]  /*c1c30*/  STL.64 [R1+0x9b28], R28 ;  /* 0x009b281c01007387 */ /* 0x000fe20000100a00 */
[----:B------:R-:W3:Y:S04]  /*c1c40*/  LDL R156, [R1+0xb0] ;  /* 0x0000b000019c7983 */ /* 0x000ee80000100800 */
[----:B------:R-:W3:Y:S01]  /*c1c50*/  LDL R157, [R1+0xb4] ;  /* 0x0000b400019d7983 */ /* 0x000ee20000100800 */
[----:B------:R-:W-:-:S02]  /*c1c60*/  IMAD.MOV.U32 R158, RZ, RZ, R208 ;  /* 0x000000ffff9e7224 */ /* 0x000fc400078e00d0 */
[----:B------:R-:W2:Y:S01]  /*c1c70*/  LDL.LU R208, [R1+0x9b6c] ;  /* 0x009b6c0001d07983 */ /* 0x000ea20000300800 */
[----:B------:R-:W-:Y:S02]  /*c1c80*/  MOV R159, R209 ;  /* 0x000000d1009f7202 */ /* 0x000fe40000000f00 */
[----:B------:R-:W2:Y:S01]  /*c1c90*/  LDL.LU R209, [R1+0x9b68] ;  /* 0x009b680001d17983 */ /* 0x000ea20000300800 */
[----:B------:R-:W2:Y:S02]  /*c1ca0*/  LDL R172, [R1+0x70] ;  /* 0x0000700001ac7983 */ /* 0x000ea40000100800 */
[----:B------:R-:W2:Y:S02]  /*c1cb0*/  LDL R173, [R1+0x74] ;  /* 0x0000740001ad7983 */ /* 0x000ea40000100800 */
[----:B------:R-:W2:Y:S01]  /*c1cc0*/  LDL.LU R216, [R1+0x9b64] ;  /* 0x009b640001d87983 */ /* 0x000ea20000300800 */
[----:B------:R-:W2:Y:S01]  /*c1cd0*/  LDL.LU R217, [R1+0x9b60] ;  /* 0x009b600001d97983 */ /* 0x000ea20000300800 */
[----:B------:R-:W2:Y:S02]  /*c1ce0*/  LDL R180, [R1+0x60] ;  /* 0x0000600001b47983 */ /* 0x000ea40000100800 */
[----:B------:R-:W2:Y:S02]  /*c1cf0*/  LDL R181, [R1+0x64] ;  /* 0x0000640001b57983 */ /* 0x000ea40000100800 */
[----:B------:R-:W2:Y:S01]  /*c1d00*/  LDL.LU R224, [R1+0x9b5c] ;  /* 0x009b5c0001e07983 */ /* 0x000ea20000300800 */
[----:B------:R-:W2:Y:S01]  /*c1d10*/  LDL.LU R225, [R1+0x9b58] ;  /* 0x009b580001e17983 */ /* 0x000ea20000300800 */
[----:B------:R-:W2:Y:S02]  /*c1d20*/  LDL R244, [R1+0x50] ;  /* 0x0000500001f47983 */ /* 0x000ea40000100800 */
[----:B------:R-:W2:Y:S02]  /*c1d30*/  LDL R245, [R1+0x54] ;  /* 0x0000540001f57983 */ /* 0x000ea40000100800 */
        /* <DEDUP_REMOVED lines=40> */
[----:B------:R-:W1:Y:S02]  /*c1fc0*/  LDL.64 R40, [R1+0x30] ;  /* 0x0000300001287983 */ /* 0x000e640000100a00 */
[----:B------:R-:W2:Y:S01]  /*c1fd0*/  LDL.LU R128, [R1+0xde0] ;  /* 0x000de00001807983 */ /* 0x000ea20000300800 */
[----:B------:R-:W2:Y:S01]  /*c1fe0*/  LDL.LU R129, [R1+0xde4] ;  /* 0x000de40001817983 */ /* 0x000ea20000300800 */
[----:B------:R-:W2:Y:S02]  /*c1ff0*/  LDL.LU R130, [R1+0xde8] ;  /* 0x000de80001827983 */ /* 0x000ea40000300800 */
[----:B------:R-:W2:Y:S02]  /*c2000*/  LDL.LU R131, [R1+0xdec] ;  /* 0x000dec0001837983 */ /* 0x000ea40000300800 */
[----:B------:R-:W2:Y:S01]  /*c2010*/  LDL.64 R36, [R1+0x40] ;  /* 0x0000400001247983 */ /* 0x000ea20000100a00 */
        /* <DEDUP_REMOVED lines=8> */
[----:B------:R-:W3:Y:S04]  /*c20a0*/  LDL.64 R212, [R1+0xf0] ;  /* 0x0000f00001d47983 */ /* 0x000ee80000100a00 */
        /* <DEDUP_REMOVED lines=16> */
[----:B------:R-:W3:Y:S01]  /*c21b0*/  LDL.64 R230, [R1+0x118] ;  /* 0x0001180001e67983 */ /* 0x000ee20000100a00 */
[----:B------:R-:W-:Y:S02]  /*c21c0*/  STL [R1+0x97dc], R236 ;  /* 0x0097dcec01007387 */ /* 0x000fe40000100800 */
[----:B------:R-:W-:Y:S01]  /*c21d0*/  STL [R1+0x97d8], R237 ;  /* 0x0097d8ed01007387 */ /* 0x000fe20000100800 */
[----:B-1----:R-:W-:Y:S01]  /*c21e0*/  MOV R240, R41 ;  /* 0x0000002900f07202 */ /* 0x002fe20000000f00 */
[----:B------:R-:W-:Y:S01]  /*c21f0*/  IMAD.MOV.U32 R241, RZ, RZ, R40 ;  /* 0x000000fffff17224 */ /* 0x000fe200078e0028 */
[----:B--2---:R-:W-:Y:S01]  /*c2200*/  MOV R248, R37 ;  /* 0x0000002500f87202 */ /* 0x004fe20000000f00 */
[----:B------:R-:W-:-:S02]  /*c2210*/  IMAD.MOV.U32 R249, RZ, RZ, R36 ;  /* 0x000000fffff97224 */ /* 0x000fc400078e0024 */
[----:B------:R-:W-:Y:S01]  /*c2220*/  STL [R1+0x97e4], R240 ;  /* 0x0097e4f001007387 */ /* 0x000fe20000100800 */
[----:B------:R3:W-:Y:S02]  /*c2230*/  STL [R1+0x97e0], R241 ;  /* 0x0097e0f101007387 */ /* 0x0007e40000100800 */
[----:B------:R-:W-:Y:S01]  /*c2240*/  STL [R1+0x97ec], R248 ;  /* 0x0097ecf801007387 */ /* 0x000fe20000100800 */
[----:B------:R-:W-:Y:S01]  /*c2250*/  STL [R1+0x97e8], R249 ;  /* 0x0097e8f901007387 */ /* 0x000fe20000100800 */
        /* <DEDUP_REMOVED lines=23> */
[C---:B------:R-:W-:Y:S01]  /*c23d0*/  HMMA.1688.F32.TF32 R128, R4.reuse, R36, R128 ;  /* 0x000000240480723c */ /* 0x040fe20000081080 */
[----:B------:R-:W2:Y:S01]  /*c23e0*/  LDL.LU R51, [R1+0xbdc] ;  /* 0x000bdc0001337983 */ /* 0x000ea20000300800 */
[----:B------:R-:W2:Y:S02]  /*c23f0*/  LDL.LU R36, [R1+0xc00] ;  /* 0x000c000001247983 */ /* 0x000ea40000300800 */
[----:B------:R-:W2:Y:S02]  /*c2400*/  LDL.LU R37, [R1+0xc04] ;  /* 0x000c040001257983 */ /* 0x000ea40000300800 */
[----:B------:R-:W2:Y:S02]  /*c2410*/  LDL.LU R38, [R1+0xc08] ;  /* 0x000c080001267983 */ /* 0x000ea40000300800 */
[----:B------:R-:W-:Y:S01]  /*c2420*/  HMMA.1688.F32.TF32 R116, R4, R40, R116 ;  /* 0x000000280474723c */ /* 0x000fe20000081074 */
        /* <DEDUP_REMOVED lines=29> */
[----:B---3--:R-:W-:Y:S01]  /*c2600*/  MOV R241, R213 ;  /* 0x000000d500f17202 */ /* 0x008fe20000000f00 */
[----:B------:R-:W3:Y:S02]  /*c2610*/  LDL.LU R76, [R1+0xb60] ;  /* 0x000b6000014c7983 */ /* 0x000ee40000300800 */
[----:B------:R-:W-:Y:S01]  /*c2620*/  IMAD.MOV.U32 R240, RZ, RZ, R212 ;  /* 0x000000fffff07224 */ /* 0x000fe200078e00d4 */
[----:B------:R-:W3:Y:S01]  /*c2630*/  LDL.LU R77, [R1+0xb64] ;  /* 0x000b6400014d7983 */ /* 0x000ee20000300800 */
[----:B------:R-:W3:Y:S02]  /*c2640*/  LDL.LU R78, [R1+0xb68] ;  /* 0x000b6800014e7983 */ /* 0x000ee40000300800 */
[----:B------:R-:W3:Y:S02]  /*c2650*/  LDL.LU R79, [R1+0xb6c] ;  /* 0x000b6c00014f7983 */ /* 0x000ee40000300800 */
[----:B------:R-:W-:Y:S01]  /*c2660*/  STL [R1+0x97f4], R241 ;  /* 0x0097f4f101007387 */ /* 0x000fe20000100800 */
[----:B------:R-:W-:Y:S01]  /*c2670*/  STL [R1+0x97f0], R240 ;  /* 0x0097f0f001007387 */ /* 0x000fe20000100800 */
[----:B------:R-:W-:Y:S02]  /*c2680*/  STL [R1+0x97fc], R232 ;  /* 0x0097fce801007387 */ /* 0x000fe40000100800 */
[----:B------:R-:W-:Y:S02]  /*c2690*/  STL [R1+0x97f8], R233 ;  /* 0x0097f8e901007387 */ /* 0x000fe40000100800 */
[----:B------:R-:W-:Y:S01]  /*c26a0*/  STL [R1+0x9804], R224 ;  /* 0x009804e001007387 */ /* 0x000fe20000100800 */
[----:B------:R-:W-:Y:S01]  /*c26b0*/  STL [R1+0x9800], R225 ;  /* 0x009800e101007387 */ /* 0x000fe20000100800 */
[----:B------:R-:W3:Y:S01]  /*c26c0*/  LDL.64 R106, [R1+0x8] ;  /* 0x00000800016a7983 */ /* 0x000ee20000100a00 */
[----:B----4-:R-:W-:Y:S01]  /*c26d0*/  HMMA.1688.F32.TF32 R92, R132, R250, R92 ;  /* 0x000000fa845c723c */ /* 0x010fe2000008105c */
[----:B------:R-:W-:Y:S01]  /*c26e0*/  STL [R1+0x980c], R216 ;  /* 0x00980cd801007387 */ /* 0x000fe20000100800 */
[----:B------:R-:W-:Y:S01]  /*c26f0*/  STL [R1+0x9808], R217 ;  /* 0x009808d901007387 */ /* 0x000fe20000100800 */
[----:B------:R-:W-:Y:S02]  /*c2700*/  STL [R1+0x9814], R208 ;  /* 0x009814d001007387 */ /* 0x000fe40000100800 */
[----:B------:R-:W-:Y:S02]  /*c2710*/  STL [R1+0x9810], R209 ;  /* 0x009810d101007387 */ /* 0x000fe40000100800 */
[----:B------:R-:W-:Y:S01]  /*c2720*/  IMAD.MOV.U32 R30, RZ, RZ, R169 ;  /* 0x000000ffff1e7224 */ /* 0x000fe200078e00a9 */
[----:B------:R-:W-:Y:S01]  /*c2730*/  MOV R31, R161 ;  /* 0x000000a1001f7202 */ /* 0x000fe20000000f00 */
[----:B------:R-:W4:Y:S01]  /*c2740*/  LDL.LU R169, [R1+0x9b4c] ;  /* 0x009b4c0001a97983 */ /* 0x000f220000300800 */
[----:B------:R-:W4:Y:S02]  /*c2750*/  LDL.LU R161, [R1+0x9b48] ;  /* 0x009b480001a17983 */ /* 0x000f240000300800 */
[----:B------:R-:W-:Y:S02]  /*c2760*/  STL [R1+0x981c], R200 ;  /* 0x00981cc801007387 */ /* 0x000fe40000100800 */
[----:B------:R-:W-:Y:S01]  /*c2770*/  STL [R1+0x9818], R201 ;  /* 0x009818c901007387 */ /* 0x000fe20000100800 */
[----:B------:R-:W-:Y:S01]  /*c2780*/  STL [R1+0x9824], R192 ;  /* 0x009824c001007387 */ /* 0x000fe20000100800 */
[----:B------:R-:W-:Y:S02]  /*c2790*/  STL [R1+0x9820], R193 ;  /* 0x009820c101007387 */ /* 0x000fe40000100800 */
[----:B------:R-:W-:Y:S02]  /*c27a0*/  STL [R1+0x97b4], R185 ;  /* 0x0097b4b901007387 */ /* 0x000fe40000100800 */
[----:B------:R-:W-:Y:S03]  /*c27b0*/  STL [R1+0x97b0], R177 ;  /* 0x0097b0b101007387 */ /* 0x000fe60000100800 */
[----:B------:R1:W-:Y:S01]  /*c27c0*/  STL.64 [R1+0x9b20], R94 ;  /* 0x009b205e01007387 */ /* 0x0003e20000100a00 */
[----:B------:R-:W-:Y:S03]  /*c27d0*/  STL.64 [R1+0x9b18], R92 ;  /* 0x009b185c01007387 */ /* 0x000fe60000100a00 */
[----:B-1----:R-:W4:Y:S04]  /*c27e0*/  LDL R94, [R1+0x48] ;  /* 0x00004800015e7983 */ /* 0x002f280000100800 */
[----:B------:R-:W4:Y:S01]  /*c27f0*/  LDL R95, [R1+0x4c] ;  /* 0x00004c00015f7983 */ /* 0x000f220000100800 */
[C---:B--2---:R-:W-:Y:S08]  /*c2800*/  HMMA.1688.F32.TF32 R72, R4.reuse, R184, R72 ;  /* 0x000000b80448723c */ /* 0x044ff00000081048 */
[----:B---3--:R-:W-:Y:S08]  /*c2810*/  HMMA.1688.F32.TF32 R76, R4, R176, R76 ;  /* 0x000000b0044c723c */ /* 0x008ff0000008104c */
[----:B------:R-:W-:Y:S01]  /*c2820*/  HMMA.1688.F32.TF32 R24, R132, R106, R24 ;  /* 0x0000006a8418723c */ /* 0x000fe20000081018 */
[----:B------:R-:W-:Y:S01]  /*c2830*/  IMAD.MOV.U32 R185, RZ, RZ, R106 ;  /* 0x000000ffffb97224 */ /* 0x000fe200078e006a */
[----:B------:R-:W-:-:S02]  /*c2840*/  MOV R177, R107 ;  /* 0x0000006b00b17202 */ /* 0x000fc40000000f00 */
[----:B------:R-:W2:Y:S01]  /*c2850*/  LDL.LU.64 R106, [R1+0x9b40] ;  /* 0x009b4000016a7983 */ /* 0x000ea20000300a00 */
[----:B------:R-:W2:Y:S11]  /*c2860*/  LDL.LU.64 R104, [R1+0x9b38] ;  /* 0x009b380001687983 */ /* 0x000eb60000300a00 */
[----:B------:R-:W-:Y:S07]  /*c2870*/  @!UPT UIADD3 URZ, URZ, URZ, URZ ;  /* 0x0000003f3f3ff290 */ /* 0x000fee000fffe03f */
[----:B------:R1:W-:Y:S01]  /*c2880*/  STL.64 [R1+0x9b10], R26 ;  /* 0x009b101a01007387 */ /* 0x0003e20000100a00 */
[----:B------:R-:W-:Y:S03]  /*c2890*/  STL.64 [R1+0x9b08], R24 ;  /* 0x009b081801007387 */ /* 0x000fe60000100a00 */
[----:B-1----:R-:W3:Y:S04]  /*c28a0*/  LDL R26, [R1+0x38] ;  /* 0x00003800011a7983 */ /* 0x002ee80000100800 */
[----:B------:R-:W3:Y:S01]  /*c28b0*/  LDL R27, [R1+0x3c] ;  /* 0x00003c00011b7983 */ /* 0x000ee20000100800 */
[----:B--2---:R-:W-:Y:S03]  /*c28c0*/  HMMA.1688.F32.TF32 R104, R132, R30, R104 ;  /* 0x0000001e8468723c */ /* 0x004fe60000081068 */
[----:B------:R-:W2:Y:S01]  /*c28d0*/  LDL.LU.64 R30, [R1+0x9b30] ;  /* 0x009b3000011e7983 */ /* 0x000ea20000300a00 */
[----:B------:R-:W2:Y:S04]  /*c28e0*/  LDL.LU.64 R28, [R1+0x9b28] ;  /* 0x009b2800011c7983 */ /* 0x000ea80000300a00 */
        /* <DEDUP_REMOVED lines=15> */
[----:B------:R-:W-:Y:S01]  /*c29e0*/  IMAD.MOV.U32 R241, RZ, RZ, R198 ;  /* 0x000000fffff17224 */ /* 0x000fe200078e00c6 */
[----:B------:R-:W-:Y:S01]  /*c29f0*/  MOV R240, R199 ;  /* 0x000000c700f07202 */ /* 0x000fe20000000f00 */
[----:B------:R-:W-:Y:S01]  /*c2a00*/  IMAD.MOV.U32 R248, RZ, RZ, R142 ;  /* 0x000000fffff87224 */ /* 0x000fe200078e008e */
[----:B------:R-:W-:-:S04]  /*c2a10*/  MOV R249, R143 ;  /* 0x0000008f00f97202 */ /* 0x000fc80000000f00 */
[----:B------:R-:W-:Y:S01]  /*c2a20*/  HMMA.1688.F32.TF32 R68, R4, R192, R68 ;  /* 0x000000c00444723c */ /* 0x000fe20000081044 */
[----:B------:R-:W-:Y:S01]  /*c2a30*/  STL.64 [R1+0x9830], R242 ;  /* 0x009830f201007387 */ /* 0x000fe20000100a00 */
[----:B------:R-:W-:Y:S01]  /*c2a40*/  IMAD.MOV.U32 R236, RZ, RZ, R214 ;  /* 0x000000ffffec7224 */ /* 0x000fe200078e00d6 */
[----:B------:R-:W-:Y:S01]  /*c2a50*/  MOV R237, R215 ;  /* 0x000000d700ed7202 */ /* 0x000fe20000000f00 */
[----:B------:R1:W-:Y:S01]  /*c2a60*/  STL.64 [R1+0x9828], R240 ;  /* 0x009828f001007387 */ /* 0x0003e20000100a00 */
[----:B------:R-:W-:Y:S01]  /*c2a70*/  STL.64 [R1+0x9840], R250 ;  /* 0x009840fa01007387 */ /* 0x000fe20000100a00 */
[----:B------:R1:W-:Y:S02]  /*c2a80*/  STL.64 [R1+0x9838], R248 ;  /* 0x009838f801007387 */ /* 0x0003e40000100a00 */
[----:B------:R-:W-:Y:S01]  /*c2a90*/  IMAD.MOV.U32 R232, RZ, RZ, R150 ;  /* 0x000000ffffe87224 */ /* 0x000fe200078e0096 */
[----:B------:R-:W-:Y:S01]  /*c2aa0*/  MOV R233, R151 ;  /* 0x0000009700e97202 */ /* 0x000fe20000000f00 */
[----:B------:R-:W-:Y:S01]  /*c2ab0*/  STL.64 [R1+0x9850], R238 ;  /* 0x009850ee01007387 */ /* 0x000fe20000100a00 */
[C---:B------:R-:W-:Y:S08]  /*c2ac0*/  HMMA.1688.F32.TF32 R20, R132.reuse, R242, R20 ;  /* 0x000000f28414723c */ /* 0x040ff00000081014 */
        /* <DEDUP_REMOVED lines=8> */
[----:B------:R-:W-:Y:S01]  /*c2b50*/  IMAD.MOV.U32 R216, RZ, RZ, R190 ;  /* 0x000000ffffd87224 */ /* 0x000fe200078e00be */
[----:B------:R-:W-:-:S06]  /*c2b60*/  MOV R217, R191 ;  /* 0x000000bf00d97202 */ /* 0x000fcc0000000f00 */
[----:B------:R-:W-:Y:S01]  /*c2b70*/  HMMA.1688.F32.TF32 R32, R132, R206, R32 ;  /* 0x000000ce8420723c */ /* 0x000fe20000081020 */
[----:B------:R-:W-:Y:S01]  /*c2b80*/  IMAD.MOV.U32 R208, RZ, RZ, R206 ;  /* 0x000000ffffd07224 */ /* 0x000fe200078e00ce */
[----:B------:R-:W-:-:S06]  /*c2b90*/  MOV R209, R207 ;  /* 0x000000cf00d17202 */ /* 0x000fcc0000000f00 */
[C---:B------:R-:W-:Y:S01]  /*c2ba0*/  HMMA.1688.F32.TF32 R36, R132.reuse, R214, R36 ;  /* 0x000000d68424723c */ /* 0x040fe20000081024 */
[----:B------:R1:W-:Y:S07]  /*c2bb0*/  STL.64 [R1+0x9848], R236 ;  /* 0x009848ec01007387 */ /* 0x0003ee0000100a00 */
[----:B------:R-:W-:Y:S01]  /*c2bc0*/  HMMA.1688.F32.TF32 R40, R132, R222, R40 ;  /* 0x000000de8428723c */ /* 0x000fe20000081028 */
[----:B------:R-:W-:Y:S01]  /*c2bd0*/  IMAD.MOV.U32 R200, RZ, RZ, R222 ;  /* 0x000000ffffc87224 */ /* 0x000fe200078e00de */
[----:B------:R-:W-:-:S06]  /*c2be0*/  MOV R201, R223 ;  /* 0x000000df00c97202 */ /* 0x000fcc0000000f00 */
[C---:B------:R-:W-:Y:S01]  /*c2bf0*/  HMMA.1688.F32.TF32 R44, R132.reuse, R230, R44 ;  /* 0x000000e6842c723c */ /* 0x040fe2000008102c */
[----:B------:R-:W-:Y:S01]  /*c2c00*/  IMAD.MOV.U32 R192, RZ, RZ, R230 ;  /* 0x000000ffffc07224 */ /* 0x000fe200078e00e6 */
[----:B------:R-:W-:Y:S01]  /*c2c10*/  MOV R193, R231 ;  /* 0x000000e700c17202 */ /* 0x000fe20000000f00 */
        /* <DEDUP_REMOVED lines=57> */
[----:B--2---:R-:W-:Y:S01]  /*c2fb0*/  HMMA.1688.F32.TF32 R28, R132, R238, R28 ;  /* 0x000000ee841c723c */ /* 0x004fe2000008101c */
[----:B------:R-:W2:Y:S04]  /*c2fc0*/  LDL R238, [R1+0x318] ;  /* 0x0003180001ee7983 */ /* 0x000ea80000100800 */
[----:B------:R-:W2:Y:S01]  /*c2fd0*/  LDL R239, [R1+0x31c] ;  /* 0x00031c0001ef7983 */ /* 0x000ea20000100800 */
[----:B------:R1:W-:Y:S02]  /*c2fe0*/  STL.64 [R1+0x9860], R234 ;  /* 0x009860ea01007387 */ /* 0x0003e40000100a00 */
[----:B------:R4:W-:Y:S01]  /*c2ff0*/  STL.64 [R1+0x9858], R232 ;  /* 0x009858e801007387 */ /* 0x0009e20000100a00 */
[----:B-1----:R-:W2:Y:S04]  /*c3000*/  LDL R234, [R1+0x308] ;  /* 0x0003080001ea7983 */ /* 0x002ea80000100800 */
[----:B----4-:R-:W4:Y:S04]  /*c3010*/  LDL R232, [R1+0x300] ;  /* 0x0003000001e87983 */ /* 0x010f280000100800 */
[----:B------:R-:W4:Y:S04]  /*c3020*/  LDL R233, [R1+0x304] ;  /* 0x0003040001e97983 */ /* 0x000f280000100800 */
[----:B------:R-:W2:Y:S01]  /*c3030*/  LDL R235, [R1+0x30c] ;  /* 0x00030c0001eb7983 */ /* 0x000ea20000100800 */
[----:B------:R1:W-:Y:S02]  /*c3040*/  STL.64 [R1+0x9870], R226 ;  /* 0x009870e201007387 */ /* 0x0003e40000100a00 */
[----:B------:R1:W-:Y:S02]  /*c3050*/  STL.64 [R1+0x9868], R224 ;  /* 0x009868e001007387 */ /* 0x0003e40000100a00 */
[----:B-1----:R-:W2:Y:S04]  /*c3060*/  LDL R226, [R1+0x2f8] ;  /* 0x0002f80001e27983 */ /* 0x002ea80000100800 */
[----:B------:R-:W2:Y:S04]  /*c3070*/  LDL R224, [R1+0x2f0] ;  /* 0x0002f00001e07983 */ /* 0x000ea80000100800 */
[----:B------:R-:W2:Y:S04]  /*c3080*/  LDL R225, [R1+0x2f4] ;  /* 0x0002f40001e17983 */ /* 0x000ea80000100800 */
        /* <DEDUP_REMOVED lines=26> */
[----:B------:R3:W-:Y:S01]  /*c3230*/  STL.64 [R1+0x98c8], R184 ;  /* 0x0098c8b801007387 */ /* 0x0007e20000100a00 */
[----:B-1----:R-:W2:Y:S04]  /*c3240*/  LDL R186, [R1+0x2a8] ;  /* 0x0002a80001ba7983 */ /* 0x002ea80000100800 */
[----:B---3--:R-:W3:Y:S04]  /*c3250*/  LDL R184, [R1+0x2a0] ;  /* 0x0002a00001b87983 */ /* 0x008ee80000100800 */
[----:B------:R-:W3:Y:S04]  /*c3260*/  LDL R185, [R1+0x2a4] ;  /* 0x0002a40001b97983 */ /* 0x000ee80000100800 */
[----:B------:R-:W2:Y:S01]  /*c3270*/  LDL R187, [R1+0x2ac] ;  /* 0x0002ac0001bb7983 */ /* 0x000ea20000100800 */
[----:B------:R-:W-:Y:S02]  /*c3280*/  STL.64 [R1+0x98e0], R178 ;  /* 0x0098e0b201007387 */ /* 0x000fe40000100a00 */
[----:B------:R1:W-:Y:S02]  /*c3290*/  STL.64 [R1+0x98d8], R176 ;  /* 0x0098d8b001007387 */ /* 0x0003e40000100a00 */
[----:B------:R-:W2:Y:S01]  /*c32a0*/  LDL R92, [R1+0x1e0] ;  /* 0x0001e000015c7983 */ /* 0x000ea20000100800 */
[----:B------:R-:W2:Y:S01]  /*c32b0*/  LDL R93, [R1+0x1e4] ;  /* 0x0001e400015d7983 */ /* 0x000ea20000100800 */
        /* <DEDUP_REMOVED lines=11> */
[C---:B------:R-:W-:Y:S03]  /*c3370*/  HMMA.1688.F32.TF32 R76, R132.reuse, R178, R76 ;  /* 0x000000b2844c723c */ /* 0x040fe6000008104c */
[----:B-1----:R-:W3:Y:S04]  /*c3380*/  LDL R176, [R1+0x290] ;  /* 0x0002900001b07983 */ /* 0x002ee80000100800 */
[----:B------:R-:W3:Y:S01]  /*c3390*/  LDL R177, [R1+0x294] ;  /* 0x0002940001b17983 */ /* 0x000ee20000100800 */
[----:B------:R-:W3:Y:S02]  /*c33a0*/  LDL R178, [R1+0x298] ;  /* 0x0002980001b27983 */ /* 0x000ee40000100800 */
[----:B------:R-:W3:Y:S01]  /*c33b0*/  LDL R179, [R1+0x29c] ;  /* 0x00029c0001b37983 */ /* 0x000ee20000100800 */
        /* <DEDUP_REMOVED lines=10> */
[C---:B------:R-:W-:Y:S01]  /*c3460*/  HMMA.1688.F32.TF32 R96, R132.reuse, R198, R96 ;  /* 0x000000c68460723c */ /* 0x040fe20000081060 */
[----:B------:R-:W3:Y:S04]  /*c3470*/  LDL R198, [R1+0x248] ;  /* 0x0002480001c67983 */ /* 0x000ee80000100800 */
[----:B------:R-:W3:Y:S04]  /*c3480*/  LDL R199, [R1+0x24c] ;  /* 0x00024c0001c77983 */ /* 0x000ee80000100800 */
[----:B------:R-:W3:Y:S04]  /*c3490*/  LDL R182, [R1+0x238] ;  /* 0x0002380001b67983 */ /* 0x000ee80000100800 */
[----:B------:R-:W3:Y:S04]  /*c34a0*/  LDL R183, [R1+0x23c] ;  /* 0x00023c0001b77983 */ /* 0x000ee80000100800 */
[----:B------:R-:W3:Y:S04]  /*c34b0*/  LDL R174, [R1+0x228] ;  /* 0x0002280001ae7983 */ /* 0x000ee80000100800 */
[----:B------:R-:W3:Y:S01]  /*c34c0*/  LDL R175, [R1+0x22c] ;  /* 0x00022c0001af7983 */ /* 0x000ee20000100800 */
[----:B------:R1:W-:Y:S01]  /*c34d0*/  STL.64 [R1+0x98f0], R170 ;  /* 0x0098f0aa01007387 */ /* 0x0003e20000100a00 */
[C---:B------:R-:W-:Y:S01]  /*c34e0*/  HMMA.1688.F32.TF32 R80, R132.reuse, R170, R80 ;  /* 0x000000aa8450723c */ /* 0x040fe20000081050 */
[----:B------:R1:W-:Y:S07]  /*c34f0*/  STL.64 [R1+0x98e8], R168 ;  /* 0x0098e8a801007387 */ /* 0x0003ee0000100a00 */
[C---:B------:R-:W-:Y:S08]  /*c3500*/  HMMA.1688.F32.TF32 R84, R132.reuse, R162, R84 ;  /* 0x000000a28454723c */ /* 0x040ff00000081054 */
[C---:B------:R-:W-:Y:S08]  /*c3510*/  HMMA.1688.F32.TF32 R116, R132.reuse, R26, R116 ;  /* 0x0000001a8474723c */ /* 0x040ff00000081074 */
[C---:B------:R-:W-:Y:S08]  /*c3520*/  HMMA.1688.F32.TF32 R128, R132.reuse, R94, R128 ;  /* 0x0000005e8480723c */ /* 0x040ff00000081080 */
[C---:B------:R-:W-:Y:S08]  /*c3530*/  HMMA.1688.F32.TF32 R88, R132.reuse, R154, R88 ;  /* 0x0000009a8458723c */ /* 0x040ff00000081058 */
[----:B------:R-:W-:Y:S01]  /*c3540*/  HMMA.1688.F32.TF32 R136, R132, R146, R136 ;  /* 0x000000928488723c */ /* 0x000fe20000081088 */
[----:B------:R-:W-:Y:S04]  /*c3550*/  LDS R134, [R2+0x26100] ;  /* 0x0261000002867984 */ /* 0x000fe80000000800 */
[----:B------:R-:W-:Y:S04]  /*c3560*/  LDS R135, [R0+0x26100] ;  /* 0x0261000000877984 */ /* 0x000fe80000000800 */
[----:B-1----:R-:W3:Y:S04]  /*c3570*/  LDL R170, [R1+0x288] ;  /* 0x0002880001aa7983 */ /* 0x002ee80000100800 */
[----:B------:R-:W3:Y:S04]  /*c3580*/  LDL R171, [R1+0x28c] ;  /* 0x00028c0001ab7983 */ /* 0x000ee80000100800 */
[----:B------:R-:W3:Y:S04]  /*c3590*/  LDL R168, [R1+0x280] ;  /* 0x0002800001a87983 */ /* 0x000ee80000100800 */
[----:B------:R-:W3:Y:S01]  /*c35a0*/  LDL R169, [R1+0x284] ;  /* 0x0002840001a97983 */ /* 0x000ee20000100800 */
[----:B------:R1:W-:Y:S02]  /*c35b0*/  STL.64 [R1+0x9900], R162 ;  /* 0x009900a201007387 */ /* 0x0003e40000100a00 */
[----:B------:R1:W-:Y:S02]  /*c35c0*/  STL.64 [R1+0x98f8], R160 ;  /* 0x0098f8a001007387 */ /* 0x0003e40000100a00 */
[----:B-1----:R-:W3:Y:S04]  /*c35d0*/  LDL R162, [R1+0x278] ;  /* 0x0002780001a27983 */ /* 0x002ee80000100800 */
[----:B------:R-:W3:Y:S04]  /*c35e0*/  LDL R160, [R1+0x270] ;  /* 0x0002700001a07983 */ /* 0x000ee80000100800 */
[----:B------:R-:W3:Y:S04]  /*c35f0*/  LDL R161, [R1+0x274] ;  /* 0x0002740001a17983 */ /* 0x000ee80000100800 */
[----:B------:R-:W3:Y:S01]  /*c3600*/  LDL R163, [R1+0x27c] ;  /* 0x00027c0001a37983 */ /* 0x000ee20000100800 */
[----:B------:R1:W-:Y:S02]  /*c3610*/  STL.64 [R1+0x9910], R154 ;  /* 0x0099109a01007387 */ /* 0x0003e40000100a00 */
[----:B------:R1:W-:Y:S02]  /*c3620*/  STL.64 [R1+0x9908], R152 ;  /* 0x0099089801007387 */ /* 0x0003e40000100a00 */
[----:B------:R-:W3:Y:S01]  /*c3630*/  LDL R132, [R1+0x210] ;  /* 0x0002100001847983 */ /* 0x000ee20000100800 */
[----:B------:R-:W3:Y:S04]  /*c3640*/  LDL R133, [R1+0x214] ;  /* 0x0002140001857983 */ /* 0x000ee80000100800 */
        /* <DEDUP_REMOVED lines=10> */
[----:B------:R-:W3:Y:S01]  /*c36f0*/  LDL.LU.64 R94, [R1+0x9b20] ;  /* 0x009b2000015e7983 */ /* 0x000ee20000300a00 */
[C---:B--2---:R-:W-:Y:S02]  /*c3700*/  HMMA.1688.F32.TF32 R20, R4.reuse, R92, R20 ;  /* 0x0000005c0414723c */ /* 0x044fe40000081014 */
[----:B------:R-:W3:Y:S01]  /*c3710*/  LDL.LU.64 R92, [R1+0x9b18] ;  /* 0x009b1800015c7983 */ /* 0x000ee20000300a00 */
[----:B------:R-:W2:Y:S05]  /*c3720*/  LDL.LU.64 R26, [R1+0x9b10] ;  /* 0x009b1000011a7983 */ /* 0x000eaa0000300a00 */
[C---:B---3--:R-:W-:Y:S01]  /*c3730*/  HMMA.1688.F32.TF32 R92, R4.reuse, R24, R92 ;  /* 0x00000018045c723c */ /* 0x048fe2000008105c */
[----:B------:R-:W2:Y:S11]  /*c3740*/  LDL.LU.64 R24, [R1+0x9b08] ;  /* 0x009b080001187983 */ /* 0x000eb60000300a00 */
[----:B------:R-:W-:Y:S11]  /*c3750*/  @!UPT UIADD3 URZ, URZ, URZ, URZ ;  /* 0x0000003f3f3ff290 */ /* 0x000ff6000fffe03f */
[----:B------:R-:W-:Y:S01]  /*c3760*/  STL.64 [R1+0x9b00], R94 ;  /* 0x009b005e01007387 */ /* 0x000fe20000100a00 */
[----:B------:R1:W-:Y:S03]  /*c3770*/  STL.64 [R1+0x9af8], R92 ;  /* 0x009af85c01007387 */ /* 0x0003e60000100a00 */
[----:B-1----:R-:W2:Y:S04]  /*c3780*/  LDL R92, [R1+0x200] ;  /* 0x00020000015c7983 */ /* 0x002ea80000100800 */
[----:B------:R-:W2:Y:S01]  /*c3790*/  LDL R93, [R1+0x204] ;  /* 0x00020400015d7983 */ /* 0x000ea20000100800 */
[C---:B------:R-:W-:Y:S01]  /*c37a0*/  HMMA.1688.F32.TF32 R104, R4.reuse, R132, R104 ;  /* 0x000000840468723c */ /* 0x040fe20000081068 */
[----:B------:R-:W-:Y:S04]  /*c37b0*/  LDS R132, [R2+0x24100] ;  /* 0x0241000002847984 */ /* 0x000fe80000000800 */
[----:B------:R-:W1:Y:S03]  /*c37c0*/  LDS R133, [R0+0x24100] ;  /* 0x0241000000857984 */ /* 0x000e660000000800 */
[----:B--2---:R-:W-:Y:S11]  /*c37d0*/  HMMA.1688.F32.TF32 R24, R4, R92, R24 ;  /* 0x0000005c0418723c */ /* 0x004ff60000081018 */
        /* <DEDUP_REMOVED lines=24> */
[C---:B------:R-:W-:Y:S08]  /*c3960*/  HMMA.1688.F32.TF32 R28, R4.reuse, R172, R28 ;  /* 0x000000ac041c723c */ /* 0x040ff0000008101c */
[C---:B------:R-:W-:Y:S08]  /*c3970*/  HMMA.1688.F32.TF32 R116, R4.reuse, R180, R116 ;  /* 0x000000b40474723c */ /* 0x040ff00000081074 */
[----:B------:R-:W-:Y:S08]  /*c3980*/  HMMA.1688.F32.TF32 R128, R4, R196, R128 ;  /* 0x000000c40480723c */ /* 0x000ff00000081080 */
[C---:B--2---:R-:W-:Y:S01]  /*c3990*/  HMMA.1688.F32.TF32 R104, R132.reuse, R174, R104 ;  /* 0x000000ae8468723c */ /* 0x044fe20000081068 */
[----:B------:R-:W2:Y:S07]  /*c39a0*/  LDL.LU.64 R174, [R1+0x9ad0] ;  /* 0x009ad00001ae7983 */ /* 0x000eae0000300a00 */
        /* <DEDUP_REMOVED lines=31> */
[C---:B--2---:R-:W-:Y:S03]  /*c3ba0*/  HMMA.1688.F32.TF32 R28, R132.reuse, R174, R28 ;  /* 0x000000ae841c723c */ /* 0x044fe6000008101c */
[----:B------:R-:W2:Y:S01]  /*c3bb0*/  LDL.LU.64 R174, [R1+0x9ac8] ;  /* 0x009ac80001ae7983 */ /* 0x000ea20000300a00 */
[----:B------:R-:W3:Y:S02]  /*c3bc0*/  LDL.LU.64 R172, [R1+0x9ac0] ;  /* 0x009ac00001ac7983 */ /* 0x000ee40000300a00 */
[----:B------:R-:W4:Y:S02]  /*c3bd0*/  LDL.LU.64 R182, [R1+0x9ab8] ;  /* 0x009ab80001b67983 */ /* 0x000f240000300a00 */
[----:B------:R-:W2:Y:S01]  /*c3be0*/  LDL.LU.64 R180, [R1+0x9ab0] ;  /* 0x009ab00001b47983 */ /* 0x000ea20000300a00 */
[----:B------:R-:W2:Y:S01]  /*c3bf0*/  LDL.LU.64 R198, [R1+0x9aa8] ;  /* 0x009aa80001c67983 */ /* 0x000ea20000300a00 */
[----:B------:R-:W2:Y:S02]  /*c3c00*/  LDL.LU.64 R196, [R1+0x9aa0] ;  /* 0x009aa00001c47983 */ /* 0x000ea40000300a00 */
[----:B------:R-:W1:Y:S02]  /*c3c10*/  LDL R228, [R1+0x3f0] ;  /* 0x0003f00001e47983 */ /* 0x000e640000100800 */
[----:B------:R-:W1:Y:S01]  /*c3c20*/  LDL R229, [R1+0x3f4] ;  /* 0x0003f40001e57983 */ /* 0x000e620000100800 */
        /* <DEDUP_REMOVED lines=82> */
[C---:B------:R-:W-:Y:S01]  /*c4150*/  HMMA.1688.F32.TF32 R68, R132.reuse, R142, R68 ;  /* 0x0000008e8444723c */ /* 0x040fe20000081044 */
[----:B------:R-:W3:Y:S02]  /*c4160*/  LDL.LU.64 R142, [R1+0x9a98] ;  /* 0x009a9800018e7983 */ /* 0x000ee40000300a00 */
[----:B------:R-:W3:Y:S05]  /*c4170*/  LDL.LU.64 R140, [R1+0x9a90] ;  /* 0x009a9000018c7983 */ /* 0x000eea0000300a00 */
[C---:B------:R-:W-:Y:S01]  /*c4180*/  HMMA.1688.F32.TF32 R72, R132.reuse, R150, R72 ;  /* 0x000000968448723c */ /* 0x040fe20000081048 */
[----:B------:R-:W3:Y:S01]  /*c4190*/  LDL.LU.64 R150, [R1+0x9a88] ;  /* 0x009a880001967983 */ /* 0x000ee20000300a00 */
[----:B------:R-:W3:Y:S06]  /*c41a0*/  LDL.LU.64 R148, [R1+0x9a80] ;  /* 0x009a800001947983 */ /* 0x000eec0000300a00 */
[C---:B------:R-:W-:Y:S01]  /*c41b0*/  HMMA.1688.F32.TF32 R76, R132.reuse, R158, R76 ;  /* 0x0000009e844c723c */ /* 0x040fe2000008104c */
[----:B------:R-:W3:Y:S01]  /*c41c0*/  LDL.LU.64 R158, [R1+0x9a78] ;  /* 0x009a7800019e7983 */ /* 0x000ee20000300a00 */
[----:B------:R-:W3:Y:S06]  /*c41d0*/  LDL.LU.64 R156, [R1+0x9a70] ;  /* 0x009a7000019c7983 */ /* 0x000eec0000300a00 */
        /* <DEDUP_REMOVED lines=10> */
[----:B------:R-:W3:Y:S07]  /*c4280*/  LDL.LU.64 R214, [R1+0x9a38] ;  /* 0x009a380001d67983 */ /* 0x000eee0000300a00 */
[C---:B------:R-:W-:Y:S08]  /*c4290*/  HMMA.1688.F32.TF32 R60, R132.reuse, R222, R60 ;  /* 0x000000de843c723c */ /* 0x040ff0000008103c */
[----:B------:R-:W-:Y:S01]  /*c42a0*/  HMMA.1688.F32.TF32 R64, R132, R230, R64 ;  /* 0x000000e68440723c */ /* 0x000fe20000081040 */
[----:B------:R-:W3:Y:S01]  /*c42b0*/  LDL.LU.64 R212, [R1+0x9a30] ;  /* 0x009a300001d47983 */ /* 0x000ee20000300a00 */
[----:B------:R-:W3:Y:S02]  /*c42c0*/  LDL R132, [R1+0x410] ;  /* 0x0004100001847983 */ /* 0x000ee40000100800 */
[----:B------:R-:W3:Y:S02]  /*c42d0*/  LDL R133, [R1+0x414] ;  /* 0x0004140001857983 */ /* 0x000ee40000100800 */
[----:B------:R-:W4:Y:S01]  /*c42e0*/  LDL.LU.64 R222, [R1+0x9a28] ;  /* 0x009a280001de7983 */ /* 0x000f220000300a00 */
[----:B------:R-:W-:Y:S04]  /*c42f0*/  LDS R134, [R2+0x2e100] ;  /* 0x02e1000002867984 */ /* 0x000fe80000000800 */
[----:B------:R-:W-:Y:S01]  /*c4300*/  LDS R135, [R0+0x2e100] ;  /* 0x02e1000000877984 */ /* 0x000fe20000000800 */
[C---:B-1----:R-:W-:Y:S08]  /*c4310*/  HMMA.1688.F32.TF32 R92, R4.reuse, R228, R92 ;  /* 0x000000e4045c723c */ /* 0x042ff0000008105c */
[C---:B--2---:R-:W-:Y:S01]  /*c4320*/  HMMA.1688.F32.TF32 R20, R4.reuse, R220, R20 ;  /* 0x000000dc0414723c */ /* 0x044fe20000081014 */
[----:B------:R-:W2:Y:S01]  /*c4330*/  LDL.LU.64 R220, [R1+0x9a20] ;  /* 0x009a200001dc7983 */ /* 0x000ea20000300a00 */
[----:B------:R-:W2:Y:S02]  /*c4340*/  LDL.LU.64 R230, [R1+0x9a18] ;  /* 0x009a180001e67983 */ /* 0x000ea40000300a00 */
[----:B------:R-:W2:Y:S11]  /*c4350*/  LDL.LU.64 R228, [R1+0x9a10] ;  /* 0x009a100001e47983 */ /* 0x000eb60000300a00 */
[----:B------:R-:W-:Y:S01]  /*c4360*/  STL.64 [R1+0x9a08], R94 ;  /* 0x009a085e01007387 */ /* 0x000fe20000100a00 */
[----:B------:R1:W-:Y:S03]  /*c4370*/  STL.64 [R1+0x9a00], R92 ;  /* 0x009a005c01007387 */ /* 0x0003e60000100a00 */
[----:B-1----:R-:W2:Y:S04]  /*c4380*/  LDL R92, [R1+0x400] ;  /* 0x00040000015c7983 */ /* 0x002ea80000100800 */
[----:B------:R-:W2:Y:S01]  /*c4390*/  LDL R93, [R1+0x404] ;  /* 0x00040400015d7983 */ /* 0x000ea20000100800 */
[C---:B---3--:R-:W-:Y:S03]  /*c43a0*/  HMMA.1688.F32.TF32 R104, R4.reuse, R132, R104 ;  /* 0x000000840468723c */ /* 0x048fe60000081068 */
[----:B------:R-:W-:Y:S04]  /*c43b0*/  LDS R132, [R2+0x2c100] ;  /* 0x02c1000002847984 */ /* 0x000fe80000000800 */
[----:B------:R-:W1:Y:S01]  /*c43c0*/  LDS R133, [R0+0x2c100] ;  /* 0x02c1000000857984 */ /* 0x000e620000000800 */
        /* <DEDUP_REMOVED lines=46> */
[----:B------:R-:W-:Y:S08]  /*c46b0*/  HMMA.1688.F32.TF32 R48, R4, R228, R48 ;  /* 0x000000e40430723c */ /* 0x000ff00000081030 */
[----:B--2---:R-:W-:Y:S01]  /*c46c0*/  HMMA.1688.F32.TF32 R28, R132, R246, R28 ;  /* 0x000000f6841c723c */ /* 0x004fe2000008101c */
[----:B------:R-:W2:Y:S01]  /*c46d0*/  LDL.LU.64 R246, [R1+0x99d0] ;  /* 0x0099d00001f67983 */ /* 0x000ea20000300a00 */
[----:B------:R-:W3:Y:S02]  /*c46e0*/  LDL.LU.64 R244, [R1+0x99c8] ;  /* 0x0099c80001f47983 */ /* 0x000ee40000300a00 */
[----:B------:R-:W-:Y:S04]  /*c46f0*/  STL.64 [R1+0x99b0], R130 ;  /* 0x0099b08201007387 */ /* 0x000fe80000100a00 */
[C---:B------:R-:W-:Y:S01]  /*c4700*/  HMMA.1688.F32.TF32 R56, R4.reuse, R212, R56 ;  /* 0x000000d40438723c */ /* 0x040fe20000081038 */
[----:B------:R-:W-:Y:S01]  /*c4710*/  STL.64 [R1+0x99a8], R128 ;  /* 0x0099a88001007387 */ /* 0x000fe20000100a00 */
[----:B------:R-:W-:Y:S02]  /*c4720*/  STL.64 [R1+0x99a0], R10 ;  /* 0x0099a00a01007387 */ /* 0x000fe40000100a00 */
[----:B------:R-:W-:Y:S02]  /*c4730*/  STL.64 [R1+0x9998], R8 ;  /* 0x0099980801007387 */ /* 0x000fe40000100a00 */
[----:B------:R-:W-:Y:S01]  /*c4740*/  STL.64 [R1+0x9990], R14 ;  /* 0x0099900e01007387 */ /* 0x000fe20000100a00 */
[----:B------:R-:W-:Y:S01]  /*c4750*/  STL.64 [R1+0x9988], R12 ;  /* 0x0099880c01007387 */ /* 0x000fe20000100a00 */
[----:B------:R-:W-:Y:S01]  /*c4760*/  STL.64 [R1+0x9980], R110 ;  /* 0x0099806e01007387 */ /* 0x000fe20000100a00 */
[----:B------:R-:W-:Y:S01]  /*c4770*/  HMMA.1688.F32.TF32 R60, R4, R204, R60 ;  /* 0x000000cc043c723c */ /* 0x000fe2000008103c */
        /* <DEDUP_REMOVED lines=11> */
[----:B------:R1:W-:Y:S01]  /*c4830*/  STL.64 [R1+0x9690], R230 ;  /* 0x009690e601007387 */ /* 0x0003e20000100a00 */
[----:B------:R-:W-:Y:S01]  /*c4840*/  HMMA.1688.F32.TF32 R48, R132, R230, R48 ;  /* 0x000000e68430723c */ /* 0x000fe20000081030 */
[----:B------:R4:W-:Y:S07]  /*c4850*/  STL.64 [R1+0x9688], R228 ;  /* 0x009688e401007387 */ /* 0x0009ee0000100a00 */
[----:B------:R-:W-:Y:S08]  /*c4860*/  HMMA.1688.F32.TF32 R52, R4, R220, R52 ;  /* 0x000000dc0434723c */ /* 0x000ff00000081034 */
[C---:B------:R-:W-:Y:S01]  /*c4870*/  HMMA.1688.F32.TF32 R56, R132.reuse, R214, R56 ;  /* 0x000000d68438723c */ /* 0x040fe20000081038 */
[----:B-1----:R-:W2:Y:S04]  /*c4880*/  LDL.64 R230, [R1+0x1328] ;  /* 0x0013280001e67983 */ /* 0x002ea80000100a00 */
[----:B----4-:R-:W4:Y:S01]  /*c4890*/  LDL.64 R228, [R1+0x1320] ;  /* 0x0013200001e47983 */ /* 0x010f220000100a00 */
[----:B------:R-:W-:Y:S02]  /*c48a0*/  STL.64 [R1+0x96a0], R222 ;  /* 0x0096a0de01007387 */ /* 0x000fe40000100a00 */
[----:B------:R1:W-:Y:S02]  /*c48b0*/  STL.64 [R1+0x9698], R220 ;  /* 0x009698dc01007387 */ /* 0x0003e40000100a00 */
[----:B------:R-:W-:Y:S01]  /*c48c0*/  IMAD.MOV.U32 R226, RZ, RZ, R198 ;  /* 0x000000ffffe27224 */ /* 0x000fe200078e00c6 */
[----:B------:R-:W-:Y:S01]  /*c48d0*/  MOV R227, R199 ;  /* 0x000000c700e37202 */ /* 0x000fe20000000f00 */
[----:B------:R-:W-:Y:S01]  /*c48e0*/  HMMA.1688.F32.TF32 R60, R132, R206, R60 ;  /* 0x000000ce843c723c */ /* 0x000fe2000008103c */
[----:B-1----:R-:W2:Y:S04]  /*c48f0*/  LDL R220, [R1+0x1300] ;  /* 0x0013000001dc7983 */ /* 0x002ea80000100800 */
[----:B------:R-:W2:Y:S01]  /*c4900*/  LDL R221, [R1+0x1304] ;  /* 0x0013040001dd7983 */ /* 0x000ea20000100800 */
[----:B------:R1:W-:Y:S02]  /*c4910*/  STL.64 [R1+0x96b0], R214 ;  /* 0x0096b0d601007387 */ /* 0x0003e40000100a00 */
[----:B------:R1:W-:Y:S02]  /*c4920*/  STL.64 [R1+0x96a8], R212 ;  /* 0x0096a8d401007387 */ /* 0x0003e40000100a00 */
[----:B------:R-:W-:Y:S01]  /*c4930*/  IMAD.MOV.U32 R238, RZ, RZ, R183 ;  /* 0x000000ffffee7224 */ /* 0x000fe200078e00b7 */
[----:B------:R-:W-:Y:S01]  /*c4940*/  MOV R239, R175 ;  /* 0x000000af00ef7202 */ /* 0x000fe20000000f00 */
[----:B-1----:R-:W2:Y:S04]  /*c4950*/  LDL.64 R214, [R1+0x12f8] ;  /* 0x0012f80001d67983 */ /* 0x002ea80000100a00 */
[----:B------:R-:W2:Y:S01]  /*c4960*/  LDL.64 R212, [R1+0x12f0] ;  /* 0x0012f00001d47983 */ /* 0x000ea20000100a00 */
[----:B------:R-:W-:Y:S02]  /*c4970*/  STL.64 [R1+0x96c0], R206 ;  /* 0x0096c0ce01007387 */ /* 0x000fe40000100a00 */
[----:B------:R1:W-:Y:S02]  /*c4980*/  STL.64 [R1+0x96b8], R204 ;  /* 0x0096b8cc01007387 */ /* 0x0003e40000100a00 */
[----:B------:R-:W2:Y:S01]  /*c4990*/  LDL R224, [R1+0x1140] ;  /* 0x0011400001e07983 */ /* 0x000ea20000100800 */
[----:B------:R-:W2:Y:S04]  /*c49a0*/  LDL R225, [R1+0x1144] ;  /* 0x0011440001e17983 */ /* 0x000ea80000100800 */
[----:B-1----:R-:W2:Y:S04]  /*c49b0*/  LDL R204, [R1+0x12e0] ;  /* 0x0012e00001cc7983 */ /* 0x002ea80000100800 */
[----:B------:R-:W2:Y:S01]  /*c49c0*/  LDL R205, [R1+0x12e4] ;  /* 0x0012e40001cd7983 */ /* 0x000ea20000100800 */
[----:B------:R-:W2:Y:S02]  /*c49d0*/  LDL.LU R198, [R1+0x99c4] ;  /* 0x0099c40001c67983 */ /* 0x000ea40000300800 */
[----:B------:R-:W2:Y:S02]  /*c49e0*/  LDL.LU R199, [R1+0x99c0] ;  /* 0x0099c00001c77983 */ /* 0x000ea40000300800 */
[----:B------:R-:W4:Y:S01]  /*c49f0*/  LDL R216, [R1+0x1130] ;  /* 0x0011300001d87983 */ /* 0x000f220000100800 */
[----:B------:R-:W4:Y:S04]  /*c4a00*/  LDL R217, [R1+0x1134] ;  /* 0x0011340001d97983 */ /* 0x000f280000100800 */
[----:B------:R-:W4:Y:S04]  /*c4a10*/  LDL R218, [R1+0x1138] ;  /* 0x0011380001da7983 */ /* 0x000f280000100800 */
[----:B------:R-:W4:Y:S04]  /*c4a20*/  LDL R219, [R1+0x113c] ;  /* 0x00113c0001db7983 */ /* 0x000f280000100800 */
[----:B------:R-:W4:Y:S04]  /*c4a30*/  LDL.64 R232, [R1+0x1160] ;  /* 0x0011600001e87983 */ /* 0x000f280000100a00 */
[----:B------:R-:W4:Y:S04]  /*c4a40*/  LDL.64 R234, [R1+0x1168] ;  /* 0x0011680001ea7983 */ /* 0x000f280000100a00 */
[----:B------:R-:W4:Y:S04]  /*c4a50*/  LDL R236, [R1+0x1170] ;  /* 0x0011700001ec7983 */ /* 0x000f280000100800 */
[----:B------:R-:W4:Y:S01]  /*c4a60*/  LDL R237, [R1+0x1174] ;  /* 0x0011740001ed7983 */ /* 0x000f220000100800 */
[----:B---3--:R-:W-:Y:S01]  /*c4a70*/  IMAD.MOV.U32 R206, RZ, RZ, R245 ;  /* 0x000000ffffce7224 */ /* 0x008fe200078e00f5 */
[----:B------:R-:W-:-:S02]  /*c4a80*/  MOV R207, R244 ;  /* 0x000000f400cf7202 */ /* 0x000fc40000000f00 */
[----:B------:R-:W3:Y:S04]  /*c4a90*/  LDL R245, [R1+0x1154] ;  /* 0x0011540001f57983 */ /* 0x000ee80000100800 */
[----:B------:R-:W3:Y:S01]  /*c4aa0*/  LDL R244, [R1+0x1150] ;  /* 0x0011500001f47983 */ /* 0x000ee20000100800 */
[----:B------:R-:W3:Y:S02]  /*c4ab0*/  LDL.LU R183, [R1+0x99bc] ;  /* 0x0099bc0001b77983 */ /* 0x000ee40000300800 */
[----:B------:R-:W4:Y:S01]  /*c4ac0*/  LDL.LU R175, [R1+0x99b8] ;  /* 0x0099b80001af7983 */ /* 0x000f220000300800 */
[C---:B------:R-:W-:Y:S08]  /*c4ad0*/  HMMA.1688.F32.TF32 R40, R4.reuse, R248, R40 ;  /* 0x000000f80428723c */ /* 0x040ff00000081028 */
[----:B------:R-:W-:Y:S01]  /*c4ae0*/  HMMA.1688.F32.TF32 R44, R4, R240, R44 ;  /* 0x000000f0042c723c */ /* 0x000fe2000008102c */
[----:B------:R-:W4:Y:S04]  /*c4af0*/  LDL.64 R248, [R1+0x11d0] ;  /* 0x0011d00001f87983 */ /* 0x000f280000100a00 */
[----:B------:R-:W4:Y:S11]  /*c4b00*/  LDL.64 R240, [R1+0x11c0] ;  /* 0x0011c00001f07983 */ /* 0x000f360000100a00 */
[C---:B------:R-:W-:Y:S08]  /*c4b10*/  HMMA.1688.F32.TF32 R40, R132.reuse, R250, R40 ;  /* 0x000000fa8428723c */ /* 0x040ff00000081028 */
[----:B------:R-:W-:Y:S01]  /*c4b20*/  HMMA.1688.F32.TF32 R44, R132, R242, R44 ;  /* 0x000000f2842c723c */ /* 0x000fe2000008102c */
[----:B------:R-:W4:Y:S04]  /*c4b30*/  LDL.64 R250, [R1+0x11d8] ;  /* 0x0011d80001fa7983 */ /* 0x000f280000100a00 */
[----:B------:R-:W4:Y:S04]  /*c4b40*/  LDL.64 R242, [R1+0x11c8] ;  /* 0x0011c80001f27983 */ /* 0x000f280000100a00 */
[----:B--2---:R-:W-:Y:S01]  /*c4b50*/  STL [R1+0x963c], R199 ;  /* 0x00963cc701007387 */ /* 0x004fe20000100800 */
[----:B------:R-:W-:Y:S02]  /*c4b60*/  STL [R1+0x9638], R191 ;  /* 0x009638bf01007387 */ /* 0x000fe40000100800 */
[----:B------:R-:W-:Y:S01]  /*c4b70*/  STL [R1+0x95f4], R182 ;  /* 0x0095f4b601007387 */ /* 0x000fe20000100800 */
[----:B---3--:R-:W-:Y:S01]  /*c4b80*/  STL [R1+0x95f0], R183 ;  /* 0x0095f0b701007387 */ /* 0x008fe20000100800 */
[----:B------:R-:W-:Y:S02]  /*c4b90*/  STL [R1+0x95fc], R174 ;  /* 0x0095fcae01007387 */ /* 0x000fe40000100800 */
[----:B----4-:R-:W-:Y:S01]  /*c4ba0*/  STL [R1+0x95f8], R175 ;  /* 0x0095f8af01007387 */ /* 0x010fe20000100800 */
[----:B------:R-:W-:Y:S04]  /*c4bb0*/  STL [R1+0x9604], R166 ;  /* 0x009604a601007387 */ /* 0x000fe80000100800 */
[----:B------:R-:W-:Y:S01]  /*c4bc0*/  STL [R1+0x9600], R167 ;  /* 0x009600a701007387 */ /* 0x000fe20000100800 */
[----:B------:R-:W-:Y:S02]  /*c4bd0*/  STL [R1+0x960c], R158 ;  /* 0x00960c9e01007387 */ /* 0x000fe40000100800 */
[----:B------:R-:W-:Y:S02]  /*c4be0*/  STL [R1+0x9608], R159 ;  /* 0x0096089f01007387 */ /* 0x000fe40000100800 */
[----:B------:R-:W-:Y:S01]  /*c4bf0*/  STL [R1+0x9614], R150 ;  /* 0x0096149601007387 */ /* 0x000fe20000100800 */
[----:B------:R-:W-:Y:S01]  /*c4c00*/  STL [R1+0x9610], R151 ;  /* 0x0096109701007387 */ /* 0x000fe20000100800 */
[----:B------:R-:W-:Y:S02]  /*c4c10*/  STL [R1+0x961c], R142 ;  /* 0x00961c8e01007387 */ /* 0x000fe40000100800 */
[----:B------:R-:W-:Y:S02]  /*c4c20*/  STL [R1+0x9618], R143 ;  /* 0x0096188f01007387 */ /* 0x000fe40000100800 */
        /* <DEDUP_REMOVED lines=18> */
[C---:B------:R-:W-:Y:S03]  /*c4d50*/  HMMA.1688.F32.TF32 R52, R132.reuse, R222, R52 ;  /* 0x000000de8434723c */ /* 0x040fe60000081034 */
[----:B------:R-:W3:Y:S04]  /*c4d60*/  LDL R208, [R1+0x1310] ;  /* 0x0013100001d07983 */ /* 0x000ee80000100800 */
[----:B------:R-:W3:Y:S04]  /*c4d70*/  LDL R209, [R1+0x1314] ;  /* 0x0013140001d17983 */ /* 0x000ee80000100800 */
[----:B------:R-:W4:Y:S04]  /*c4d80*/  LDL R200, [R1+0x12b0] ;  /* 0x0012b00001c87983 */ /* 0x000f280000100800 */
[----:B------:R-:W4:Y:S04]  /*c4d90*/  LDL R201, [R1+0x12b4] ;  /* 0x0012b40001c97983 */ /* 0x000f280000100800 */
        /* <DEDUP_REMOVED lines=34> */
[C---:B-1----:R-:W-:Y:S03]  /*c4fc0*/  HMMA.1688.F32.TF32 R24, R4.reuse, R244, R24 ;  /* 0x000000f40418723c */ /* 0x042fe60000081018 */
[----:B------:R-:W3:Y:S04]  /*c4fd0*/  LDL R32, [R1+0x1220] ;  /* 0x0012200001207983 */ /* 0x000ee80000100800 */
[----:B------:R-:W3:Y:S04]  /*c4fe0*/  LDL R33, [R1+0x1224] ;  /* 0x0012240001217983 */ /* 0x000ee80000100800 */
[----:B------:R-:W3:Y:S04]  /*c4ff0*/  LDL R144, [R1+0x1240] ;  /* 0x0012400001907983 */ /* 0x000ee80000100800 */
[----:B------:R-:W3:Y:S04]  /*c5000*/  LDL R145, [R1+0x1244] ;  /* 0x0012440001917983 */ /* 0x000ee80000100800 */
[----:B------:R-:W3:Y:S04]  /*c5010*/  LDL R160, [R1+0x1260] ;  /* 0x0012600001a07983 */ /* 0x000ee80000100800 */
[----:B------:R-:W3:Y:S01]  /*c5020*/  LDL R161, [R1+0x1264] ;  /* 0x0012640001a17983 */ /* 0x000ee20000100800 */
[----:B------:R-:W-:Y:S01]  /*c5030*/  MOV R245, R3 ;  /* 0x0000000300f57202 */ /* 0x000fe20000000f00 */
[----:B------:R-:W-:Y:S01]  /*c5040*/  IMAD.MOV.U32 R244, RZ, RZ, R252 ;  /* 0x000000fffff47224 */ /* 0x000fe200078e00fc */
[----:B------:R-:W-:Y:S01]  /*c5050*/  MOV R3, R237 ;  /* 0x000000ed00037202 */ /* 0x000fe20000000f00 */
[----:B------:R-:W-:Y:S01]  /*c5060*/  IMAD.MOV.U32 R252, RZ, RZ, R236 ;  /* 0x000000fffffc7224 */ /* 0x000fe200078e00ec */
[----:B------:R-:W3:Y:S04]  /*c5070*/  LDL R176, [R1+0x1280] ;  /* 0x0012800001b07983 */ /* 0x000ee80000100800 */
[----:B------:R-:W3:Y:S04]  /*c5080*/  LDL R177, [R1+0x1284] ;  /* 0x0012840001b17983 */ /* 0x000ee80000100800 */
[----:B------:R-:W3:Y:S04]  /*c5090*/  LDL R192, [R1+0x12a0] ;  /* 0x0012a00001c07983 */ /* 0x000ee80000100800 */
[----:B------:R-:W3:Y:S01]  /*c50a0*/  LDL R193, [R1+0x12a4] ;  /* 0x0012a40001c17983 */ /* 0x000ee20000100800 */
[----:B------:R-:W-:Y:S02]  /*c50b0*/  STL [R1+0x9624], R3 ;  /* 0x0096240301007387 */ /* 0x000fe40000100800 */
[----:B------:R-:W-:Y:S02]  /*c50c0*/  STL [R1+0x9620], R252 ;  /* 0x009620fc01007387 */ /* 0x000fe40000100800 */
[----:B------:R-:W3:Y:S01]  /*c50d0*/  LDL.LU.64 R130, [R1+0x99b0] ;  /* 0x0099b00001827983 */ /* 0x000ee20000300a00 */
[----:B------:R-:W-:Y:S04]  /*c50e0*/  LDS R134, [R2+0x36100] ;  /* 0x0361000002867984 */ /* 0x000fe80000000800 */
[----:B------:R-:W-:Y:S01]  /*c50f0*/  LDS R135, [R0+0x36100] ;  /* 0x0361000000877984 */ /* 0x000fe20000000800 */
[C---:B--2---:R-:W-:Y:S03]  /*c5100*/  HMMA.1688.F32.TF32 R116, R4.reuse, R128, R116 ;  /* 0x000000800474723c */ /* 0x044fe60000081074 */
[----:B------:R-:W3:Y:S01]  /*c5110*/  LDL.LU.64 R128, [R1+0x99a8] ;  /* 0x0099a80001807983 */ /* 0x000ee20000300a00 */
[----:B------:R-:W2:Y:S04]  /*c5120*/  LDL.LU.64 R10, [R1+0x99a0] ;  /* 0x0099a000010a7983 */ /* 0x000ea80000300a00 */
[C---:B---3--:R-:W-:Y:S01]  /*c5130*/  HMMA.1688.F32.TF32 R128, R4.reuse, R8, R128 ;  /* 0x000000080480723c */ /* 0x048fe20000081080 */
[----:B------:R-:W2:Y:S01]  /*c5140*/  LDL.LU.64 R8, [R1+0x9998] ;  /* 0x0099980001087983 */ /* 0x000ea20000300a00 */
[----:B------:R-:W3:Y:S06]  /*c5150*/  LDL.LU.64 R14, [R1+0x9990] ;  /* 0x00999000010e7983 */ /* 0x000eec0000300a00 */
[C---:B------:R-:W-:Y:S08]  /*c5160*/  HMMA.1688.F32.TF32 R100, R4.reuse, R108, R100 ;  /* 0x0000006c0464723c */ /* 0x040ff00000081064 */
[C---:B--2---:R-:W-:Y:S01]  /*c5170*/  HMMA.1688.F32.TF32 R8, R4.reuse, R12, R8 ;  /* 0x0000000c0408723c */ /* 0x044fe20000081008 */
[----:B------:R-:W3:Y:S01]  /*c5180*/  LDL.LU.64 R12, [R1+0x9988] ;  /* 0x00998800010c7983 */ /* 0x000ee20000300a00 */
[----:B------:R-:W2:Y:S02]  /*c5190*/  LDL.LU.64 R110, [R1+0x9980] ;  /* 0x00998000016e7983 */ /* 0x000ea40000300a00 */
[----:B------:R-:W2:Y:S02]  /*c51a0*/  LDL.LU.64 R108, [R1+0x9978] ;  /* 0x00997800016c7983 */ /* 0x000ea40000300a00 */
[----:B------:R-:W3:Y:S02]  /*c51b0*/  LDL.LU.64 R114, [R1+0x9970] ;  /* 0x0099700001727983 */ /* 0x000ee40000300a00 */
[C---:B--2---:R-:W-:Y:S01]  /*c51c0*/  HMMA.1688.F32.TF32 R108, R4.reuse, R112, R108 ;  /* 0x00000070046c723c */ /* 0x044fe2000008106c */
[----:B------:R-:W3:Y:S01]  /*c51d0*/  LDL.LU.64 R112, [R1+0x9968] ;  /* 0x0099680001707983 */ /* 0x000ee20000300a00 */
[----:B------:R-:W2:Y:S06]  /*c51e0*/  LDL.LU.64 R122, [R1+0x9960] ;  /* 0x00996000017a7983 */ /* 0x000eac0000300a00 */
        /* <DEDUP_REMOVED lines=13> */
[----:B--2---:R-:W-:Y:S01]  /*c52c0*/  HMMA.1688.F32.TF32 R32, R4, R36, R32 ;  /* 0x000000240420723c */ /* 0x004fe20000081020 */
[----:B------:R-:W3:Y:S11]  /*c52d0*/  LDL.LU.64 R36, [R1+0x9928] ;  /* 0x0099280001247983 */ /* 0x000ef60000300a00 */
[----:B------:R-:W-:Y:S04]  /*c52e0*/  @!UPT UIADD3 URZ, URZ, URZ, URZ ;  /* 0x0000003f3f3ff290 */ /* 0x000fe8000fffe03f */
[----:B-1----:R-:W-:Y:S01]  /*c52f0*/  HMMA.1688.F32.TF32 R20, R132, R218, R20 ;  /* 0x000000da8414723c */ /* 0x002fe20000081014 */
[----:B------:R-:W2:Y:S07]  /*c5300*/  LDL.LU.64 R146, [R1+0x9920] ;  /* 0x0099200001927983 */ /* 0x000eae0000300a00 */
[C---:B------:R-:W-:Y:S08]  /*c5310*/  HMMA.1688.F32.TF32 R40, R4.reuse, R152, R40 ;  /* 0x000000980428723c */ /* 0x040ff00000081028 */
[C---:B------:R-:W-:Y:S08]  /*c5320*/  HMMA.1688.F32.TF32 R44, R4.reuse, R160, R44 ;  /* 0x000000a0042c723c */ /* 0x040ff0000008102c */
[C---:B------:R-:W-:Y:S08]  /*c5330*/  HMMA.1688.F32.TF32 R48, R4.reuse, R168, R48 ;  /* 0x000000a80430723c */ /* 0x040ff00000081030 */
[C---:B------:R-:W-:Y:S08]  /*c5340*/  HMMA.1688.F32.TF32 R52, R4.reuse, R176, R52 ;  /* 0x000000b00434723c */ /* 0x040ff00000081034 */
[C---:B------:R-:W-:Y:S08]  /*c5350*/  HMMA.1688.F32.TF32 R56, R4.reuse, R184, R56 ;  /* 0x000000b80438723c */ /* 0x040ff00000081038 */
[C---:B------:R-:W-:Y:S08]  /*c5360*/  HMMA.1688.F32.TF32 R60, R4.reuse, R192, R60 ;  /* 0x000000c0043c723c */ /* 0x040ff0000008103c */
[----:B----4-:R-:W-:Y:S01]  /*c5370*/  HMMA.1688.F32.TF32 R64, R4, R200, R64 ;  /* 0x000000c80440723c */ /* 0x010fe20000081040 */
[----:B------:R-:W-:Y:S01]  /*c5380*/  IMAD.MOV.U32 R222, RZ, RZ, R247 ;  /* 0x000000ffffde7224 */ /* 0x000fe200078e00f7 */
[----:B------:R-:W-:-:S06]  /*c5390*/  MOV R223, R246 ;  /* 0x000000f600df7202 */ /* 0x000fcc0000000f00 */
[C---:B------:R-:W-:Y:S08]  /*c53a0*/  HMMA.1688.F32.TF32 R68, R4.reuse, R244, R68 ;  /* 0x000000f40444723c */ /* 0x040ff00000081044 */
[C---:B------:R-:W-:Y:S08]  /*c53b0*/  HMMA.1688.F32.TF32 R136, R4.reuse, R208, R136 ;  /* 0x000000d00488723c */ /* 0x040ff00000081088 */
        /* <DEDUP_REMOVED lines=24> */
[----:B-1----:R-:W2:Y:S01]  /*c5540*/  LDL.64 R22, [R1+0x1158] ;  /* 0x0011580001167983 */ /* 0x002ea20000100a00 */
[C---:B------:R-:W-:Y:S08]  /*c5550*/  HMMA.1688.F32.TF32 R92, R4.reuse, R224, R92 ;  /* 0x000000e0045c723c */ /* 0x040ff0000008105c */
[----:B------:R-:W-:Y:S11]  /*c5560*/  HMMA.1688.F32.TF32 R104, R4, R232, R104 ;  /* 0x000000e80468723c */ /* 0x000ff60000081068 */
[----:B------:R-:W-:Y:S05]  /*c5570*/  @!UPT UIADD3 URZ, URZ, URZ, URZ ;  /* 0x0000003f3f3ff290 */ /* 0x000fea000fffe03f */
[C---:B------:R-:W-:Y:S08]  /*c5580*/  HMMA.1688.F32.TF32 R92, R132.reuse, R226, R92 ;  /* 0x000000e2845c723c */ /* 0x040ff0000008105c */
[----:B------:R-:W-:Y:S01]  /*c5590*/  HMMA.1688.F32.TF32 R104, R132, R234, R104 ;  /* 0x000000ea8468723c */ /* 0x000fe20000081068 */
[----:B------:R-:W3:Y:S01]  /*c55a0*/  LDL.LU.64 R226, [R1+0x9870] ;  /* 0x0098700001e27983 */ /* 0x000ee20000300a00 */
[----:B------:R-:W3:Y:S02]  /*c55b0*/  LDL.LU.64 R224, [R1+0x9868] ;  /* 0x0098680001e07983 */ /* 0x000ee40000300a00 */
[----:B------:R-:W-:Y:S01]  /*c55c0*/  IMAD.MOV.U32 R166, RZ, RZ, R234 ;  /* 0x000000ffffa67224 */ /* 0x000fe200078e00ea */
[----:B------:R-:W-:-:S10]  /*c55d0*/  MOV R167, R235 ;  /* 0x000000eb00a77202 */ /* 0x000fd40000000f00 */
[----:B------:R-:W-:Y:S01]  /*c55e0*/  STL.64 [R1+0x3070], R92 ;  /* 0x0030705c01007387 */ /* 0x000fe20000100a00 */
[----:B------:R1:W-:Y:S03]  /*c55f0*/  STL.64 [R1+0x3078], R94 ;  /* 0x0030785e01007387 */ /* 0x0003e60000100a00 */
[----:B-1----:R-:W3:Y:S01]  /*c5600*/  LDL.64 R94, [R1+0x1198] ;  /* 0x00119800015e7983 */ /* 0x002ee20000100a00 */
[----:B--2---:R-:W-:Y:S01]  /*c5610*/  HMMA.1688.F32.TF32 R24, R132, R22, R24 ;  /* 0x000000168418723c */ /* 0x004fe20000081018 */
[----:B------:R-:W-:Y:S01]  /*c5620*/  MOV R175, R23 ;  /* 0x0000001700af7202 */ /* 0x000fe20000000f00 */
[----:B------:R-:W-:Y:S11]  /*c5630*/  IMAD.MOV.U32 R174, RZ, RZ, R22 ;  /* 0x000000ffffae7224 */ /* 0x000ff600078e0016 */
[----:B------:R-:W-:Y:S10]  /*c5640*/  @!UPT UIADD3 URZ, URZ, URZ, URZ ;  /* 0x0000003f3f3ff290 */ /* 0x000ff4000fffe03f */
[----:B------:R-:W-:Y:S01]  /*c5650*/  STL.64 [R1+0x3060], R24 ;  /* 0x0030601801007387 */ /* 0x000fe20000100a00 */
[----:B------:R1:W-:Y:S02]  /*c5660*/  STL.64 [R1+0x3068], R26 ;  /* 0x0030681a01007387 */ /* 0x0003e40000100a00 */
[----:B------:R-:W2:Y:S01]  /*c5670*/  LDL.64 R22, [R1+0x11b8] ;  /* 0x0011b80001167983 */ /* 0x000ea20000100a00 */
[----:B-1----:R-:W4:Y:S04]  /*c5680*/  LDL R26, [R1+0x11a8] ;  /* 0x0011a800011a7983 */ /* 0x002f280000100800 */
[----:B------:R-:W4:Y:S01]  /*c5690*/  LDL R27, [R1+0x11ac] ;  /* 0x0011ac00011b7983 */ /* 0x000f220000100800 */
[----:B------:R-:W-:Y:S02]  /*c56a0*/  STL [R1+0x962c], R175 ;  /* 0x00962caf01007387 */ /* 0x000fe40000100800 */
[----:B------:R-:W-:Y:S02]  /*c56b0*/  STL [R1+0x9628], R174 ;  /* 0x009628ae01007387 */ /* 0x000fe40000100800 */
[----:B------:R-:W-:Y:S01]  /*c56c0*/  STL.64 [R1+0x3050], R104 ;  /* 0x0030506801007387 */ /* 0x000fe20000100a00 */
[----:B------:R1:W-:Y:S01]  /*c56d0*/  STL.64 [R1+0x3058], R106 ;  /* 0x0030586a01007387 */ /* 0x0003e20000100a00 */
[----:B------:R-:W4:Y:S02]  /*c56e0*/  LDL.LU.64 R234, [R1+0x9860] ;  /* 0x0098600001ea7983 */ /* 0x000f240000300a00 */
[----:B------:R-:W4:Y:S01]  /*c56f0*/  LDL.LU.64 R232, [R1+0x9858] ;  /* 0x0098580001e87983 */ /* 0x000f220000300a00 */
[----:B-1----:R-:W4:Y:S01]  /*c5700*/  LDL.64 R106, [R1+0x1188] ;  /* 0x00118800016a7983 */ /* 0x002f220000100a00 */
[C---:B------:R-:W-:Y:S08]  /*c5710*/  HMMA.1688.F32.TF32 R28, R4.reuse, R236, R28 ;  /* 0x000000ec041c723c */ /* 0x040ff0000008101c */
[----:B------:R-:W-:Y:S01]  /*c5720*/  HMMA.1688.F32.TF32 R16, R4, R248, R16 ;  /* 0x000000f80410723c */ /* 0x000fe20000081010 */
[----:B------:R-:W-:Y:S01]  /*c5730*/  STL [R1+0x9634], R167 ;  /* 0x009634a701007387 */ /* 0x000fe20000100800 */
[----:B------:R-:W-:Y:S11]  /*c5740*/  STL [R1+0x9630], R166 ;  /* 0x009630a601007387 */ /* 0x000ff60000100800 */
[----:B------:R-:W-:Y:S03]  /*c5750*/  @!UPT UIADD3 URZ, URZ, URZ, URZ ;  /* 0x0000003f3f3ff290 */ /* 0x000fe6000fffe03f */
[----:B------:R-:W-:Y:S01]  /*c5760*/  HMMA.1688.F32.TF32 R28, R132, R238, R28 ;  /* 0x000000ee841c723c */ /* 0x000fe2000008101c */
[----:B------:R-:W4:Y:S01]  /*c5770*/  LDL.LU.64 R238, [R1+0x9850] ;  /* 0x0098500001ee7983 */ /* 0x000f220000300a00 */
[----:B------:R-:W4:Y:S06]  /*c5780*/  LDL.LU.64 R236, [R1+0x9848] ;  /* 0x0098480001ec7983 */ /* 0x000f2c0000300a00 */
[----:B------:R-:W-:Y:S08]  /*c5790*/  HMMA.1688.F32.TF32 R96, R4, R240, R96 ;  /* 0x000000f00460723c */ /* 0x000ff00000081060 */
[C---:B---3--:R-:W-:Y:S07]  /*c57a0*/  HMMA.1688.F32.TF32 R8, R132.reuse, R94, R8 ;  /* 0x0000005e8408723c */ /* 0x048fee0000081008 */
[----:B------:R-:W-:Y:S01]  /*c57b0*/  STL.64 [R1+0x3040], R28 ;  /* 0x0030401c01007387 */ /* 0x000fe20000100a00 */
[----:B------:R1:W-:Y:S01]  /*c57c0*/  STL.64 [R1+0x3048], R30 ;  /* 0x0030481e01007387 */ /* 0x0003e20000100a00 */
[C---:B------:R-:W-:Y:S08]  /*c57d0*/  HMMA.1688.F32.TF32 R16, R132.reuse, R250, R16 ;  /* 0x000000fa8410723c */ /* 0x040ff00000081010 */
[----:B------:R-:W-:Y:S01]  /*c57e0*/  HMMA.1688.F32.TF32 R96, R132, R242, R96 ;  /* 0x000000f28460723c */ /* 0x000fe20000081060 */
[----:B------:R-:W-:Y:S01]  /*c57f0*/  IMAD.MOV.U32 R158, RZ, RZ, R94 ;  /* 0x000000ffff9e7224 */ /* 0x000fe200078e005e */
[----:B------:R-:W-:Y:S01]  /*c5800*/  MOV R159, R95 ;  /* 0x0000005f009f7202 */ /* 0x000fe20000000f00 */
[----:B------:R-:W-:Y:S01]  /*c5810*/  IMAD.MOV.U32 R142, RZ, RZ, R250 ;  /* 0x000000ffff8e7224 */ /* 0x000fe200078e00fa */
[----:B------:R-:W-:Y:S01]  /*c5820*/  MOV R143, R251 ;  /* 0x000000fb008f7202 */ /* 0x000fe20000000f00 */
[----:B------:R-:W-:Y:S01]  /*c5830*/  IMAD.MOV.U32 R3, RZ, RZ, R242 ;  /* 0x000000ffff037224 */ /* 0x000fe200078e00f2 */
[----:B------:R-:W-:-:S02]  /*c5840*/  MOV R252, R243 ;  /* 0x000000f300fc7202 */ /* 0x000fc40000000f00 */
[C---:B--2---:R-:W-:Y:S08]  /*c5850*/  HMMA.1688.F32.TF32 R12, R132.reuse, R22, R12 ;  /* 0x00000016840c723c */ /* 0x044ff0000008100c */
[C---:B----4-:R-:W-:Y:S08]  /*c5860*/  HMMA.1688.F32.TF32 R24, R132.reuse, R26, R128 ;  /* 0x0000001a8418723c */ /* 0x050ff00000081080 */
[----:B-1----:R-:W-:Y:S01]  /*c5870*/  HMMA.1688.F32.TF32 R28, R132, R106, R116 ;  /* 0x0000006a841c723c */ /* 0x002fe20000081074 */
[----:B------:R-:W-:Y:S01]  /*c5880*/  IMAD.MOV.U32 R182, RZ, RZ, R106 ;  /* 0x000000ffffb67224 */ /* 0x000fe200078e006a */
[----:B------:R-:W-:Y:S01]  /*c5890*/  MOV R183, R107 ;  /* 0x0000006b00b77202 */ /* 0x000fe20000000f00 */
[----:B------:R-:W-:Y:S01]  /*c58a0*/  IMAD.MOV.U32 R150, RZ, RZ, R22 ;  /* 0x000000ffff967224 */ /* 0x000fe200078e0016 */
[----:B------:R-:W-:Y:S11]  /*c58b0*/  MOV R151, R23 ;  /* 0x0000001700977202 */ /* 0x000ff60000000f00 */
[----:B------:R-:W-:Y:S08]  /*c58c0*/  @!UPT UIADD3 URZ, URZ, URZ, URZ ;  /* 0x0000003f3f3ff290 */ /* 0x000ff0000fffe03f */
[----:B------:R-:W-:Y:S01]  /*c58d0*/  STL.64 [R1+0x3030], R28 ;  /* 0x0030301c01007387 */ /* 0x000fe20000100a00 */
[----:B------:R-:W-:Y:S02]  /*c58e0*/  STL.64 [R1+0x3038], R30 ;  /* 0x0030381e01007387 */ /* 0x000fe40000100a00 */
[----:B------:R1:W-:Y:S02]  /*c58f0*/  STL.64 [R1+0x96d0], R182 ;  /* 0x0096d0b601007387 */ /* 0x0003e40000100a00 */
[----:B------:R-:W-:Y:S01]  /*c5900*/  STL.64 [R1+0x96c8], R180 ;  /* 0x0096c8b401007387 */ /* 0x000fe20000100a00 */
[----:B------:R-:W-:Y:S01]  /*c5910*/  STL.64 [R1+0x3020], R24 ;  /* 0x0030201801007387 */ /* 0x000fe20000100a00 */
[----:B------:R-:W-:Y:S02]  /*c5920*/  STL.64 [R1+0x3028], R26 ;  /* 0x0030281a01007387 */ /* 0x000fe40000100a00 */
[----:B------:R-:W-:Y:S02]  /*c5930*/  STL.64 [R1+0x3010], R8 ;  /* 0x0030100801007387 */ /* 0x000fe40000100a00 */
[----:B------:R2:W-:Y:S01]  /*c5940*/  STL.64 [R1+0x3018], R10 ;  /* 0x0030180a01007387 */ /* 0x0005e20000100a00 */
[----:B------:R-:W3:Y:S04]  /*c5950*/  LDL R118, [R1+0x1278] ;  /* 0x0012780001767983 */ /* 0x000ee80000100800 */
[----:B------:R-:W3:Y:S04]  /*c5960*/  LDL R119, [R1+0x127c] ;  /* 0x00127c0001777983 */ /* 0x000ee80000100800 */
[----:B------:R-:W4:Y:S04]  /*c5970*/  LDL R130, [R1+0x1258] ;  /* 0x0012580001827983 */ /* 0x000f280000100800 */
[----:B------:R-:W4:Y:S04]  /*c5980*/  LDL R131, [R1+0x125c] ;  /* 0x00125c0001837983 */ /* 0x000f280000100800 */
[----:B-1----:R-:W3:Y:S04]  /*c5990*/  LDL R182, [R1+0x1268] ;  /* 0x0012680001b67983 */ /* 0x002ee80000100800 */
[----:B------:R-:W3:Y:S04]  /*c59a0*/  LDL R183, [R1+0x126c] ;  /* 0x00126c0001b77983 */ /* 0x000ee80000100800 */
[----:B------:R-:W3:Y:S04]  /*c59b0*/  LDL.64 R30, [R1+0x1288] ;  /* 0x00128800011e7983 */ /* 0x000ee80000100a00 */
[----:B--2---:R-:W2:Y:S04]  /*c59c0*/  LDL R10, [R1+0x1248] ;  /* 0x00124800010a7983 */ /* 0x004ea80000100800 */
[----:B------:R-:W2:Y:S01]  /*c59d0*/  LDL R11, [R1+0x124c] ;  /* 0x00124c00010b7983 */ /* 0x000ea20000100800 */
[----:B------:R1:W-:Y:S02]  /*c59e0*/  STL.64 [R1+0x96e0], R158 ;  /* 0x0096e09e01007387 */ /* 0x0003e40000100a00 */
[----:B------:R-:W-:Y:S01]  /*c59f0*/  STL.64 [R1+0x96d8], R156 ;  /* 0x0096d89c01007387 */ /* 0x000fe20000100a00 */
[----:B-1----:R-:W2:Y:S04]  /*c5a00*/  LDL R158, [R1+0x1238] ;  /* 0x00123800019e7983 */ /* 0x002ea80000100800 */
[----:B------:R-:W2:Y:S01]  /*c5a10*/  LDL R159, [R1+0x123c] ;  /* 0x00123c00019f7983 */ /* 0x000ea20000100800 */
[----:B------:R-:W-:Y:S02]  /*c5a20*/  STL.64 [R1+0x3000], R12 ;  /* 0x0030000c01007387 */ /* 0x000fe40000100a00 */
[----:B------:R1:W-:Y:S02]  /*c5a30*/  STL.64 [R1+0x3008], R14 ;  /* 0x0030080e01007387 */ /* 0x0003e40000100a00 */
[----:B------:R-:W2:Y:S01]  /*c5a40*/  LDL.64 R106, [R1+0x1298] ;  /* 0x00129800016a7983 */ /* 0x000ea20000100a00 */
[----:B------:R-:W2:Y:S04]  /*c5a50*/  LDL R22, [R1+0x12c8] ;  /* 0x0012c80001167983 */ /* 0x000ea80000100800 */
[----:B------:R-:W2:Y:S04]  /*c5a60*/  LDL R23, [R1+0x12cc] ;  /* 0x0012cc0001177983 */ /* 0x000ea80000100800 */
[----:B------:R-:W2:Y:S04]  /*c5a70*/  LDL R94, [R1+0x12b8] ;  /* 0x0012b800015e7983 */ /* 0x000ea80000100800 */
[----:B------:R-:W2:Y:S04]  /*c5a80*/  LDL R95, [R1+0x12bc] ;  /* 0x0012bc00015f7983 */ /* 0x000ea80000100800 */
[----:B------:R-:W2:Y:S04]  /*c5a90*/  LDL R26, [R1+0x12a8] ;  /* 0x0012a800011a7983 */ /* 0x000ea80000100800 */
[----:B------:R-:W2:Y:S04]  /*c5aa0*/  LDL R27, [R1+0x12ac] ;  /* 0x0012ac00011b7983 */ /* 0x000ea80000100800 */
[----:B-1----:R-:W2:Y:S04]  /*c5ab0*/  LDL R14, [R1+0x1228] ;  /* 0x00122800010e7983 */ /* 0x002ea80000100800 */
[----:B------:R-:W2:Y:S01]  /*c5ac0*/  LDL R15, [R1+0x122c] ;  /* 0x00122c00010f7983 */ /* 0x000ea20000100800 */
[----:B------:R1:W-:Y:S02]  /*c5ad0*/  STL.64 [R1+0x96f0], R150 ;  /* 0x0096f09601007387 */ /* 0x0003e40000100a00 */
[----:B------:R-:W-:Y:S01]  /*c5ae0*/  STL.64 [R1+0x96e8], R148 ;  /* 0x0096e89401007387 */ /* 0x000fe20000100a00 */
        /* <DEDUP_REMOVED lines=10> */
[----:B-1----:R-:W3:Y:S04]  /*c5b90*/  LDL R142, [R1+0x11f8] ;  /* 0x0011f800018e7983 */ /* 0x002ee80000100800 */
[----:B------:R-:W3:Y:S01]  /*c5ba0*/  LDL R143, [R1+0x11fc] ;  /* 0x0011fc00018f7983 */ /* 0x000ee20000100800 */
[----:B------:R-:W-:Y:S02]  /*c5bb0*/  STL.64 [R1+0x1c30], R96 ;  /* 0x001c306001007387 */ /* 0x000fe40000100a00 */
[----:B------:R1:W-:Y:S02]  /*c5bc0*/  STL.64 [R1+0x1c38], R98 ;  /* 0x001c386201007387 */ /* 0x0003e40000100a00 */
[----:B------:R-:W3:Y:S01]  /*c5bd0*/  LDL.LU.64 R242, [R1+0x9830] ;  /* 0x0098300001f27983 */ /* 0x000ee20000300a00 */
[----:B------:R-:W3:Y:S04]  /*c5be0*/  LDL.LU.64 R240, [R1+0x9828] ;  /* 0x0098280001f07983 */ /* 0x000ee80000300a00 */
[----:B-1----:R-:W3:Y:S04]  /*c5bf0*/  LDL R98, [R1+0x11e8] ;  /* 0x0011e80001627983 */ /* 0x002ee80000100800 */
[----:B------:R-:W3:Y:S01]  /*c5c00*/  LDL R99, [R1+0x11ec] ;  /* 0x0011ec0001637983 */ /* 0x000ee20000100800 */
        /* <DEDUP_REMOVED lines=9> */
[C---:B--2---:R-:W-:Y:S08]  /*c5ca0*/  HMMA.1688.F32.TF32 R16, R132.reuse, R18, R112 ;  /* 0x000000128410723c */ /* 0x044ff00000081070 */
[C---:B---3--:R-:W-:Y:S08]  /*c5cb0*/  HMMA.1688.F32.TF32 R100, R132.reuse, R98, R100 ;  /* 0x000000628464723c */ /* 0x048ff00000081064 */
[C---:B------:R-:W-:Y:S11]  /*c5cc0*/  HMMA.1688.F32.TF32 R96, R132.reuse, R142, R108 ;  /* 0x0000008e8460723c */ /* 0x040ff6000008106c */
[----:B------:R-:W-:Y:S04]  /*c5cd0*/  @!UPT UIADD3 URZ, URZ, URZ, URZ ;  /* 0x0000003f3f3ff290 */ /* 0x000fe8000fffe03f */
[----:B------:R-:W-:Y:S01]  /*c5ce0*/  STL.64 [R1+0x1c20], R100 ;  /* 0x001c206401007387 */ /* 0x000fe20000100a00 */
[----:B------:R2:W-:Y:S07]  /*c5cf0*/  STL.64 [R1+0x1c28], R102 ;  /* 0x001c286601007387 */ /* 0x0005ee0000100a00 */
[----:B------:R-:W-:Y:S02]  /*c5d00*/  STL.64 [R1+0x1c10], R96 ;  /* 0x001c106001007387 */ /* 0x000fe40000100a00 */
[----:B------:R3:W-:Y:S01]  /*c5d10*/  STL.64 [R1+0x1c18], R98 ;  /* 0x001c186201007387 */ /* 0x0007e20000100a00 */
[----:B------:R-:W-:Y:S01]  /*c5d20*/  STL.64 [R1+0x1c00], R16 ;  /* 0x001c001001007387 */ /* 0x000fe20000100a00 */
[----:B------:R1:W-:Y:S01]  /*c5d30*/  STL.64 [R1+0x1c08], R18 ;  /* 0x001c081201007387 */ /* 0x0003e20000100a00 */
[C---:B--2---:R-:W-:Y:S08]  /*c5d40*/  HMMA.1688.F32.TF32 R100, R132.reuse, R150, R120 ;  /* 0x000000968464723c */ /* 0x044ff00000081078 */
[C---:B---3--:R-:W-:Y:S08]  /*c5d50*/  HMMA.1688.F32.TF32 R96, R132.reuse, R14, R124 ;  /* 0x0000000e8460723c */ /* 0x048ff0000008107c */
[C---:B-1----:R-:W-:Y:S08]  /*c5d60*/  HMMA.1688.F32.TF32 R16, R132.reuse, R158, R32 ;  /* 0x0000009e8410723c */ /* 0x042ff00000081020 */
[C---:B------:R-:W-:Y:S08]  /*c5d70*/  HMMA.1688.F32.TF32 R12, R132.reuse, R10, R36 ;  /* 0x0000000a840c723c */ /* 0x040ff00000081024 */
[C---:B----4-:R-:W-:Y:S01]  /*c5d80*/  HMMA.1688.F32.TF32 R8, R132.reuse, R130, R40 ;  /* 0x000000828408723c */ /* 0x050fe20000081028 */
[----:B------:R-:W-:Y:S01]  /*c5d90*/  STL.64 [R1+0x1bf0], R100 ;  /* 0x001bf06401007387 */ /* 0x000fe20000100a00 */
[----:B------:R-:W-:Y:S02]  /*c5da0*/  STL.64 [R1+0x1bf8], R102 ;  /* 0x001bf86601007387 */ /* 0x000fe40000100a00 */
[----:B------:R-:W-:Y:S02]  /*c5db0*/  STL.64 [R1+0x1be0], R96 ;  /* 0x001be06001007387 */ /* 0x000fe40000100a00 */
[----:B------:R-:W-:Y:S01]  /*c5dc0*/  STL.64 [R1+0x1be8], R98 ;  /* 0x001be86201007387 */ /* 0x000fe20000100a00 */
        /* <DEDUP_REMOVED lines=10> */
[----:B------:R-:W-:Y:S07]  /*c5e70*/  STL.64 [R1+0x1ba8], R18 ;  /* 0x001ba81201007387 */ /* 0x000fee0000100a00 */
[----:B------:R-:W-:Y:S02]  /*c5e80*/  STL.64 [R1+0x2fd0], R12 ;  /* 0x002fd00c01007387 */ /* 0x000fe40000100a00 */
[----:B------:R-:W-:Y:S06]  /*c5e90*/  STL.64 [R1+0x2fd8], R14 ;  /* 0x002fd80e01007387 */ /* 0x000fec0000100a00 */
[----:B------:R-:W-:Y:S01]  /*c5ea0*/  STL.64 [R1+0x2fc0], R8 ;  /* 0x002fc00801007387 */ /* 0x000fe20000100a00 */
[----:B------:R1:W-:Y:S02]  /*c5eb0*/  STL.64 [R1+0x2fc8], R10 ;  /* 0x002fc80a01007387 */ /* 0x0003e40000100a00 */
[----:B-1----:R-:W-:Y:S01]  /*c5ec0*/  HMMA.1688.F32.TF32 R8, R132, R106, R56 ;  /* 0x0000006a8408723c */ /* 0x002fe20000081038 */
[----:B------:R-:W-:Y:S01]  /*c5ed0*/  IMAD.MOV.U32 R175, RZ, RZ, R30 ;  /* 0x000000ffffaf7224 */ /* 0x000fe200078e001e */
[----:B------:R-:W-:-:S05]  /*c5ee0*/  MOV R174, R31 ;  /* 0x0000001f00ae7202 */ /* 0x000fca0000000f00 */
[----:B------:R-:W-:Y:S01]  /*c5ef0*/  STL.64 [R1+0x9710], R174 ;  /* 0x009710ae01007387 */ /* 0x000fe20000100a00 */
[----:B------:R-:W-:Y:S11]  /*c5f00*/  STL.64 [R1+0x9708], R172 ;  /* 0x009708ac01007387 */ /* 0x000ff60000100a00 */
[----:B------:R-:W-:Y:S04]  /*c5f10*/  @!UPT UIADD3 URZ, URZ, URZ, URZ ;  /* 0x0000003f3f3ff290 */ /* 0x000fe8000fffe03f */
[----:B------:R-:W-:Y:S01]  /*c5f20*/  STL.64 [R1+0x1b70], R8 ;  /* 0x001b700801007387 */ /* 0x000fe20000100a00 */
[----:B------:R1:W-:Y:S02]  /*c5f30*/  STL.64 [R1+0x1b78], R10 ;  /* 0x001b780a01007387 */ /* 0x0003e40000100a00 */
[----:B-1----:R-:W-:Y:S01]  /*c5f40*/  HMMA.1688.F32.TF32 R8, R132, R26, R60 ;  /* 0x0000001a8408723c */ /* 0x002fe2000008103c */
[----:B------:R-:W-:Y:S01]  /*c5f50*/  IMAD.MOV.U32 R167, RZ, RZ, R106 ;  /* 0x000000ffffa77224 */ /* 0x000fe200078e006a */
[----:B------:R-:W-:-:S06]  /*c5f60*/  MOV R166, R107 ;  /* 0x0000006b00a67202 */ /* 0x000fcc0000000f00 */
[C---:B------:R-:W-:Y:S08]  /*c5f70*/  HMMA.1688.F32.TF32 R16, R132.reuse, R94, R64 ;  /* 0x0000005e8410723c */ /* 0x040ff00000081040 */
[C---:B------:R-:W-:Y:S01]  /*c5f80*/  HMMA.1688.F32.TF32 R12, R132.reuse, R22, R68 ;  /* 0x00000016840c723c */ /* 0x040fe20000081044 */
[----:B------:R-:W-:Y:S01]  /*c5f90*/  STL.64 [R1+0x9720], R166 ;  /* 0x009720a601007387 */ /* 0x000fe20000100a00 */
[----:B------:R-:W-:Y:S05]  /*c5fa0*/  STL.64 [R1+0x9718], R164 ;  /* 0x009718a401007387 */ /* 0x000fea0000100a00 */
[----:B------:R-:W-:Y:S01]  /*c5fb0*/  STL.64 [R1+0x1b60], R8 ;  /* 0x001b600801007387 */ /* 0x000fe20000100a00 */
[----:B------:R1:W-:Y:S02]  /*c5fc0*/  STL.64 [R1+0x1b68], R10 ;  /* 0x001b680a01007387 */ /* 0x0003e40000100a00 */
[C---:B-1----:R-:W-:Y:S05]  /*c5fd0*/  HMMA.1688.F32.TF32 R8, R132.reuse, R246, R72 ;  /* 0x000000f68408723c */ /* 0x042fea0000081048 */
[----:B------:R-:W-:Y:S01]  /*c5fe0*/  STL.64 [R1+0x1b50], R16 ;  /* 0x001b501001007387 */ /* 0x000fe20000100a00 */
[----:B------:R-:W-:Y:S02]  /*c5ff0*/  STL.64 [R1+0x1b58], R18 ;  /* 0x001b581201007387 */ /* 0x000fe40000100a00 */
[----:B------:R-:W-:Y:S05]  /*c6000*/  STL.64 [R1+0x9548], R246 ;  /* 0x009548f601007387 */ /* 0x000fea0000100a00 */
[----:B------:R-:W-:Y:S01]  /*c6010*/  STL.64 [R1+0x1b40], R12 ;  /* 0x001b400c01007387 */ /* 0x000fe20000100a00 */
[----:B------:R1:W-:Y:S01]  /*c6020*/  STL.64 [R1+0x1b48], R14 ;  /* 0x001b480e01007387 */ /* 0x0003e20000100a00 */
[----:B------:R-:W-:Y:S01]  /*c6030*/  STL.64 [R1+0x9540], R244 ;  /* 0x009540f401007387 */ /* 0x000fe20000100a00 */
[C---:B-1----:R-:W-:Y:S07]  /*c6040*/  HMMA.1688.F32.TF32 R12, R132.reuse, R206, R76 ;  /* 0x000000ce840c723c */ /* 0x042fee000008104c */
[----:B------:R-:W-:Y:S01]  /*c6050*/  STL.64 [R1+0x2fb0], R8 ;  /* 0x002fb00801007387 */ /* 0x000fe20000100a00 */
[----:B------:R1:W-:Y:S02]  /*c6060*/  STL.64 [R1+0x2fb8], R10 ;  /* 0x002fb80a01007387 */ /* 0x0003e40000100a00 */
[C---:B-1----:R-:W-:Y:S11]  /*c6070*/  HMMA.1688.F32.TF32 R8, R132.reuse, R214, R80 ;  /* 0x000000d68408723c */ /* 0x042ff60000081050 */
[----:B------:R-:W-:Y:S02]  /*c6080*/  @!UPT UIADD3 URZ, URZ, URZ, URZ ;  /* 0x0000003f3f3ff290 */ /* 0x000fe4000fffe03f */
[----:B------:R-:W-:Y:S01]  /*c6090*/  STL.64 [R1+0x2fa0], R12 ;  /* 0x002fa00c01007387 */ /* 0x000fe20000100a00 */
[----:B------:R1:W-:Y:S02]  /*c60a0*/  STL.64 [R1+0x2fa8], R14 ;  /* 0x002fa80e01007387 */ /* 0x0003e40000100a00 */
[C---:B-1----:R-:W-:Y:S07]  /*c60b0*/  HMMA.1688.F32.TF32 R12, R132.reuse, R222, R84 ;  /* 0x000000de840c723c */ /* 0x042fee0000081054 */
[----:B------:R-:W-:Y:S01]  /*c60c0*/  STL.64 [R1+0x1b10], R8 ;  /* 0x001b100801007387 */ /* 0x000fe20000100a00 */
[----:B------:R1:W-:Y:S02]  /*c60d0*/  STL.64 [R1+0x1b18], R10 ;  /* 0x001b180a01007387 */ /* 0x0003e40000100a00 */
[----:B-1----:R-:W-:Y:S01]  /*c60e0*/  HMMA.1688.F32.TF32 R8, R132, R230, R88 ;  /* 0x000000e68408723c */ /* 0x002fe20000081058 */
[----:B------:R-:W-:Y:S11]  /*c60f0*/  IMAD.MOV.U32 R247, RZ, RZ, R230 ;  /* 0x000000fffff77224 */ /* 0x000ff600078e00e6 */
[----:B------:R-:W-:Y:S01]  /*c6100*/  @!UPT UIADD3 URZ, URZ, URZ, URZ ;  /* 0x0000003f3f3ff290 */ /* 0x000fe2000fffe03f */
[----:B------:R1:W-:Y:S01]  /*c6110*/  STL.64 [R1+0x1b00], R12 ;  /* 0x001b000c01007387 */ /* 0x0003e20000100a00 */
[----:B------:R2:W-:Y:S01]  /*c6120*/  STL.64 [R1+0x1b08], R14 ;  /* 0x001b080e01007387 */ /* 0x0005e20000100a00 */
[----:B------:R-:W-:Y:S01]  /*c6130*/  MOV R246, R231 ;  /* 0x000000e700f67202 */ /* 0x000fe20000000f00 */
[----:B------:R-:W-:Y:S01]  /*c6140*/  IMAD.MOV.U32 R230, RZ, RZ, R192 ;  /* 0x000000ffffe67224 */ /* 0x000fe200078e00c0 */
[----:B------:R-:W-:Y:S01]  /*c6150*/  MOV R231, R193 ;  /* 0x000000c100e77202 */ /* 0x000fe20000000f00 */
[----:B------:R-:W-:Y:S01]  /*c6160*/  IMAD.MOV.U32 R222, RZ, RZ, R200 ;  /* 0x000000ffffde7224 */ /* 0x000fe200078e00c8 */
[----:B------:R-:W-:Y:S01]  /*c6170*/  MOV R223, R201 ;  /* 0x000000c900df7202 */ /* 0x000fe20000000f00 */
[----:B------:R-:W-:Y:S01]  /*c6180*/  IMAD.MOV.U32 R206, RZ, RZ, R208 ;  /* 0x000000ffffce7224 */ /* 0x000fe200078e00d0 */
[----:B------:R-:W-:Y:S02]  /*c6190*/  MOV R207, R209 ;  /* 0x000000d100cf7202 */ /* 0x000fe40000000f00 */
[----:B------:R3:W-:Y:S01]  /*c61a0*/  STL.64 [R1+0x2f90], R8 ;  /* 0x002f900801007387 */ /* 0x0007e20000100a00 */
[----:B------:R4:W-:Y:S02]  /*c61b0*/  STL.64 [R1+0x2f98], R10 ;  /* 0x002f980a01007387 */ /* 0x0009e40000100a00 */
[----:B------:R-:W2:Y:S02]  /*c61c0*/  LDL R228, [R1+0x110] ;  /* 0x0001100001e47983 */ /* 0x000ea40000100800 */
[----:B------:R-:W2:Y:S01]  /*c61d0*/  LDL R229, [R1+0x114] ;  /* 0x0001140001e57983 */ /* 0x000ea20000100800 */
[----:B------:R-:W2:Y:S01]  /*c61e0*/  LDL.LU R192, [R1+0x9824] ;  /* 0x0098240001c07983 */ /* 0x000ea20000300800 */
[----:B------:R-:W2:Y:S02]  /*c61f0*/  LDL.LU R193, [R1+0x9820] ;  /* 0x0098200001c17983 */ /* 0x000ea40000300800 */
        /* <DEDUP_REMOVED lines=9> */
[----:B------:R-:W2:Y:S02]  /*c6290*/  LDL R181, [R1+0xd4] ;  /* 0x0000d40001b57983 */ /* 0x000ea40000100800 */
[----:B------:R-:W-:Y:S01]  /*c62a0*/  IMAD.MOV.U32 R182, RZ, RZ, R216 ;  /* 0x000000ffffb67224 */ /* 0x000fe200078e00d8 */
[----:B------:R-:W-:Y:S01]  /*c62b0*/  MOV R183, R217 ;  /* 0x000000d900b77202 */ /* 0x000fe20000000f00 */
        /* <DEDUP_REMOVED lines=19> */
[----:B------:R-:W3:Y:S02]  /*c63f0*/  LDL.LU R240, [R1+0x97f0] ;  /* 0x0097f00001f07983 */ /* 0x000ee40000300800 */
[----:B------:R-:W4:Y:S02]  /*c6400*/  LDL R172, [R1+0x90] ;  /* 0x0000900001ac7983 */ /* 0x000f240000100800 */
[----:B------:R-:W4:Y:S02]  /*c6410*/  LDL R173, [R1+0x94] ;  /* 0x0000940001ad7983 */ /* 0x000f240000100800 */
[----:B------:R-:W-:Y:S01]  /*c6420*/  IMAD.MOV.U32 R174, RZ, RZ, R248 ;  /* 0x000000ffffae7224 */ /* 0x000fe200078e00f8 */
[----:B------:R-:W-:Y:S01]  /*c6430*/  MOV R175, R249 ;  /* 0x000000f900af7202 */ /* 0x000fe20000000f00 */
[----:B------:R-:W4:Y:S01]  /*c6440*/  LDL.LU R248, [R1+0x97ec] ;  /* 0x0097ec0001f87983 */ /* 0x000f220000300800 */
[----:B------:R-:W4:Y:S02]  /*c6450*/  LDL.LU R249, [R1+0x97e8] ;  /* 0x0097e80001f97983 */ /* 0x000f240000300800 */
[----:B------:R-:W4:Y:S02]  /*c6460*/  LDL.64 R148, [R1+0xb0] ;  /* 0x0000b00001947983 */ /* 0x000f240000100a00 */
[----:B------:R-:W4:Y:S02]  /*c6470*/  LDL.64 R150, [R1+0xb8] ;  /* 0x0000b80001967983 */ /* 0x000f240000100a00 */
[----:B------:R-:W-:Y:S01]  /*c6480*/  IMAD.MOV.U32 R245, RZ, RZ, R214 ;  /* 0x000000fffff57224 */ /* 0x000fe200078e00d6 */
[----:B------:R-:W-:Y:S01]  /*c6490*/  MOV R244, R215 ;  /* 0x000000d700f47202 */ /* 0x000fe20000000f00 */
[----:B------:R-:W-:Y:S01]  /*c64a0*/  IMAD.MOV.U32 R214, RZ, RZ, R236 ;  /* 0x000000ffffd67224 */ /* 0x000fe200078e00ec */
[----:B------:R-:W-:-:S02]  /*c64b0*/  MOV R215, R237 ;  /* 0x000000ed00d77202 */ /* 0x000fc40000000f00 */
[----:B--2---:R-:W-:Y:S01]  /*c64c0*/  MOV R213, R241 ;  /* 0x000000f100d57202 */ /* 0x004fe20000000f00 */
[----:B---3--:R-:W-:Y:S02]  /*c64d0*/  IMAD.MOV.U32 R212, RZ, RZ, R240 ;  /* 0x000000ffffd47224 */ /* 0x008fe400078e00f0 */
        /* <DEDUP_REMOVED lines=20> */
[----:B-1----:R-:W3:Y:S01]  /*c6620*/  LDL.LU R12, [R1+0xa90] ;  /* 0x000a9000010c7983 */ /* 0x002ee20000300800 */
[----:B------:R-:W3:Y:S02]  /*c6630*/  LDL.LU R13, [R1+0xa94] ;  /* 0x000a9400010d7983 */ /* 0x000ee40000300800 */
[----:B------:R-:W3:Y:S02]  /*c6640*/  LDL.LU R14, [R1+0xa98] ;  /* 0x000a9800010e7983 */ /* 0x000ee40000300800 */
[----:B------:R-:W3:Y:S01]  /*c6650*/  LDL.LU R15, [R1+0xa9c] ;  /* 0x000a9c00010f7983 */ /* 0x000ee20000300800 */
[----:B------:R-:W3:Y:S01]  /*c6660*/  LDL.LU R8, [R1+0xaa0] ;  /* 0x000aa00001087983 */ /* 0x000ee20000300800 */
[----:B------:R-:W3:Y:S02]  /*c6670*/  LDL.LU R9, [R1+0xaa4] ;  /* 0x000aa40001097983 */ /* 0x000ee40000300800 */
[----:B----4-:R-:W4:Y:S02]  /*c6680*/  LDL.LU R10, [R1+0xaa8] ;  /* 0x000aa800010a7983 */ /* 0x010f240000300800 */
[----:B------:R-:W4:Y:S02]  /*c6690*/  LDL.LU R11, [R1+0xaac] ;  /* 0x000aac00010b7983 */ /* 0x000f240000300800 */
[----:B------:R-:W-:Y:S01]  /*c66a0*/  IMAD.MOV.U32 R128, RZ, RZ, R249 ;  /* 0x000000ffff807224 */ /* 0x000fe200078e00f9 */
[----:B------:R-:W-:Y:S01]  /*c66b0*/  MOV R129, R248 ;  /* 0x000000f800817202 */ /* 0x000fe20000000f00 */
[----:B------:R-:W4:Y:S01]  /*c66c0*/  LDL.LU R249, [R1+0x97d4] ;  /* 0x0097d40001f97983 */ /* 0x000f220000300800 */
[----:B------:R-:W4:Y:S02]  /*c66d0*/  LDL.LU R248, [R1+0x97d0] ;  /* 0x0097d00001f87983 */ /* 0x000f240000300800 */
[----:B------:R-:W4:Y:S02]  /*c66e0*/  LDL.LU R124, [R1+0xab0] ;  /* 0x000ab000017c7983 */ /* 0x000f240000300800 */
[----:B------:R-:W4:Y:S01]  /*c66f0*/  LDL.LU R125, [R1+0xab4] ;  /* 0x000ab400017d7983 */ /* 0x000f220000300800 */
[----:B------:R-:W4:Y:S01]  /*c6700*/  LDL.LU R126, [R1+0xab8] ;  /* 0x000ab800017e7983 */ /* 0x000f220000300800 */
[----:B------:R-:W4:Y:S01]  /*c6710*/  LDL.LU R127, [R1+0xabc] ;  /* 0x000abc00017f7983 */ /* 0x000f220000300800 */
[----:B--2---:R-:W-:Y:S01]  /*c6720*/  MOV R117, R240 ;  /* 0x000000f000757202 */ /* 0x004fe20000000f00 */
[----:B---3--:R-:W-:-:S02]  /*c6730*/  IMAD.MOV.U32 R116, RZ, RZ, R241 ;  /* 0x000000ffff747224 */ /* 0x008fc400078e00f1 */
[----:B------:R-:W2:Y:S01]  /*c6740*/  LDL.LU R241, [R1+0x97cc] ;  /* 0x0097cc0001f17983 */ /* 0x000ea20000300800 */
[----:B------:R-:W3:Y:S02]  /*c6750*/  LDL.LU R240, [R1+0x97c8] ;  /* 0x0097c80001f07983 */ /* 0x000ee40000300800 */
[----:B------:R-:W3:Y:S02]  /*c6760*/  LDL.LU R28, [R1+0xad0] ;  /* 0x000ad000011c7983 */ /* 0x000ee40000300800 */
[----:B------:R-:W3:Y:S01]  /*c6770*/  LDL.LU R29, [R1+0xad4] ;  /* 0x000ad400011d7983 */ /* 0x000ee20000300800 */
[----:B------:R-:W3:Y:S01]  /*c6780*/  LDL.LU R30, [R1+0xad8] ;  /* 0x000ad800011e7983 */ /* 0x000ee20000300800 */
[----:B------:R-:W3:Y:S01]  /*c6790*/  LDL.LU R31, [R1+0xadc] ;  /* 0x000adc00011f7983 */ /* 0x000ee20000300800 */
[----:B----4-:R-:W-:Y:S01]  /*c67a0*/  MOV R105, R249 ;  /* 0x000000f900697202 */ /* 0x010fe20000000f00 */
[----:B------:R-:W-:Y:S02]  /*c67b0*/  IMAD.MOV.U32 R104, RZ, RZ, R248 ;  /* 0x000000ffff687224 */ /* 0x000fe400078e00f8 */
[----:B------:R-:W4:Y:S01]  /*c67c0*/  LDL.LU R248, [R1+0x97c4] ;  /* 0x0097c40001f87983 */ /* 0x000f220000300800 */
[----:B------:R-:W4:Y:S01]  /*c67d0*/  LDL.LU R249, [R1+0x97c0] ;  /* 0x0097c00001f97983 */ /* 0x000f220000300800 */
[----:B--2---:R-:W-:Y:S01]  /*c67e0*/  MOV R25, R241 ;  /* 0x000000f100197202 */ /* 0x004fe20000000f00 */
[----:B---3--:R-:W-:-:S02]  /*c67f0*/  IMAD.MOV.U32 R24, RZ, RZ, R240 ;  /* 0x000000ffff187224 */ /* 0x008fc400078e00f0 */
[----:B------:R-:W2:Y:S01]  /*c6800*/  LDL.LU R240, [R1+0x97bc] ;  /* 0x0097bc0001f07983 */ /* 0x000ea20000300800 */
[----:B------:R-:W2:Y:S02]  /*c6810*/  LDL.LU R241, [R1+0x97b8] ;  /* 0x0097b80001f17983 */ /* 0x000ea40000300800 */
[----:B------:R-:W3:Y:S02]  /*c6820*/  LDL.64 R46, [R1+0x1318] ;  /* 0x00131800012e7983 */ /* 0x000ee40000100a00 */
[----:B------:R-:W2:Y:S01]  /*c6830*/  LDL.LU R40, [R1+0xaf0] ;  /* 0x000af00001287983 */ /* 0x000ea20000300800 */
[----:B------:R-:W2:Y:S01]  /*c6840*/  LDL.LU R41, [R1+0xaf4] ;  /* 0x000af40001297983 */ /* 0x000ea20000300800 */
[----:B------:R-:W2:Y:S02]  /*c6850*/  LDL.LU R42, [R1+0xaf8] ;  /* 0x000af800012a7983 */ /* 0x000ea40000300800 */
[----:B------:R-:W2:Y:S02]  /*c6860*/  LDL.LU R43, [R1+0xafc] ;  /* 0x000afc00012b7983 */ /* 0x000ea40000300800 */
        /* <DEDUP_REMOVED lines=24> */
[----:B------:R1:W-:Y:S01]  /*c69f0*/  STL.64 [R1+0x9648], R246 ;  /* 0x009648f601007387 */ /* 0x0003e20000100a00 */
[----:B------:R1:W-:Y:S04]  /*c6a00*/  STL.64 [R1+0x9640], R244 ;  /* 0x009640f401007387 */ /* 0x0003e80000100a00 */
[----:B-1----:R-:W4:Y:S04]  /*c6a10*/  LDL.64 R246, [R1+0x78] ;  /* 0x0000780001f67983 */ /* 0x002f280000100a00 */
[----:B------:R-:W4:Y:S01]  /*c6a20*/  LDL.64 R244, [R1+0x70] ;  /* 0x0000700001f47983 */ /* 0x000f220000100a00 */
[----:B------:R-:W-:Y:S08]  /*c6a30*/  HMMA.1688.F32.TF32 R128, R4, R128, R124 ;  /* 0x000000800480723c */ /* 0x000ff0000008107c */
[----:B---3--:R-:W-:Y:S01]  /*c6a40*/  HMMA.1688.F32.TF32 R48, R132, R46, R136 ;  /* 0x0000002e8430723c */ /* 0x008fe20000081088 */
[----:B------:R-:W-:Y:S01]  /*c6a50*/  MOV R191, R47 ;  /* 0x0000002f00bf7202 */ /* 0x000fe20000000f00 */
[----:B------:R-:W-:-:S06]  /*c6a60*/  IMAD.MOV.U32 R199, RZ, RZ, R46 ;  /* 0x000000ffffc77224 */ /* 0x000fcc00078e002e */
[C---:B--2---:R-:W-:Y:S01]  /*c6a70*/  HMMA.1688.F32.TF32 R24, R4.reuse, R24, R40 ;  /* 0x000000180418723c */ /* 0x044fe20000081028 */
[----:B------:R-:W-:Y:S04]  /*c6a80*/  LDS R132, [R2+0x1c180] ;  /* 0x01c1800002847984 */ /* 0x000fe80000000800 */
[----:B------:R-:W-:Y:S04]  /*c6a90*/  LDS R134, [R2+0x1e180] ;  /* 0x01e1800002867984 */ /* 0x000fe80000000800 */
[----:B------:R-:W-:Y:S04]  /*c6aa0*/  LDS R133, [R0+0x1c180] ;  /* 0x01c1800000857984 */ /* 0x000fe80000000800 */
[----:B------:R-:W1:Y:S01]  /*c6ab0*/  LDS R135, [R0+0x1e180] ;  /* 0x01e1800000877984 */ /* 0x000e620000000800 */
[C---:B----4-:R-:W-:Y:S03]  /*c6ac0*/  HMMA.1688.F32.TF32 R104, R4.reuse, R104, R36 ;  /* 0x000000680468723c */ /* 0x050fe60000081024 */
[----:B------:R-:W-:Y:S01]  /*c6ad0*/  STL.64 [R1+0x2d80], R48 ;  /* 0x002d803001007387 */ /* 0x000fe20000100a00 */
[----:B------:R-:W-:Y:S02]  /*c6ae0*/  STL.64 [R1+0x2d88], R50 ;  /* 0x002d883201007387 */ /* 0x000fe40000100a00 */
[----:B------:R2:W-:Y:S02]  /*c6af0*/  STL.64 [R1+0x9740], R190 ;  /* 0x009740be01007387 */ /* 0x0005e40000100a00 */
[----:B------:R3:W-:Y:S01]  /*c6b00*/  STL.64 [R1+0x9738], R188 ;  /* 0x009738bc01007387 */ /* 0x0007e20000100a00 */
[----:B--2---:R-:W2:Y:S04]  /*c6b10*/  LDL.64 R190, [R1+0x68] ;  /* 0x0000680001be7983 */ /* 0x004ea80000100a00 */
[----:B---3--:R-:W3:Y:S01]  /*c6b20*/  LDL.64 R188, [R1+0x60] ;  /* 0x0000600001bc7983 */ /* 0x008ee20000100a00 */
[----:B------:R4:W-:Y:S02]  /*c6b30*/  STL.64 [R1+0x9730], R198 ;  /* 0x009730c601007387 */ /* 0x0009e40000100a00 */
[----:B------:R1:W-:Y:S01]  /*c6b40*/  STL.64 [R1+0x9728], R196 ;  /* 0x009728c401007387 */ /* 0x0003e20000100a00 */
[----:B----4-:R-:W4:Y:S04]  /*c6b50*/  LDL.64 R198, [R1+0x58] ;  /* 0x0000580001c67983 */ /* 0x010f280000100a00 */
[----:B-1----:R-:W2:Y:S02]  /*c6b60*/  LDL.64 R196, [R1+0x50] ;  /* 0x0000500001c47983 */ /* 0x002ea40000100a00 */
[----:B------:R1:W-:Y:S02]  /*c6b70*/  STL.64 [R1+0x97a8], R106 ;  /* 0x0097a86a01007387 */ /* 0x0003e40000100a00 */
[----:B------:R-:W-:Y:S02]  /*c6b80*/  STL.64 [R1+0x97a0], R104 ;  /* 0x0097a06801007387 */ /* 0x000fe40000100a00 */
        /* <DEDUP_REMOVED lines=26> */
[----:B------:R-:W2:Y:S01]  /*c6d30*/  LDL.LU R42, [R1+0xa08] ;  /* 0x000a0800012a7983 */ /* 0x000ea20000300800 */
[----:B------:R-:W-:Y:S01]  /*c6d40*/  HMMA.1688.F32.TF32 R116, R4, R116, R32 ;  /* 0x000000740474723c */ /* 0x000fe20000081020 */
        /* <DEDUP_REMOVED lines=41> */
[----:B------:R-:W-:Y:S01]  /*c6fe0*/  STL [R1+0x9484], R232 ;  /* 0x009484e801007387 */ /* 0x000fe20000100800 */
[----:B------:R-:W-:Y:S02]  /*c6ff0*/  STL [R1+0x9480], R233 ;  /* 0x009480e901007387 */ /* 0x000fe40000100800 */
[----:B------:R-:W-:Y:S02]  /*c7000*/  STL [R1+0x948c], R224 ;  /* 0x00948ce001007387 */ /* 0x000fe40000100800 */
[----:B------:R-:W-:Y:S02]  /*c7010*/  STL [R1+0x9488], R225 ;  /* 0x009488e101007387 */ /* 0x000fe40000100800 */
[----:B-1----:R-:W-:-:S02]  /*c7020*/  IMAD.MOV.U32 R106, RZ, RZ, R185 ;  /* 0x000000ffff6a7224 */ /* 0x002fc400078e00b9 */
[----:B------:R-:W2:Y:S01]  /*c7030*/  LDL.LU R185, [R1+0x97b4] ;  /* 0x0097b40001b97983 */ /* 0x000ea20000300800 */
[C---:B------:R-:W-:Y:S08]  /*c7040*/  HMMA.1688.F32.TF32 R92, R4.reuse, R248, R92 ;  /* 0x000000f8045c723c */ /* 0x040ff0000008105c */
[----:B------:R-:W-:Y:S01]  /*c7050*/  HMMA.1688.F32.TF32 R20, R4, R240, R20 ;  /* 0x000000f00414723c */ /* 0x000fe20000081014 */
[----:B------:R-:W-:-:S02]  /*c7060*/  MOV R107, R177 ;  /* 0x000000b1006b7202 */ /* 0x000fc40000000f00 */
[----:B------:R-:W3:Y:S01]  /*c7070*/  LDL.LU R177, [R1+0x97b0] ;  /* 0x0097b00001b17983 */ /* 0x000ee20000300800 */
[----:B------:R-:W-:Y:S02]  /*c7080*/  STL [R1+0x9494], R216 ;  /* 0x009494d801007387 */ /* 0x000fe40000100800 */
[----:B------:R-:W-:Y:S02]  /*c7090*/  STL [R1+0x9490], R217 ;  /* 0x009490d901007387 */ /* 0x000fe40000100800 */
[----:B------:R-:W-:Y:S01]  /*c70a0*/  STL [R1+0x949c], R208 ;  /* 0x00949cd001007387 */ /* 0x000fe20000100800 */
[----:B------:R-:W-:Y:S07]  /*c70b0*/  STL [R1+0x9498], R209 ;  /* 0x009498d101007387 */ /* 0x000fee0000100800 */
[C---:B------:R-:W-:Y:S01]  /*c70c0*/  HMMA.1688.F32.TF32 R92, R132.reuse, R250, R92 ;  /* 0x000000fa845c723c */ /* 0x040fe2000008105c */
[----:B------:R-:W-:Y:S01]  /*c70d0*/  STL [R1+0x947c], R193 ;  /* 0x00947cc101007387 */ /* 0x000fe20000100800 */
[----:B------:R-:W-:Y:S06]  /*c70e0*/  STL [R1+0x9478], R184 ;  /* 0x009478b801007387 */ /* 0x000fec0000100800 */
[C---:B------:R-:W-:Y:S08]  /*c70f0*/  HMMA.1688.F32.TF32 R20, R132.reuse, R242, R20 ;  /* 0x000000f28414723c */ /* 0x040ff00000081014 */
[----:B------:R-:W-:Y:S01]  /*c7100*/  HMMA.1688.F32.TF32 R24, R132, R106, R24 ;  /* 0x0000006a8418723c */ /* 0x000fe20000081018 */
[----:B--2---:R-:W-:Y:S01]  /*c7110*/  STL [R1+0x9474], R185 ;  /* 0x009474b901007387 */ /* 0x004fe20000100800 */
[----:B------:R-:W-:Y:S02]  /*c7120*/  STL [R1+0x9470], R169 ;  /* 0x009470a901007387 */ /* 0x000fe40000100800 */
[----:B------:R1:W-:Y:S02]  /*c7130*/  STL.64 [R1+0x94a8], R242 ;  /* 0x0094a8f201007387 */ /* 0x0003e40000100a00 */
[----:B------:R-:W-:Y:S01]  /*c7140*/  STL.64 [R1+0x94a0], R240 ;  /* 0x0094a0f001007387 */ /* 0x000fe20000100a00 */
[----:B-1----:R-:W2:Y:S01]  /*c7150*/  LDL.64 R242, [R1+0x48] ;  /* 0x0000480001f27983 */ /* 0x002ea20000100a00 */
[----:B------:R1:W-:Y:S02]  /*c7160*/  STL.64 [R1+0x9798], R94 ;  /* 0x0097985e01007387 */ /* 0x0003e40000100a00 */
[----:B------:R-:W-:Y:S01]  /*c7170*/  STL.64 [R1+0x9790], R92 ;  /* 0x0097905c01007387 */ /* 0x000fe20000100a00 */
[----:B-1----:R-:W3:Y:S01]  /*c7180*/  LDL.64 R94, [R1+0x38] ;  /* 0x00003800015e7983 */ /* 0x002ee20000100a00 */
[----:B------:R1:W-:Y:S02]  /*c7190*/  STL.64 [R1+0x94b8], R250 ;  /* 0x0094b8fa01007387 */ /* 0x0003e40000100a00 */
[----:B------:R2:W-:Y:S01]  /*c71a0*/  STL.64 [R1+0x94b0], R248 ;  /* 0x0094b0f801007387 */ /* 0x0005e20000100a00 */
[----:B-1----:R-:W3:Y:S01]  /*c71b0*/  LDL.64 R250, [R1+0x18] ;  /* 0x0000180001fa7983 */ /* 0x002ee20000100a00 */
[----:B------:R-:W3:Y:S02]  /*c71c0*/  LDL.LU.64 R106, [R1+0x97a8] ;  /* 0x0097a800016a7983 */ /* 0x000ee40000300a00 */
        /* <DEDUP_REMOVED lines=19> */
[----:B------:R-:W-:Y:S01]  /*c7300*/  HMMA.1688.F32.TF32 R28, R132, R238, R28 ;  /* 0x000000ee841c723c */ /* 0x000fe2000008101c */
[----:B------:R-:W-:Y:S01]  /*c7310*/  STL.64 [R1+0x9788], R26 ;  /* 0x0097881a01007387 */ /* 0x000fe20000100a00 */
[----:B------:R-:W-:Y:S01]  /*c7320*/  IMAD.MOV.U32 R193, RZ, RZ, R238 ;  /* 0x000000ffffc17224 */ /* 0x000fe200078e00ee */
[----:B------:R-:W-:-:S02]  /*c7330*/  MOV R184, R239 ;  /* 0x000000ef00b87202 */ /* 0x000fc40000000f00 */
[----:B------:R-:W-:Y:S01]  /*c7340*/  STL.64 [R1+0x9780], R24 ;  /* 0x0097801801007387 */ /* 0x000fe20000100a00 */
[----:B----4-:R-:W-:Y:S01]  /*c7350*/  IMAD.MOV.U32 R232, RZ, RZ, R198 ;  /* 0x000000ffffe87224 */ /* 0x010fe200078e00c6 */
[----:B------:R-:W-:Y:S01]  /*c7360*/  MOV R233, R199 ;  /* 0x000000c700e97202 */ /* 0x000fe20000000f00 */
[----:B------:R-:W-:Y:S08]  /*c7370*/  HMMA.1688.F32.TF32 R80, R4, R168, R80 ;  /* 0x000000a80450723c */ /* 0x000ff00000081050 */
[----:B------:R-:W-:Y:S01]  /*c7380*/  HMMA.1688.F32.TF32 R16, R132, R246, R16 ;  /* 0x000000f68410723c */ /* 0x000fe20000081010 */
[----:B------:R-:W-:Y:S01]  /*c7390*/  IMAD.MOV.U32 R216, RZ, RZ, R246 ;  /* 0x000000ffffd87224 */ /* 0x000fe200078e00f6 */
[----:B------:R-:W-:-:S06]  /*c73a0*/  MOV R217, R247 ;  /* 0x000000f700d97202 */ /* 0x000fcc0000000f00 */
[C---:B------:R-:W-:Y:S08]  /*c73b0*/  HMMA.1688.F32.TF32 R100, R132.reuse, R174, R100 ;  /* 0x000000ae8464723c */ /* 0x040ff00000081064 */
        /* <DEDUP_REMOVED lines=17> */
[C---:B------:R-:W-:Y:S08]  /*c74d0*/  HMMA.1688.F32.TF32 R68, R132.reuse, R194, R68 ;  /* 0x000000c28444723c */ /* 0x040ff00000081044 */
[----:B------:R-:W-:Y:S01]  /*c74e0*/  HMMA.1688.F32.TF32 R72, R132, R186, R72 ;  /* 0x000000ba8448723c */ /* 0x000fe20000081048 */
[----:B--2---:R-:W-:Y:S01]  /*c74f0*/  IMAD.MOV.U32 R239, RZ, RZ, R242 ;  /* 0x000000ffffef7224 */ /* 0x004fe200078e00f2 */
[----:B------:R-:W-:-:S06]  /*c7500*/  MOV R236, R243 ;  /* 0x000000f300ec7202 */ /* 0x000fcc0000000f00 */
[----:B------:R-:W-:Y:S01]  /*c7510*/  HMMA.1688.F32.TF32 R128, R132, R242, R128 ;  /* 0x000000f28480723c */ /* 0x000fe20000081080 */
[----:B---3--:R-:W-:Y:S01]  /*c7520*/  IMAD.MOV.U32 R238, RZ, RZ, R94 ;  /* 0x000000ffffee7224 */ /* 0x008fe200078e005e */
[----:B------:R-:W-:-:S04]  /*c7530*/  MOV R237, R95 ;  /* 0x0000005f00ed7202 */ /* 0x000fc80000000f00 */
[----:B------:R-:W-:Y:S01]  /*c7540*/  STL.64 [R1+0x94c8], R238 ;  /* 0x0094c8ee01007387 */ /* 0x000fe20000100a00 */
[----:B------:R1:W-:Y:S02]  /*c7550*/  STL.64 [R1+0x94c0], R236 ;  /* 0x0094c0ec01007387 */ /* 0x0003e40000100a00 */
[----:B------:R-:W2:Y:S02]  /*c7560*/  LDL R212, [R1+0x3d0] ;  /* 0x0003d00001d47983 */ /* 0x000ea40000100800 */
[----:B------:R-:W2:Y:S01]  /*c7570*/  LDL R213, [R1+0x3d4] ;  /* 0x0003d40001d57983 */ /* 0x000ea20000100800 */
[----:B------:R-:W3:Y:S04]  /*c7580*/  LDL R214, [R1+0x3d8] ;  /* 0x0003d80001d67983 */ /* 0x000ee80000100800 */
[----:B------:R-:W3:Y:S04]  /*c7590*/  LDL R215, [R1+0x3dc] ;  /* 0x0003dc0001d77983 */ /* 0x000ee80000100800 */
[----:B------:R-:W4:Y:S04]  /*c75a0*/  LDL R204, [R1+0x3c0] ;  /* 0x0003c00001cc7983 */ /* 0x000f280000100800 */
[----:B------:R-:W4:Y:S01]  /*c75b0*/  LDL R205, [R1+0x3c4] ;  /* 0x0003c40001cd7983 */ /* 0x000f220000100800 */
[----:B------:R-:W-:Y:S01]  /*c75c0*/  IMAD.MOV.U32 R185, RZ, RZ, R250 ;  /* 0x000000ffffb97224 */ /* 0x000fe200078e00fa */
[----:B------:R-:W-:Y:S01]  /*c75d0*/  MOV R169, R251 ;  /* 0x000000fb00a97202 */ /* 0x000fe20000000f00 */
        /* <DEDUP_REMOVED lines=127> */
[----:B------:R1:W-:Y:S02]  /*c7dd0*/  STL.64 [R1+0x9568], R170 ;  /* 0x009568aa01007387 */ /* 0x0003e40000100a00 */
[----:B------:R1:W-:Y:S01]  /*c7de0*/  STL.64 [R1+0x9560], R168 ;  /* 0x009560a801007387 */ /* 0x0003e20000100a00 */
        /* <DEDUP_REMOVED lines=274> */
[----:B------:R-:W-:Y:S11]  /*c8f10*/  HMMA.1688.F32.TF32 R56, R4, R212, R56 ;  /* 0x000000d40438723c */ /* 0x000ff60000081038 */
[----:B------:R-:W-:Y:S11]  /*c8f20*/  @!UPT UIADD3 URZ, URZ, URZ, URZ ;  /* 0x0000003f3f3ff290 */ /* 0x000ff6000fffe03f */
[----:B------:R-:W-:Y:S02]  /*c8f30*/  @!UPT UIADD3 URZ, URZ, URZ, URZ ;  /* 0x0000003f3f3ff290 */ /* 0x000fe4000fffe03f */
[C---:B------:R-:W-:Y:S08]  /*c8f40*/  HMMA.1688.F32.TF32 R56, R132.reuse, R214, R56 ;  /* 0x000000d68438723c */ /* 0x040ff00000081038 */
[----:B--2---:R-:W-:Y:S01]  /*c8f50*/  HMMA.1688.F32.TF32 R28, R132, R246, R28 ;  /* 0x000000f6841c723c */ /* 0x004fe2000008101c */
[----:B------:R-:W2:Y:S01]  /*c8f60*/  LDL.LU.64 R246, [R1+0x9648] ;  /* 0x0096480001f67983 */ /* 0x000ea20000300a00 */
[----:B------:R-:W3:Y:S02]  /*c8f70*/  LDL.LU.64 R244, [R1+0x9640] ;  /* 0x0096400001f47983 */ /* 0x000ee40000300a00 */
        /* <DEDUP_REMOVED lines=15> */
[----:B------:R4:W-:Y:S02]  /*c9070*/  STL.64 [R1+0x9348], R212 ;  /* 0x009348d401007387 */ /* 0x0009e40000100a00 */
[----:B-1----:R-:W-:Y:S01]  /*c9080*/  IMAD.MOV.U32 R214, RZ, RZ, R199 ;  /* 0x000000ffffd67224 */ /* 0x002fe200078e00c7 */
[----:B----4-:R-:W4:Y:S04]  /*c9090*/  LDL R212, [R1+0x1310] ;  /* 0x0013100001d47983 */ /* 0x010f280000100800 */
[----:B------:R-:W2:Y:S01]  /*c90a0*/  LDL R213, [R1+0x1314] ;  /* 0x0013140001d57983 */ /* 0x000ea20000100800 */
[----:B------:R-:W2:Y:S01]  /*c90b0*/  LDL.LU R199, [R1+0x963c] ;  /* 0x00963c0001c77983 */ /* 0x000ea20000300800 */
[----:B------:R-:W-:-:S02]  /*c90c0*/  MOV R215, R191 ;  /* 0x000000bf00d77202 */ /* 0x000fc40000000f00 */
[----:B------:R-:W3:Y:S01]  /*c90d0*/  LDL.LU R191, [R1+0x9638] ;  /* 0x0096380001bf7983 */ /* 0x000ee20000300800 */
[C---:B------:R-:W-:Y:S08]  /*c90e0*/  HMMA.1688.F32.TF32 R64, R4.reuse, R196, R64 ;  /* 0x000000c40440723c */ /* 0x040ff00000081040 */
[C---:B------:R-:W-:Y:S08]  /*c90f0*/  HMMA.1688.F32.TF32 R48, R4.reuse, R228, R48 ;  /* 0x000000e40430723c */ /* 0x040ff00000081030 */
[C---:B------:R-:W-:Y:S01]  /*c9100*/  HMMA.1688.F32.TF32 R52, R4.reuse, R220, R52 ;  /* 0x000000dc0434723c */ /* 0x040fe20000081034 */
[----:B------:R-:W-:Y:S07]  /*c9110*/  STL.64 [R1+0x9360], R206 ;  /* 0x009360ce01007387 */ /* 0x000fee0000100a00 */
[C---:B------:R-:W-:Y:S01]  /*c9120*/  HMMA.1688.F32.TF32 R60, R4.reuse, R204, R60 ;  /* 0x000000cc043c723c */ /* 0x040fe2000008103c */
[----:B------:R1:W-:Y:S07]  /*c9130*/  STL.64 [R1+0x9358], R204 ;  /* 0x009358cc01007387 */ /* 0x0003ee0000100a00 */
[----:B------:R-:W-:Y:S01]  /*c9140*/  HMMA.1688.F32.TF32 R68, R4, R188, R68 ;  /* 0x000000bc0444723c */ /* 0x000fe20000081044 */
[----:B-1----:R-:W4:Y:S04]  /*c9150*/  LDL R204, [R1+0x1320] ;  /* 0x0013200001cc7983 */ /* 0x002f280000100800 */
[----:B------:R-:W4:Y:S03]  /*c9160*/  LDL R205, [R1+0x1324] ;  /* 0x0013240001cd7983 */ /* 0x000f260000100800 */
[C---:B------:R-:W-:Y:S08]  /*c9170*/  HMMA.1688.F32.TF32 R48, R132.reuse, R230, R48 ;  /* 0x000000e68430723c */ /* 0x040ff00000081030 */
[----:B------:R-:W-:Y:S01]  /*c9180*/  HMMA.1688.F32.TF32 R52, R132, R222, R52 ;  /* 0x000000de8434723c */ /* 0x000fe20000081034 */
[----:B------:R-:W-:Y:S01]  /*c9190*/  IMAD.MOV.U32 R230, RZ, RZ, R167 ;  /* 0x000000ffffe67224 */ /* 0x000fe200078e00a7 */
[----:B------:R-:W-:-:S05]  /*c91a0*/  MOV R231, R166 ;  /* 0x000000a600e77202 */ /* 0x000fca0000000f00 */
[----:B------:R-:W-:Y:S01]  /*c91b0*/  IMAD.MOV.U32 R222, RZ, RZ, R175 ;  /* 0x000000ffffde7224 */ /* 0x000fe200078e00af */
[----:B------:R-:W-:Y:S01]  /*c91c0*/  MOV R223, R174 ;  /* 0x000000ae00df7202 */ /* 0x000fe20000000f00 */
[----:B--2---:R1:W-:Y:S01]  /*c91d0*/  STL.64 [R1+0x9370], R198 ;  /* 0x009370c601007387 */ /* 0x0043e20000100a00 */
[----:B------:R-:W-:Y:S01]  /*c91e0*/  HMMA.1688.F32.TF32 R64, R132, R198, R64 ;  /* 0x000000c68440723c */ /* 0x000fe20000081040 */
[----:B------:R2:W-:Y:S02]  /*c91f0*/  STL.64 [R1+0x9368], R196 ;  /* 0x009368c401007387 */ /* 0x0005e40000100a00 */
[----:B-1----:R-:W4:Y:S04]  /*c9200*/  LDL.64 R198, [R1+0x1308] ;  /* 0x0013080001c67983 */ /* 0x002f280000100a00 */
[----:B--2---:R-:W2:Y:S01]  /*c9210*/  LDL.64 R196, [R1+0x1300] ;  /* 0x0013000001c47983 */ /* 0x004ea20000100a00 */
[----:B---3--:R-:W-:Y:S02]  /*c9220*/  STL.64 [R1+0x9380], R190 ;  /* 0x009380be01007387 */ /* 0x008fe40000100a00 */
[----:B------:R1:W-:Y:S02]  /*c9230*/  STL.64 [R1+0x9378], R188 ;  /* 0x009378bc01007387 */ /* 0x0003e40000100a00 */
[----:B------:R-:W3:Y:S01]  /*c9240*/  LDL R228, [R1+0x1290] ;  /* 0x0012900001e47983 */ /* 0x000ee20000100800 */
[----:B------:R-:W3:Y:S04]  /*c9250*/  LDL R229, [R1+0x1294] ;  /* 0x0012940001e57983 */ /* 0x000ee80000100800 */
[----:B-1----:R-:W2:Y:S04]  /*c9260*/  LDL R188, [R1+0x12f0] ;  /* 0x0012f00001bc7983 */ /* 0x002ea80000100800 */
[----:B------:R-:W2:Y:S01]  /*c9270*/  LDL R189, [R1+0x12f4] ;  /* 0x0012f40001bd7983 */ /* 0x000ea20000100800 */
[----:B------:R-:W2:Y:S02]  /*c9280*/  LDL.LU R167, [R1+0x9634] ;  /* 0x0096340001a77983 */ /* 0x000ea40000300800 */
[----:B------:R-:W3:Y:S02]  /*c9290*/  LDL.LU R166, [R1+0x9630] ;  /* 0x0096300001a67983 */ /* 0x000ee40000300800 */
[----:B------:R-:W4:Y:S01]  /*c92a0*/  LDL R220, [R1+0x1280] ;  /* 0x0012800001dc7983 */ /* 0x000f220000100800 */
[----:B------:R-:W4:Y:S01]  /*c92b0*/  LDL R221, [R1+0x1284] ;  /* 0x0012840001dd7983 */ /* 0x000f220000100800 */
[----:B------:R-:W4:Y:S02]  /*c92c0*/  LDL.LU R175, [R1+0x962c] ;  /* 0x00962c0001af7983 */ /* 0x000f240000300800 */
[----:B------:R-:W4:Y:S01]  /*c92d0*/  LDL.LU R174, [R1+0x9628] ;  /* 0x0096280001ae7983 */ /* 0x000f220000300800 */
[C---:B------:R-:W-:Y:S08]  /*c92e0*/  HMMA.1688.F32.TF32 R44, R4.reuse, R240, R44 ;  /* 0x000000f0042c723c */ /* 0x040ff0000008102c */
[C---:B------:R-:W-:Y:S08]  /*c92f0*/  HMMA.1688.F32.TF32 R40, R4.reuse, R248, R40 ;  /* 0x000000f80428723c */ /* 0x040ff00000081028 */
[C---:B------:R-:W-:Y:S08]  /*c9300*/  HMMA.1688.F32.TF32 R36, R4.reuse, R236, R36 ;  /* 0x000000ec0424723c */ /* 0x040ff00000081024 */
[C---:B------:R-:W-:Y:S08]  /*c9310*/  HMMA.1688.F32.TF32 R96, R4.reuse, R184, R96 ;  /* 0x000000b80460723c */ /* 0x040ff00000081060 */
[----:B------:R-:W-:Y:S01]  /*c9320*/  HMMA.1688.F32.TF32 R100, R4, R192, R100 ;  /* 0x000000c00464723c */ /* 0x000fe20000081064 */
[----:B------:R-:W4:Y:S04]  /*c9330*/  LDL R240, [R1+0x11c0] ;  /* 0x0011c00001f07983 */ /* 0x000f280000100800 */
[----:B------:R-:W4:Y:S01]  /*c9340*/  LDL R241, [R1+0x11c4] ;  /* 0x0011c40001f17983 */ /* 0x000f220000100800 */
[----:B------:R-:W-:Y:S01]  /*c9350*/  IMAD.MOV.U32 R234, RZ, RZ, R158 ;  /* 0x000000ffffea7224 */ /* 0x000fe200078e009e */
[----:B------:R-:W-:Y:S01]  /*c9360*/  MOV R235, R159 ;  /* 0x0000009f00eb7202 */ /* 0x000fe20000000f00 */
[C---:B------:R-:W-:Y:S08]  /*c9370*/  HMMA.1688.F32.TF32 R44, R132.reuse, R242, R44 ;  /* 0x000000f2842c723c */ /* 0x040ff0000008102c */
[C---:B------:R-:W-:Y:S08]  /*c9380*/  HMMA.1688.F32.TF32 R40, R132.reuse, R250, R40 ;  /* 0x000000fa8428723c */ /* 0x040ff00000081028 */
[C---:B------:R-:W-:Y:S01]  /*c9390*/  HMMA.1688.F32.TF32 R36, R132.reuse, R238, R36 ;  /* 0x000000ee8424723c */ /* 0x040fe20000081024 */
[----:B------:R-:W-:Y:S01]  /*c93a0*/  IMAD.MOV.U32 R242, RZ, RZ, R3 ;  /* 0x000000fffff27224 */ /* 0x000fe200078e0003 */
[----:B------:R-:W-:Y:S01]  /*c93b0*/  MOV R243, R252 ;  /* 0x000000fc00f37202 */ /* 0x000fe20000000f00 */
[----:B------:R-:W4:Y:S01]  /*c93c0*/  LDL.LU R3, [R1+0x9624] ;  /* 0x0096240001037983 */ /* 0x000f220000300800 */
[----:B------:R-:W4:Y:S02]  /*c93d0*/  LDL.LU R252, [R1+0x9620] ;  /* 0x0096200001fc7983 */ /* 0x000f240000300800 */
[----:B------:R-:W4:Y:S02]  /*c93e0*/  LDL R248, [R1+0x11d0] ;  /* 0x0011d00001f87983 */ /* 0x000f240000100800 */
[----:B------:R-:W4:Y:S02]  /*c93f0*/  LDL R249, [R1+0x11d4] ;  /* 0x0011d40001f97983 */ /* 0x000f240000100800 */
        /* <DEDUP_REMOVED lines=11> */
[----:B------:R-:W4:Y:S01]  /*c94b0*/  LDL R233, [R1+0x1194] ;  /* 0x0011940001e97983 */ /* 0x000f220000100800 */
[----:B------:R-:W4:Y:S01]  /*c94c0*/  LDL.LU R158, [R1+0x960c] ;  /* 0x00960c00019e7983 */ /* 0x000f220000300800 */
[----:B------:R-:W4:Y:S02]  /*c94d0*/  LDL.LU R159, [R1+0x9608] ;  /* 0x00960800019f7983 */ /* 0x000f240000300800 */
[----:B------:R-:W4:Y:S02]  /*c94e0*/  LDL R208, [R1+0x1160] ;  /* 0x0011600001d07983 */ /* 0x000f240000100800 */
[----:B------:R-:W4:Y:S01]  /*c94f0*/  LDL R209, [R1+0x1164] ;  /* 0x0011640001d17983 */ /* 0x000f220000100800 */
[C---:B------:R-:W-:Y:S08]  /*c9500*/  HMMA.1688.F32.TF32 R96, R132.reuse, R186, R96 ;  /* 0x000000ba8460723c */ /* 0x040ff00000081060 */
[----:B------:R-:W-:Y:S01]  /*c9510*/  HMMA.1688.F32.TF32 R100, R132, R194, R100 ;  /* 0x000000c28464723c */ /* 0x000fe20000081064 */
[----:B------:R-:W-:Y:S01]  /*c9520*/  IMAD.MOV.U32 R218, RZ, RZ, R182 ;  /* 0x000000ffffda7224 */ /* 0x000fe200078e00b6 */
[----:B------:R-:W-:-:S02]  /*c9530*/  MOV R219, R183 ;  /* 0x000000b700db7202 */ /* 0x000fc40000000f00 */
[----:B--2---:R-:W-:Y:S01]  /*c9540*/  MOV R211, R167 ;  /* 0x000000a700d37202 */ /* 0x004fe20000000f00 */
[----:B---3--:R-:W-:Y:S02]  /*c9550*/  IMAD.MOV.U32 R210, RZ, RZ, R166 ;  /* 0x000000ffffd27224 */ /* 0x008fe400078e00a6 */
[----:B------:R-:W2:Y:S01]  /*c9560*/  LDL.LU R166, [R1+0x9604] ;  /* 0x0096040001a67983 */ /* 0x000ea20000300800 */
[----:B------:R-:W2:Y:S02]  /*c9570*/  LDL.LU R167, [R1+0x9600] ;  /* 0x0096000001a77983 */ /* 0x000ea40000300800 */
[----:B------:R-:W3:Y:S02]  /*c9580*/  LDL R200, [R1+0x1150] ;  /* 0x0011500001c87983 */ /* 0x000ee40000100800 */
[----:B------:R-:W3:Y:S02]  /*c9590*/  LDL R201, [R1+0x1154] ;  /* 0x0011540001c97983 */ /* 0x000ee40000100800 */
[----:B----4-:R-:W-:Y:S01]  /*c95a0*/  IMAD.MOV.U32 R202, RZ, RZ, R174 ;  /* 0x000000ffffca7224 */ /* 0x010fe200078e00ae */
[----:B------:R-:W-:Y:S01]  /*c95b0*/  MOV R203, R175 ;  /* 0x000000af00cb7202 */ /* 0x000fe20000000f00 */
[----:B------:R-:W4:Y:S01]  /*c95c0*/  LDL.LU R174, [R1+0x95fc] ;  /* 0x0095fc0001ae7983 */ /* 0x000f220000300800 */
[----:B------:R-:W4:Y:S02]  /*c95d0*/  LDL.LU R175, [R1+0x95f8] ;  /* 0x0095f80001af7983 */ /* 0x000f240000300800 */
[----:B------:R-:W3:Y:S02]  /*c95e0*/  LDL R184, [R1+0x1130] ;  /* 0x0011300001b87983 */ /* 0x000ee40000100800 */
[----:B------:R-:W3:Y:S01]  /*c95f0*/  LDL R185, [R1+0x1134] ;  /* 0x0011340001b97983 */ /* 0x000ee20000100800 */
[----:B------:R-:W3:Y:S04]  /*c9600*/  LDL R186, [R1+0x1138] ;  /* 0x0011380001ba7983 */ /* 0x000ee80000100800 */
[----:B------:R-:W3:Y:S04]  /*c9610*/  LDL R187, [R1+0x113c] ;  /* 0x00113c0001bb7983 */ /* 0x000ee80000100800 */
[----:B------:R-:W3:Y:S04]  /*c9620*/  LDL.64 R192, [R1+0x1140] ;  /* 0x0011400001c07983 */ /* 0x000ee80000100a00 */
[----:B------:R-:W3:Y:S04]  /*c9630*/  LDL.64 R194, [R1+0x1148] ;  /* 0x0011480001c27983 */ /* 0x000ee80000100a00 */
[----:B------:R-:W3:Y:S04]  /*c9640*/  LDL R216, [R1+0x1180] ;  /* 0x0011800001d87983 */ /* 0x000ee80000100800 */
[----:B------:R-:W3:Y:S01]  /*c9650*/  LDL R217, [R1+0x1184] ;  /* 0x0011840001d97983 */ /* 0x000ee20000100800 */
[----:B------:R-:W3:Y:S02]  /*c9660*/  LDL.LU R182, [R1+0x95f4] ;  /* 0x0095f40001b67983 */ /* 0x000ee40000300800 */
[----:B------:R-:W3:Y:S02]  /*c9670*/  LDL.LU R183, [R1+0x95f0] ;  /* 0x0095f00001b77983 */ /* 0x000ee40000300800 */
[----:B------:R-:W3:Y:S01]  /*c9680*/  LDL R108, [R1+0x11e0] ;  /* 0x0011e000016c7983 */ /* 0x000ee20000100800 */
        /* <DEDUP_REMOVED lines=19> */
[----:B------:R-:W3:Y:S04]  /*c97c0*/  LDL R168, [R1+0x1260] ;  /* 0x0012600001a87983 */ /* 0x000ee80000100800 */
[----:B------:R-:W3:Y:S04]  /*c97d0*/  LDL R169, [R1+0x1264] ;  /* 0x0012640001a97983 */ /* 0x000ee80000100800 */
[----:B------:R-:W3:Y:S04]  /*c97e0*/  LDL R160, [R1+0x1250] ;  /* 0x0012500001a07983 */ /* 0x000ee80000100800 */
[----:B------:R-:W3:Y:S01]  /*c97f0*/  LDL R161, [R1+0x1254] ;  /* 0x0012540001a17983 */ /* 0x000ee20000100800 */
[----:B------:R-:W-:Y:S01]  /*c9800*/  IMAD.MOV.U32 R190, RZ, RZ, R245 ;  /* 0x000000ffffbe7224 */ /* 0x000fe200078e00f5 */
[----:B------:R-:W-:Y:S01]  /*c9810*/  MOV R191, R244 ;  /* 0x000000f400bf7202 */ /* 0x000fe20000000f00 */
        /* <DEDUP_REMOVED lines=15> */
[----:B------:R-:W3:Y:S01]  /*c9910*/  LDL.64 R226, [R1+0x11a8] ;  /* 0x0011a80001e27983 */ /* 0x000ee20000100a00 */
[C---:B--2---:R-:W-:Y:S08]  /*c9920*/  HMMA.1688.F32.TF32 R80, R132.reuse, R166, R80 ;  /* 0x000000a68450723c */ /* 0x044ff00000081050 */
[C---:B----4-:R-:W-:Y:S01]  /*c9930*/  HMMA.1688.F32.TF32 R76, R132.reuse, R174, R76 ;  /* 0x000000ae844c723c */ /* 0x050fe2000008104c */
[----:B---3--:R2:W-:Y:S07]  /*c9940*/  STL.64 [R1+0x9390], R182 ;  /* 0x009390b601007387 */ /* 0x0085ee0000100a00 */
[----:B------:R-:W-:Y:S01]  /*c9950*/  HMMA.1688.F32.TF32 R72, R132, R182, R72 ;  /* 0x000000b68448723c */ /* 0x000fe20000081048 */
[----:B------:R3:W-:Y:S01]  /*c9960*/  STL.64 [R1+0x9388], R180 ;  /* 0x009388b401007387 */ /* 0x0007e20000100a00 */
[----:B--2---:R-:W2:Y:S04]  /*c9970*/  LDL.64 R182, [R1+0x12e8] ;  /* 0x0012e80001b67983 */ /* 0x004ea80000100a00 */
[----:B---3--:R-:W3:Y:S01]  /*c9980*/  LDL.64 R180, [R1+0x12e0] ;  /* 0x0012e00001b47983 */ /* 0x008ee20000100a00 */
[----:B------:R4:W-:Y:S02]  /*c9990*/  STL.64 [R1+0x93a0], R174 ;  /* 0x0093a0ae01007387 */ /* 0x0009e40000100a00 */
[----:B------:R4:W-:Y:S01]  /*c99a0*/  STL.64 [R1+0x9398], R172 ;  /* 0x009398ac01007387 */ /* 0x0009e20000100a00 */
[C---:B-1----:R-:W-:Y:S01]  /*c99b0*/  HMMA.1688.F32.TF32 R100, R4.reuse, R108, R100 ;  /* 0x0000006c0464723c */ /* 0x042fe20000081064 */
[----:B----4-:R-:W4:Y:S04]  /*c99c0*/  LDL.64 R174, [R1+0x12c8] ;  /* 0x0012c80001ae7983 */ /* 0x010f280000100a00 */
[----:B------:R-:W2:Y:S01]  /*c99d0*/  LDL.64 R172, [R1+0x12c0] ;  /* 0x0012c00001ac7983 */ /* 0x000ea20000100a00 */
[----:B------:R1:W-:Y:S02]  /*c99e0*/  STL.64 [R1+0x93b0], R166 ;  /* 0x0093b0a601007387 */ /* 0x0003e40000100a00 */
[----:B------:R1:W-:Y:S02]  /*c99f0*/  STL.64 [R1+0x93a8], R164 ;  /* 0x0093a8a401007387 */ /* 0x0003e40000100a00 */
[----:B-1----:R-:W2:Y:S04]  /*c9a00*/  LDL.64 R166, [R1+0x12b8] ;  /* 0x0012b80001a67983 */ /* 0x002ea80000100a00 */
[----:B------:R-:W2:Y:S01]  /*c9a10*/  LDL.64 R164, [R1+0x12b0] ;  /* 0x0012b00001a47983 */ /* 0x000ea20000100a00 */
[----:B------:R-:W-:Y:S02]  /*c9a20*/  STL [R1+0x92cc], R158 ;  /* 0x0092cc9e01007387 */ /* 0x000fe40000100800 */
[----:B------:R-:W-:Y:S02]  /*c9a30*/  STL [R1+0x92c8], R159 ;  /* 0x0092c89f01007387 */ /* 0x000fe40000100800 */
[----:B------:R-:W-:Y:S01]  /*c9a40*/  STL [R1+0x92c4], R150 ;  /* 0x0092c49601007387 */ /* 0x000fe20000100800 */
[----:B------:R-:W-:Y:S01]  /*c9a50*/  STL [R1+0x92c0], R151 ;  /* 0x0092c09701007387 */ /* 0x000fe20000100800 */
[----:B------:R-:W-:Y:S02]  /*c9a60*/  STL [R1+0x92b4], R142 ;  /* 0x0092b48e01007387 */ /* 0x000fe40000100800 */
[----:B------:R-:W-:Y:S02]  /*c9a70*/  STL [R1+0x92b0], R143 ;  /* 0x0092b08f01007387 */ /* 0x000fe40000100800 */
[----:B------:R-:W2:Y:S01]  /*c9a80*/  LDL.LU.64 R110, [R1+0x95e8] ;  /* 0x0095e800016e7983 */ /* 0x000ea20000300a00 */
[----:B------:R-:W2:Y:S01]  /*c9a90*/  LDL.LU.64 R108, [R1+0x95e0] ;  /* 0x0095e000016c7983 */ /* 0x000ea20000300a00 */
[----:B------:R-:W3:Y:S01]  /*c9aa0*/  LDL.LU.64 R114, [R1+0x95d8] ;  /* 0x0095d80001727983 */ /* 0x000ee20000300a00 */
[C---:B--2---:R-:W-:Y:S02]  /*c9ab0*/  HMMA.1688.F32.TF32 R108, R4.reuse, R112, R108 ;  /* 0x00000070046c723c */ /* 0x044fe4000008106c */
[----:B------:R-:W3:Y:S01]  /*c9ac0*/  LDL.LU.64 R112, [R1+0x95d0] ;  /* 0x0095d00001707983 */ /* 0x000ee20000300a00 */
[----:B------:R-:W2:Y:S05]  /*c9ad0*/  LDL.LU.64 R122, [R1+0x95c8] ;  /* 0x0095c800017a7983 */ /* 0x000eaa0000300a00 */
[C---:B---3--:R-:W-:Y:S01]  /*c9ae0*/  HMMA.1688.F32.TF32 R112, R4.reuse, R120, R112 ;  /* 0x000000780470723c */ /* 0x048fe20000081070 */
[----:B------:R-:W2:Y:S01]  /*c9af0*/  LDL.LU.64 R120, [R1+0x95c0] ;  /* 0x0095c00001787983 */ /* 0x000ea20000300a00 */
[----:B------:R-:W3:Y:S06]  /*c9b00*/  LDL.LU.64 R126, [R1+0x95b8] ;  /* 0x0095b800017e7983 */ /* 0x000eec0000300a00 */
[----:B--2---:R-:W-:Y:S01]  /*c9b10*/  HMMA.1688.F32.TF32 R120, R4, R124, R120 ;  /* 0x0000007c0478723c */ /* 0x004fe20000081078 */
[----:B------:R-:W3:Y:S01]  /*c9b20*/  LDL.LU.64 R124, [R1+0x95b0] ;  /* 0x0095b000017c7983 */ /* 0x000ee20000300a00 */
[----:B------:R-:W2:Y:S06]  /*c9b30*/  LDL.LU.64 R34, [R1+0x95a8] ;  /* 0x0095a80001227983 */ /* 0x000eac0000300a00 */
        /* <DEDUP_REMOVED lines=10> */
[----:B------:R-:W-:Y:S02]  /*c9be0*/  LDS R135, [R0+0x36180] ;  /* 0x0361800000877984 */ /* 0x000fe40000000800 */
[----:B------:R-:W-:Y:S01]  /*c9bf0*/  IMAD.MOV.U32 R132, RZ, RZ, R252 ;  /* 0x000000ffff847224 */ /* 0x000fe200078e00fc */
[----:B------:R-:W-:-:S07]  /*c9c00*/  MOV R133, R3 ;  /* 0x0000000300857202 */ /* 0x000fce0000000f00 */
[C---:B------:R-:W-:Y:S01]  /*c9c10*/  HMMA.1688.F32.TF32 R28, R4.reuse, R132, R28 ;  /* 0x00000084041c723c */ /* 0x040fe2000008101c */
[----:B------:R-:W-:Y:S04]  /*c9c20*/  LDS R132, [R2+0x34180] ;  /* 0x0341800002847984 */ /* 0x000fe80000000800 */
[----:B------:R-:W1:Y:S03]  /*c9c30*/  LDS R133, [R0+0x34180] ;  /* 0x0341800000857984 */ /* 0x000e660000000800 */
[C---:B------:R-:W-:Y:S08]  /*c9c40*/  HMMA.1688.F32.TF32 R20, R4.reuse, R184, R20 ;  /* 0x000000b80414723c */ /* 0x040ff00000081014 */
[----:B---3--:R-:W-:Y:S01]  /*c9c50*/  HMMA.1688.F32.TF32 R124, R4, R32, R124 ;  /* 0x00000020047c723c */ /* 0x008fe2000008107c */
[----:B------:R-:W2:Y:S11]  /*c9c60*/  LDL.LU.64 R32, [R1+0x95a0] ;  /* 0x0095a00001207983 */ /* 0x000eb60000300a00 */
[----:B------:R-:W-:Y:S04]  /*c9c70*/  @!UPT UIADD3 URZ, URZ, URZ, URZ ;  /* 0x0000003f3f3ff290 */ /* 0x000fe8000fffe03f */
[----:B-1----:R-:W-:Y:S01]  /*c9c80*/  HMMA.1688.F32.TF32 R20, R132, R186, R20 ;  /* 0x000000ba8414723c */ /* 0x002fe20000081014 */
[----:B------:R-:W3:Y:S07]  /*c9c90*/  LDL.LU.64 R146, [R1+0x9598] ;  /* 0x0095980001927983 */ /* 0x000eee0000300a00 */
[C---:B------:R-:W-:Y:S08]  /*c9ca0*/  HMMA.1688.F32.TF32 R36, R4.reuse, R152, R36 ;  /* 0x000000980424723c */ /* 0x040ff00000081024 */
[C---:B------:R-:W-:Y:S08]  /*c9cb0*/  HMMA.1688.F32.TF32 R40, R4.reuse, R160, R40 ;  /* 0x000000a00428723c */ /* 0x040ff00000081028 */
[----:B------:R-:W-:Y:S01]  /*c9cc0*/  HMMA.1688.F32.TF32 R44, R4, R168, R44 ;  /* 0x000000a8042c723c */ /* 0x000fe2000008102c */
[----:B------:R-:W-:-:S07]  /*c9cd0*/  MOV R3, R213 ;  /* 0x000000d500037202 */ /* 0x000fce0000000f00 */
[----:B------:R-:W-:Y:S01]  /*c9ce0*/  HMMA.1688.F32.TF32 R48, R4, R176, R48 ;  /* 0x000000b00430723c */ /* 0x000fe20000081030 */
[----:B------:R-:W-:Y:S02]  /*c9cf0*/  IMAD.MOV.U32 R252, RZ, RZ, R212 ;  /* 0x000000fffffc7224 */ /* 0x000fe400078e00d4 */
[----:B------:R-:W-:Y:S01]  /*c9d00*/  IMAD.MOV.U32 R206, RZ, RZ, R247 ;  /* 0x000000ffffce7224 */ /* 0x000fe200078e00f7 */
[----:B------:R-:W-:-:S04]  /*c9d10*/  MOV R207, R246 ;  /* 0x000000f600cf7202 */ /* 0x000fc80000000f00 */
[C---:B------:R-:W-:Y:S08]  /*c9d20*/  HMMA.1688.F32.TF32 R60, R4.reuse, R244, R60 ;  /* 0x000000f4043c723c */ /* 0x040ff0000008103c */
[C---:B------:R-:W-:Y:S08]  /*c9d30*/  HMMA.1688.F32.TF32 R92, R4.reuse, R192, R92 ;  /* 0x000000c0045c723c */ /* 0x040ff0000008105c */
[C---:B------:R-:W-:Y:S08]  /*c9d40*/  HMMA.1688.F32.TF32 R24, R4.reuse, R200, R24 ;  /* 0x000000c80418723c */ /* 0x040ff00000081018 */
[C---:B--2---:R-:W-:Y:S01]  /*c9d50*/  HMMA.1688.F32.TF32 R32, R4.reuse, R144, R32 ;  /* 0x000000900420723c */ /* 0x044fe20000081020 */
        /* <DEDUP_REMOVED lines=11> */
[----:B------:R-:W-:Y:S01]  /*c9e10*/  STL [R1+0x92bc], R3 ;  /* 0x0092bc0301007387 */ /* 0x000fe20000100800 */
[----:B------:R-:W-:Y:S01]  /*c9e20*/  STL [R1+0x92b8], R252 ;  /* 0x0092b8fc01007387 */ /* 0x000fe20000100800 */
[----:B------:R-:W2:Y:S02]  /*c9e30*/  LDL.LU.64 R186, [R1+0x9538] ;  /* 0x0095380001ba7983 */ /* 0x000ea40000300a00 */
[----:B------:R-:W2:Y:S02]  /*c9e40*/  LDL.LU.64 R184, [R1+0x9530] ;  /* 0x0095300001b87983 */ /* 0x000ea40000300a00 */
[----:B------:R-:W-:Y:S01]  /*c9e50*/  STL.64 [R1+0x1c60], R20 ;  /* 0x001c601401007387 */ /* 0x000fe20000100a00 */
[----:B------:R1:W-:Y:S04]  /*c9e60*/  STL.64 [R1+0x1c68], R22 ;  /* 0x001c681601007387 */ /* 0x0003e80000100a00 */
[----:B-1----:R-:W2:Y:S01]  /*c9e70*/  LDL.64 R22, [R1+0x1178] ;  /* 0x0011780001167983 */ /* 0x002ea20000100a00 */
[C---:B------:R-:W-:Y:S08]  /*c9e80*/  HMMA.1688.F32.TF32 R104, R4.reuse, R208, R104 ;  /* 0x000000d00468723c */ /* 0x040ff00000081068 */
[----:B------:R-:W-:Y:S08]  /*c9e90*/  HMMA.1688.F32.TF32 R116, R4, R216, R116 ;  /* 0x000000d80474723c */ /* 0x000ff00000081074 */
[----:B------:R-:W-:Y:S08]  /*c9ea0*/  HMMA.1688.F32.TF32 R92, R132, R194, R92 ;  /* 0x000000c2845c723c */ /* 0x000ff0000008105c */
[----:B------:R-:W-:Y:S08]  /*c9eb0*/  HMMA.1688.F32.TF32 R128, R4, R224, R128 ;  /* 0x000000e00480723c */ /* 0x000ff00000081080 */
[----:B------:R-:W-:Y:S08]  /*c9ec0*/  HMMA.1688.F32.TF32 R24, R132, R202, R24 ;  /* 0x000000ca8418723c */ /* 0x000ff00000081018 */
[C---:B------:R-:W-:Y:S08]  /*c9ed0*/  HMMA.1688.F32.TF32 R8, R4.reuse, R232, R8 ;  /* 0x000000e80408723c */ /* 0x040ff00000081008 */
[C---:B------:R-:W-:Y:S08]  /*c9ee0*/  HMMA.1688.F32.TF32 R12, R4.reuse, R236, R12 ;  /* 0x000000ec040c723c */ /* 0x040ff0000008100c */
[----:B------:R-:W-:Y:S01]  /*c9ef0*/  HMMA.1688.F32.TF32 R16, R4, R248, R16 ;  /* 0x000000f80410723c */ /* 0x000fe20000081010 */
[----:B------:R-:W-:Y:S01]  /*c9f00*/  MOV R159, R195 ;  /* 0x000000c3009f7202 */ /* 0x000fe20000000f00 */
[----:B------:R-:W-:-:S06]  /*c9f10*/  IMAD.MOV.U32 R158, RZ, RZ, R194 ;  /* 0x000000ffff9e7224 */ /* 0x000fcc00078e00c2 */
[C---:B------:R-:W-:Y:S01]  /*c9f20*/  HMMA.1688.F32.TF32 R104, R132.reuse, R210, R104 ;  /* 0x000000d28468723c */ /* 0x040fe20000081068 */
[----:B------:R-:W-:Y:S01]  /*c9f30*/  STL.64 [R1+0x2a10], R92 ;  /* 0x002a105c01007387 */ /* 0x000fe20000100a00 */
[----:B------:R1:W-:Y:S06]  /*c9f40*/  STL.64 [R1+0x2a18], R94 ;  /* 0x002a185e01007387 */ /* 0x0003ec0000100a00 */
[C---:B------:R-:W-:Y:S01]  /*c9f50*/  HMMA.1688.F32.TF32 R116, R132.reuse, R218, R116 ;  /* 0x000000da8474723c */ /* 0x040fe20000081074 */
[----:B------:R-:W3:Y:S01]  /*c9f60*/  LDL.LU.64 R194, [R1+0x9528] ;  /* 0x0095280001c27983 */ /* 0x000ee20000300a00 */
[----:B------:R-:W3:Y:S06]  /*c9f70*/  LDL.LU.64 R192, [R1+0x9520] ;  /* 0x0095200001c07983 */ /* 0x000eec0000300a00 */
[C---:B------:R-:W-:Y:S01]  /*c9f80*/  HMMA.1688.F32.TF32 R128, R132.reuse, R226, R128 ;  /* 0x000000e28480723c */ /* 0x040fe20000081080 */
[----:B-1----:R-:W3:Y:S04]  /*c9f90*/  LDL R94, [R1+0x1278] ;  /* 0x00127800015e7983 */ /* 0x002ee80000100800 */
[----:B------:R-:W3:Y:S01]  /*c9fa0*/  LDL R95, [R1+0x127c] ;  /* 0x00127c00015f7983 */ /* 0x000ee20000100800 */
[----:B------:R-:W-:Y:S02]  /*c9fb0*/  STL [R1+0x92d4], R159 ;  /* 0x0092d49f01007387 */ /* 0x000fe40000100800 */
[----:B------:R-:W-:Y:S02]  /*c9fc0*/  STL [R1+0x92d0], R158 ;  /* 0x0092d09e01007387 */ /* 0x000fe40000100800 */
[----:B------:R-:W3:Y:S01]  /*c9fd0*/  LDL.LU.64 R202, [R1+0x9518] ;  /* 0x0095180001ca7983 */ /* 0x000ee20000300a00 */
[----:B------:R-:W3:Y:S01]  /*c9fe0*/  LDL.LU.64 R200, [R1+0x9510] ;  /* 0x0095100001c87983 */ /* 0x000ee20000300a00 */
[----:B------:R-:W-:Y:S02]  /*c9ff0*/  STL.64 [R1+0x2a00], R24 ;  /* 0x002a001801007387 */ /* 0x000fe40000100a00 */
[----:B------:R1:W-:Y:S01]  /*ca000*/  STL.64 [R1+0x2a08], R26 ;  /* 0x002a081a01007387 */ /* 0x0003e20000100a00 */
[C---:B------:R-:W-:Y:S08]  /*ca010*/  HMMA.1688.F32.TF32 R8, R132.reuse, R234, R8 ;  /* 0x000000ea8408723c */ /* 0x040ff00000081008 */
[C---:B------:R-:W-:Y:S01]  /*ca020*/  HMMA.1688.F32.TF32 R12, R132.reuse, R238, R12 ;  /* 0x000000ee840c723c */ /* 0x040fe2000008100c */
[----:B-1----:R-:W3:Y:S04]  /*ca030*/  LDL R26, [R1+0x1268] ;  /* 0x00126800011a7983 */ /* 0x002ee80000100800 */
[----:B------:R-:W3:Y:S01]  /*ca040*/  LDL R27, [R1+0x126c] ;  /* 0x00126c00011b7983 */ /* 0x000ee20000100800 */
[----:B------:R-:W3:Y:S02]  /*ca050*/  LDL.LU.64 R210, [R1+0x9508] ;  /* 0x0095080001d27983 */ /* 0x000ee40000300a00 */
[----:B------:R-:W3:Y:S02]  /*ca060*/  LDL.LU.64 R208, [R1+0x9500] ;  /* 0x0095000001d07983 */ /* 0x000ee40000300a00 */
[----:B------:R-:W-:Y:S01]  /*ca070*/  STL.64 [R1+0x29f0], R104 ;  /* 0x0029f06801007387 */ /* 0x000fe20000100a00 */
[----:B------:R1:W-:Y:S01]  /*ca080*/  STL.64 [R1+0x29f8], R106 ;  /* 0x0029f86a01007387 */ /* 0x0003e20000100a00 */
[C---:B------:R-:W-:Y:S03]  /*ca090*/  HMMA.1688.F32.TF32 R16, R132.reuse, R250, R16 ;  /* 0x000000fa8410723c */ /* 0x040fe60000081010 */
[----:B-1----:R-:W3:Y:S04]  /*ca0a0*/  LDL R106, [R1+0x1258] ;  /* 0x00125800016a7983 */ /* 0x002ee80000100800 */
[----:B------:R-:W3:Y:S01]  /*ca0b0*/  LDL R107, [R1+0x125c] ;  /* 0x00125c00016b7983 */ /* 0x000ee20000100800 */
[----:B------:R-:W-:Y:S01]  /*ca0c0*/  IMAD.MOV.U32 R159, RZ, RZ, R226 ;  /* 0x000000ffff9f7224 */ /* 0x000fe200078e00e2 */
[----:B------:R-:W-:Y:S01]  /*ca0d0*/  MOV R158, R227 ;  /* 0x000000e3009e7202 */ /* 0x000fe20000000f00 */
[----:B--2---:R-:W-:Y:S01]  /*ca0e0*/  HMMA.1688.F32.TF32 R28, R132, R22, R28 ;  /* 0x00000016841c723c */ /* 0x004fe2000008101c */
[----:B------:R-:W-:Y:S01]  /*ca0f0*/  MOV R151, R23 ;  /* 0x0000001700977202 */ /* 0x000fe20000000f00 */
[----:B------:R-:W-:Y:S11]  /*ca100*/  IMAD.MOV.U32 R150, RZ, RZ, R22 ;  /* 0x000000ffff967224 */ /* 0x000ff600078e0016 */
[----:B------:R-:W-:Y:S10]  /*ca110*/  @!UPT UIADD3 URZ, URZ, URZ, URZ ;  /* 0x0000003f3f3ff290 */ /* 0x000ff4000fffe03f */
[----:B------:R-:W-:Y:S01]  /*ca120*/  STL.64 [R1+0x29e0], R28 ;  /* 0x0029e01c01007387 */ /* 0x000fe20000100a00 */
[----:B------:R1:W-:Y:S02]  /*ca130*/  STL.64 [R1+0x29e8], R30 ;  /* 0x0029e81e01007387 */ /* 0x0003e40000100a00 */
[----:B------:R-:W2:Y:S01]  /*ca140*/  LDL.64 R22, [R1+0x12a8] ;  /* 0x0012a80001167983 */ /* 0x000ea20000100a00 */
[----:B-1----:R-:W2:Y:S04]  /*ca150*/  LDL R30, [R1+0x1248] ;  /* 0x00124800011e7983 */ /* 0x002ea80000100800 */
[----:B------:R-:W2:Y:S01]  /*ca160*/  LDL R31, [R1+0x124c] ;  /* 0x00124c00011f7983 */ /* 0x000ea20000100800 */
[----:B------:R-:W-:Y:S02]  /*ca170*/  STL [R1+0x92dc], R151 ;  /* 0x0092dc9701007387 */ /* 0x000fe40000100800 */
[----:B------:R-:W-:Y:S02]  /*ca180*/  STL [R1+0x92d8], R150 ;  /* 0x0092d89601007387 */ /* 0x000fe40000100800 */
        /* <DEDUP_REMOVED lines=34> */
[----:B------:R-:W-:Y:S11]  /*ca3b0*/  HMMA.1688.F32.TF32 R96, R4, R240, R96 ;  /* 0x000000f00460723c */ /* 0x000ff60000081060 */
[----:B------:R-:W-:Y:S11]  /*ca3c0*/  @!UPT UIADD3 URZ, URZ, URZ, URZ ;  /* 0x0000003f3f3ff290 */ /* 0x000ff6000fffe03f */
[----:B------:R-:W-:Y:S02]  /*ca3d0*/  @!UPT UIADD3 URZ, URZ, URZ, URZ ;  /* 0x0000003f3f3ff290 */ /* 0x000fe4000fffe03f */
[----:B------:R-:W-:Y:S01]  /*ca3e0*/  HMMA.1688.F32.TF32 R96, R132, R242, R96 ;  /* 0x000000f28460723c */ /* 0x000fe20000081060 */
[----:B------:R-:W3:Y:S01]  /*ca3f0*/  LDL.LU.64 R242, [R1+0x94a8] ;  /* 0x0094a80001f27983 */ /* 0x000ee20000300a00 */
[----:B------:R-:W3:Y:S11]  /*ca400*/  LDL.LU.64 R240, [R1+0x94a0] ;  /* 0x0094a00001f07983 */ /* 0x000ef60000300a00 */
[----:B------:R-:W-:Y:S10]  /*ca410*/  @!UPT UIADD3 URZ, URZ, URZ, URZ ;  /* 0x0000003f3f3ff290 */ /* 0x000ff4000fffe03f */
[----:B------:R-:W-:Y:S01]  /*ca420*/  STL.64 [R1+0x2b60], R96 ;  /* 0x002b606001007387 */ /* 0x000fe20000100a00 */
[----:B------:R-:W-:Y:S01]  /*ca430*/  STL.64 [R1+0x2b68], R98 ;  /* 0x002b686201007387 */ /* 0x000fe20000100a00 */
[C---:B------:R-:W-:Y:S08]  /*ca440*/  HMMA.1688.F32.TF32 R52, R4.reuse, R220, R52 ;  /* 0x000000dc0434723c */ /* 0x040ff00000081034 */
[C---:B------:R-:W-:Y:S08]  /*ca450*/  HMMA.1688.F32.TF32 R56, R4.reuse, R228, R56 ;  /* 0x000000e40438723c */ /* 0x040ff00000081038 */
[C---:B------:R-:W-:Y:S08]  /*ca460*/  HMMA.1688.F32.TF32 R64, R4.reuse, R164, R64 ;  /* 0x000000a40440723c */ /* 0x040ff00000081040 */
[C---:B------:R-:W-:Y:S08]  /*ca470*/  HMMA.1688.F32.TF32 R68, R4.reuse, R172, R68 ;  /* 0x000000ac0444723c */ /* 0x040ff00000081044 */
[C---:B------:R-:W-:Y:S08]  /*ca480*/  HMMA.1688.F32.TF32 R72, R4.reuse, R244, R72 ;  /* 0x000000f40448723c */ /* 0x040ff00000081048 */
[----:B------:R-:W-:Y:S01]  /*ca490*/  HMMA.1688.F32.TF32 R76, R4, R180, R76 ;  /* 0x000000b4044c723c */ /* 0x000fe2000008104c */
[----:B----4-:R-:W-:Y:S01]  /*ca4a0*/  IMAD.MOV.U32 R151, RZ, RZ, R174 ;  /* 0x000000ffff977224 */ /* 0x010fe200078e00ae */
[----:B------:R-:W-:-:S06]  /*ca4b0*/  MOV R150, R175 ;  /* 0x000000af00967202 */ /* 0x000fcc0000000f00 */
[C---:B------:R-:W-:Y:S08]  /*ca4c0*/  HMMA.1688.F32.TF32 R80, R4.reuse, R188, R80 ;  /* 0x000000bc0450723c */ /* 0x040ff00000081050 */
[----:B------:R-:W-:Y:S08]  /*ca4d0*/  HMMA.1688.F32.TF32 R84, R4, R196, R84 ;  /* 0x000000c40454723c */ /* 0x000ff00000081054 */
[C---:B--2---:R-:W-:Y:S08]  /*ca4e0*/  HMMA.1688.F32.TF32 R8, R132.reuse, R10, R112 ;  /* 0x0000000a8408723c */ /* 0x044ff00000081070 */
[C---:B---3--:R-:W-:Y:S08]  /*ca4f0*/  HMMA.1688.F32.TF32 R12, R132.reuse, R14, R108 ;  /* 0x0000000e840c723c */ /* 0x048ff0000008106c */
[C---:B------:R-:W-:Y:S11]  /*ca500*/  HMMA.1688.F32.TF32 R16, R132.reuse, R18, R100 ;  /* 0x000000128410723c */ /* 0x040ff60000081064 */
[----:B------:R-:W-:Y:S11]  /*ca510*/  @!UPT UIADD3 URZ, URZ, URZ, URZ ;  /* 0x0000003f3f3ff290 */ /* 0x000ff6000fffe03f */
[----:B------:R-:W-:Y:S01]  /*ca520*/  @!UPT UIADD3 URZ, URZ, URZ, URZ ;  /* 0x0000003f3f3ff290 */ /* 0x000fe2000fffe03f */
[----:B------:R-:W-:Y:S01]  /*ca530*/  STL.64 [R1+0x2b50], R16 ;  /* 0x002b501001007387 */ /* 0x000fe20000100a00 */
[----:B------:R1:W-:Y:S02]  /*ca540*/  STL.64 [R1+0x2b58], R18 ;  /* 0x002b581201007387 */ /* 0x0003e40000100a00 */
[----:B------:R-:W-:Y:S02]  /*ca550*/  STL.64 [R1+0x2b40], R12 ;  /* 0x002b400c01007387 */ /* 0x000fe40000100a00 */
[----:B------:R2:W-:Y:S01]  /*ca560*/  STL.64 [R1+0x2b48], R14 ;  /* 0x002b480e01007387 */ /* 0x0005e20000100a00 */
        /* <DEDUP_REMOVED lines=24> */
[----:B------:R-:W-:Y:S02]  /*ca6f0*/  STL.64 [R1+0x2ac8], R18 ;  /* 0x002ac81201007387 */ /* 0x000fe40000100a00 */
[----:B------:R-:W2:Y:S05]  /*ca700*/  LDL.LU R220, [R1+0xef0] ;  /* 0x000ef00001dc7983 */ /* 0x000eaa0000300800 */
[----:B------:R-:W-:Y:S01]  /*ca710*/  STL.64 [R1+0x2ab0], R12 ;  /* 0x002ab00c01007387 */ /* 0x000fe20000100a00 */
[----:B------:R-:W-:Y:S07]  /*ca720*/  STL.64 [R1+0x2ab8], R14 ;  /* 0x002ab80e01007387 */ /* 0x000fee0000100a00 */
[----:B------:R-:W-:Y:S02]  /*ca730*/  STL.64 [R1+0x2aa0], R8 ;  /* 0x002aa00801007387 */ /* 0x000fe40000100a00 */
[----:B------:R1:W-:Y:S02]  /*ca740*/  STL.64 [R1+0x2aa8], R10 ;  /* 0x002aa80a01007387 */ /* 0x0003e40000100a00 */
[----:B------:R-:W2:Y:S01]  /*ca750*/  LDL.LU R221, [R1+0xef4] ;  /* 0x000ef40001dd7983 */ /* 0x000ea20000300800 */
[----:B------:R-:W2:Y:S01]  /*ca760*/  LDL.LU R222, [R1+0xef8] ;  /* 0x000ef80001de7983 */ /* 0x000ea20000300800 */
[----:B------:R-:W2:Y:S02]  /*ca770*/  LDL.LU R223, [R1+0xefc] ;  /* 0x000efc0001df7983 */ /* 0x000ea40000300800 */
[----:B------:R-:W3:Y:S02]  /*ca780*/  LDL.LU R228, [R1+0xee0] ;  /* 0x000ee00001e47983 */ /* 0x000ee40000300800 */
[----:B------:R-:W3:Y:S01]  /*ca790*/  LDL.LU R229, [R1+0xee4] ;  /* 0x000ee40001e57983 */ /* 0x000ee20000300800 */
[----:B------:R-:W3:Y:S01]  /*ca7a0*/  LDL.LU R230, [R1+0xee8] ;  /* 0x000ee80001e67983 */ /* 0x000ee20000300800 */
[----:B------:R-:W3:Y:S01]  /*ca7b0*/  LDL.LU R231, [R1+0xeec] ;  /* 0x000eec0001e77983 */ /* 0x000ee20000300800 */
[C---:B-1----:R-:W-:Y:S01]  /*ca7c0*/  HMMA.1688.F32.TF32 R8, R132.reuse, R22, R60 ;  /* 0x000000168408723c */ /* 0x042fe2000008103c */
[----:B------:R-:W-:Y:S01]  /*ca7d0*/  IMAD.MOV.U32 R142, RZ, RZ, R22 ;  /* 0x000000ffff8e7224 */ /* 0x000fe200078e0016 */
[----:B------:R-:W-:Y:S11]  /*ca7e0*/  MOV R143, R23 ;  /* 0x00000017008f7202 */ /* 0x000ff60000000f00 */
[----:B------:R-:W-:Y:S10]  /*ca7f0*/  @!UPT UIADD3 URZ, URZ, URZ, URZ ;  /* 0x0000003f3f3ff290 */ /* 0x000ff4000fffe03f */
[----:B------:R-:W-:Y:S01]  /*ca800*/  STL.64 [R1+0x2a90], R8 ;  /* 0x002a900801007387 */ /* 0x000fe20000100a00 */
[----:B------:R1:W-:Y:S02]  /*ca810*/  STL.64 [R1+0x2a98], R10 ;  /* 0x002a980a01007387 */ /* 0x0003e40000100a00 */
[C---:B-1----:R-:W-:Y:S01]  /*ca820*/  HMMA.1688.F32.TF32 R8, R132.reuse, R166, R64 ;  /* 0x000000a68408723c */ /* 0x042fe20000081040 */
[----:B------:R-:W-:Y:S01]  /*ca830*/  STL.64 [R1+0x93d0], R142 ;  /* 0x0093d08e01007387 */ /* 0x000fe20000100a00 */
[----:B------:R-:W-:Y:S11]  /*ca840*/  STL.64 [R1+0x93c8], R140 ;  /* 0x0093c88c01007387 */ /* 0x000ff60000100a00 */
[----:B------:R-:W-:Y:S10]  /*ca850*/  @!UPT UIADD3 URZ, URZ, URZ, URZ ;  /* 0x0000003f3f3ff290 */ /* 0x000ff4000fffe03f */
[----:B------:R-:W-:Y:S01]  /*ca860*/  STL.64 [R1+0x2a80], R8 ;  /* 0x002a800801007387 */ /* 0x000fe20000100a00 */
[----:B------:R1:W-:Y:S02]  /*ca870*/  STL.64 [R1+0x2a88], R10 ;  /* 0x002a880a01007387 */ /* 0x0003e40000100a00 */
[C---:B-1----:R-:W-:Y:S11]  /*ca880*/  HMMA.1688.F32.TF32 R8, R132.reuse, R174, R68 ;  /* 0x000000ae8408723c */ /* 0x042ff60000081044 */
[----:B------:R-:W-:Y:S11]  /*ca890*/  @!UPT UIADD3 URZ, URZ, URZ, URZ ;  /* 0x0000003f3f3ff290 */ /* 0x000ff6000fffe03f */
[----:B------:R-:W-:Y:S01]  /*ca8a0*/  @!UPT UIADD3 URZ, URZ, URZ, URZ ;  /* 0x0000003f3f3ff290 */ /* 0x000fe2000fffe03f */
[----:B------:R-:W-:Y:S01]  /*ca8b0*/  STL.64 [R1+0x2a70], R8 ;  /* 0x002a700801007387 */ /* 0x000fe20000100a00 */
[----:B------:R1:W-:Y:S02]  /*ca8c0*/  STL.64 [R1+0x2a78], R10 ;  /* 0x002a780a01007387 */ /* 0x0003e40000100a00 */
[C---:B-1----:R-:W-:Y:S01]  /*ca8d0*/  HMMA.1688.F32.TF32 R8, R132.reuse, R246, R72 ;  /* 0x000000f68408723c */ /* 0x042fe20000081048 */
[----:B------:R-:W-:Y:S01]  /*ca8e0*/  STL.64 [R1+0x93e0], R150 ;  /* 0x0093e09601007387 */ /* 0x000fe20000100a00 */
[----:B------:R-:W-:Y:S02]  /*ca8f0*/  STL.64 [R1+0x93d8], R148 ;  /* 0x0093d89401007387 */ /* 0x000fe40000100a00 */
[----:B------:R-:W-:Y:S02]  /*ca900*/  STL.64 [R1+0x91f8], R246 ;  /* 0x0091f8f601007387 */ /* 0x000fe40000100a00 */
[----:B------:R-:W-:Y:S11]  /*ca910*/  STL.64 [R1+0x91f0], R244 ;  /* 0x0091f0f401007387 */ /* 0x000ff60000100a00 */
[----:B------:R-:W-:Y:S06]  /*ca920*/  @!UPT UIADD3 URZ, URZ, URZ, URZ ;  /* 0x0000003f3f3ff290 */ /* 0x000fec000fffe03f */
[----:B------:R-:W-:Y:S01]  /*ca930*/  STL.64 [R1+0x2a60], R8 ;  /* 0x002a600801007387 */ /* 0x000fe20000100a00 */
[----:B------:R1:W-:Y:S02]  /*ca940*/  STL.64 [R1+0x2a68], R10 ;  /* 0x002a680a01007387 */ /* 0x0003e40000100a00 */
[C---:B-1----:R-:W-:Y:S08]  /*ca950*/  HMMA.1688.F32.TF32 R8, R132.reuse, R182, R76 ;  /* 0x000000b68408723c */ /* 0x042ff0000008104c */
[----:B------:R-:W-:Y:S08]  /*ca960*/  HMMA.1688.F32.TF32 R12, R132, R190, R80 ;  /* 0x000000be840c723c */ /* 0x000ff00000081050 */
[C---:B------:R-:W-:Y:S08]  /*ca970*/  HMMA.1688.F32.TF32 R88, R4.reuse, R204, R88 ;  /* 0x000000cc0458723c */ /* 0x040ff00000081058 */
[----:B------:R-:W-:Y:S01]  /*ca980*/  HMMA.1688.F32.TF32 R136, R4, R212, R136 ;  /* 0x000000d40488723c */ /* 0x000fe20000081088 */
[----:B------:R-:W-:Y:S01]  /*ca990*/  IMAD.MOV.U32 R247, RZ, RZ, R198 ;  /* 0x000000fffff77224 */ /* 0x000fe200078e00c6 */
[----:B------:R-:W-:Y:S01]  /*ca9a0*/  MOV R246, R199 ;  /* 0x000000c700f67202 */ /* 0x000fe20000000f00 */
[----:B------:R-:W-:Y:S01]  /*ca9b0*/  IMAD.MOV.U32 R245, RZ, RZ, R182 ;  /* 0x000000fffff57224 */ /* 0x000fe200078e00b6 */
[----:B------:R-:W-:Y:S01]  /*ca9c0*/  STL.64 [R1+0x2a50], R8 ;  /* 0x002a500801007387 */ /* 0x000fe20000100a00 */
[----:B------:R1:W-:Y:S01]  /*ca9d0*/  STL.64 [R1+0x2a58], R10 ;  /* 0x002a580a01007387 */ /* 0x0003e20000100a00 */
[----:B------:R-:W-:Y:S01]  /*ca9e0*/  MOV R244, R183 ;  /* 0x000000b700f47202 */ /* 0x000fe20000000f00 */
[----:B------:R-:W-:Y:S01]  /*ca9f0*/  IMAD.MOV.U32 R142, RZ, RZ, R216 ;  /* 0x000000ffff8e7224 */ /* 0x000fe200078e00d8 */
[----:B------:R-:W-:Y:S01]  /*caa00*/  MOV R143, R217 ;  /* 0x000000d9008f7202 */ /* 0x000fe20000000f00 */
[----:B------:R-:W-:Y:S01]  /*caa10*/  IMAD.MOV.U32 R150, RZ, RZ, R224 ;  /* 0x000000ffff967224 */ /* 0x000fe200078e00e0 */
[----:B------:R-:W-:Y:S01]  /*caa20*/  MOV R151, R225 ;  /* 0x000000e100977202 */ /* 0x000fe20000000f00 */
[----:B------:R-:W-:Y:S04]  /*caa30*/  LDS R4, [R2+0x18200] ;  /* 0x0182000002047984 */ /* 0x000fe80000000800 */
[----:B------:R-:W-:Y:S04]  /*caa40*/  LDS R6, [R2+0x1a200] ;  /* 0x01a2000002067984 */ /* 0x000fe80000000800 */
[----:B------:R-:W-:Y:S04]  /*caa50*/  LDS R5, [R0+0x18200] ;  /* 0x0182000000057984 */ /* 0x000fe80000000800 */
[----:B------:R-:W2:Y:S01]  /*caa60*/  LDS R7, [R0+0x1a200] ;  /* 0x01a2000000077984 */ /* 0x000ea20000000800 */
[C---:B-1----:R-:W-:Y:S03]  /*caa70*/  HMMA.1688.F32.TF32 R8, R132.reuse, R198, R84 ;  /* 0x000000c68408723c */ /* 0x042fe60000081054 */
[----:B------:R-:W-:Y:S01]  /*caa80*/  STL.64 [R1+0x2a40], R12 ;  /* 0x002a400c01007387 */ /* 0x000fe20000100a00 */
[----:B------:R1:W-:Y:S04]  /*caa90*/  STL.64 [R1+0x2a48], R14 ;  /* 0x002a480e01007387 */ /* 0x0003e80000100a00 */
[C---:B-1----:R-:W-:Y:S11]  /*caaa0*/  HMMA.1688.F32.TF32 R12, R132.reuse, R206, R88 ;  /* 0x000000ce840c723c */ /* 0x042ff60000081058 */
[----:B------:R-:W-:Y:S04]  /*caab0*/  @!UPT UIADD3 URZ, URZ, URZ, URZ ;  /* 0x0000003f3f3ff290 */ /* 0x000fe8000fffe03f */
[----:B------:R-:W-:Y:S01]  /*caac0*/  STL.64 [R1+0x2a30], R8 ;  /* 0x002a300801007387 */ /* 0x000fe20000100a00 */
[----:B------:R1:W-:Y:S02]  /*caad0*/  STL.64 [R1+0x2a38], R10 ;  /* 0x002a380a01007387 */ /* 0x0003e40000100a00 */
[----:B-1----:R-:W-:Y:S01]  /*caae0*/  HMMA.1688.F32.TF32 R8, R132, R214, R136 ;  /* 0x000000d68408723c */ /* 0x002fe20000081088 */
[----:B------:R-:W-:Y:S01]  /*caaf0*/  STL.64 [R1+0x92e8], R246 ;  /* 0x0092e8f601007387 */ /* 0x000fe20000100a00 */
[----:B------:R1:W-:Y:S03]  /*cab00*/  STL.64 [R1+0x92e0], R244 ;  /* 0x0092e0f401007387 */ /* 0x0003e60000100a00 */
[----:B------:R-:W-:Y:S02]  /*cab10*/  STL.64 [R1+0x2a20], R12 ;  /* 0x002a200c01007387 */ /* 0x000fe40000100a00 */
[----:B------:R-:W-:Y:S01]  /*cab20*/  STL.64 [R1+0x2a28], R14 ;  /* 0x002a280e01007387 */ /* 0x000fe20000100a00 */
[----:B------:R-:W-:Y:S01]  /*cab30*/  STL [R1+0x9100], R240 ;  /* 0x009100f001007387 */ /* 0x000fe20000100800 */
[----:B------:R-:W-:Y:S01]  /*cab40*/  IMAD.MOV.U32 R182, RZ, RZ, R208 ;  /* 0x000000ffffb67224 */ /* 0x000fe200078e00d0 */
[----:B------:R-:W-:Y:S01]  /*cab50*/  MOV R183, R209 ;  /* 0x000000d100b77202 */ /* 0x000fe20000000f00 */
[----:B------:R-:W-:Y:S01]  /*cab60*/  IMAD.MOV.U32 R3, RZ, RZ, R166 ;  /* 0x000000ffff037224 */ /* 0x000fe200078e00a6 */
[----:B------:R-:W-:Y:S01]  /*cab70*/  MOV R252, R167 ;  /* 0x000000a700fc7202 */ /* 0x000fe20000000f00 */
[----:B------:R-:W-:Y:S04]  /*cab80*/  LDS R132, [R2+0x1c200] ;  /* 0x01c2000002847984 */ /* 0x000fe80000000800 */
[----:B------:R-:W-:Y:S04]  /*cab90*/  LDS R134, [R2+0x1e200] ;  /* 0x01e2000002867984 */ /* 0x000fe80000000800 */
[----:B------:R-:W-:Y:S04]  /*caba0*/  LDS R133, [R0+0x1c200] ;  /* 0x01c2000000857984 */ /* 0x000fe80000000800 */
[----:B------:R-:W4:Y:S04]  /*cabb0*/  LDS R135, [R0+0x1e200] ;  /* 0x01e2000000877984 */ /* 0x000f280000000800 */
[----:B------:R1:W-:Y:S01]  /*cabc0*/  STL.64 [R1+0x2990], R8 ;  /* 0x0029900801007387 */ /* 0x0003e20000100a00 */
[----:B------:R-:W-:Y:S02]  /*cabd0*/  STL.64 [R1+0x2998], R10 ;  /* 0x0029980a01007387 */ /* 0x000fe40000100a00 */
[----:B------:R1:W-:Y:S02]  /*cabe0*/  STL [R1+0x90fc], R241 ;  /* 0x0090fcf101007387 */ /* 0x0003e40000100800 */
[----:B------:R-:W4:Y:S01]  /*cabf0*/  LDL R180, [R1+0xb0] ;  /* 0x0000b00001b47983 */ /* 0x000f220000100800 */
[----:B------:R-:W4:Y:S01]  /*cac00*/  LDL R181, [R1+0xb4] ;  /* 0x0000b40001b57983 */ /* 0x000f220000100800 */
[----:B------:R-:W4:Y:S02]  /*cac10*/  LDL.LU R208, [R1+0x949c] ;  /* 0x00949c0001d07983 */ /* 0x000f240000300800 */
[----:B------:R-:W4:Y:S02]  /*cac20*/  LDL.LU R209, [R1+0x9498] ;  /* 0x0094980001d17983 */ /* 0x000f240000300800 */
        /* <DEDUP_REMOVED lines=8> */
[----:B-1----:R-:W4:Y:S01]  /*cacb0*/  LDL R244, [R1+0x50] ;  /* 0x0000500001f47983 */ /* 0x002f220000100800 */
[----:B------:R-:W4:Y:S01]  /*cacc0*/  LDL R245, [R1+0x54] ;  /* 0x0000540001f57983 */ /* 0x000f220000100800 */
[----:B------:R-:W-:-:S02]  /*cacd0*/  IMAD.MOV.U32 R246, RZ, RZ, R232 ;  /* 0x000000fffff67224 */ /* 0x000fc400078e00e8 */
[----:B------:R-:W4:Y:S01]  /*cace0*/  LDL.LU R232, [R1+0x9484] ;  /* 0x0094840001e87983 */ /* 0x000f220000300800 */
[----:B------:R-:W-:Y:S02]  /*cacf0*/  MOV R247, R233 ;  /* 0x000000e900f77202 */ /* 0x000fe40000000f00 */
[----:B------:R-:W4:Y:S01]  /*cad00*/  LDL.LU R233, [R1+0x9480] ;  /* 0x0094800001e97983 */ /* 0x000f220000300800 */
[----:B------:R-:W4:Y:S02]  /*cad10*/  LDL.LU R24, [R1+0xed0] ;  /* 0x000ed00001187983 */ /* 0x000f240000300800 */
[----:B------:R-:W4:Y:S02]  /*cad20*/  LDL.LU R25, [R1+0xed4] ;  /* 0x000ed40001197983 */ /* 0x000f240000300800 */
[----:B------:R-:W4:Y:S01]  /*cad30*/  LDL.LU R26, [R1+0xed8] ;  /* 0x000ed800011a7983 */ /* 0x000f220000300800 */
[----:B------:R-:W4:Y:S01]  /*cad40*/  LDL.LU R27, [R1+0xedc] ;  /* 0x000edc00011b7983 */ /* 0x000f220000300800 */
[----:B------:R-:W4:Y:S02]  /*cad50*/  LDL.64 R8, [R1] ;  /* 0x0000000001087983 */ /* 0x000f240000100a00 */
[----:B------:R-:W4:Y:S02]  /*cad60*/  LDL.LU R104, [R1+0xec0] ;  /* 0x000ec00001687983 */ /* 0x000f240000300800 */
[----:B------:R-:W4:Y:S01]  /*cad70*/  LDL.LU R105, [R1+0xec4] ;  /* 0x000ec40001697983 */ /* 0x000f220000300800 */
[----:B------:R-:W4:Y:S01]  /*cad80*/  LDL.LU R106, [R1+0xec8] ;  /* 0x000ec800016a7983 */ /* 0x000f220000300800 */
[----:B------:R-:W4:Y:S02]  /*cad90*/  LDL.LU R107, [R1+0xecc] ;  /* 0x000ecc00016b7983 */ /* 0x000f240000300800 */
[----:B------:R-:W4:Y:S02]  /*cada0*/  LDL.64 R128, [R1+0x10] ;  /* 0x0000100001807983 */ /* 0x000f240000100a00 */
[----:B------:R-:W4:Y:S01]  /*cadb0*/  LDL.LU R28, [R1+0xeb0] ;  /* 0x000eb000011c7983 */ /* 0x000f220000300800 */
[----:B------:R-:W4:Y:S01]  /*cadc0*/  LDL.LU R29, [R1+0xeb4] ;  /* 0x000eb400011d7983 */ /* 0x000f220000300800 */
[----:B------:R-:W4:Y:S02]  /*cadd0*/  LDL.LU R30, [R1+0xeb8] ;  /* 0x000eb800011e7983 */ /* 0x000f240000300800 */
[----:B------:R-:W4:Y:S02]  /*cade0*/  LDL.LU R31, [R1+0xebc] ;  /* 0x000ebc00011f7983 */ /* 0x000f240000300800 */
[----:B------:R-:W4:Y:S01]  /*cadf0*/  LDL.64 R116, [R1+0x20] ;  /* 0x0000200001747983 */ /* 0x000f220000100a00 */
        /* <DEDUP_REMOVED lines=16> */
[----:B------:R-:W2:Y:S04]  /*caf00*/  LDL.64 R220, [R1+0x100] ;  /* 0x0001000001dc7983 */ /* 0x000ea80000100a00 */
[----:B------:R-:W3:Y:S04]  /*caf10*/  LDL.64 R222, [R1+0x108] ;  /* 0x0001080001de7983 */ /* 0x000ee80000100a00 */
[----:B------:R-:W2:Y:S04]  /*caf20*/  LDL.64 R228, [R1+0x110] ;  /* 0x0001100001e47983 */ /* 0x000ea80000100a00 */
[----:B------:R-:W2:Y:S01]  /*caf30*/  LDL.64 R230, [R1+0x118] ;  /* 0x0001180001e67983 */ /* 0x000ea20000100a00 */
[----:B------:R1:W-:Y:S02]  /*caf40*/  STL [R1+0x9104], R248 ;  /* 0x009104f801007387 */ /* 0x0003e40000100800 */
[----:B------:R-:W-:Y:S01]  /*caf50*/  STL [R1+0x90f8], R249 ;  /* 0x0090f8f901007387 */ /* 0x000fe20000100800 */
[----:B----4-:R-:W-:Y:S01]  /*caf60*/  HMMA.1688.F32.TF32 R104, R4, R128, R104 ;  /* 0x000000800468723c */ /* 0x010fe20000081068 */
[----:B------:R-:W-:Y:S01]  /*caf70*/  MOV R241, R9 ;  /* 0x0000000900f17202 */ /* 0x000fe20000000f00 */
[----:B------:R-:W-:-:S02]  /*caf80*/  IMAD.MOV.U32 R240, RZ, RZ, R8 ;  /* 0x000000fffff07224 */ /* 0x000fc400078e0008 */
[----:B-1----:R-:W-:Y:S02]  /*caf90*/  IMAD.MOV.U32 R248, RZ, RZ, R129 ;  /* 0x000000fffff87224 */ /* 0x002fe400078e0081 */
[----:B------:R1:W-:Y:S01]  /*cafa0*/  STL [R1+0x910c], R241 ;  /* 0x00910cf101007387 */ /* 0x0003e20000100800 */
[----:B------:R4:W-:Y:S11]  /*cafb0*/  STL [R1+0x9108], R240 ;  /* 0x009108f001007387 */ /* 0x0009f60000100800 */
[----:B------:R-:W-:Y:S05]  /*cafc0*/  @!UPT UIADD3 URZ, URZ, URZ, URZ ;  /* 0x0000003f3f3ff290 */ /* 0x000fea000fffe03f */
[----:B------:R-:W-:Y:S01]  /*cafd0*/  STL.64 [R1+0x9468], R106 ;  /* 0x0094686a01007387 */ /* 0x000fe20000100a00 */
[----:B------:R-:W-:Y:S02]  /*cafe0*/  STL.64 [R1+0x9460], R104 ;  /* 0x0094606801007387 */ /* 0x000fe40000100a00 */
[----:B------:R1:W-:Y:S02]  /*caff0*/  STL [R1+0x9110], R248 ;  /* 0x009110f801007387 */ /* 0x0003e40000100800 */
        /* <DEDUP_REMOVED lines=22> */
[----:B------:R-:W3:Y:S01]  /*cb160*/  LDL.LU R98, [R1+0x928] ;  /* 0x0009280001627983 */ /* 0x000ee20000300800 */
[----:B------:R-:W-:Y:S01]  /*cb170*/  HMMA.1688.F32.TF32 R28, R4, R116, R28 ;  /* 0x00000074041c723c */ /* 0x000fe2000008101c */
[----:B-1----:R-:W-:Y:S01]  /*cb180*/  MOV R241, R116 ;  /* 0x0000007400f17202 */ /* 0x002fe20000000f00 */
[----:B------:R-:W3:Y:S01]  /*cb190*/  LDL.LU R99, [R1+0x92c] ;  /* 0x00092c0001637983 */ /* 0x000ee20000300800 */
[----:B----4-:R-:W-:-:S02]  /*cb1a0*/  IMAD.MOV.U32 R240, RZ, RZ, R117 ;  /* 0x000000fffff07224 */ /* 0x010fc400078e0075 */
[----:B------:R-:W4:Y:S02]  /*cb1b0*/  LDL.LU R116, [R1+0xea0] ;  /* 0x000ea00001747983 */ /* 0x000f240000300800 */
[----:B------:R-:W4:Y:S01]  /*cb1c0*/  LDL.LU R117, [R1+0xea4] ;  /* 0x000ea40001757983 */ /* 0x000f220000300800 */
[----:B------:R-:W4:Y:S01]  /*cb1d0*/  LDL.LU R118, [R1+0xea8] ;  /* 0x000ea80001767983 */ /* 0x000f220000300800 */
[----:B------:R-:W4:Y:S02]  /*cb1e0*/  LDL.LU R119, [R1+0xeac] ;  /* 0x000eac0001777983 */ /* 0x000f240000300800 */
[----:B------:R-:W4:Y:S02]  /*cb1f0*/  LDL.64 R48, [R1+0x30] ;  /* 0x0000300001307983 */ /* 0x000f240000100a00 */
[----:B------:R-:W3:Y:S01]  /*cb200*/  LDL.LU R128, [R1+0xe90] ;  /* 0x000e900001807983 */ /* 0x000ee20000300800 */
[----:B------:R-:W3:Y:S01]  /*cb210*/  LDL.LU R129, [R1+0xe94] ;  /* 0x000e940001817983 */ /* 0x000ee20000300800 */
[----:B------:R-:W3:Y:S02]  /*cb220*/  LDL.LU R130, [R1+0xe98] ;  /* 0x000e980001827983 */ /* 0x000ee40000300800 */
[----:B------:R-:W3:Y:S02]  /*cb230*/  LDL.LU R131, [R1+0xe9c] ;  /* 0x000e9c0001837983 */ /* 0x000ee40000300800 */
[----:B------:R-:W3:Y:S01]  /*cb240*/  LDL.64 R44, [R1+0x40] ;  /* 0x00004000012c7983 */ /* 0x000ee20000100a00 */
[----:B------:R-:W3:Y:S01]  /*cb250*/  LDL.LU R12, [R1+0xe70] ;  /* 0x000e7000010c7983 */ /* 0x000ee20000300800 */
[----:B------:R-:W3:Y:S02]  /*cb260*/  LDL.LU R13, [R1+0xe74] ;  /* 0x000e7400010d7983 */ /* 0x000ee40000300800 */
[----:B------:R-:W3:Y:S01]  /*cb270*/  LDL.LU R14, [R1+0xe78] ;  /* 0x000e7800010e7983 */ /* 0x000ee20000300800 */
[C---:B------:R-:W-:Y:S01]  /*cb280*/  HMMA.1688.F32.TF32 R24, R4.reuse, R8, R24 ;  /* 0x000000080418723c */ /* 0x040fe20000081018 */
        /* <DEDUP_REMOVED lines=21> */
[----:B------:R-:W-:Y:S02]  /*cb3e0*/  STL.64 [R1+0x9458], R30 ;  /* 0x0094581e01007387 */ /* 0x000fe40000100a00 */
[----:B------:R-:W-:Y:S02]  /*cb3f0*/  STL.64 [R1+0x9450], R28 ;  /* 0x0094501c01007387 */ /* 0x000fe40000100a00 */
[----:B------:R-:W-:Y:S01]  /*cb400*/  STL [R1+0x9118], R240 ;  /* 0x009118f001007387 */ /* 0x000fe20000100800 */
[----:B------:R3:W-:Y:S01]  /*cb410*/  STL [R1+0x9114], R241 ;  /* 0x009114f101007387 */ /* 0x0007e20000100800 */
[----:B--2---:R-:W-:Y:S01]  /*cb420*/  MOV R249, R228 ;  /* 0x000000e400f97202 */ /* 0x004fe20000000f00 */
[----:B----4-:R-:W-:Y:S01]  /*cb430*/  HMMA.1688.F32.TF32 R116, R4, R48, R116 ;  /* 0x000000300474723c */ /* 0x010fe20000081074 */
[----:B------:R-:W-:-:S02]  /*cb440*/  MOV R248, R49 ;  /* 0x0000003100f87202 */ /* 0x000fc40000000f00 */
[----:B---3--:R-:W-:Y:S01]  /*cb450*/  MOV R241, R45 ;  /* 0x0000002d00f17202 */ /* 0x008fe20000000f00 */
[----:B------:R-:W-:Y:S11]  /*cb460*/  IMAD.MOV.U32 R240, RZ, RZ, R44 ;  /* 0x000000fffff07224 */ /* 0x000ff600078e002c */
[----:B------:R-:W-:Y:S08]  /*cb470*/  @!UPT UIADD3 URZ, URZ, URZ, URZ ;  /* 0x0000003f3f3ff290 */ /* 0x000ff0000fffe03f */
[----:B------:R-:W-:Y:S01]  /*cb480*/  STL.64 [R1+0x9448], R118 ;  /* 0x0094487601007387 */ /* 0x000fe20000100a00 */
[----:B------:R-:W-:Y:S02]  /*cb490*/  STL.64 [R1+0x9440], R116 ;  /* 0x0094407401007387 */ /* 0x000fe40000100a00 */
[----:B------:R-:W-:Y:S02]  /*cb4a0*/  STL [R1+0x911c], R248 ;  /* 0x00911cf801007387 */ /* 0x000fe40000100800 */
[----:B------:R1:W-:Y:S01]  /*cb4b0*/  STL [R1+0x9124], R241 ;  /* 0x009124f101007387 */ /* 0x0003e20000100800 */
[----:B------:R-:W-:Y:S01]  /*cb4c0*/  STL [R1+0x9120], R240 ;  /* 0x009120f001007387 */ /* 0x000fe20000100800 */
[----:B-1----:R-:W-:-:S05]  /*cb4d0*/  IMAD.MOV.U32 R241, RZ, RZ, R197 ;  /* 0x000000fffff17224 */ /* 0x002fca00078e00c5 */
[----:B------:R-:W-:Y:S01]  /*cb4e0*/  STL [R1+0x9130], R241 ;  /* 0x009130f101007387 */ /* 0x000fe20000100800 */
        /* <DEDUP_REMOVED lines=12> */
[----:B------:R-:W2:Y:S02]  /*cb5b0*/  LDL.LU R56, [R1+0x860] ;  /* 0x0008600001387983 */ /* 0x000ea40000300800 */
[----:B------:R-:W2:Y:S02]  /*cb5c0*/  LDL.LU R57, [R1+0x864] ;  /* 0x0008640001397983 */ /* 0x000ea40000300800 */
[----:B------:R-:W2:Y:S01]  /*cb5d0*/  LDL.LU R58, [R1+0x868] ;  /* 0x00086800013a7983 */ /* 0x000ea20000300800 */
        /* <DEDUP_REMOVED lines=38> */
[----:B------:R-:W-:Y:S02]  /*cb840*/  STL [R1+0x9128], R249 ;  /* 0x009128f901007387 */ /* 0x000fe40000100800 */
[----:B------:R-:W-:Y:S02]  /*cb850*/  STL [R1+0x9134], R232 ;  /* 0x009134e801007387 */ /* 0x000fe40000100800 */
[----:B------:R-:W-:Y:S01]  /*cb860*/  STL [R1+0x912c], R233 ;  /* 0x00912ce901007387 */ /* 0x000fe20000100800 */
[----:B------:R-:W-:Y:S01]  /*cb870*/  STL [R1+0x913c], R224 ;  /* 0x00913ce001007387 */ /* 0x000fe20000100800 */
[----:B------:R-:W-:Y:S02]  /*cb880*/  STL [R1+0x9138], R225 ;  /* 0x009138e101007387 */ /* 0x000fe40000100800 */
[----:B------:R-:W2:Y:S02]  /*cb890*/  LDL.64 R106, [R1+0x8] ;  /* 0x00000800016a7983 */ /* 0x000ea40000100a00 */
[----:B------:R-:W-:Y:S01]  /*cb8a0*/  STL [R1+0x9144], R216 ;  /* 0x009144d801007387 */ /* 0x000fe20000100800 */
[----:B------:R-:W-:Y:S01]  /*cb8b0*/  STL [R1+0x9140], R217 ;  /* 0x009140d901007387 */ /* 0x000fe20000100800 */
[----:B------:R-:W-:-:S02]  /*cb8c0*/  IMAD.MOV.U32 R118, RZ, RZ, R193 ;  /* 0x000000ffff767224 */ /* 0x000fc400078e00c1 */
[----:B------:R-:W3:Y:S01]  /*cb8d0*/  LDL.LU R193, [R1+0x947c] ;  /* 0x00947c0001c17983 */ /* 0x000ee20000300800 */
[C---:B------:R-:W-:Y:S01]  /*cb8e0*/  HMMA.1688.F32.TF32 R92, R132.reuse, R250, R92 ;  /* 0x000000fa845c723c */ /* 0x040fe2000008105c */
[----:B------:R-:W-:Y:S01]  /*cb8f0*/  MOV R119, R184 ;  /* 0x000000b800777202 */ /* 0x000fe20000000f00 */
[----:B------:R-:W-:Y:S01]  /*cb900*/  IMAD.MOV.U32 R30, RZ, RZ, R185 ;  /* 0x000000ffff1e7224 */ /* 0x000fe200078e00b9 */
[----:B------:R-:W4:Y:S01]  /*cb910*/  LDL.LU R184, [R1+0x9478] ;  /* 0x0094780001b87983 */ /* 0x000f220000300800 */
[----:B------:R-:W4:Y:S01]  /*cb920*/  LDL.LU R185, [R1+0x9474] ;  /* 0x0094740001b97983 */ /* 0x000f220000300800 */
[----:B------:R-:W-:Y:S02]  /*cb930*/  MOV R31, R169 ;  /* 0x000000a9001f7202 */ /* 0x000fe40000000f00 */
[----:B------:R-:W4:Y:S01]  /*cb940*/  LDL.LU R169, [R1+0x9470] ;  /* 0x0094700001a97983 */ /* 0x000f220000300800 */
[----:B------:R-:W-:Y:S02]  /*cb950*/  STL [R1+0x914c], R208 ;  /* 0x00914cd001007387 */ /* 0x000fe40000100800 */
[----:B------:R-:W-:Y:S02]  /*cb960*/  STL [R1+0x9148], R209 ;  /* 0x009148d101007387 */ /* 0x000fe40000100800 */
[----:B------:R-:W-:Y:S01]  /*cb970*/  STL [R1+0x9154], R200 ;  /* 0x009154c801007387 */ /* 0x000fe20000100800 */
[----:B------:R-:W-:Y:S01]  /*cb980*/  STL [R1+0x9150], R201 ;  /* 0x009150c901007387 */ /* 0x000fe20000100800 */
[----:B------:R-:W-:Y:S01]  /*cb990*/  STL [R1+0x915c], R192 ;  /* 0x00915cc001007387 */ /* 0x000fe20000100800 */
[----:B--2---:R-:W-:Y:S02]  /*cb9a0*/  HMMA.1688.F32.TF32 R24, R132, R106, R24 ;  /* 0x0000006a8418723c */ /* 0x004fe40000081018 */
[----:B---3--:R-:W-:Y:S06]  /*cb9b0*/  STL [R1+0x9158], R193 ;  /* 0x009158c101007387 */ /* 0x008fec0000100800 */
[----:B------:R1:W-:Y:S02]  /*cb9c0*/  STL.64 [R1+0x9438], R94 ;  /* 0x0094385e01007387 */ /* 0x0003e40000100a00 */
[----:B------:R-:W-:Y:S02]  /*cb9d0*/  STL.64 [R1+0x9430], R92 ;  /* 0x0094305c01007387 */ /* 0x000fe40000100a00 */
[----:B-1----:R-:W-:Y:S01]  /*cb9e0*/  IMAD.MOV.U32 R94, RZ, RZ, R239 ;  /* 0x000000ffff5e7224 */ /* 0x002fe200078e00ef */
[----:B------:R-:W-:Y:S01]  /*cb9f0*/  MOV R95, R236 ;  /* 0x000000ec005f7202 */ /* 0x000fe20000000f00 */
[----:B------:R-:W-:Y:S01]  /*cba00*/  IMAD.MOV.U32 R239, RZ, RZ, R106 ;  /* 0x000000ffffef7224 */ /* 0x000fe200078e006a */
[----:B------:R-:W-:-:S02]  /*cba10*/  MOV R236, R107 ;  /* 0x0000006b00ec7202 */ /* 0x000fc40000000f00 */
[----:B------:R-:W2:Y:S01]  /*cba20*/  LDL.LU.64 R106, [R1+0x9468] ;  /* 0x00946800016a7983 */ /* 0x000ea20000300a00 */
[----:B------:R-:W2:Y:S05]  /*cba30*/  LDL.LU.64 R104, [R1+0x9460] ;  /* 0x0094600001687983 */ /* 0x000eaa0000300a00 */
[----:B------:R1:W-:Y:S02]  /*cba40*/  STL.64 [R1+0x9428], R26 ;  /* 0x0094281a01007387 */ /* 0x0003e40000100a00 */
[----:B------:R-:W-:Y:S01]  /*cba50*/  STL.64 [R1+0x9420], R24 ;  /* 0x0094201801007387 */ /* 0x000fe20000100a00 */
        /* <DEDUP_REMOVED lines=10> */
[----:B--2---:R-:W-:Y:S01]  /*cbb00*/  HMMA.1688.F32.TF32 R104, R132, R30, R104 ;  /* 0x0000001e8468723c */ /* 0x004fe20000081068 */
[----:B------:R-:W2:Y:S01]  /*cbb10*/  LDL.LU.64 R30, [R1+0x9458] ;  /* 0x00945800011e7983 */ /* 0x000ea20000300a00 */
[----:B------:R-:W2:Y:S06]  /*cbb20*/  LDL.LU.64 R28, [R1+0x9450] ;  /* 0x00945000011c7983 */ /* 0x000eac0000300a00 */
[C---:B------:R-:W-:Y:S08]  /*cbb30*/  HMMA.1688.F32.TF32 R48, R4.reuse, R232, R48 ;  /* 0x000000e80430723c */ /* 0x040ff00000081030 */
[C---:B------:R-:W-:Y:S08]  /*cbb40*/  HMMA.1688.F32.TF32 R52, R4.reuse, R224, R52 ;  /* 0x000000e00434723c */ /* 0x040ff00000081034 */
[C---:B------:R-:W-:Y:S08]  /*cbb50*/  HMMA.1688.F32.TF32 R56, R4.reuse, R216, R56 ;  /* 0x000000d80438723c */ /* 0x040ff00000081038 */
[----:B------:R-:W-:Y:S01]  /*cbb60*/  HMMA.1688.F32.TF32 R60, R4, R208, R60 ;  /* 0x000000d0043c723c */ /* 0x000fe2000008103c */
[----:B------:R-:W-:-:S02]  /*cbb70*/  MOV R249, R159 ;  /* 0x0000009f00f97202 */ /* 0x000fc40000000f00 */
[----:B------:R-:W-:-:S05]  /*cbb80*/  MOV R248, R199 ;  /* 0x000000c700f87202 */ /* 0x000fca0000000f00 */
[----:B------:R-:W-:Y:S01]  /*cbb90*/  HMMA.1688.F32.TF32 R64, R4, R200, R64 ;  /* 0x000000c80440723c */ /* 0x000fe20000081040 */
[----:B------:R-:W-:Y:S01]  /*cbba0*/  MOV R241, R167 ;  /* 0x000000a700f17202 */ /* 0x000fe20000000f00 */
[----:B------:R-:W-:Y:S02]  /*cbbb0*/  IMAD.MOV.U32 R240, RZ, RZ, R198 ;  /* 0x000000fffff07224 */ /* 0x000fe400078e00c6 */
[----:B-1----:R-:W-:-:S04]  /*cbbc0*/  IMAD.MOV.U32 R26, RZ, RZ, R238 ;  /* 0x000000ffff1a7224 */ /* 0x002fc800078e00ee */
[----:B------:R-:W-:Y:S01]  /*cbbd0*/  HMMA.1688.F32.TF32 R68, R4, R192, R68 ;  /* 0x000000c00444723c */ /* 0x000fe20000081044 */
[----:B------:R-:W-:Y:S01]  /*cbbe0*/  MOV R27, R237 ;  /* 0x000000ed001b7202 */ /* 0x000fe20000000f00 */
[----:B------:R-:W-:Y:S01]  /*cbbf0*/  IMAD.MOV.U32 R238, RZ, RZ, R230 ;  /* 0x000000ffffee7224 */ /* 0x000fe200078e00e6 */
[----:B------:R-:W-:-:S05]  /*cbc00*/  MOV R237, R231 ;  /* 0x000000e700ed7202 */ /* 0x000fca0000000f00 */
[----:B----4-:R-:W-:Y:S08]  /*cbc10*/  HMMA.1688.F32.TF32 R72, R4, R184, R72 ;  /* 0x000000b80448723c */ /* 0x010ff00000081048 */
[C---:B------:R-:W-:Y:S08]  /*cbc20*/  HMMA.1688.F32.TF32 R20, R132.reuse, R242, R20 ;  /* 0x000000f28414723c */ /* 0x040ff00000081014 */
[C---:B------:R-:W-:Y:S08]  /*cbc30*/  HMMA.1688.F32.TF32 R8, R132.reuse, R246, R8 ;  /* 0x000000f68408723c */ /* 0x040ff00000081008 */
[----:B------:R-:W-:Y:S01]  /*cbc40*/  HMMA.1688.F32.TF32 R100, R132, R166, R100 ;  /* 0x000000a68464723c */ /* 0x000fe20000081064 */
[----:B------:R-:W-:-:S07]  /*cbc50*/  IMAD.MOV.U32 R232, RZ, RZ, R166 ;  /* 0x000000ffffe87224 */ /* 0x000fce00078e00a6 */
[----:B------:R-:W-:Y:S01]  /*cbc60*/  HMMA.1688.F32.TF32 R108, R132, R174, R108 ;  /* 0x000000ae846c723c */ /* 0x000fe2000008106c */
[----:B------:R-:W-:Y:S01]  /*cbc70*/  IMAD.MOV.U32 R224, RZ, RZ, R174 ;  /* 0x000000ffffe07224 */ /* 0x000fe200078e00ae */
[----:B------:R-:W-:-:S06]  /*cbc80*/  MOV R225, R175 ;  /* 0x000000af00e17202 */ /* 0x000fcc0000000f00 */
[C---:B------:R-:W-:Y:S08]  /*cbc90*/  HMMA.1688.F32.TF32 R112, R132.reuse, R182, R112 ;  /* 0x000000b68470723c */ /* 0x040ff00000081070 */
[----:B------:R-:W-:Y:S01]  /*cbca0*/  HMMA.1688.F32.TF32 R120, R132, R190, R120 ;  /* 0x000000be8478723c */ /* 0x000fe20000081078 */
[----:B------:R-:W-:Y:S01]  /*cbcb0*/  IMAD.MOV.U32 R216, RZ, RZ, R190 ;  /* 0x000000ffffd87224 */ /* 0x000fe200078e00be */
[----:B------:R-:W-:-:S06]  /*cbcc0*/  MOV R217, R191 ;  /* 0x000000bf00d97202 */ /* 0x000fcc0000000f00 */
        /* <DEDUP_REMOVED lines=10> */
[----:B------:R-:W-:Y:S01]  /*cbd70*/  HMMA.1688.F32.TF32 R44, R132, R230, R44 ;  /* 0x000000e6842c723c */ /* 0x000fe2000008102c */
[----:B------:R-:W-:-:S07]  /*cbd80*/  IMAD.MOV.U32 R233, RZ, RZ, R158 ;  /* 0x000000ffffe97224 */ /* 0x000fce00078e009e */
        /* <DEDUP_REMOVED lines=8> */
[----:B------:R-:W2:Y:S01]  /*cbe10*/  LDL.LU.64 R118, [R1+0x9448] ;  /* 0x0094480001767983 */ /* 0x000ea20000300a00 */
[----:B------:R-:W2:Y:S02]  /*cbe20*/  LDL.LU.64 R116, [R1+0x9440] ;  /* 0x0094400001747983 */ /* 0x000ea40000300a00 */
[----:B------:R-:W-:Y:S02]  /*cbe30*/  STL.64 [R1+0x9178], R250 ;  /* 0x009178fa01007387 */ /* 0x000fe40000100a00 */
[----:B------:R1:W-:Y:S01]  /*cbe40*/  STL.64 [R1+0x9170], R248 ;  /* 0x009170f801007387 */ /* 0x0003e20000100a00 */
[----:B------:R-:W-:Y:S01]  /*cbe50*/  STL.64 [R1+0x9168], R242 ;  /* 0x009168f201007387 */ /* 0x000fe20000100a00 */
[----:B------:R3:W-:Y:S02]  /*cbe60*/  STL.64 [R1+0x9160], R240 ;  /* 0x009160f001007387 */ /* 0x0007e40000100a00 */
[----:B------:R-:W4:Y:S02]  /*cbe70*/  LDL R212, [R1+0x3d0] ;  /* 0x0003d00001d47983 */ /* 0x000f240000100800 */
[----:B------:R-:W4:Y:S01]  /*cbe80*/  LDL R213, [R1+0x3d4] ;  /* 0x0003d40001d57983 */ /* 0x000f220000100800 */
        /* <DEDUP_REMOVED lines=42> */
[----:B---3--:R-:W3:Y:S04]  /*cc130*/  LDL R240, [R1+0x320] ;  /* 0x0003200001f07983 */ /* 0x008ee80000100800 */
        /* <DEDUP_REMOVED lines=51> */
[----:B------:R-:W-:Y:S02]  /*cc470*/  STL.64 [R1+0x9218], R178 ;  /* 0x009218b201007387 */ /* 0x000fe40000100a00 */
[----:B------:R1:W-:Y:S02]  /*cc480*/  STL.64 [R1+0x9210], R176 ;  /* 0x009210b001007387 */ /* 0x0003e40000100a00 */
        /* <DEDUP_REMOVED lines=13> */
[----:B------:R-:W3:Y:S04]  /*cc560*/  LDS R7, [R0+0x22200] ;  /* 0x0222000000077984 */ /* 0x000ee80000000800 */
[----:B-1----:R-:W4:Y:S04]  /*cc570*/  LDL R176, [R1+0x290] ;  /* 0x0002900001b07983 */ /* 0x002f280000100800 */
        /* <DEDUP_REMOVED lines=21> */
[----:B------:R1:W-:Y:S01]  /*cc6d0*/  STL.64 [R1+0x9228], R170 ;  /* 0x009228aa01007387 */ /* 0x0003e20000100a00 */
[C---:B------:R-:W-:Y:S01]  /*cc6e0*/  HMMA.1688.F32.TF32 R80, R132.reuse, R170, R80 ;  /* 0x000000aa8450723c */ /* 0x040fe20000081050 */
[----:B------:R1:W-:Y:S07]  /*cc6f0*/  STL.64 [R1+0x9220], R168 ;  /* 0x009220a801007387 */ /* 0x0003ee0000100a00 */
[C---:B------:R-:W-:Y:S08]  /*cc700*/  HMMA.1688.F32.TF32 R84, R132.reuse, R162, R84 ;  /* 0x000000a28454723c */ /* 0x040ff00000081054 */
[C---:B------:R-:W-:Y:S08]  /*cc710*/  HMMA.1688.F32.TF32 R128, R132.reuse, R94, R128 ;  /* 0x0000005e8480723c */ /* 0x040ff00000081080 */
[C---:B------:R-:W-:Y:S08]  /*cc720*/  HMMA.1688.F32.TF32 R88, R132.reuse, R154, R88 ;  /* 0x0000009a8458723c */ /* 0x040ff00000081058 */
[C---:B------:R-:W-:Y:S01]  /*cc730*/  HMMA.1688.F32.TF32 R136, R132.reuse, R146, R136 ;  /* 0x000000928488723c */ /* 0x040fe20000081088 */
[----:B-1----:R-:W4:Y:S04]  /*cc740*/  LDL R170, [R1+0x288] ;  /* 0x0002880001aa7983 */ /* 0x002f280000100800 */
[----:B------:R-:W4:Y:S04]  /*cc750*/  LDL R168, [R1+0x280] ;  /* 0x0002800001a87983 */ /* 0x000f280000100800 */
[----:B------:R-:W4:Y:S04]  /*cc760*/  LDL R169, [R1+0x284] ;  /* 0x0002840001a97983 */ /* 0x000f280000100800 */
[----:B------:R-:W4:Y:S01]  /*cc770*/  LDL R171, [R1+0x28c] ;  /* 0x00028c0001ab7983 */ /* 0x000f220000100800 */
[----:B------:R1:W-:Y:S02]  /*cc780*/  STL.64 [R1+0x9238], R162 ;  /* 0x009238a201007387 */ /* 0x0003e40000100a00 */
[----:B------:R1:W-:Y:S02]  /*cc790*/  STL.64 [R1+0x9230], R160 ;  /* 0x009230a001007387 */ /* 0x0003e40000100a00 */
        /* <DEDUP_REMOVED lines=21> */
[----:B------:R-:W4:Y:S01]  /*cc8f0*/  LDL.LU.64 R94, [R1+0x9438] ;  /* 0x00943800015e7983 */ /* 0x000f220000300a00 */
[C---:B---3--:R-:W-:Y:S02]  /*cc900*/  HMMA.1688.F32.TF32 R20, R4.reuse, R92, R20 ;  /* 0x0000005c0414723c */ /* 0x048fe40000081014 */
[----:B------:R-:W4:Y:S01]  /*cc910*/  LDL.LU.64 R92, [R1+0x9430] ;  /* 0x00943000015c7983 */ /* 0x000f220000300a00 */
[----:B------:R-:W3:Y:S05]  /*cc920*/  LDL.LU.64 R26, [R1+0x9428] ;  /* 0x00942800011a7983 */ /* 0x000eea0000300a00 */
[C---:B----4-:R-:W-:Y:S01]  /*cc930*/  HMMA.1688.F32.TF32 R92, R4.reuse, R24, R92 ;  /* 0x00000018045c723c */ /* 0x050fe2000008105c */
[----:B------:R-:W3:Y:S11]  /*cc940*/  LDL.LU.64 R24, [R1+0x9420] ;  /* 0x0094200001187983 */ /* 0x000ef60000300a00 */
[----:B------:R-:W-:Y:S11]  /*cc950*/  @!UPT UIADD3 URZ, URZ, URZ, URZ ;  /* 0x0000003f3f3ff290 */ /* 0x000ff6000fffe03f */
[----:B------:R-:W-:Y:S01]  /*cc960*/  STL.64 [R1+0x9418], R94 ;  /* 0x0094185e01007387 */ /* 0x000fe20000100a00 */
[----:B------:R1:W-:Y:S03]  /*cc970*/  STL.64 [R1+0x9410], R92 ;  /* 0x0094105c01007387 */ /* 0x0003e60000100a00 */
[----:B-1----:R-:W3:Y:S04]  /*cc980*/  LDL R92, [R1+0x200] ;  /* 0x00020000015c7983 */ /* 0x002ee80000100800 */
[----:B------:R-:W3:Y:S01]  /*cc990*/  LDL R93, [R1+0x204] ;  /* 0x00020400015d7983 */ /* 0x000ee20000100800 */
[C---:B--2---:R-:W-:Y:S01]  /*cc9a0*/  HMMA.1688.F32.TF32 R104, R4.reuse, R132, R104 ;  /* 0x000000840468723c */ /* 0x044fe20000081068 */
        /* <DEDUP_REMOVED lines=10> */
[----:B------:R-:W1:Y:S02]  /*cca50*/  LDL R94, [R1+0x1e8] ;  /* 0x0001e800015e7983 */ /* 0x000e640000100800 */
[----:B------:R-:W1:Y:S01]  /*cca60*/  LDL R95, [R1+0x1ec] ;  /* 0x0001ec00015f7983 */ /* 0x000e620000100800 */
[----:B--2---:R-:W2:Y:S04]  /*cca70*/  LDL R26, [R1+0x1f8] ;  /* 0x0001f800011a7983 */ /* 0x004ea80000100800 */
[----:B---3--:R-:W3:Y:S04]  /*cca80*/  LDL R106, [R1+0x208] ;  /* 0x00020800016a7983 */ /* 0x008ee80000100800 */
[----:B----4-:R-:W4:Y:S04]  /*cca90*/  LDL R150, [R1+0x218] ;  /* 0x0002180001967983 */ /* 0x010f280000100800 */
[----:B------:R-:W4:Y:S04]  /*ccaa0*/  LDL R151, [R1+0x21c] ;  /* 0x00021c0001977983 */ /* 0x000f280000100800 */
[----:B------:R-:W3:Y:S04]  /*ccab0*/  LDL R107, [R1+0x20c] ;  /* 0x00020c00016b7983 */ /* 0x000ee80000100800 */
[----:B------:R-:W2:Y:S01]  /*ccac0*/  LDL R27, [R1+0x1fc] ;  /* 0x0001fc00011b7983 */ /* 0x000ea20000100800 */
[C---:B-1----:R-:W-:Y:S03]  /*ccad0*/  HMMA.1688.F32.TF32 R20, R132.reuse, R94, R20 ;  /* 0x0000005e8414723c */ /* 0x042fe60000081014 */
[----:B------:R-:W2:Y:S01]  /*ccae0*/  LDL.LU.64 R94, [R1+0x9418] ;  /* 0x00941800015e7983 */ /* 0x000ea20000300a00 */
[----:B------:R-:W2:Y:S04]  /*ccaf0*/  LDL.LU.64 R92, [R1+0x9410] ;  /* 0x00941000015c7983 */ /* 0x000ea80000300a00 */
[C---:B--2---:R-:W-:Y:S01]  /*ccb00*/  HMMA.1688.F32.TF32 R92, R132.reuse, R26, R92 ;  /* 0x0000001a845c723c */ /* 0x044fe2000008105c */
[----:B------:R-:W3:Y:S01]  /*ccb10*/  LDL.LU.64 R26, [R1+0x9408] ;  /* 0x00940800011a7983 */ /* 0x000ee20000300a00 */
[----:B------:R-:W3:Y:S06]  /*ccb20*/  LDL.LU.64 R24, [R1+0x9400] ;  /* 0x0094000001187983 */ /* 0x000eec0000300a00 */
[----:B---3--:R-:W-:Y:S01]  /*ccb30*/  HMMA.1688.F32.TF32 R24, R132, R106, R24 ;  /* 0x0000006a8418723c */ /* 0x008fe20000081018 */
[----:B------:R-:W4:Y:S01]  /*ccb40*/  LDL.LU.64 R106, [R1+0x93f8] ;  /* 0x0093f800016a7983 */ /* 0x000f220000300a00 */
[----:B------:R-:W4:Y:S06]  /*ccb50*/  LDL.LU.64 R104, [R1+0x93f0] ;  /* 0x0093f00001687983 */ /* 0x000f2c0000300a00 */
[C---:B------:R-:W-:Y:S08]  /*ccb60*/  HMMA.1688.F32.TF32 R28, R4.reuse, R148, R28 ;  /* 0x00000094041c723c */ /* 0x040ff0000008101c */
[C---:B------:R-:W-:Y:S08]  /*ccb70*/  HMMA.1688.F32.TF32 R116, R4.reuse, R140, R116 ;  /* 0x0000008c0474723c */ /* 0x040ff00000081074 */
[----:B------:R-:W-:Y:S08]  /*ccb80*/  HMMA.1688.F32.TF32 R128, R4, R156, R128 ;  /* 0x0000009c0480723c */ /* 0x000ff00000081080 */
[C---:B----4-:R-:W-:Y:S01]  /*ccb90*/  HMMA.1688.F32.TF32 R104, R132.reuse, R150, R104 ;  /* 0x000000968468723c */ /* 0x050fe20000081068 */
        /* <DEDUP_REMOVED lines=210> */
[C---:B------:R-:W-:Y:S07]  /*cd8c0*/  HMMA.1688.F32.TF32 R32, R132.reuse, R234, R32 ;  /* 0x000000ea8420723c */ /* 0x040fee0000081020 */
[----:B------:R-:W-:Y:S01]  /*cd8d0*/  IMAD.MOV.U32 R234, RZ, RZ, R159 ;  /* 0x000000ffffea7224 */ /* 0x000fe200078e009f */
[----:B------:R-:W-:Y:S01]  /*cd8e0*/  MOV R235, R158 ;  /* 0x0000009e00eb7202 */ /* 0x000fe20000000f00 */
        /* <DEDUP_REMOVED lines=21> */
[----:B------:R1:W-:Y:S01]  /*cda40*/  STL.64 [R1+0x8fd8], R198 ;  /* 0x008fd8c601007387 */ /* 0x0003e20000100a00 */
[----:B------:R4:W-:Y:S03]  /*cda50*/  STL.64 [R1+0x8fd0], R196 ;  /* 0x008fd0c401007387 */ /* 0x0009e60000100a00 */
[----:B-1----:R-:W2:Y:S04]  /*cda60*/  LDL.64 R198, [R1+0x1328] ;  /* 0x0013280001c67983 */ /* 0x002ea80000100a00 */
[----:B----4-:R-:W4:Y:S01]  /*cda70*/  LDL.64 R196, [R1+0x1320] ;  /* 0x0013200001c47983 */ /* 0x010f220000100a00 */
[----:B------:R-:W-:Y:S02]  /*cda80*/  STL.64 [R1+0x8fe8], R190 ;  /* 0x008fe8be01007387 */ /* 0x000fe40000100a00 */
[----:B------:R1:W-:Y:S02]  /*cda90*/  STL.64 [R1+0x8fe0], R188 ;  /* 0x008fe0bc01007387 */ /* 0x0003e40000100a00 */
[----:B-1----:R-:W2:Y:S04]  /*cdaa0*/  LDL R188, [R1+0x1300] ;  /* 0x0013000001bc7983 */ /* 0x002ea80000100800 */
[----:B------:R-:W2:Y:S01]  /*cdab0*/  LDL R189, [R1+0x1304] ;  /* 0x0013040001bd7983 */ /* 0x000ea20000100800 */
[----:B------:R1:W-:Y:S02]  /*cdac0*/  STL.64 [R1+0x8ff8], R182 ;  /* 0x008ff8b601007387 */ /* 0x0003e40000100a00 */
[----:B------:R1:W-:Y:S02]  /*cdad0*/  STL.64 [R1+0x8ff0], R180 ;  /* 0x008ff0b401007387 */ /* 0x0003e40000100a00 */
[----:B-1----:R-:W2:Y:S04]  /*cdae0*/  LDL.64 R182, [R1+0x12f8] ;  /* 0x0012f80001b67983 */ /* 0x002ea80000100a00 */
[----:B------:R-:W2:Y:S01]  /*cdaf0*/  LDL.64 R180, [R1+0x12f0] ;  /* 0x0012f00001b47983 */ /* 0x000ea20000100a00 */
[----:B------:R-:W-:Y:S02]  /*cdb00*/  STL.64 [R1+0x9008], R174 ;  /* 0x009008ae01007387 */ /* 0x000fe40000100a00 */
[----:B------:R1:W-:Y:S02]  /*cdb10*/  STL.64 [R1+0x9000], R172 ;  /* 0x009000ac01007387 */ /* 0x0003e40000100a00 */
[----:B-1----:R-:W2:Y:S04]  /*cdb20*/  LDL R172, [R1+0x12e0] ;  /* 0x0012e00001ac7983 */ /* 0x002ea80000100800 */
[----:B------:R-:W2:Y:S01]  /*cdb30*/  LDL R173, [R1+0x12e4] ;  /* 0x0012e40001ad7983 */ /* 0x000ea20000100800 */
[----:B------:R1:W-:Y:S02]  /*cdb40*/  STL.64 [R1+0x9018], R166 ;  /* 0x009018a601007387 */ /* 0x0003e40000100a00 */
[----:B------:R1:W-:Y:S02]  /*cdb50*/  STL.64 [R1+0x9010], R164 ;  /* 0x009010a401007387 */ /* 0x0003e40000100a00 */
[----:B-1----:R-:W-:Y:S01]  /*cdb60*/  IMAD.MOV.U32 R166, RZ, RZ, R151 ;  /* 0x000000ffffa67224 */ /* 0x002fe200078e0097 */
[----:B------:R-:W2:Y:S04]  /*cdb70*/  LDL R164, [R1+0x12c0] ;  /* 0x0012c00001a47983 */ /* 0x000ea80000100800 */
[----:B------:R-:W2:Y:S01]  /*cdb80*/  LDL R165, [R1+0x12c4] ;  /* 0x0012c40001a57983 */ /* 0x000ea20000100800 */
[----:B------:R-:W2:Y:S01]  /*cdb90*/  LDL.LU R151, [R1+0x92dc] ;  /* 0x0092dc0001977983 */ /* 0x000ea20000300800 */
[----:B------:R-:W-:-:S02]  /*cdba0*/  MOV R167, R150 ;  /* 0x0000009600a77202 */ /* 0x000fc40000000f00 */
[----:B------:R-:W3:Y:S01]  /*cdbb0*/  LDL.LU R150, [R1+0x92d8] ;  /* 0x0092d80001967983 */ /* 0x000ee20000300800 */
[----:B------:R-:W3:Y:S02]  /*cdbc0*/  LDL R232, [R1+0x11a0] ;  /* 0x0011a00001e87983 */ /* 0x000ee40000100800 */
[----:B------:R-:W3:Y:S02]  /*cdbd0*/  LDL R233, [R1+0x11a4] ;  /* 0x0011a40001e97983 */ /* 0x000ee40000100800 */
[----:B------:R-:W3:Y:S01]  /*cdbe0*/  LDL.LU R159, [R1+0x92d4] ;  /* 0x0092d400019f7983 */ /* 0x000ee20000300800 */
[----:B------:R-:W4:Y:S01]  /*cdbf0*/  LDL.LU R158, [R1+0x92d0] ;  /* 0x0092d000019e7983 */ /* 0x000f220000300800 */
[----:B------:R-:W4:Y:S02]  /*cdc00*/  LDL R224, [R1+0x1180] ;  /* 0x0011800001e07983 */ /* 0x000f240000100800 */
[----:B------:R-:W4:Y:S02]  /*cdc10*/  LDL R225, [R1+0x1184] ;  /* 0x0011840001e17983 */ /* 0x000f240000100800 */
[----:B------:R-:W4:Y:S01]  /*cdc20*/  LDL R226, [R1+0x1188] ;  /* 0x0011880001e27983 */ /* 0x000f220000100800 */
[----:B------:R-:W4:Y:S04]  /*cdc30*/  LDL R227, [R1+0x118c] ;  /* 0x00118c0001e37983 */ /* 0x000f280000100800 */
[----:B------:R-:W4:Y:S04]  /*cdc40*/  LDL R208, [R1+0x1140] ;  /* 0x0011400001d07983 */ /* 0x000f280000100800 */
[----:B------:R-:W4:Y:S01]  /*cdc50*/  LDL R209, [R1+0x1144] ;  /* 0x0011440001d17983 */ /* 0x000f220000100800 */
[C---:B------:R-:W-:Y:S08]  /*cdc60*/  HMMA.1688.F32.TF32 R36, R4.reuse, R236, R36 ;  /* 0x000000ec0424723c */ /* 0x040ff00000081024 */
[C---:B------:R-:W-:Y:S08]  /*cdc70*/  HMMA.1688.F32.TF32 R40, R4.reuse, R240, R40 ;  /* 0x000000f00428723c */ /* 0x040ff00000081028 */
[C---:B------:R-:W-:Y:S08]  /*cdc80*/  HMMA.1688.F32.TF32 R44, R4.reuse, R248, R44 ;  /* 0x000000f8042c723c */ /* 0x040ff0000008102c */
[C---:B------:R-:W-:Y:S08]  /*cdc90*/  HMMA.1688.F32.TF32 R84, R4.reuse, R156, R84 ;  /* 0x0000009c0454723c */ /* 0x040ff00000081054 */
[----:B------:R-:W-:Y:S01]  /*cdca0*/  HMMA.1688.F32.TF32 R88, R4, R148, R88 ;  /* 0x000000940458723c */ /* 0x000fe20000081058 */
[----:B--2---:R-:W-:-:S02]  /*cdcb0*/  MOV R219, R151 ;  /* 0x0000009700db7202 */ /* 0x004fc40000000f00 */
[----:B---3--:R-:W-:Y:S01]  /*cdcc0*/  MOV R211, R159 ;  /* 0x0000009f00d37202 */ /* 0x008fe20000000f00 */
[----:B----4-:R-:W-:Y:S02]  /*cdcd0*/  IMAD.MOV.U32 R210, RZ, RZ, R158 ;  /* 0x000000ffffd27224 */ /* 0x010fe400078e009e */
[----:B------:R-:W2:Y:S01]  /*cdce0*/  LDL.LU R158, [R1+0x92cc] ;  /* 0x0092cc00019e7983 */ /* 0x000ea20000300800 */
[----:B------:R-:W2:Y:S02]  /*cdcf0*/  LDL.LU R159, [R1+0x92c8] ;  /* 0x0092c800019f7983 */ /* 0x000ea40000300800 */
[----:B------:R-:W3:Y:S02]  /*cdd00*/  LDL R200, [R1+0x1130] ;  /* 0x0011300001c87983 */ /* 0x000ee40000100800 */
[----:B------:R-:W3:Y:S01]  /*cdd10*/  LDL R201, [R1+0x1134] ;  /* 0x0011340001c97983 */ /* 0x000ee20000100800 */
[----:B------:R-:W4:Y:S04]  /*cdd20*/  LDL R202, [R1+0x1138] ;  /* 0x0011380001ca7983 */ /* 0x000f280000100800 */
[----:B------:R-:W4:Y:S04]  /*cdd30*/  LDL R203, [R1+0x113c] ;  /* 0x00113c0001cb7983 */ /* 0x000f280000100800 */
[----:B------:R-:W3:Y:S04]  /*cdd40*/  LDL R216, [R1+0x1170] ;  /* 0x0011700001d87983 */ /* 0x000ee80000100800 */
[----:B------:R-:W3:Y:S01]  /*cdd50*/  LDL R217, [R1+0x1174] ;  /* 0x0011740001d97983 */ /* 0x000ee20000100800 */
[----:B------:R-:W-:-:S02]  /*cdd60*/  IMAD.MOV.U32 R218, RZ, RZ, R150 ;  /* 0x000000ffffda7224 */ /* 0x000fc400078e0096 */
[----:B------:R-:W3:Y:S02]  /*cdd70*/  LDL.LU R150, [R1+0x92c4] ;  /* 0x0092c40001967983 */ /* 0x000ee40000300800 */
[----:B------:R-:W3:Y:S01]  /*cdd80*/  LDL.LU R151, [R1+0x92c0] ;  /* 0x0092c00001977983 */ /* 0x000ee20000300800 */
[C---:B------:R-:W-:Y:S08]  /*cdd90*/  HMMA.1688.F32.TF32 R36, R132.reuse, R238, R36 ;  /* 0x000000ee8424723c */ /* 0x040ff00000081024 */
[C---:B------:R-:W-:Y:S08]  /*cdda0*/  HMMA.1688.F32.TF32 R40, R132.reuse, R242, R40 ;  /* 0x000000f28428723c */ /* 0x040ff00000081028 */
[----:B------:R-:W-:Y:S01]  /*cddb0*/  HMMA.1688.F32.TF32 R44, R132, R250, R44 ;  /* 0x000000fa842c723c */ /* 0x000fe2000008102c */
[----:B------:R-:W3:Y:S04]  /*cddc0*/  LDL.64 R236, [R1+0x1190] ;  /* 0x0011900001ec7983 */ /* 0x000ee80000100a00 */
[----:B------:R-:W3:Y:S04]  /*cddd0*/  LDL.64 R238, [R1+0x1198] ;  /* 0x0011980001ee7983 */ /* 0x000ee80000100a00 */
[----:B------:R-:W3:Y:S04]  /*cdde0*/  LDL.64 R248, [R1+0x11b0] ;  /* 0x0011b00001f87983 */ /* 0x000ee80000100a00 */
[----:B------:R-:W3:Y:S04]  /*cddf0*/  LDL.64 R250, [R1+0x11b8] ;  /* 0x0011b80001fa7983 */ /* 0x000ee80000100a00 */
[----:B------:R-:W3:Y:S04]  /*cde00*/  LDL.64 R240, [R1+0x11d0] ;  /* 0x0011d00001f07983 */ /* 0x000ee80000100a00 */
[----:B------:R-:W3:Y:S01]  /*cde10*/  LDL.64 R242, [R1+0x11d8] ;  /* 0x0011d80001f27983 */ /* 0x000ee20000100a00 */
        /* <DEDUP_REMOVED lines=9> */
[----:B--2---:R1:W-:Y:S07]  /*cdeb0*/  STL.64 [R1+0x9028], R158 ;  /* 0x0090289e01007387 */ /* 0x0043ee0000100a00 */
[C---:B------:R-:W-:Y:S01]  /*cdec0*/  HMMA.1688.F32.TF32 R84, R132.reuse, R158, R84 ;  /* 0x0000009e8454723c */ /* 0x040fe20000081054 */
[----:B------:R2:W-:Y:S06]  /*cded0*/  STL.64 [R1+0x9020], R156 ;  /* 0x0090209c01007387 */ /* 0x0005ec0000100a00 */
[----:B-1----:R-:W-:Y:S01]  /*cdee0*/  IMAD.MOV.U32 R158, RZ, RZ, R3 ;  /* 0x000000ffff9e7224 */ /* 0x002fe200078e0003 */
[----:B------:R-:W-:Y:S01]  /*cdef0*/  MOV R159, R252 ;  /* 0x000000fc009f7202 */ /* 0x000fe20000000f00 */
[----:B--2---:R-:W2:Y:S04]  /*cdf00*/  LDL R156, [R1+0x12b0] ;  /* 0x0012b000019c7983 */ /* 0x004ea80000100800 */
[----:B------:R-:W2:Y:S01]  /*cdf10*/  LDL R157, [R1+0x12b4] ;  /* 0x0012b400019d7983 */ /* 0x000ea20000100800 */
[----:B------:R-:W2:Y:S02]  /*cdf20*/  LDL.LU R3, [R1+0x92bc] ;  /* 0x0092bc0001037983 */ /* 0x000ea40000300800 */
[----:B------:R-:W2:Y:S02]  /*cdf30*/  LDL.LU R252, [R1+0x92b8] ;  /* 0x0092b80001fc7983 */ /* 0x000ea40000300800 */
[----:B---3--:R1:W-:Y:S01]  /*cdf40*/  STL.64 [R1+0x9038], R150 ;  /* 0x0090389601007387 */ /* 0x0083e20000100a00 */
[----:B------:R-:W-:Y:S01]  /*cdf50*/  HMMA.1688.F32.TF32 R88, R132, R150, R88 ;  /* 0x000000968458723c */ /* 0x000fe20000081058 */
[----:B------:R3:W-:Y:S06]  /*cdf60*/  STL.64 [R1+0x9030], R148 ;  /* 0x0090309401007387 */ /* 0x0007ec0000100a00 */
[----:B-1----:R-:W-:Y:S01]  /*cdf70*/  IMAD.MOV.U32 R150, RZ, RZ, R142 ;  /* 0x000000ffff967224 */ /* 0x002fe200078e008e */
[----:B------:R-:W-:Y:S01]  /*cdf80*/  MOV R151, R143 ;  /* 0x0000008f00977202 */ /* 0x000fe20000000f00 */
[----:B---3--:R-:W3:Y:S04]  /*cdf90*/  LDL R148, [R1+0x12a0] ;  /* 0x0012a00001947983 */ /* 0x008ee80000100800 */
[----:B------:R-:W3:Y:S01]  /*cdfa0*/  LDL R149, [R1+0x12a4] ;  /* 0x0012a40001957983 */ /* 0x000ee20000100800 */
[----:B------:R-:W2:Y:S02]  /*cdfb0*/  LDL.LU R142, [R1+0x92b4] ;  /* 0x0092b400018e7983 */ /* 0x000ea40000300800 */
[----:B------:R-:W2:Y:S02]  /*cdfc0*/  LDL.LU R143, [R1+0x92b0] ;  /* 0x0092b000018f7983 */ /* 0x000ea40000300800 */
[----:B------:R-:W3:Y:S01]  /*cdfd0*/  LDL R100, [R1+0x11c0] ;  /* 0x0011c00001647983 */ /* 0x000ee20000100800 */
[----:B------:R-:W3:Y:S01]  /*cdfe0*/  LDL R101, [R1+0x11c4] ;  /* 0x0011c40001657983 */ /* 0x000ee20000100800 */
[C---:B------:R-:W-:Y:S08]  /*cdff0*/  HMMA.1688.F32.TF32 R60, R4.reuse, R204, R60 ;  /* 0x000000cc043c723c */ /* 0x040ff0000008103c */
[----:B------:R-:W-:Y:S01]  /*ce000*/  HMMA.1688.F32.TF32 R136, R4, R140, R136 ;  /* 0x0000008c0488723c */ /* 0x000fe20000081088 */
[----:B------:R-:W-:Y:S01]  /*ce010*/  LDS R4, [R2+0x30200] ;  /* 0x0302000002047984 */ /* 0x000fe20000000800 */
[----:B------:R-:W-:Y:S04]  /*ce020*/  LDS R6, [R2+0x32200] ;  /* 0x0322000002067984 */ /* 0x000fe80000000800 */
[----:B------:R-:W-:Y:S04]  /*ce030*/  LDS R5, [R0+0x30200] ;  /* 0x0302000000057984 */ /* 0x000fe80000000800 */
[----:B------:R-:W3:Y:S01]  /*ce040*/  LDS R7, [R0+0x32200] ;  /* 0x0322000000077984 */ /* 0x000ee20000000800 */
        /* <DEDUP_REMOVED lines=11> */
[----:B------:R-:W-:Y:S01]  /*ce100*/  IMAD.MOV.U32 R174, RZ, RZ, R245 ;  /* 0x000000ffffae7224 */ /* 0x000fe200078e00f5 */
[----:B------:R-:W-:Y:S01]  /*ce110*/  MOV R175, R244 ;  /* 0x000000f400af7202 */ /* 0x000fe20000000f00 */
[----:B------:R-:W4:Y:S04]  /*ce120*/  LDL R245, [R1+0x1284] ;  /* 0x0012840001f57983 */ /* 0x000f280000100800 */
[----:B------:R-:W4:Y:S04]  /*ce130*/  LDL R244, [R1+0x1280] ;  /* 0x0012800001f47983 */ /* 0x000f280000100800 */
[----:B------:R-:W4:Y:S04]  /*ce140*/  LDL R184, [R1+0x1270] ;  /* 0x0012700001b87983 */ /* 0x000f280000100800 */
[----:B------:R-:W4:Y:S04]  /*ce150*/  LDL R185, [R1+0x1274] ;  /* 0x0012740001b97983 */ /* 0x000f280000100800 */
[----:B------:R-:W4:Y:S01]  /*ce160*/  LDL R192, [R1+0x1160] ;  /* 0x0011600001c07983 */ /* 0x000f220000100800 */
[C---:B------:R-:W-:Y:S03]  /*ce170*/  HMMA.1688.F32.TF32 R60, R132.reuse, R206, R60 ;  /* 0x000000ce843c723c */ /* 0x040fe6000008103c */
        /* <DEDUP_REMOVED lines=24> */
[C---:B---3--:R-:W-:Y:S01]  /*ce300*/  HMMA.1688.F32.TF32 R96, R4.reuse, R100, R96 ;  /* 0x000000640460723c */ /* 0x048fe20000081060 */
[----:B------:R-:W-:Y:S04]  /*ce310*/  LDS R134, [R2+0x36200] ;  /* 0x0362000002867984 */ /* 0x000fe80000000800 */
[----:B------:R-:W-:Y:S04]  /*ce320*/  LDS R135, [R0+0x36200] ;  /* 0x0362000000877984 */ /* 0x000fe80000000800 */
[----:B-1----:R-:W3:Y:S04]  /*ce330*/  LDL R142, [R1+0x1298] ;  /* 0x00129800018e7983 */ /* 0x002ee80000100800 */
[----:B------:R-:W2:Y:S04]  /*ce340*/  LDL R140, [R1+0x1290] ;  /* 0x00129000018c7983 */ /* 0x000ea80000100800 */
[----:B------:R-:W2:Y:S04]  /*ce350*/  LDL R141, [R1+0x1294] ;  /* 0x00129400018d7983 */ /* 0x000ea80000100800 */
[----:B------:R-:W3:Y:S01]  /*ce360*/  LDL R143, [R1+0x129c] ;  /* 0x00129c00018f7983 */ /* 0x000ee20000100800 */
[----:B------:R-:W4:Y:S02]  /*ce370*/  LDL.LU.64 R102, [R1+0x92a8] ;  /* 0x0092a80001667983 */ /* 0x000f240000300a00 */
[----:B------:R-:W4:Y:S02]  /*ce380*/  LDL.LU.64 R100, [R1+0x92a0] ;  /* 0x0092a00001647983 */ /* 0x000f240000300a00 */
[----:B------:R-:W2:Y:S01]  /*ce390*/  LDL.LU.64 R110, [R1+0x9298] ;  /* 0x00929800016e7983 */ /* 0x000ea20000300a00 */
[C---:B----4-:R-:W-:Y:S01]  /*ce3a0*/  HMMA.1688.F32.TF32 R100, R4.reuse, R108, R100 ;  /* 0x0000006c0464723c */ /* 0x050fe20000081064 */
[----:B------:R-:W2:Y:S01]  /*ce3b0*/  LDL.LU.64 R108, [R1+0x9290] ;  /* 0x00929000016c7983 */ /* 0x000ea20000300a00 */
[----:B------:R-:W4:Y:S06]  /*ce3c0*/  LDL.LU.64 R114, [R1+0x9288] ;  /* 0x0092880001727983 */ /* 0x000f2c0000300a00 */
[C---:B--2---:R-:W-:Y:S01]  /*ce3d0*/  HMMA.1688.F32.TF32 R108, R4.reuse, R112, R108 ;  /* 0x00000070046c723c */ /* 0x044fe2000008106c */
[----:B------:R-:W4:Y:S01]  /*ce3e0*/  LDL.LU.64 R112, [R1+0x9280] ;  /* 0x0092800001707983 */ /* 0x000f220000300a00 */
[----:B------:R-:W2:Y:S06]  /*ce3f0*/  LDL.LU.64 R122, [R1+0x9278] ;  /* 0x00927800017a7983 */ /* 0x000eac0000300a00 */
[C---:B----4-:R-:W-:Y:S01]  /*ce400*/  HMMA.1688.F32.TF32 R112, R4.reuse, R120, R112 ;  /* 0x000000780470723c */ /* 0x050fe20000081070 */
[----:B------:R-:W2:Y:S01]  /*ce410*/  LDL.LU.64 R120, [R1+0x9270] ;  /* 0x0092700001787983 */ /* 0x000ea20000300a00 */
[----:B------:R-:W4:Y:S06]  /*ce420*/  LDL.LU.64 R126, [R1+0x9268] ;  /* 0x00926800017e7983 */ /* 0x000f2c0000300a00 */
[C---:B------:R-:W-:Y:S01]  /*ce430*/  HMMA.1688.F32.TF32 R24, R4.reuse, R132, R24 ;  /* 0x000000840418723c */ /* 0x040fe20000081018 */
[----:B------:R-:W-:Y:S01]  /*ce440*/  LDS R132, [R2+0x34200] ;  /* 0x0342000002847984 */ /* 0x000fe20000000800 */
[----:B------:R-:W1:Y:S06]  /*ce450*/  LDS R133, [R0+0x34200] ;  /* 0x0342000000857984 */ /* 0x000e6c0000000800 */
[C---:B------:R-:W-:Y:S08]  /*ce460*/  HMMA.1688.F32.TF32 R20, R4.reuse, R200, R20 ;  /* 0x000000c80414723c */ /* 0x040ff00000081014 */
[C---:B------:R-:W-:Y:S08]  /*ce470*/  HMMA.1688.F32.TF32 R92, R4.reuse, R208, R92 ;  /* 0x000000d0045c723c */ /* 0x040ff0000008105c */
[----:B--2---:R-:W-:Y:S01]  /*ce480*/  HMMA.1688.F32.TF32 R120, R4, R124, R120 ;  /* 0x0000007c0478723c */ /* 0x004fe20000081078 */
[----:B------:R-:W4:Y:S07]  /*ce490*/  LDL.LU.64 R124, [R1+0x9260] ;  /* 0x00926000017c7983 */ /* 0x000f2e0000300a00 */
[C---:B-1----:R-:W-:Y:S01]  /*ce4a0*/  HMMA.1688.F32.TF32 R20, R132.reuse, R202, R20 ;  /* 0x000000ca8414723c */ /* 0x042fe20000081014 */
[----:B------:R-:W2:Y:S07]  /*ce4b0*/  LDL.LU.64 R146, [R1+0x9258] ;  /* 0x0092580001927983 */ /* 0x000eae0000300a00 */
[----:B------:R-:W-:Y:S08]  /*ce4c0*/  HMMA.1688.F32.TF32 R92, R132, R210, R92 ;  /* 0x000000d2845c723c */ /* 0x000ff0000008105c */
        /* <DEDUP_REMOVED lines=10> */
[C---:B------:R-:W-:Y:S08]  /*ce570*/  HMMA.1688.F32.TF32 R52, R4.reuse, R244, R52 ;  /* 0x000000f40434723c */ /* 0x040ff00000081034 */
[C---:B------:R-:W-:Y:S08]  /*ce580*/  HMMA.1688.F32.TF32 R136, R4.reuse, R192, R136 ;  /* 0x000000c00488723c */ /* 0x040ff00000081088 */
[C---:B----4-:R-:W-:Y:S01]  /*ce590*/  HMMA.1688.F32.TF32 R124, R4.reuse, R144, R124 ;  /* 0x00000090047c723c */ /* 0x050fe2000008107c */
[----:B------:R-:W4:Y:S01]  /*ce5a0*/  LDL.LU.64 R144, [R1+0x9250] ;  /* 0x0092500001907983 */ /* 0x000f220000300a00 */
        /* <DEDUP_REMOVED lines=19> */
[----:B------:R-:W2:Y:S02]  /*ce6e0*/  LDL.LU.64 R210, [R1+0x91c8] ;  /* 0x0091c80001d27983 */ /* 0x000ea40000300a00 */
[----:B------:R-:W2:Y:S02]  /*ce6f0*/  LDL.LU.64 R208, [R1+0x91c0] ;  /* 0x0091c00001d07983 */ /* 0x000ea40000300a00 */
[----:B------:R-:W-:Y:S01]  /*ce700*/  STL.64 [R1+0x2770], R92 ;  /* 0x0027705c01007387 */ /* 0x000fe20000100a00 */
[----:B------:R1:W-:Y:S04]  /*ce710*/  STL.64 [R1+0x2778], R94 ;  /* 0x0027785e01007387 */ /* 0x0003e80000100a00 */
[----:B-1----:R-:W2:Y:S04]  /*ce720*/  LDL R94, [R1+0x1158] ;  /* 0x00115800015e7983 */ /* 0x002ea80000100800 */
[----:B------:R-:W2:Y:S01]  /*ce730*/  LDL R95, [R1+0x115c] ;  /* 0x00115c00015f7983 */ /* 0x000ea20000100800 */
        /* <DEDUP_REMOVED lines=14> */
[----:B------:R-:W-:Y:S11]  /*ce820*/  HMMA.1688.F32.TF32 R16, R4, R240, R16 ;  /* 0x000000f00410723c */ /* 0x000ff60000081010 */
[----:B------:R-:W-:Y:S11]  /*ce830*/  @!UPT UIADD3 URZ, URZ, URZ, URZ ;  /* 0x0000003f3f3ff290 */ /* 0x000ff6000fffe03f */
[----:B------:R-:W-:Y:S02]  /*ce840*/  @!UPT UIADD3 URZ, URZ, URZ, URZ ;  /* 0x0000003f3f3ff290 */ /* 0x000fe4000fffe03f */
[C---:B------:R-:W-:Y:S08]  /*ce850*/  HMMA.1688.F32.TF32 R16, R132.reuse, R242, R16 ;  /* 0x000000f28410723c */ /* 0x040ff00000081010 */
[C---:B--2---:R-:W-:Y:S08]  /*ce860*/  HMMA.1688.F32.TF32 R92, R132.reuse, R94, R24 ;  /* 0x0000005e845c723c */ /* 0x044ff00000081018 */
[----:B------:R-:W-:Y:S01]  /*ce870*/  HMMA.1688.F32.TF32 R24, R132, R22, R104 ;  /* 0x000000168418723c */ /* 0x000fe20000081068 */
[----:B------:R-:W-:Y:S01]  /*ce880*/  IMAD.MOV.U32 R230, RZ, RZ, R22 ;  /* 0x000000ffffe67224 */ /* 0x000fe200078e0016 */
[----:B------:R-:W-:Y:S11]  /*ce890*/  MOV R231, R23 ;  /* 0x0000001700e77202 */ /* 0x000ff60000000f00 */
[----:B------:R-:W-:Y:S02]  /*ce8a0*/  @!UPT UIADD3 URZ, URZ, URZ, URZ ;  /* 0x0000003f3f3ff290 */ /* 0x000fe4000fffe03f */
[----:B------:R-:W-:Y:S01]  /*ce8b0*/  STL.64 [R1+0x2760], R92 ;  /* 0x0027605c01007387 */ /* 0x000fe20000100a00 */
[----:B------:R1:W-:Y:S07]  /*ce8c0*/  STL.64 [R1+0x2768], R94 ;  /* 0x0027685e01007387 */ /* 0x0003ee0000100a00 */
[----:B------:R-:W-:Y:S02]  /*ce8d0*/  STL.64 [R1+0x2750], R24 ;  /* 0x0027501801007387 */ /* 0x000fe40000100a00 */
[----:B------:R2:W-:Y:S01]  /*ce8e0*/  STL.64 [R1+0x2758], R26 ;  /* 0x0027581a01007387 */ /* 0x0005e20000100a00 */
[----:B------:R-:W3:Y:S04]  /*ce8f0*/  LDL R22, [R1+0x1288] ;  /* 0x0012880001167983 */ /* 0x000ee80000100800 */
[----:B------:R-:W3:Y:S04]  /*ce900*/  LDL R23, [R1+0x128c] ;  /* 0x00128c0001177983 */ /* 0x000ee80000100800 */
[----:B------:R-:W3:Y:S04]  /*ce910*/  LDL R106, [R1+0x1258] ;  /* 0x00125800016a7983 */ /* 0x000ee80000100800 */
[----:B------:R-:W3:Y:S04]  /*ce920*/  LDL R107, [R1+0x125c] ;  /* 0x00125c00016b7983 */ /* 0x000ee80000100800 */
[----:B-1----:R-:W3:Y:S04]  /*ce930*/  LDL R94, [R1+0x1278] ;  /* 0x00127800015e7983 */ /* 0x002ee80000100800 */
[----:B--2---:R-:W2:Y:S04]  /*ce940*/  LDL R26, [R1+0x1268] ;  /* 0x00126800011a7983 */ /* 0x004ea80000100800 */
[----:B------:R-:W2:Y:S04]  /*ce950*/  LDL R27, [R1+0x126c] ;  /* 0x00126c00011b7983 */ /* 0x000ea80000100800 */
        /* <DEDUP_REMOVED lines=35> */
[----:B------:R-:W3:Y:S01]  /*ceb90*/  LDL.LU.64 R250, [R1+0x9178] ;  /* 0x0091780001fa7983 */ /* 0x000ee20000300a00 */
[----:B------:R-:W3:Y:S04]  /*ceba0*/  LDL.LU.64 R248, [R1+0x9170] ;  /* 0x0091700001f87983 */ /* 0x000ee80000300a00 */
[----:B-1----:R-:W3:Y:S04]  /*cebb0*/  LDL R14, [R1+0x11e8] ;  /* 0x0011e800010e7983 */ /* 0x002ee80000100800 */
[----:B------:R-:W3:Y:S01]  /*cebc0*/  LDL R15, [R1+0x11ec] ;  /* 0x0011ec00010f7983 */ /* 0x000ee20000100800 */
[----:B------:R1:W-:Y:S02]  /*cebd0*/  STL.64 [R1+0x9078], R214 ;  /* 0x009078d601007387 */ /* 0x0003e40000100a00 */
[----:B------:R-:W-:Y:S01]  /*cebe0*/  STL.64 [R1+0x9070], R212 ;  /* 0x009070d401007387 */ /* 0x000fe20000100a00 */
[----:B-1----:R-:W3:Y:S04]  /*cebf0*/  LDL R214, [R1+0x11c8] ;  /* 0x0011c80001d67983 */ /* 0x002ee80000100800 */
[----:B------:R-:W3:Y:S01]  /*cec00*/  LDL R215, [R1+0x11cc] ;  /* 0x0011cc0001d77983 */ /* 0x000ee20000100800 */
[----:B------:R-:W-:Y:S02]  /*cec10*/  STL.64 [R1+0x26f0], R16 ;  /* 0x0026f01001007387 */ /* 0x000fe40000100a00 */
[----:B------:R-:W-:Y:S01]  /*cec20*/  IMAD.MOV.U32 R206, RZ, RZ, R242 ;  /* 0x000000ffffce7224 */ /* 0x000fe200078e00f2 */
[----:B------:R-:W-:Y:S01]  /*cec30*/  MOV R207, R243 ;  /* 0x000000f300cf7202 */ /* 0x000fe20000000f00 */
[----:B------:R2:W-:Y:S01]  /*cec40*/  STL.64 [R1+0x26f8], R18 ;  /* 0x0026f81201007387 */ /* 0x0005e20000100a00 */
[----:B------:R-:W4:Y:S02]  /*cec50*/  LDL.LU.64 R242, [R1+0x9168] ;  /* 0x0091680001f27983 */ /* 0x000f240000300a00 */
[----:B------:R-:W4:Y:S01]  /*cec60*/  LDL.LU.64 R240, [R1+0x9160] ;  /* 0x0091600001f07983 */ /* 0x000f220000300a00 */
[----:B------:R-:W-:Y:S01]  /*cec70*/  STL.64 [R1+0x9088], R206 ;  /* 0x009088ce01007387 */ /* 0x000fe20000100a00 */
        /* <DEDUP_REMOVED lines=12> */
[----:B------:R-:W-:Y:S04]  /*ced40*/  LDS R4, [R2+0x18280] ;  /* 0x0182800002047984 */ /* 0x000fe80000000800 */
[----:B------:R-:W-:Y:S04]  /*ced50*/  LDS R6, [R2+0x1a280] ;  /* 0x01a2800002067984 */ /* 0x000fe80000000800 */
[----:B------:R-:W-:Y:S04]  /*ced60*/  LDS R5, [R0+0x18280] ;  /* 0x0182800000057984 */ /* 0x000fe80000000800 */
[----:B------:R-:W1:Y:S01]  /*ced70*/  LDS R7, [R0+0x1a280] ;  /* 0x01a2800000077984 */ /* 0x000e620000000800 */
[C---:B--2---:R-:W-:Y:S08]  /*ced80*/  HMMA.1688.F32.TF32 R16, R132.reuse, R222, R108 ;  /* 0x000000de8410723c */ /* 0x044ff0000008106c */
[C---:B---3--:R-:W-:Y:S08]  /*ced90*/  HMMA.1688.F32.TF32 R204, R132.reuse, R214, R96 ;  /* 0x000000d684cc723c */ /* 0x048ff00000081060 */
[C---:B------:R-:W-:Y:S08]  /*ceda0*/  HMMA.1688.F32.TF32 R96, R132.reuse, R14, R100 ;  /* 0x0000000e8460723c */ /* 0x040ff00000081064 */
[C---:B------:R-:W-:Y:S08]  /*cedb0*/  HMMA.1688.F32.TF32 R12, R132.reuse, R10, R112 ;  /* 0x0000000a840c723c */ /* 0x040ff00000081070 */
[C---:B------:R-:W-:Y:S01]  /*cedc0*/  HMMA.1688.F32.TF32 R8, R132.reuse, R130, R120 ;  /* 0x000000828408723c */ /* 0x040fe20000081078 */
[----:B------:R-:W-:Y:S01]  /*cedd0*/  STL.64 [R1+0x26e0], R204 ;  /* 0x0026e0cc01007387 */ /* 0x000fe20000100a00 */
[----:B------:R-:W-:Y:S05]  /*cede0*/  STL.64 [R1+0x26e8], R206 ;  /* 0x0026e8ce01007387 */ /* 0x000fea0000100a00 */
[----:B------:R-:W-:Y:S02]  /*cedf0*/  STL.64 [R1+0x26d0], R96 ;  /* 0x0026d06001007387 */ /* 0x000fe40000100a00 */
[----:B------:R-:W-:Y:S01]  /*cee00*/  STL.64 [R1+0x26d8], R98 ;  /* 0x0026d86201007387 */ /* 0x000fe20000100a00 */
[----:B------:R-:W-:Y:S01]  /*cee10*/  STL.64 [R1+0x26c0], R16 ;  /* 0x0026c01001007387 */ /* 0x000fe20000100a00 */
[----:B------:R2:W-:Y:S04]  /*cee20*/  STL.64 [R1+0x26c8], R18 ;  /* 0x0026c81201007387 */ /* 0x0005e80000100a00 */
[----:B------:R-:W-:Y:S02]  /*cee30*/  STL.64 [R1+0x26b0], R12 ;  /* 0x0026b00c01007387 */ /* 0x000fe40000100a00 */
[----:B------:R3:W-:Y:S06]  /*cee40*/  STL.64 [R1+0x26b8], R14 ;  /* 0x0026b80e01007387 */ /* 0x0007ec0000100a00 */
[----:B------:R-:W-:Y:S01]  /*cee50*/  STL.64 [R1+0x26a0], R8 ;  /* 0x0026a00801007387 */ /* 0x000fe20000100a00 */
[----:B------:R1:W-:Y:S01]  /*cee60*/  STL.64 [R1+0x26a8], R10 ;  /* 0x0026a80a01007387 */ /* 0x0003e20000100a00 */
[C---:B--2---:R-:W-:Y:S08]  /*cee70*/  HMMA.1688.F32.TF32 R16, R132.reuse, R118, R124 ;  /* 0x000000768410723c */ /* 0x044ff0000008107c */
[C---:B---3--:R-:W-:Y:S08]  /*cee80*/  HMMA.1688.F32.TF32 R12, R132.reuse, R30, R32 ;  /* 0x0000001e840c723c */ /* 0x048ff00000081020 */
[C---:B-1----:R-:W-:Y:S07]  /*cee90*/  HMMA.1688.F32.TF32 R8, R132.reuse, R230, R36 ;  /* 0x000000e68408723c */ /* 0x042fee0000081024 */
        /* <DEDUP_REMOVED lines=29> */
[----:B------:R-:W-:Y:S05]  /*cf070*/  STL [R1+0x8dcc], R246 ;  /* 0x008dccf601007387 */ /* 0x000fea0000100800 */
[----:B------:R-:W-:Y:S01]  /*cf080*/  STL.64 [R1+0x25f0], R12 ;  /* 0x0025f00c01007387 */ /* 0x000fe20000100a00 */
[----:B------:R1:W-:Y:S01]  /*cf090*/  STL.64 [R1+0x25f8], R14 ;  /* 0x0025f80e01007387 */ /* 0x0003e20000100a00 */
[----:B------:R-:W-:Y:S06]  /*cf0a0*/  STL [R1+0x8dc8], R247 ;  /* 0x008dc8f701007387 */ /* 0x000fec0000100800 */
[----:B------:R-:W-:Y:S02]  /*cf0b0*/  STL.64 [R1+0x25e0], R8 ;  /* 0x0025e00801007387 */ /* 0x000fe40000100a00 */
[----:B------:R2:W-:Y:S01]  /*cf0c0*/  STL.64 [R1+0x25e8], R10 ;  /* 0x0025e80a01007387 */ /* 0x0005e20000100a00 */
[C---:B-1----:R-:W-:Y:S08]  /*cf0d0*/  HMMA.1688.F32.TF32 R12, R132.reuse, R174, R76 ;  /* 0x000000ae840c723c */ /* 0x042ff0000008104c */
[C---:B--2---:R-:W-:Y:S01]  /*cf0e0*/  HMMA.1688.F32.TF32 R8, R132.reuse, R182, R80 ;  /* 0x000000b68408723c */ /* 0x044fe20000081050 */
[----:B------:R-:W-:Y:S01]  /*cf0f0*/  IMAD.MOV.U32 R246, RZ, RZ, R182 ;  /* 0x000000fffff67224 */ /* 0x000fe200078e00b6 */
[----:B------:R-:W-:Y:S11]  /*cf100*/  MOV R247, R183 ;  /* 0x000000b700f77202 */ /* 0x000ff60000000f00 */
[----:B------:R-:W-:Y:S02]  /*cf110*/  @!UPT UIADD3 URZ, URZ, URZ, URZ ;  /* 0x0000003f3f3ff290 */ /* 0x000fe4000fffe03f */
[----:B------:R-:W-:Y:S01]  /*cf120*/  STL.64 [R1+0x25d0], R12 ;  /* 0x0025d00c01007387 */ /* 0x000fe20000100a00 */
[----:B------:R1:W-:Y:S07]  /*cf130*/  STL.64 [R1+0x25d8], R14 ;  /* 0x0025d80e01007387 */ /* 0x0003ee0000100a00 */
[----:B------:R-:W-:Y:S02]  /*cf140*/  STL.64 [R1+0x25c0], R8 ;  /* 0x0025c00801007387 */ /* 0x000fe40000100a00 */
[----:B------:R2:W-:Y:S01]  /*cf150*/  STL.64 [R1+0x25c8], R10 ;  /* 0x0025c80a01007387 */ /* 0x0005e20000100a00 */
[C---:B-1----:R-:W-:Y:S08]  /*cf160*/  HMMA.1688.F32.TF32 R12, R132.reuse, R190, R84 ;  /* 0x000000be840c723c */ /* 0x042ff00000081054 */
[----:B--2---:R-:W-:Y:S01]  /*cf170*/  HMMA.1688.F32.TF32 R8, R132, R198, R88 ;  /* 0x000000c68408723c */ /* 0x004fe20000081058 */
[----:B------:R1:W-:Y:S01]  /*cf180*/  STL [R1+0x8dd4], R246 ;  /* 0x008dd4f601007387 */ /* 0x0003e20000100800 */
[----:B------:R2:W-:Y:S02]  /*cf190*/  STL [R1+0x8dd0], R247 ;  /* 0x008dd0f701007387 */ /* 0x0005e40000100800 */
[----:B------:R-:W-:-:S02]  /*cf1a0*/  IMAD.MOV.U32 R182, RZ, RZ, R200 ;  /* 0x000000ffffb67224 */ /* 0x000fc400078e00c8 */
[----:B------:R-:W-:Y:S01]  /*cf1b0*/  IMAD.MOV.U32 R190, RZ, RZ, R192 ;  /* 0x000000ffffbe7224 */ /* 0x000fe200078e00c0 */
[----:B------:R-:W-:Y:S02]  /*cf1c0*/  MOV R191, R193 ;  /* 0x000000c100bf7202 */ /* 0x000fe40000000f00 */
[----:B------:R-:W-:Y:S01]  /*cf1d0*/  MOV R183, R201 ;  /* 0x000000c900b77202 */ /* 0x000fe20000000f00 */
[----:B------:R-:W-:Y:S01]  /*cf1e0*/  IMAD.MOV.U32 R174, RZ, RZ, R208 ;  /* 0x000000ffffae7224 */ /* 0x000fe200078e00d0 */
[----:B------:R-:W-:-:S04]  /*cf1f0*/  MOV R175, R209 ;  /* 0x000000d100af7202 */ /* 0x000fc80000000f00 */
[----:B------:R-:W-:Y:S01]  /*cf200*/  STL.64 [R1+0x25b0], R12 ;  /* 0x0025b00c01007387 */ /* 0x000fe20000100a00 */
[----:B------:R-:W-:Y:S07]  /*cf210*/  STL.64 [R1+0x25b8], R14 ;  /* 0x0025b80e01007387 */ /* 0x000fee0000100a00 */
[----:B------:R3:W-:Y:S02]  /*cf220*/  STL.64 [R1+0x25a0], R8 ;  /* 0x0025a00801007387 */ /* 0x0007e40000100a00 */
[----:B------:R1:W-:Y:S01]  /*cf230*/  STL.64 [R1+0x25a8], R10 ;  /* 0x0025a80a01007387 */ /* 0x0003e20000100a00 */
[----:B------:R-:W2:Y:S04]  /*cf240*/  LDL R188, [R1+0x100] ;  /* 0x0001000001bc7983 */ /* 0x000ea80000100800 */
[----:B------:R-:W2:Y:S01]  /*cf250*/  LDL R189, [R1+0x104] ;  /* 0x0001040001bd7983 */ /* 0x000ea20000100800 */
[----:B------:R-:W2:Y:S02]  /*cf260*/  LDL.LU R192, [R1+0x915c] ;  /* 0x00915c0001c07983 */ /* 0x000ea40000300800 */
[----:B------:R-:W2:Y:S02]  /*cf270*/  LDL.LU R193, [R1+0x9158] ;  /* 0x0091580001c17983 */ /* 0x000ea40000300800 */
[----:B------:R-:W2:Y:S01]  /*cf280*/  LDL R180, [R1+0xf0] ;  /* 0x0000f00001b47983 */ /* 0x000ea20000100800 */
        /* <DEDUP_REMOVED lines=9> */
[----:B------:R-:W-:-:S02]  /*cf320*/  IMAD.MOV.U32 R158, RZ, RZ, R216 ;  /* 0x000000ffff9e7224 */ /* 0x000fc400078e00d8 */
[----:B------:R-:W2:Y:S01]  /*cf330*/  LDL.LU R216, [R1+0x9144] ;  /* 0x0091440001d87983 */ /* 0x000ea20000300800 */
[----:B------:R-:W-:Y:S01]  /*cf340*/  MOV R159, R217 ;  /* 0x000000d9009f7202 */ /* 0x000fe20000000f00 */
[----:B------:R-:W-:Y:S01]  /*cf350*/  IMAD.MOV.U32 R142, RZ, RZ, R224 ;  /* 0x000000ffff8e7224 */ /* 0x000fe200078e00e0 */
[----:B------:R-:W2:Y:S01]  /*cf360*/  LDL.LU R217, [R1+0x9140] ;  /* 0x0091400001d97983 */ /* 0x000ea20000300800 */
[----:B------:R-:W2:Y:S02]  /*cf370*/  LDL R140, [R1+0xa0] ;  /* 0x0000a000018c7983 */ /* 0x000ea40000100800 */
[----:B------:R-:W2:Y:S02]  /*cf380*/  LDL R141, [R1+0xa4] ;  /* 0x0000a400018d7983 */ /* 0x000ea40000100800 */
[----:B------:R-:W2:Y:S01]  /*cf390*/  LDL.LU R224, [R1+0x913c] ;  /* 0x00913c0001e07983 */ /* 0x000ea20000300800 */
[----:B------:R-:W-:Y:S01]  /*cf3a0*/  MOV R143, R225 ;  /* 0x000000e1008f7202 */ /* 0x000fe20000000f00 */
[----:B------:R-:W-:Y:S01]  /*cf3b0*/  IMAD.MOV.U32 R230, RZ, RZ, R232 ;  /* 0x000000ffffe67224 */ /* 0x000fe200078e00e8 */
[----:B------:R-:W2:Y:S01]  /*cf3c0*/  LDL.LU R225, [R1+0x9138] ;  /* 0x0091380001e17983 */ /* 0x000ea20000300800 */
[----:B------:R-:W2:Y:S02]  /*cf3d0*/  LDL R228, [R1+0x90] ;  /* 0x0000900001e47983 */ /* 0x000ea40000100800 */
[----:B------:R-:W2:Y:S02]  /*cf3e0*/  LDL R229, [R1+0x94] ;  /* 0x0000940001e57983 */ /* 0x000ea40000100800 */
[----:B------:R-:W2:Y:S01]  /*cf3f0*/  LDL.LU R232, [R1+0x9134] ;  /* 0x0091340001e87983 */ /* 0x000ea20000300800 */
[----:B----4-:R-:W-:-:S02]  /*cf400*/  MOV R231, R241 ;  /* 0x000000f100e77202 */ /* 0x010fc40000000f00 */
[----:B------:R-:W4:Y:S01]  /*cf410*/  LDL.LU R241, [R1+0x9130] ;  /* 0x0091300001f17983 */ /* 0x000f220000300800 */
[----:B------:R-:W2:Y:S02]  /*cf420*/  LDL.64 R204, [R1+0x60] ;  /* 0x0000600001cc7983 */ /* 0x000ea40000100a00 */
[----:B------:R-:W2:Y:S02]  /*cf430*/  LDL.64 R206, [R1+0x68] ;  /* 0x0000680001ce7983 */ /* 0x000ea40000100a00 */
[----:B------:R-:W2:Y:S01]  /*cf440*/  LDL.64 R212, [R1+0x70] ;  /* 0x0000700001d47983 */ /* 0x000ea20000100a00 */
[----:B------:R-:W2:Y:S04]  /*cf450*/  LDL.64 R214, [R1+0x78] ;  /* 0x0000780001d67983 */ /* 0x000ea80000100a00 */
[----:B------:R-:W2:Y:S04]  /*cf460*/  LDL R220, [R1+0x80] ;  /* 0x0000800001dc7983 */ /* 0x000ea80000100800 */
[----:B------:R-:W2:Y:S01]  /*cf470*/  LDL R221, [R1+0x84] ;  /* 0x0000840001dd7983 */ /* 0x000ea20000100800 */
[----:B------:R-:W-:-:S02]  /*cf480*/  IMAD.MOV.U32 R222, RZ, RZ, R233 ;  /* 0x000000ffffde7224 */ /* 0x000fc400078e00e9 */
[----:B------:R-:W2:Y:S01]  /*cf490*/  LDL.LU R233, [R1+0x912c] ;  /* 0x00912c0001e97983 */ /* 0x000ea20000300800 */
[----:B------:R-:W-:Y:S02]  /*cf4a0*/  MOV R223, R249 ;  /* 0x000000f900df7202 */ /* 0x000fe40000000f00 */
[----:B------:R-:W2:Y:S01]  /*cf4b0*/  LDL.LU R249, [R1+0x9128] ;  /* 0x0091280001f97983 */ /* 0x000ea20000300800 */
[----:B------:R-:W2:Y:S02]  /*cf4c0*/  LDL.64 R148, [R1+0xb0] ;  /* 0x0000b00001947983 */ /* 0x000ea40000100a00 */
[----:B------:R-:W2:Y:S02]  /*cf4d0*/  LDL.64 R150, [R1+0xb8] ;  /* 0x0000b80001967983 */ /* 0x000ea40000100a00 */
[----:B------:R-:W2:Y:S01]  /*cf4e0*/  LDL R164, [R1+0xd0] ;  /* 0x0000d00001a47983 */ /* 0x000ea20000100800 */
[----:B------:R-:W-:Y:S01]  /*cf4f0*/  MOV R166, R240 ;  /* 0x000000f000a67202 */ /* 0x000fe20000000f00 */
[----:B----4-:R-:W-:-:S02]  /*cf500*/  IMAD.MOV.U32 R165, RZ, RZ, R241 ;  /* 0x000000ffffa57224 */ /* 0x010fc400078e00f1 */
[----:B------:R-:W4:Y:S01]  /*cf510*/  LDL.LU R241, [R1+0x9124] ;  /* 0x0091240001f17983 */ /* 0x000f220000300800 */
[----:B------:R-:W2:Y:S02]  /*cf520*/  LDL.LU R240, [R1+0x9120] ;  /* 0x0091200001f07983 */ /* 0x000ea40000300800 */
[----:B------:R-:W-:Y:S02]  /*cf530*/  IMAD.MOV.U32 R167, RZ, RZ, R248 ;  /* 0x000000ffffa77224 */ /* 0x000fe400078e00f8 */
        /* <DEDUP_REMOVED lines=13> */
[----:B----4-:R-:W-:Y:S01]  /*cf610*/  IMAD.MOV.U32 R129, RZ, RZ, R241 ;  /* 0x000000ffff817224 */ /* 0x010fe200078e00f1 */
[----:B--2---:R-:W-:-:S02]  /*cf620*/  MOV R128, R240 ;  /* 0x000000f000807202 */ /* 0x004fc40000000f00 */
[----:B------:R-:W2:Y:S01]  /*cf630*/  LDL.LU R240, [R1+0x9118] ;  /* 0x0091180001f07983 */ /* 0x000ea20000300800 */
[----:B------:R-:W4:Y:S02]  /*cf640*/  LDL.LU R241, [R1+0x9114] ;  /* 0x0091140001f17983 */ /* 0x000f240000300800 */
[----:B------:R-:W4:Y:S02]  /*cf650*/  LDL.LU R120, [R1+0x760] ;  /* 0x0007600001787983 */ /* 0x000f240000300800 */
[----:B------:R-:W4:Y:S01]  /*cf660*/  LDL.LU R121, [R1+0x764] ;  /* 0x0007640001797983 */ /* 0x000f220000300800 */
[----:B------:R-:W4:Y:S01]  /*cf670*/  LDL.LU R122, [R1+0x768] ;  /* 0x00076800017a7983 */ /* 0x000f220000300800 */
[----:B------:R-:W4:Y:S02]  /*cf680*/  LDL.LU R123, [R1+0x76c] ;  /* 0x00076c00017b7983 */ /* 0x000f240000300800 */
[----:B------:R-:W4:Y:S01]  /*cf690*/  LDL R116, [R1+0x30] ;  /* 0x0000300001747983 */ /* 0x000f220000100800 */
[----:B---3--:R-:W-:-:S02]  /*cf6a0*/  MOV R117, R248 ;  /* 0x000000f800757202 */ /* 0x008fc40000000f00 */
[----:B------:R-:W3:Y:S01]  /*cf6b0*/  LDL.LU R248, [R1+0x9110] ;  /* 0x0091100001f87983 */ /* 0x000ee20000300800 */
[----:B------:R-:W3:Y:S02]  /*cf6c0*/  LDL.LU R124, [R1+0x770] ;  /* 0x00077000017c7983 */ /* 0x000ee40000300800 */
[----:B------:R-:W3:Y:S02]  /*cf6d0*/  LDL.LU R125, [R1+0x774] ;  /* 0x00077400017d7983 */ /* 0x000ee40000300800 */
[----:B------:R-:W3:Y:S01]  /*cf6e0*/  LDL.LU R126, [R1+0x778] ;  /* 0x00077800017e7983 */ /* 0x000ee20000300800 */
[----:B------:R-:W3:Y:S01]  /*cf6f0*/  LDL.LU R127, [R1+0x77c] ;  /* 0x00077c00017f7983 */ /* 0x000ee20000300800 */
[----:B--2---:R-:W-:Y:S01]  /*cf700*/  MOV R29, R240 ;  /* 0x000000f0001d7202 */ /* 0x004fe20000000f00 */
[----:B----4-:R-:W-:Y:S02]  /*cf710*/  IMAD.MOV.U32 R28, RZ, RZ, R241 ;  /* 0x000000ffff1c7224 */ /* 0x010fe400078e00f1 */
[----:B------:R-:W2:Y:S01]  /*cf720*/  LDL.LU R241, [R1+0x910c] ;  /* 0x00910c0001f17983 */ /* 0x000ea20000300800 */
[----:B------:R-:W4:Y:S02]  /*cf730*/  LDL.LU R240, [R1+0x9108] ;  /* 0x0091080001f07983 */ /* 0x000f240000300800 */
[----:B------:R-:W4:Y:S02]  /*cf740*/  LDL R104, [R1+0x10] ;  /* 0x0000100001687983 */ /* 0x000f240000100800 */
[----:B---3--:R-:W-:-:S02]  /*cf750*/  IMAD.MOV.U32 R105, RZ, RZ, R248 ;  /* 0x000000ffff697224 */ /* 0x008fc400078e00f8 */
[----:B------:R-:W3:Y:S01]  /*cf760*/  LDL.LU R248, [R1+0x9104] ;  /* 0x0091040001f87983 */ /* 0x000ee20000300800 */
[----:B------:R-:W3:Y:S02]  /*cf770*/  LDL.LU R36, [R1+0x790] ;  /* 0x0007900001247983 */ /* 0x000ee40000300800 */
[----:B------:R-:W3:Y:S02]  /*cf780*/  LDL.LU R37, [R1+0x794] ;  /* 0x0007940001257983 */ /* 0x000ee40000300800 */
[----:B------:R-:W3:Y:S01]  /*cf790*/  LDL.LU R38, [R1+0x798] ;  /* 0x0007980001267983 */ /* 0x000ee20000300800 */
[----:B------:R-:W3:Y:S01]  /*cf7a0*/  LDL.LU R39, [R1+0x79c] ;  /* 0x00079c0001277983 */ /* 0x000ee20000300800 */
[----:B-1----:R-:W-:Y:S01]  /*cf7b0*/  IMAD.MOV.U32 R246, RZ, RZ, R198 ;  /* 0x000000fffff67224 */ /* 0x002fe200078e00c6 */
[----:B------:R-:W-:Y:S02]  /*cf7c0*/  MOV R247, R199 ;  /* 0x000000c700f77202 */ /* 0x000fe40000000f00 */
[----:B------:R-:W-:Y:S01]  /*cf7d0*/  MOV R196, R249 ;  /* 0x000000f900c47202 */ /* 0x000fe20000000f00 */
[----:B--2---:R-:W-:Y:S01]  /*cf7e0*/  IMAD.MOV.U32 R25, RZ, RZ, R241 ;  /* 0x000000ffff197224 */ /* 0x004fe200078e00f1 */
[----:B----4-:R-:W-:-:S02]  /*cf7f0*/  MOV R24, R240 ;  /* 0x000000f000187202 */ /* 0x010fc40000000f00 */
[----:B------:R-:W2:Y:S01]  /*cf800*/  LDL.LU R240, [R1+0x9100] ;  /* 0x0091000001f07983 */ /* 0x000ea20000300800 */
[----:B------:R-:W2:Y:S02]  /*cf810*/  LDL.LU R241, [R1+0x90fc] ;  /* 0x0090fc0001f17983 */ /* 0x000ea40000300800 */
        /* <DEDUP_REMOVED lines=8> */
[----:B------:R-:W2:Y:S02]  /*cf8a0*/  LDL R46, [R1+0x1318] ;  /* 0x00131800012e7983 */ /* 0x000ea40000100800 */
[----:B------:R-:W2:Y:S01]  /*cf8b0*/  LDL R47, [R1+0x131c] ;  /* 0x00131c00012f7983 */ /* 0x000ea20000100800 */
        /* <DEDUP_REMOVED lines=25> */
[----:B------:R-:W4:Y:S02]  /*cfa50*/  LDL R197, [R1+0x114] ;  /* 0x0001140001c57983 */ /* 0x000f240000100800 */
[----:B------:R1:W-:Y:S02]  /*cfa60*/  STL.64 [R1+0x8ea0], R246 ;  /* 0x008ea0f601007387 */ /* 0x0003e40000100a00 */
[----:B------:R1:W-:Y:S01]  /*cfa70*/  STL.64 [R1+0x8e98], R244 ;  /* 0x008e98f401007387 */ /* 0x0003e20000100a00 */
[C---:B---3--:R-:W-:Y:S01]  /*cfa80*/  HMMA.1688.F32.TF32 R104, R4.reuse, R104, R36 ;  /* 0x000000680468723c */ /* 0x048fe20000081024 */
[----:B------:R-:W-:Y:S01]  /*cfa90*/  MOV R199, R237 ;  /* 0x000000ed00c77202 */ /* 0x000fe20000000f00 */
[----:B------:R-:W-:Y:S01]  /*cfaa0*/  IMAD.MOV.U32 R198, RZ, RZ, R238 ;  /* 0x000000ffffc67224 */ /* 0x000fe200078e00ee */
[----:B-1----:R-:W3:Y:S04]  /*cfab0*/  LDL.64 R246, [R1+0x58] ;  /* 0x0000580001f67983 */ /* 0x002ee80000100a00 */
[----:B------:R-:W3:Y:S01]  /*cfac0*/  LDL.64 R244, [R1+0x50] ;  /* 0x0000500001f47983 */ /* 0x000ee20000100a00 */
[C---:B------:R-:W-:Y:S08]  /*cfad0*/  HMMA.1688.F32.TF32 R116, R4.reuse, R116, R124 ;  /* 0x000000740474723c */ /* 0x040ff0000008107c */
[----:B------:R-:W-:Y:S08]  /*cfae0*/  HMMA.1688.F32.TF32 R128, R4, R128, R120 ;  /* 0x000000800480723c */ /* 0x000ff00000081078 */
[----:B--2---:R-:W-:Y:S08]  /*cfaf0*/  HMMA.1688.F32.TF32 R44, R132, R46, R136 ;  /* 0x0000002e842c723c */ /* 0x004ff00000081088 */
[----:B----4-:R-:W-:Y:S01]  /*cfb00*/  HMMA.1688.F32.TF32 R24, R4, R24, R40 ;  /* 0x000000180418723c */ /* 0x010fe20000081028 */
[----:B------:R-:W-:Y:S04]  /*cfb10*/  LDS R132, [R2+0x1c280] ;  /* 0x01c2800002847984 */ /* 0x000fe80000000800 */
[----:B------:R-:W-:Y:S04]  /*cfb20*/  LDS R134, [R2+0x1e280] ;  /* 0x01e2800002867984 */ /* 0x000fe80000000800 */
[----:B------:R-:W-:Y:S04]  /*cfb30*/  LDS R133, [R0+0x1c280] ;  /* 0x01c2800000857984 */ /* 0x000fe80000000800 */
[----:B------:R-:W1:Y:S04]  /*cfb40*/  LDS R135, [R0+0x1e280] ;  /* 0x01e2800000877984 */ /* 0x000e680000000800 */
[----:B------:R2:W-:Y:S01]  /*cfb50*/  STL.64 [R1+0x2590], R44 ;  /* 0x0025902c01007387 */ /* 0x0005e20000100a00 */
[----:B------:R4:W-:Y:S02]  /*cfb60*/  STL.64 [R1+0x2598], R46 ;  /* 0x0025982e01007387 */ /* 0x0009e40000100a00 */
[----:B------:R1:W-:Y:S02]  /*cfb70*/  STL.64 [R1+0x90f0], R106 ;  /* 0x0090f06a01007387 */ /* 0x0003e40000100a00 */
[----:B------:R-:W-:Y:S01]  /*cfb80*/  STL.64 [R1+0x90e8], R104 ;  /* 0x0090e86801007387 */ /* 0x000fe20000100a00 */
[----:B---3--:R-:W-:Y:S01]  /*cfb90*/  MOV R237, R245 ;  /* 0x000000f500ed7202 */ /* 0x008fe20000000f00 */
[----:B------:R-:W-:-:S04]  /*cfba0*/  IMAD.MOV.U32 R238, RZ, RZ, R244 ;  /* 0x000000ffffee7224 */ /* 0x000fc800078e00f4 */
[----:B------:R-:W-:Y:S01]  /*cfbb0*/  STL [R1+0x8db4], R237 ;  /* 0x008db4ed01007387 */ /* 0x000fe20000100800 */
[----:B------:R2:W-:Y:S02]  /*cfbc0*/  STL [R1+0x8db0], R238 ;  /* 0x008db0ee01007387 */ /* 0x0005e40000100800 */
        /* <DEDUP_REMOVED lines=20> */
[----:B--2---:R-:W2:Y:S02]  /*cfd10*/  LDL.LU R44, [R1+0x6a0] ;  /* 0x0006a000012c7983 */ /* 0x004ea40000300800 */
[----:B------:R-:W2:Y:S01]  /*cfd20*/  LDL.LU R45, [R1+0x6a4] ;  /* 0x0006a400012d7983 */ /* 0x000ea20000300800 */
[----:B----4-:R-:W2:Y:S01]  /*cfd30*/  LDL.LU R46, [R1+0x6a8] ;  /* 0x0006a800012e7983 */ /* 0x010ea20000300800 */
        /* <DEDUP_REMOVED lines=16> */
[C---:B------:R-:W-:Y:S08]  /*cfe40*/  HMMA.1688.F32.TF32 R92, R4.reuse, R248, R92 ;  /* 0x000000f8045c723c */ /* 0x040ff0000008105c */
[C---:B------:R-:W-:Y:S01]  /*cfe50*/  HMMA.1688.F32.TF32 R28, R4.reuse, R28, R32 ;  /* 0x0000001c041c723c */ /* 0x040fe20000081020 */
        /* <DEDUP_REMOVED lines=22> */
[----:B------:R-:W4:Y:S01]  /*cffc0*/  LDL.LU R72, [R1+0x630] ;  /* 0x0006300001487983 */ /* 0x000f220000300800 */
[----:B------:R-:W4:Y:S02]  /*cffd0*/  LDL.LU R73, [R1+0x634] ;  /* 0x0006340001497983 */ /* 0x000f240000300800 */
[----:B------:R-:W4:Y:S02]  /*cffe0*/  LDL.LU R74, [R1+0x638] ;  /* 0x00063800014a7983 */ /* 0x000f240000300800 */
[----:B------:R-:W4:Y:S02]  /*cfff0*/  LDL.LU R75, [R1+0x63c] ;  /* 0x00063c00014b7983 */ /* 0x000f240000300800 */
[C---:B-1----:R-:W-:Y:S01]  /*d0000*/  HMMA.1688.F32.TF32 R92, R132.reuse, R250, R92 ;  /* 0x000000fa845c723c */ /* 0x042fe2000008105c */
        /* <DEDUP_REMOVED lines=8> */
[----:B------:R-:W-:Y:S01]  /*d0090*/  STL [R1+0x8dbc], R232 ;  /* 0x008dbce801007387 */ /* 0x000fe20000100800 */
[----:B------:R-:W-:Y:S02]  /*d00a0*/  STL [R1+0x8db8], R233 ;  /* 0x008db8e901007387 */ /* 0x000fe40000100800 */
[----:B------:R-:W-:Y:S02]  /*d00b0*/  STL [R1+0x8dc4], R224 ;  /* 0x008dc4e001007387 */ /* 0x000fe40000100800 */
[----:B------:R-:W-:Y:S01]  /*d00c0*/  STL [R1+0x8dc0], R225 ;  /* 0x008dc0e101007387 */ /* 0x000fe20000100800 */
[----:B------:R-:W-:Y:S01]  /*d00d0*/  STL [R1+0x8dac], R208 ;  /* 0x008dacd001007387 */ /* 0x000fe20000100800 */
[----:B------:R-:W-:Y:S02]  /*d00e0*/  STL [R1+0x8da8], R209 ;  /* 0x008da8d101007387 */ /* 0x000fe40000100800 */
[----:B------:R-:W-:Y:S02]  /*d00f0*/  STL [R1+0x8da4], R201 ;  /* 0x008da4c901007387 */ /* 0x000fe40000100800 */
[----:B------:R-:W-:Y:S01]  /*d0100*/  IMAD.MOV.U32 R106, RZ, RZ, R239 ;  /* 0x000000ffff6a7224 */ /* 0x000fe200078e00ef */
[----:B------:R-:W-:Y:S01]  /*d0110*/  STL [R1+0x8da0], R193 ;  /* 0x008da0c101007387 */ /* 0x000fe20000100800 */
[----:B------:R-:W4:Y:S02]  /*d0120*/  LDL.64 R238, [R1+0x48] ;  /* 0x0000480001ee7983 */ /* 0x000f240000100a00 */
[----:B------:R-:W-:Y:S02]  /*d0130*/  STL [R1+0x8d9c], R185 ;  /* 0x008d9cb901007387 */ /* 0x000fe40000100800 */
[----:B------:R-:W-:Y:S01]  /*d0140*/  STL [R1+0x8d98], R169 ;  /* 0x008d98a901007387 */ /* 0x000fe20000100800 */
[----:B------:R1:W-:Y:S01]  /*d0150*/  STL.64 [R1+0x8de0], R242 ;  /* 0x008de0f201007387 */ /* 0x0003e20000100a00 */
[----:B------:R-:W-:Y:S01]  /*d0160*/  MOV R107, R236 ;  /* 0x000000ec006b7202 */ /* 0x000fe20000000f00 */
[C---:B------:R-:W-:Y:S01]  /*d0170*/  HMMA.1688.F32.TF32 R20, R132.reuse, R242, R20 ;  /* 0x000000f28414723c */ /* 0x040fe20000081014 */
[----:B------:R-:W-:Y:S07]  /*d0180*/  STL.64 [R1+0x8dd8], R240 ;  /* 0x008dd8f001007387 */ /* 0x000fee0000100a00 */
[----:B------:R-:W-:Y:S01]  /*d0190*/  HMMA.1688.F32.TF32 R24, R132, R106, R24 ;  /* 0x0000006a8418723c */ /* 0x000fe20000081018 */
[----:B-1----:R-:W4:Y:S01]  /*d01a0*/  LDL.64 R242, [R1+0x38] ;  /* 0x0000380001f27983 */ /* 0x002f220000100a00 */
[----:B------:R1:W-:Y:S02]  /*d01b0*/  STL.64 [R1+0x90e0], R94 ;  /* 0x0090e05e01007387 */ /* 0x0003e40000100a00 */
[----:B------:R-:W-:Y:S01]  /*d01c0*/  STL.64 [R1+0x90d8], R92 ;  /* 0x0090d85c01007387 */ /* 0x000fe20000100a00 */
[----:B-1----:R-:W4:Y:S01]  /*d01d0*/  LDL.64 R94, [R1+0x28] ;  /* 0x00002800015e7983 */ /* 0x002f220000100a00 */
[----:B------:R1:W-:Y:S02]  /*d01e0*/  STL.64 [R1+0x8df0], R250 ;  /* 0x008df0fa01007387 */ /* 0x0003e40000100a00 */
[----:B------:R2:W-:Y:S01]  /*d01f0*/  STL.64 [R1+0x8de8], R248 ;  /* 0x008de8f801007387 */ /* 0x0005e20000100a00 */
[----:B-1----:R-:W4:Y:S01]  /*d0200*/  LDL.64 R250, [R1+0x18] ;  /* 0x0000180001fa7983 */ /* 0x002f220000100a00 */
[----:B------:R-:W4:Y:S02]  /*d0210*/  LDL.LU.64 R106, [R1+0x90f0] ;  /* 0x0090f000016a7983 */ /* 0x000f240000300a00 */
[----:B------:R-:W4:Y:S01]  /*d0220*/  LDL.LU.64 R104, [R1+0x90e8] ;  /* 0x0090e80001687983 */ /* 0x000f220000300a00 */
[C---:B------:R-:W-:Y:S08]  /*d0230*/  HMMA.1688.F32.TF32 R8, R4.reuse, R244, R8 ;  /* 0x000000f40408723c */ /* 0x040ff00000081008 */
[C---:B------:R-:W-:Y:S08]  /*d0240*/  HMMA.1688.F32.TF32 R100, R4.reuse, R228, R100 ;  /* 0x000000e40464723c */ /* 0x040ff00000081064 */
[C---:B------:R-:W-:Y:S08]  /*d0250*/  HMMA.1688.F32.TF32 R108, R4.reuse, R140, R108 ;  /* 0x0000008c046c723c */ /* 0x040ff0000008106c */
[----:B------:R-:W-:Y:S01]  /*d0260*/  HMMA.1688.F32.TF32 R112, R4, R148, R112 ;  /* 0x000000940470723c */ /* 0x000fe20000081070 */
[----:B------:R-:W-:Y:S01]  /*d0270*/  IMAD.MOV.U32 R237, RZ, RZ, R206 ;  /* 0x000000ffffed7224 */ /* 0x000fe200078e00ce */
[----:B------:R-:W-:Y:S01]  /*d0280*/  STL.64 [R1+0x90d0], R26 ;  /* 0x0090d01a01007387 */ /* 0x000fe20000100a00 */
[----:B------:R-:W-:Y:S05]  /*d0290*/  STL.64 [R1+0x90c8], R24 ;  /* 0x0090c81801007387 */ /* 0x000fea0000100a00 */
[C---:B------:R-:W-:Y:S08]  /*d02a0*/  HMMA.1688.F32.TF32 R8, R132.reuse, R246, R8 ;  /* 0x000000f68408723c */ /* 0x040ff00000081008 */
[C---:B------:R-:W-:Y:S08]  /*d02b0*/  HMMA.1688.F32.TF32 R100, R132.reuse, R230, R100 ;  /* 0x000000e68464723c */ /* 0x040ff00000081064 */
[C---:B------:R-:W-:Y:S08]  /*d02c0*/  HMMA.1688.F32.TF32 R108, R132.reuse, R142, R108 ;  /* 0x0000008e846c723c */ /* 0x040ff0000008106c */
[----:B------:R-:W-:Y:S08]  /*d02d0*/  HMMA.1688.F32.TF32 R112, R132, R150, R112 ;  /* 0x000000968470723c */ /* 0x000ff00000081070 */
[C---:B--2---:R-:W-:Y:S08]  /*d02e0*/  HMMA.1688.F32.TF32 R44, R4.reuse, R196, R44 ;  /* 0x000000c4042c723c */ /* 0x044ff0000008102c */
[C---:B----4-:R-:W-:Y:S08]  /*d02f0*/  HMMA.1688.F32.TF32 R40, R4.reuse, R188, R40 ;  /* 0x000000bc0428723c */ /* 0x050ff00000081028 */
[C---:B------:R-:W-:Y:S08]  /*d0300*/  HMMA.1688.F32.TF32 R36, R4.reuse, R180, R36 ;  /* 0x000000b40424723c */ /* 0x040ff00000081024 */
[C---:B---3--:R-:W-:Y:S08]  /*d0310*/  HMMA.1688.F32.TF32 R52, R4.reuse, R224, R52 ;  /* 0x000000e00434723c */ /* 0x048ff00000081034 */
        /* <DEDUP_REMOVED lines=8> */
[----:B------:R-:W-:Y:S08]  /*d03a0*/  HMMA.1688.F32.TF32 R36, R132, R182, R36 ;  /* 0x000000b68424723c */ /* 0x000ff00000081024 */
[----:B------:R-:W-:Y:S01]  /*d03b0*/  HMMA.1688.F32.TF32 R68, R4, R192, R68 ;  /* 0x000000c00444723c */ /* 0x000fe20000081044 */
[----:B------:R-:W-:Y:S01]  /*d03c0*/  IMAD.MOV.U32 R232, RZ, RZ, R214 ;  /* 0x000000ffffe87224 */ /* 0x000fe200078e00d6 */
[----:B------:R-:W-:-:S06]  /*d03d0*/  MOV R233, R215 ;  /* 0x000000d700e97202 */ /* 0x000fcc0000000f00 */
[C---:B------:R-:W-:Y:S08]  /*d03e0*/  HMMA.1688.F32.TF32 R64, R4.reuse, R200, R64 ;  /* 0x000000c80440723c */ /* 0x040ff00000081040 */
[----:B------:R-:W-:Y:S08]  /*d03f0*/  HMMA.1688.F32.TF32 R72, R4, R184, R72 ;  /* 0x000000b80448723c */ /* 0x000ff00000081048 */
[C---:B------:R-:W-:Y:S08]  /*d0400*/  HMMA.1688.F32.TF32 R120, R132.reuse, R158, R120 ;  /* 0x0000009e8478723c */ /* 0x040ff00000081078 */
[----:B------:R-:W-:Y:S08]  /*d0410*/  HMMA.1688.F32.TF32 R124, R132, R166, R124 ;  /* 0x000000a6847c723c */ /* 0x000ff0000008107c */
[----:B------:R-:W-:Y:S08]  /*d0420*/  HMMA.1688.F32.TF32 R80, R4, R168, R80 ;  /* 0x000000a80450723c */ /* 0x000ff00000081050 */
[C---:B------:R-:W-:Y:S08]  /*d0430*/  HMMA.1688.F32.TF32 R32, R132.reuse, R174, R32 ;  /* 0x000000ae8420723c */ /* 0x040ff00000081020 */
[C---:B------:R-:W-:Y:S08]  /*d0440*/  HMMA.1688.F32.TF32 R40, R132.reuse, R190, R40 ;  /* 0x000000be8428723c */ /* 0x040ff00000081028 */
[C---:B------:R-:W-:Y:S08]  /*d0450*/  HMMA.1688.F32.TF32 R44, R132.reuse, R198, R44 ;  /* 0x000000c6842c723c */ /* 0x040ff0000008102c */
[C---:B------:R-:W-:Y:S08]  /*d0460*/  HMMA.1688.F32.TF32 R48, R132.reuse, R234, R48 ;  /* 0x000000ea8430723c */ /* 0x040ff00000081030 */
[C---:B------:R-:W-:Y:S08]  /*d0470*/  HMMA.1688.F32.TF32 R52, R132.reuse, R226, R52 ;  /* 0x000000e28434723c */ /* 0x040ff00000081034 */
[----:B------:R-:W-:Y:S01]  /*d0480*/  HMMA.1688.F32.TF32 R128, R132, R238, R128 ;  /* 0x000000ee8480723c */ /* 0x000fe20000081080 */
[----:B------:R-:W-:-:S06]  /*d0490*/  IMAD.MOV.U32 R236, RZ, RZ, R239 ;  /* 0x000000ffffec7224 */ /* 0x000fcc00078e00ef */
[----:B------:R-:W-:Y:S02]  /*d04a0*/  MOV R239, R247 ;  /* 0x000000f700ef7202 */ /* 0x000fe40000000f00 */
[----:B------:R-:W-:-:S05]  /*d04b0*/  MOV R238, R207 ;  /* 0x000000cf00ee7202 */ /* 0x000fca0000000f00 */
[----:B------:R-:W-:Y:S01]  /*d04c0*/  STL.64 [R1+0x8e00], R238 ;  /* 0x008e00ee01007387 */ /* 0x000fe20000100a00 */
[----:B------:R1:W-:Y:S01]  /*d04d0*/  STL.64 [R1+0x8df8], R236 ;  /* 0x008df8ec01007387 */ /* 0x0003e20000100a00 */
[C---:B------:R-:W-:Y:S01]  /*d04e0*/  HMMA.1688.F32.TF32 R116, R132.reuse, R242, R116 ;  /* 0x000000f28474723c */ /* 0x040fe20000081074 */
[----:B------:R-:W-:Y:S01]  /*d04f0*/  IMAD.MOV.U32 R208, RZ, RZ, R242 ;  /* 0x000000ffffd07224 */ /* 0x000fe200078e00f2 */
[----:B------:R-:W-:Y:S01]  /*d0500*/  MOV R209, R243 ;  /* 0x000000f300d17202 */ /* 0x000fe20000000f00 */
[----:B------:R-:W2:Y:S04]  /*d0510*/  LDL R180, [R1+0x3d0] ;  /* 0x0003d00001b47983 */ /* 0x000ea80000100800 */
[----:B------:R-:W2:Y:S04]  /*d0520*/  LDL R181, [R1+0x3d4] ;  /* 0x0003d40001b57983 */ /* 0x000ea80000100800 */
[----:B------:R-:W3:Y:S04]  /*d0530*/  LDL R182, [R1+0x3d8] ;  /* 0x0003d80001b67983 */ /* 0x000ee80000100800 */
[----:B------:R-:W3:Y:S04]  /*d0540*/  LDL R183, [R1+0x3dc] ;  /* 0x0003dc0001b77983 */ /* 0x000ee80000100800 */
[----:B------:R-:W4:Y:S04]  /*d0550*/  LDL R172, [R1+0x3c0] ;  /* 0x0003c00001ac7983 */ /* 0x000f280000100800 */
[----:B------:R-:W4:Y:S04]  /*d0560*/  LDL R173, [R1+0x3c4] ;  /* 0x0003c40001ad7983 */ /* 0x000f280000100800 */
        /* <DEDUP_REMOVED lines=16> */
[----:B------:R-:W2:Y:S01]  /*d0670*/  LDL R142, [R1+0x388] ;  /* 0x00038800018e7983 */ /* 0x000ea20000100800 */
[----:B------:R-:W-:Y:S01]  /*d0680*/  IMAD.MOV.U32 R185, RZ, RZ, R250 ;  /* 0x000000ffffb97224 */ /* 0x000fe200078e00fa */
[----:B------:R-:W-:Y:S01]  /*d0690*/  MOV R169, R251 ;  /* 0x000000fb00a97202 */ /* 0x000fe20000000f00 */
[C---:B------:R-:W-:Y:S01]  /*d06a0*/  HMMA.1688.F32.TF32 R104, R132.reuse, R250, R104 ;  /* 0x000000fa8468723c */ /* 0x040fe20000081068 */
        /* <DEDUP_REMOVED lines=30> */
[----:B------:R1:W-:Y:S01]  /*d0890*/  STL.64 [R1+0x8e08], R232 ;  /* 0x008e08e801007387 */ /* 0x0003e20000100a00 */
[----:B------:R-:W-:Y:S01]  /*d08a0*/  HMMA.1688.F32.TF32 R56, R132, R218, R56 ;  /* 0x000000da8438723c */ /* 0x000fe20000081038 */
[----:B------:R-:W-:-:S07]  /*d08b0*/  IMAD.MOV.U32 R201, RZ, RZ, R94 ;  /* 0x000000ffffc97224 */ /* 0x000fce00078e005e */
[C---:B------:R-:W-:Y:S01]  /*d08c0*/  HMMA.1688.F32.TF32 R60, R132.reuse, R210, R60 ;  /* 0x000000d2843c723c */ /* 0x040fe2000008103c */
[----:B-1----:R-:W2:Y:S04]  /*d08d0*/  LDL R234, [R1+0x308] ;  /* 0x0003080001ea7983 */ /* 0x002ea80000100800 */
[----:B------:R-:W2:Y:S04]  /*d08e0*/  LDL R232, [R1+0x300] ;  /* 0x0003000001e87983 */ /* 0x000ea80000100800 */
[----:B------:R-:W2:Y:S04]  /*d08f0*/  LDL R233, [R1+0x304] ;  /* 0x0003040001e97983 */ /* 0x000ea80000100800 */
[----:B------:R-:W2:Y:S01]  /*d0900*/  LDL R235, [R1+0x30c] ;  /* 0x00030c0001eb7983 */ /* 0x000ea20000100800 */
[----:B------:R1:W-:Y:S02]  /*d0910*/  STL.64 [R1+0x8e20], R226 ;  /* 0x008e20e201007387 */ /* 0x0003e40000100a00 */
[----:B------:R1:W-:Y:S01]  /*d0920*/  STL.64 [R1+0x8e18], R224 ;  /* 0x008e18e001007387 */ /* 0x0003e20000100a00 */
[----:B------:R-:W-:Y:S01]  /*d0930*/  MOV R193, R95 ;  /* 0x0000005f00c17202 */ /* 0x000fe20000000f00 */
[C---:B------:R-:W-:Y:S01]  /*d0940*/  HMMA.1688.F32.TF32 R64, R132.reuse, R202, R64 ;  /* 0x000000ca8440723c */ /* 0x040fe20000081040 */
[----:B-1----:R-:W2:Y:S04]  /*d0950*/  LDL R226, [R1+0x2f8] ;  /* 0x0002f80001e27983 */ /* 0x002ea80000100800 */
[----:B------:R-:W2:Y:S04]  /*d0960*/  LDL R224, [R1+0x2f0] ;  /* 0x0002f00001e07983 */ /* 0x000ea80000100800 */
[----:B------:R-:W2:Y:S04]  /*d0970*/  LDL R225, [R1+0x2f4] ;  /* 0x0002f40001e17983 */ /* 0x000ea80000100800 */
[----:B------:R-:W2:Y:S01]  /*d0980*/  LDL R227, [R1+0x2fc] ;  /* 0x0002fc0001e37983 */ /* 0x000ea20000100800 */
[----:B------:R1:W-:Y:S02]  /*d0990*/  STL.64 [R1+0x8e30], R218 ;  /* 0x008e30da01007387 */ /* 0x0003e40000100a00 */
[----:B------:R1:W-:Y:S01]  /*d09a0*/  STL.64 [R1+0x8e28], R216 ;  /* 0x008e28d801007387 */ /* 0x0003e20000100a00 */
[C---:B------:R-:W-:Y:S01]  /*d09b0*/  HMMA.1688.F32.TF32 R68, R132.reuse, R194, R68 ;  /* 0x000000c28444723c */ /* 0x040fe20000081044 */
[----:B-1----:R-:W2:Y:S04]  /*d09c0*/  LDL R218, [R1+0x2e8] ;  /* 0x0002e80001da7983 */ /* 0x002ea80000100800 */
[----:B------:R-:W2:Y:S04]  /*d09d0*/  LDL R216, [R1+0x2e0] ;  /* 0x0002e00001d87983 */ /* 0x000ea80000100800 */
[----:B------:R-:W2:Y:S04]  /*d09e0*/  LDL R217, [R1+0x2e4] ;  /* 0x0002e40001d97983 */ /* 0x000ea80000100800 */
[----:B------:R-:W2:Y:S01]  /*d09f0*/  LDL R219, [R1+0x2ec] ;  /* 0x0002ec0001db7983 */ /* 0x000ea20000100800 */
[----:B------:R1:W-:Y:S02]  /*d0a00*/  STL.64 [R1+0x8e40], R210 ;  /* 0x008e40d201007387 */ /* 0x0003e40000100a00 */
[----:B------:R1:W-:Y:S01]  /*d0a10*/  STL.64 [R1+0x8e38], R208 ;  /* 0x008e38d001007387 */ /* 0x0003e20000100a00 */
[----:B------:R-:W-:Y:S01]  /*d0a20*/  HMMA.1688.F32.TF32 R72, R132, R186, R72 ;  /* 0x000000ba8448723c */ /* 0x000fe20000081048 */
        /* <DEDUP_REMOVED lines=317> */
[----:B--2---:R-:W-:Y:S01]  /*d1e00*/  HMMA.1688.F32.TF32 R92, R132, R26, R92 ;  /* 0x0000001a845c723c */ /* 0x004fe2000008105c */
[----:B------:R-:W3:Y:S01]  /*d1e10*/  LDL.LU.64 R26, [R1+0x8fb8] ;  /* 0x008fb800011a7983 */ /* 0x000ee20000300a00 */
[----:B------:R-:W3:Y:S06]  /*d1e20*/  LDL.LU.64 R24, [R1+0x8fb0] ;  /* 0x008fb00001187983 */ /* 0x000eec0000300a00 */
        /* <DEDUP_REMOVED lines=9> */
[C---:B---3--:R-:W-:Y:S01]  /*d1ec0*/  HMMA.1688.F32.TF32 R24, R132.reuse, R106, R24 ;  /* 0x0000006a8418723c */ /* 0x048fe20000081018 */
[----:B------:R-:W2:Y:S01]  /*d1ed0*/  LDL.LU.64 R106, [R1+0x8fa8] ;  /* 0x008fa800016a7983 */ /* 0x000ea20000300a00 */
        /* <DEDUP_REMOVED lines=12> */
[----:B------:R-:W-:Y:S01]  /*d1fa0*/  IMAD.MOV.U32 R250, RZ, RZ, R214 ;  /* 0x000000fffffa7224 */ /* 0x000fe200078e00d6 */
[----:B------:R-:W-:Y:S01]  /*d1fb0*/  MOV R251, R215 ;  /* 0x000000d700fb7202 */ /* 0x000fe20000000f00 */
[----:B------:R-:W-:Y:S01]  /*d1fc0*/  IMAD.MOV.U32 R238, RZ, RZ, R222 ;  /* 0x000000ffffee7224 */ /* 0x000fe200078e00de */
[----:B------:R-:W-:Y:S01]  /*d1fd0*/  MOV R239, R223 ;  /* 0x000000df00ef7202 */ /* 0x000fe20000000f00 */
[----:B------:R-:W-:Y:S01]  /*d1fe0*/  IMAD.MOV.U32 R234, RZ, RZ, R230 ;  /* 0x000000ffffea7224 */ /* 0x000fe200078e00e6 */
[----:B------:R-:W-:Y:S01]  /*d1ff0*/  MOV R235, R231 ;  /* 0x000000e700eb7202 */ /* 0x000fe20000000f00 */
[----:B--2---:R-:W-:Y:S01]  /*d2000*/  HMMA.1688.F32.TF32 R104, R132, R146, R104 ;  /* 0x000000928468723c */ /* 0x004fe20000081068 */
[----:B------:R-:W2:Y:S01]  /*d2010*/  LDL.LU.64 R146, [R1+0x8f98] ;  /* 0x008f980001927983 */ /* 0x000ea20000300a00 */
        /* <DEDUP_REMOVED lines=18> */
[----:B------:R-:W2:Y:S01]  /*d2140*/  LDL R240, [R1+0x11d0] ;  /* 0x0011d00001f07983 */ /* 0x000ea20000100800 */
[----:B------:R-:W2:Y:S01]  /*d2150*/  LDL R241, [R1+0x11d4] ;  /* 0x0011d40001f17983 */ /* 0x000ea20000100800 */
[----:B------:R-:W4:Y:S02]  /*d2160*/  LDL.LU R206, [R1+0x8f94] ;  /* 0x008f940001ce7983 */ /* 0x000f240000300800 */
        /* <DEDUP_REMOVED lines=12> */
[----:B------:R-:W2:Y:S01]  /*d2230*/  LDL.LU R231, [R1+0x8f78] ;  /* 0x008f780001e77983 */ /* 0x000ea20000300800 */
        /* <DEDUP_REMOVED lines=16> */
[----:B------:R-:W2:Y:S02]  /*d2340*/  LDL.64 R226, [R1+0x1158] ;  /* 0x0011580001e27983 */ /* 0x000ea40000100a00 */
[C---:B--2---:R-:W-:Y:S08]  /*d2350*/  HMMA.1688.F32.TF32 R48, R132.reuse, R230, R48 ;  /* 0x000000e68430723c */ /* 0x044ff00000081030 */
[----:B------:R-:W-:Y:S11]  /*d2360*/  HMMA.1688.F32.TF32 R52, R132, R222, R52 ;  /* 0x000000de8434723c */ /* 0x000ff60000081034 */
[----:B------:R-:W-:Y:S04]  /*d2370*/  @!UPT UIADD3 URZ, URZ, URZ, URZ ;  /* 0x0000003f3f3ff290 */ /* 0x000fe8000fffe03f */
[----:B------:R-:W-:Y:S01]  /*d2380*/  STL.64 [R1+0x8ee0], R50 ;  /* 0x008ee03201007387 */ /* 0x000fe20000100a00 */
[----:B------:R-:W-:Y:S02]  /*d2390*/  STL.64 [R1+0x8ed8], R48 ;  /* 0x008ed83001007387 */ /* 0x000fe40000100a00 */
[----:B------:R1:W-:Y:S02]  /*d23a0*/  STL.64 [R1+0x8c48], R230 ;  /* 0x008c48e601007387 */ /* 0x0003e40000100a00 */
[----:B------:R2:W-:Y:S01]  /*d23b0*/  STL.64 [R1+0x8c40], R228 ;  /* 0x008c40e401007387 */ /* 0x0005e20000100a00 */
[----:B-1----:R-:W3:Y:S04]  /*d23c0*/  LDL.64 R230, [R1+0x1288] ;  /* 0x0012880001e67983 */ /* 0x002ee80000100a00 */
[----:B--2---:R-:W2:Y:S01]  /*d23d0*/  LDL.64 R228, [R1+0x1280] ;  /* 0x0012800001e47983 */ /* 0x004ea20000100a00 */
[----:B------:R1:W-:Y:S02]  /*d23e0*/  STL.64 [R1+0x8c58], R222 ;  /* 0x008c58de01007387 */ /* 0x0003e40000100a00 */
[----:B------:R4:W-:Y:S01]  /*d23f0*/  STL.64 [R1+0x8c50], R220 ;  /* 0x008c50dc01007387 */ /* 0x0009e20000100a00 */
[----:B-1----:R-:W2:Y:S04]  /*d2400*/  LDL.64 R222, [R1+0x1278] ;  /* 0x0012780001de7983 */ /* 0x002ea80000100a00 */
[----:B----4-:R-:W4:Y:S01]  /*d2410*/  LDL.64 R220, [R1+0x1270] ;  /* 0x0012700001dc7983 */ /* 0x010f220000100a00 */
        /* <DEDUP_REMOVED lines=20> */
[----:B------:R-:W2:Y:S02]  /*d2560*/  LDL R100, [R1+0x11c0] ;  /* 0x0011c00001647983 */ /* 0x000ea40000100800 */
        /* <DEDUP_REMOVED lines=50> */
[----:B------:R-:W3:Y:S04]  /*d2890*/  LDL R176, [R1+0x12f0] ;  /* 0x0012f00001b07983 */ /* 0x000ee80000100800 */
[----:B------:R-:W3:Y:S01]  /*d28a0*/  LDL R177, [R1+0x12f4] ;  /* 0x0012f40001b17983 */ /* 0x000ee20000100800 */
[C---:B-1----:R-:W-:Y:S08]  /*d28b0*/  HMMA.1688.F32.TF32 R28, R4.reuse, R192, R28 ;  /* 0x000000c0041c723c */ /* 0x042ff0000008101c */
        /* <DEDUP_REMOVED lines=30> */
[----:B---3--:R-:W-:Y:S01]  /*d2aa0*/  HMMA.1688.F32.TF32 R36, R4, R40, R36 ;  /* 0x000000280424723c */ /* 0x008fe20000081024 */
[----:B------:R-:W2:Y:S01]  /*d2ab0*/  LDL.LU.64 R40, [R1+0x8ef8] ;  /* 0x008ef80001287983 */ /* 0x000ea20000300a00 */
        /* <DEDUP_REMOVED lines=19> */
[C---:B--2---:R-:W-:Y:S01]  /*d2bf0*/  HMMA.1688.F32.TF32 R40, R4.reuse, R44, R40 ;  /* 0x0000002c0428723c */ /* 0x044fe20000081028 */
[----:B------:R-:W3:Y:S07]  /*d2c00*/  LDL.LU.64 R44, [R1+0x8ee8] ;  /* 0x008ee800012c7983 */ /* 0x000eee0000300a00 */
[C---:B------:R-:W-:Y:S08]  /*d2c10*/  HMMA.1688.F32.TF32 R92, R4.reuse, R216, R92 ;  /* 0x000000d8045c723c */ /* 0x040ff0000008105c */
[----:B------:R-:W-:Y:S01]  /*d2c20*/  HMMA.1688.F32.TF32 R24, R4, R224, R24 ;  /* 0x000000e00418723c */ /* 0x000fe20000081018 */
[----:B------:R-:W4:Y:S07]  /*d2c30*/  LDL.LU.64 R50, [R1+0x8ee0] ;  /* 0x008ee00001327983 */ /* 0x000f2e0000300a00 */
[----:B-1----:R-:W-:Y:S08]  /*d2c40*/  HMMA.1688.F32.TF32 R20, R132, R210, R20 ;  /* 0x000000d28414723c */ /* 0x002ff00000081014 */
[C---:B------:R-:W-:Y:S08]  /*d2c50*/  HMMA.1688.F32.TF32 R56, R4.reuse, R144, R56 ;  /* 0x000000900438723c */ /* 0x040ff00000081038 */
[----:B------:R-:W-:Y:S01]  /*d2c60*/  HMMA.1688.F32.TF32 R60, R4, R152, R60 ;  /* 0x00000098043c723c */ /* 0x000fe2000008103c */
[----:B------:R-:W-:-:S07]  /*d2c70*/  MOV R185, R3 ;  /* 0x0000000300b97202 */ /* 0x000fce0000000f00 */
[----:B------:R-:W-:Y:S01]  /*d2c80*/  HMMA.1688.F32.TF32 R64, R4, R160, R64 ;  /* 0x000000a00440723c */ /* 0x000fe20000081040 */
[----:B------:R-:W-:Y:S01]  /*d2c90*/  IMAD.MOV.U32 R184, RZ, RZ, R252 ;  /* 0x000000ffffb87224 */ /* 0x000fe200078e00fc */
[----:B------:R-:W-:-:S06]  /*d2ca0*/  MOV R3, R169 ;  /* 0x000000a900037202 */ /* 0x000fcc0000000f00 */
[----:B------:R-:W-:Y:S01]  /*d2cb0*/  HMMA.1688.F32.TF32 R68, R4, R244, R68 ;  /* 0x000000f40444723c */ /* 0x000fe20000081044 */
[----:B------:R-:W-:-:S07]  /*d2cc0*/  IMAD.MOV.U32 R252, RZ, RZ, R168 ;  /* 0x000000fffffc7224 */ /* 0x000fce00078e00a8 */
[C---:B------:R-:W-:Y:S08]  /*d2cd0*/  HMMA.1688.F32.TF32 R76, R4.reuse, R168, R76 ;  /* 0x000000a8044c723c */ /* 0x040ff0000008104c */
[----:B------:R-:W-:Y:S08]  /*d2ce0*/  HMMA.1688.F32.TF32 R80, R4, R176, R80 ;  /* 0x000000b00450723c */ /* 0x000ff00000081050 */
[C---:B------:R-:W-:Y:S08]  /*d2cf0*/  HMMA.1688.F32.TF32 R92, R132.reuse, R218, R92 ;  /* 0x000000da845c723c */ /* 0x040ff0000008105c */
[----:B------:R-:W-:Y:S08]  /*d2d00*/  HMMA.1688.F32.TF32 R24, R132, R226, R24 ;  /* 0x000000e28418723c */ /* 0x000ff00000081018 */
[C---:B------:R-:W-:Y:S08]  /*d2d10*/  HMMA.1688.F32.TF32 R84, R4.reuse, R184, R84 ;  /* 0x000000b80454723c */ /* 0x040ff00000081054 */
[C---:B------:R-:W-:Y:S08]  /*d2d20*/  HMMA.1688.F32.TF32 R88, R4.reuse, R192, R88 ;  /* 0x000000c00458723c */ /* 0x040ff00000081058 */
[----:B------:R-:W-:Y:S01]  /*d2d30*/  HMMA.1688.F32.TF32 R136, R4, R200, R136 ;  /* 0x000000c80488723c */ /* 0x000fe20000081088 */
[----:B------:R-:W-:Y:S01]  /*d2d40*/  MOV R167, R219 ;  /* 0x000000db00a77202 */ /* 0x000fe20000000f00 */
[----:B------:R-:W-:-:S02]  /*d2d50*/  IMAD.MOV.U32 R166, RZ, RZ, R218 ;  /* 0x000000ffffa67224 */ /* 0x000fc400078e00da */
[----:B------:R-:W-:Y:S01]  /*d2d60*/  IMAD.MOV.U32 R158, RZ, RZ, R226 ;  /* 0x000000ffff9e7224 */ /* 0x000fe200078e00e2 */
[----:B------:R-:W-:-:S03]  /*d2d70*/  MOV R159, R227 ;  /* 0x000000e3009f7202 */ /* 0x000fc60000000f00 */
[C---:B---3--:R-:W-:Y:S01]  /*d2d80*/  HMMA.1688.F32.TF32 R44, R4.reuse, R48, R44 ;  /* 0x00000030042c723c */ /* 0x048fe2000008102c */
[----:B------:R-:W4:Y:S01]  /*d2d90*/  LDL.LU.64 R48, [R1+0x8ed8] ;  /* 0x008ed80001307983 */ /* 0x000f220000300a00 */
[----:B------:R-:W2:Y:S02]  /*d2da0*/  LDL.LU.64 R146, [R1+0x8ed0] ;  /* 0x008ed00001927983 */ /* 0x000ea40000300a00 */
[----:B------:R-:W3:Y:S02]  /*d2db0*/  LDL.LU.64 R144, [R1+0x8ec8] ;  /* 0x008ec80001907983 */ /* 0x000ee40000300a00 */
        /* <DEDUP_REMOVED lines=20> */
[----:B------:R-:W-:Y:S01]  /*d2f00*/  STL.64 [R1+0x2110], R20 ;  /* 0x0021101401007387 */ /* 0x000fe20000100a00 */
[----:B------:R1:W-:Y:S04]  /*d2f10*/  STL.64 [R1+0x2118], R22 ;  /* 0x0021181601007387 */ /* 0x0003e80000100a00 */
[----:B-1----:R-:W2:Y:S01]  /*d2f20*/  LDL.64 R22, [R1+0x11a8] ;  /* 0x0011a80001167983 */ /* 0x002ea20000100a00 */
[----:B------:R-:W-:Y:S02]  /*d2f30*/  STL.64 [R1+0x2130], R92 ;  /* 0x0021305c01007387 */ /* 0x000fe40000100a00 */
[----:B------:R1:W-:Y:S02]  /*d2f40*/  STL.64 [R1+0x2138], R94 ;  /* 0x0021385e01007387 */ /* 0x0003e40000100a00 */
[----:B------:R-:W3:Y:S01]  /*d2f50*/  LDL.LU.64 R218, [R1+0x8e30] ;  /* 0x008e300001da7983 */ /* 0x000ee20000300a00 */
[----:B------:R-:W3:Y:S04]  /*d2f60*/  LDL.LU.64 R216, [R1+0x8e28] ;  /* 0x008e280001d87983 */ /* 0x000ee80000300a00 */
[----:B-1----:R-:W3:Y:S01]  /*d2f70*/  LDL.64 R94, [R1+0x1188] ;  /* 0x00118800015e7983 */ /* 0x002ee20000100a00 */
        /* <DEDUP_REMOVED lines=8> */
[C---:B------:R-:W-:Y:S08]  /*d3000*/  HMMA.1688.F32.TF32 R8, R4.reuse, R236, R8 ;  /* 0x000000ec0408723c */ /* 0x040ff00000081008 */
[C---:B------:R-:W-:Y:S08]  /*d3010*/  HMMA.1688.F32.TF32 R12, R4.reuse, R248, R12 ;  /* 0x000000f8040c723c */ /* 0x040ff0000008100c */
[----:B------:R-:W-:Y:S01]  /*d3020*/  HMMA.1688.F32.TF32 R16, R4, R240, R16 ;  /* 0x000000f00410723c */ /* 0x000fe20000081010 */
[----:B------:R-:W-:Y:S07]  /*d3030*/  STL [R1+0x8bbc], R159 ;  /* 0x008bbc9f01007387 */ /* 0x000fee0000100800 */
[C---:B------:R-:W-:Y:S08]  /*d3040*/  HMMA.1688.F32.TF32 R104, R132.reuse, R234, R104 ;  /* 0x000000ea8468723c */ /* 0x040ff00000081068 */
[C---:B------:R-:W-:Y:S01]  /*d3050*/  HMMA.1688.F32.TF32 R8, R132.reuse, R238, R8 ;  /* 0x000000ee8408723c */ /* 0x040fe20000081008 */
[----:B------:R1:W-:Y:S01]  /*d3060*/  STL [R1+0x8bb8], R158 ;  /* 0x008bb89e01007387 */ /* 0x0003e20000100800 */
[----:B------:R-:W4:Y:S02]  /*d3070*/  LDL.LU.64 R234, [R1+0x8e10] ;  /* 0x008e100001ea7983 */ /* 0x000f240000300a00 */
[----:B------:R-:W4:Y:S04]  /*d3080*/  LDL.LU.64 R232, [R1+0x8e08] ;  /* 0x008e080001e87983 */ /* 0x000f280000300a00 */
[C---:B------:R-:W-:Y:S08]  /*d3090*/  HMMA.1688.F32.TF32 R12, R132.reuse, R250, R12 ;  /* 0x000000fa840c723c */ /* 0x040ff0000008100c */
[C---:B------:R-:W-:Y:S01]  /*d30a0*/  HMMA.1688.F32.TF32 R16, R132.reuse, R242, R16 ;  /* 0x000000f28410723c */ /* 0x040fe20000081010 */
[----:B------:R-:W-:Y:S01]  /*d30b0*/  STL.64 [R1+0x2170], R104 ;  /* 0x0021706801007387 */ /* 0x000fe20000100a00 */
[----:B------:R1:W-:Y:S06]  /*d30c0*/  STL.64 [R1+0x2178], R106 ;  /* 0x0021786a01007387 */ /* 0x0003ec0000100a00 */
[C---:B--2---:R-:W-:Y:S08]  /*d30d0*/  HMMA.1688.F32.TF32 R128, R132.reuse, R22, R128 ;  /* 0x000000168480723c */ /* 0x044ff00000081080 */
[C---:B---3--:R-:W-:Y:S08]  /*d30e0*/  HMMA.1688.F32.TF32 R116, R132.reuse, R94, R116 ;  /* 0x0000005e8474723c */ /* 0x048ff00000081074 */
[----:B----4-:R-:W-:Y:S01]  /*d30f0*/  HMMA.1688.F32.TF32 R28, R132, R26, R28 ;  /* 0x0000001a841c723c */ /* 0x010fe2000008101c */
[----:B------:R-:W-:Y:S01]  /*d3100*/  MOV R166, R27 ;  /* 0x0000001b00a67202 */ /* 0x000fe20000000f00 */
[----:B------:R-:W-:Y:S01]  /*d3110*/  IMAD.MOV.U32 R167, RZ, RZ, R26 ;  /* 0x000000ffffa77224 */ /* 0x000fe200078e001a */
[----:B-1----:R-:W-:Y:S01]  /*d3120*/  MOV R158, R95 ;  /* 0x0000005f009e7202 */ /* 0x002fe20000000f00 */
[----:B------:R-:W-:Y:S11]  /*d3130*/  IMAD.MOV.U32 R159, RZ, RZ, R94 ;  /* 0x000000ffff9f7224 */ /* 0x000ff600078e005e */
[----:B------:R-:W-:Y:S08]  /*d3140*/  @!UPT UIADD3 URZ, URZ, URZ, URZ ;  /* 0x0000003f3f3ff290 */ /* 0x000ff0000fffe03f */
[----:B------:R-:W-:Y:S01]  /*d3150*/  STL.64 [R1+0x2190], R28 ;  /* 0x0021901c01007387 */ /* 0x000fe20000100a00 */
[----:B------:R1:W-:Y:S02]  /*d3160*/  STL.64 [R1+0x2198], R30 ;  /* 0x0021981e01007387 */ /* 0x0003e40000100a00 */
[----:B------:R-:W2:Y:S02]  /*d3170*/  LDL.64 R106, [R1+0x1238] ;  /* 0x00123800016a7983 */ /* 0x000ea40000100a00 */
[----:B------:R-:W3:Y:S01]  /*d3180*/  LDL.64 R26, [R1+0x1248] ;  /* 0x00124800011a7983 */ /* 0x000ee20000100a00 */
[----:B-1----:R-:W4:Y:S01]  /*d3190*/  LDL.64 R30, [R1+0x1228] ;  /* 0x00122800011e7983 */ /* 0x002f220000100a00 */
[----:B------:R1:W-:Y:S02]  /*d31a0*/  STL [R1+0x8bc4], R166 ;  /* 0x008bc4a601007387 */ /* 0x0003e40000100800 */
[----:B------:R1:W-:Y:S02]  /*d31b0*/  STL [R1+0x8bc0], R167 ;  /* 0x008bc0a701007387 */ /* 0x0003e40000100800 */
[----:B------:R-:W-:Y:S01]  /*d31c0*/  STL.64 [R1+0x21b0], R116 ;  /* 0x0021b07401007387 */ /* 0x000fe20000100a00 */
[----:B------:R1:W-:Y:S01]  /*d31d0*/  STL.64 [R1+0x21b8], R118 ;  /* 0x0021b87601007387 */ /* 0x0003e20000100a00 */
[----:B------:R-:W2:Y:S02]  /*d31e0*/  LDL.64 R94, [R1+0x1258] ;  /* 0x00125800015e7983 */ /* 0x000ea40000100a00 */
[----:B-1----:R-:W-:Y:S01]  /*d31f0*/  IMAD.MOV.U32 R166, RZ, RZ, R22 ;  /* 0x000000ffffa67224 */ /* 0x002fe200078e0016 */
[----:B------:R-:W-:Y:S01]  /*d3200*/  MOV R167, R23 ;  /* 0x0000001700a77202 */ /* 0x000fe20000000f00 */
[----:B------:R-:W2:Y:S01]  /*d3210*/  LDL.64 R118, [R1+0x1208] ;  /* 0x0012080001767983 */ /* 0x000ea20000100a00 */
[----:B------:R-:W-:Y:S02]  /*d3220*/  STL [R1+0x8bcc], R158 ;  /* 0x008bcc9e01007387 */ /* 0x000fe40000100800 */
[----:B------:R-:W-:Y:S02]  /*d3230*/  STL [R1+0x8bc8], R159 ;  /* 0x008bc89f01007387 */ /* 0x000fe40000100800 */
[----:B------:R-:W-:Y:S01]  /*d3240*/  STL.64 [R1+0x21d0], R128 ;  /* 0x0021d08001007387 */ /* 0x000fe20000100a00 */
[----:B------:R1:W-:Y:S01]  /*d3250*/  STL.64 [R1+0x21d8], R130 ;  /* 0x0021d88201007387 */ /* 0x0003e20000100a00 */
[----:B------:R-:W3:Y:S03]  /*d3260*/  LDL.64 R22, [R1+0x1268] ;  /* 0x0012680001167983 */ /* 0x000ee60000100a00 */
[----:B-1----:R-:W3:Y:S04]  /*d3270*/  LDL R130, [R1+0x1218] ;  /* 0x0012180001827983 */ /* 0x002ee80000100800 */
[----:B------:R-:W3:Y:S01]  /*d3280*/  LDL R131, [R1+0x121c] ;  /* 0x00121c0001837983 */ /* 0x000ee20000100800 */
[----:B------:R-:W-:Y:S02]  /*d3290*/  STL [R1+0x8bd4], R167 ;  /* 0x008bd4a701007387 */ /* 0x000fe40000100800 */
[----:B------:R-:W-:Y:S02]  /*d32a0*/  STL [R1+0x8bd0], R166 ;  /* 0x008bd0a601007387 */ /* 0x000fe40000100800 */
[----:B------:R-:W3:Y:S01]  /*d32b0*/  LDL.LU.64 R238, [R1+0x8e00] ;  /* 0x008e000001ee7983 */ /* 0x000ee20000300a00 */
[----:B------:R-:W3:Y:S01]  /*d32c0*/  LDL.LU.64 R236, [R1+0x8df8] ;  /* 0x008df80001ec7983 */ /* 0x000ee20000300a00 */
[----:B------:R-:W-:Y:S02]  /*d32d0*/  STL.64 [R1+0x21f0], R8 ;  /* 0x0021f00801007387 */ /* 0x000fe40000100a00 */
[----:B------:R1:W-:Y:S02]  /*d32e0*/  STL.64 [R1+0x21f8], R10 ;  /* 0x0021f80a01007387 */ /* 0x0003e40000100a00 */
        /* <DEDUP_REMOVED lines=15> */
[----:B------:R-:W-:Y:S01]  /*d33e0*/  HMMA.1688.F32.TF32 R52, R4, R228, R52 ;  /* 0x000000e40434723c */ /* 0x000fe20000081034 */
[----:B------:R-:W-:Y:S01]  /*d33f0*/  IMAD.MOV.U32 R174, RZ, RZ, R222 ;  /* 0x000000ffffae7224 */ /* 0x000fe200078e00de */
[----:B------:R-:W-:Y:S01]  /*d3400*/  MOV R175, R223 ;  /* 0x000000df00af7202 */ /* 0x000fe20000000f00 */
[----:B------:R-:W-:Y:S01]  /*d3410*/  IMAD.MOV.U32 R182, RZ, RZ, R230 ;  /* 0x000000ffffb67224 */ /* 0x000fe200078e00e6 */
[----:B------:R-:W-:-:S02]  /*d3420*/  MOV R183, R231 ;  /* 0x000000e700b77202 */ /* 0x000fc40000000f00 */
[----:B--2---:R-:W-:Y:S02]  /*d3430*/  MOV R252, R119 ;  /* 0x0000007700fc7202 */ /* 0x004fe40000000f00 */
[C---:B---3--:R-:W-:Y:S08]  /*d3440*/  HMMA.1688.F32.TF32 R16, R132.reuse, R18, R96 ;  /* 0x000000128410723c */ /* 0x048ff00000081060 */
[C---:B------:R-:W-:Y:S08]  /*d3450*/  HMMA.1688.F32.TF32 R96, R132.reuse, R14, R100 ;  /* 0x0000000e8460723c */ /* 0x040ff00000081064 */
[C---:B------:R-:W-:Y:S07]  /*d3460*/  HMMA.1688.F32.TF32 R12, R132.reuse, R130, R112 ;  /* 0x00000082840c723c */ /* 0x040fee0000081070 */
[----:B------:R-:W-:Y:S01]  /*d3470*/  STL.64 [R1+0x2420], R16 ;  /* 0x0024201001007387 */ /* 0x000fe20000100a00 */
[----:B------:R1:W-:Y:S02]  /*d3480*/  STL.64 [R1+0x2428], R18 ;  /* 0x0024281201007387 */ /* 0x0003e40000100a00 */
[C---:B-1----:R-:W-:Y:S08]  /*d3490*/  HMMA.1688.F32.TF32 R16, R132.reuse, R10, R108 ;  /* 0x0000000a8410723c */ /* 0x042ff0000008106c */
[C---:B------:R-:W-:Y:S01]  /*d34a0*/  HMMA.1688.F32.TF32 R8, R132.reuse, R118, R120 ;  /* 0x000000768408723c */ /* 0x040fe20000081078 */
[----:B------:R-:W-:Y:S01]  /*d34b0*/  STL.64 [R1+0x2410], R96 ;  /* 0x0024106001007387 */ /* 0x000fe20000100a00 */
[----:B------:R-:W-:Y:S11]  /*d34c0*/  STL.64 [R1+0x2418], R98 ;  /* 0x0024186201007387 */ /* 0x000ff60000100a00 */
[----:B------:R-:W-:Y:S02]  /*d34d0*/  @!UPT UIADD3 URZ, URZ, URZ, URZ ;  /* 0x0000003f3f3ff290 */ /* 0x000fe4000fffe03f */
[----:B------:R-:W-:Y:S01]  /*d34e0*/  STL.64 [R1+0x2400], R16 ;  /* 0x0024001001007387 */ /* 0x000fe20000100a00 */
[----:B------:R-:W-:Y:S02]  /*d34f0*/  STL.64 [R1+0x2408], R18 ;  /* 0x0024081201007387 */ /* 0x000fe40000100a00 */
[----:B------:R-:W-:Y:S02]  /*d3500*/  STL.64 [R1+0x23f0], R12 ;  /* 0x0023f00c01007387 */ /* 0x000fe40000100a00 */
[----:B------:R-:W-:Y:S03]  /*d3510*/  STL.64 [R1+0x23f8], R14 ;  /* 0x0023f80e01007387 */ /* 0x000fe60000100a00 */
[----:B------:R-:W-:Y:S01]  /*d3520*/  STL.64 [R1+0x23e0], R8 ;  /* 0x0023e00801007387 */ /* 0x000fe20000100a00 */
[----:B------:R4:W-:Y:S02]  /*d3530*/  STL.64 [R1+0x23e8], R10 ;  /* 0x0023e80a01007387 */ /* 0x0009e40000100a00 */
[C---:B----4-:R-:W-:Y:S01]  /*d3540*/  HMMA.1688.F32.TF32 R8, R132.reuse, R30, R124 ;  /* 0x0000001e8408723c */ /* 0x050fe2000008107c */
[----:B------:R-:W-:Y:S01]  /*d3550*/  IMAD.MOV.U32 R3, RZ, RZ, R118 ;  /* 0x000000ffff037224 */ /* 0x000fe200078e0076 */
[----:B------:R-:W-:Y:S04]  /*d3560*/  STL [R1+0x8b94], R252 ;  /* 0x008b94fc01007387 */ /* 0x000fe80000100800 */
[----:B------:R-:W-:Y:S11]  /*d3570*/  STL [R1+0x8b90], R3 ;  /* 0x008b900301007387 */ /* 0x000ff60000100800 */
[----:B------:R-:W-:Y:S06]  /*d3580*/  @!UPT UIADD3 URZ, URZ, URZ, URZ ;  /* 0x0000003f3f3ff290 */ /* 0x000fec000fffe03f */
        /* <DEDUP_REMOVED lines=18> */
[----:B------:R-:W-:Y:S02]  /*d36b0*/  STL.64 [R1+0x8c70], R148 ;  /* 0x008c709401007387 */ /* 0x000fe40000100a00 */
[----:B------:R-:W-:Y:S01]  /*d36c0*/  IMAD.MOV.U32 R158, RZ, RZ, R94 ;  /* 0x000000ffff9e7224 */ /* 0x000fe200078e005e */
[----:B------:R-:W-:Y:S11]  /*d36d0*/  MOV R159, R95 ;  /* 0x0000005f009f7202 */ /* 0x000ff60000000f00 */
[----:B------:R-:W-:Y:S07]  /*d36e0*/  @!UPT UIADD3 URZ, URZ, URZ, URZ ;  /* 0x0000003f3f3ff290 */ /* 0x000fee000fffe03f */
[----:B------:R-:W-:Y:S01]  /*d36f0*/  STL.64 [R1+0x23a0], R8 ;  /* 0x0023a00801007387 */ /* 0x000fe20000100a00 */
[----:B------:R1:W-:Y:S02]  /*d3700*/  STL.64 [R1+0x23a8], R10 ;  /* 0x0023a80a01007387 */ /* 0x0003e40000100a00 */
[C---:B-1----:R-:W-:Y:S01]  /*d3710*/  HMMA.1688.F32.TF32 R8, R132.reuse, R22, R44 ;  /* 0x000000168408723c */ /* 0x042fe2000008102c */
[----:B------:R-:W-:Y:S01]  /*d3720*/  STL.64 [R1+0x8c88], R158 ;  /* 0x008c889e01007387 */ /* 0x000fe20000100a00 */
[----:B------:R-:W-:Y:S06]  /*d3730*/  STL.64 [R1+0x8c80], R156 ;  /* 0x008c809c01007387 */ /* 0x000fec0000100a00 */
[C---:B------:R-:W-:Y:S01]  /*d3740*/  HMMA.1688.F32.TF32 R16, R132.reuse, R230, R52 ;  /* 0x000000e68410723c */ /* 0x040fe20000081034 */
[----:B------:R-:W-:Y:S01]  /*d3750*/  IMAD.MOV.U32 R167, RZ, RZ, R22 ;  /* 0x000000ffffa77224 */ /* 0x000fe200078e0016 */
[----:B------:R-:W-:Y:S11]  /*d3760*/  MOV R166, R23 ;  /* 0x0000001700a67202 */ /* 0x000ff60000000f00 */
[----:B------:R-:W-:Y:S02]  /*d3770*/  @!UPT UIADD3 URZ, URZ, URZ, URZ ;  /* 0x0000003f3f3ff290 */ /* 0x000fe4000fffe03f */
[----:B------:R-:W-:Y:S01]  /*d3780*/  STL.64 [R1+0x2390], R8 ;  /* 0x0023900801007387 */ /* 0x000fe20000100a00 */
[----:B------:R1:W-:Y:S02]  /*d3790*/  STL.64 [R1+0x2398], R10 ;  /* 0x0023980a01007387 */ /* 0x0003e40000100a00 */
[----:B------:R-:W2:Y:S01]  /*d37a0*/  LDL.64 R14, [R1+0x1298] ;  /* 0x00129800010e7983 */ /* 0x000ea20000100a00 */
[----:B-1----:R-:W-:Y:S01]  /*d37b0*/  HMMA.1688.F32.TF32 R8, R132, R222, R48 ;  /* 0x000000de8408723c */ /* 0x002fe20000081030 */
[----:B------:R-:W-:Y:S01]  /*d37c0*/  STL.64 [R1+0x8c98], R166 ;  /* 0x008c98a601007387 */ /* 0x000fe20000100a00 */
[----:B------:R-:W-:Y:S02]  /*d37d0*/  STL.64 [R1+0x8c90], R164 ;  /* 0x008c90a401007387 */ /* 0x000fe40000100a00 */
[----:B------:R-:W-:Y:S01]  /*d37e0*/  IMAD.MOV.U32 R94, RZ, RZ, R246 ;  /* 0x000000ffff5e7224 */ /* 0x000fe200078e00f6 */
[----:B------:R-:W-:Y:S11]  /*d37f0*/  MOV R95, R247 ;  /* 0x000000f7005f7202 */ /* 0x000ff60000000f00 */
[----:B------:R-:W-:Y:S07]  /*d3800*/  @!UPT UIADD3 URZ, URZ, URZ, URZ ;  /* 0x0000003f3f3ff290 */ /* 0x000fee000fffe03f */
[----:B------:R-:W-:Y:S01]  /*d3810*/  STL.64 [R1+0x2380], R8 ;  /* 0x0023800801007387 */ /* 0x000fe20000100a00 */
[----:B------:R1:W-:Y:S03]  /*d3820*/  STL.64 [R1+0x2388], R10 ;  /* 0x0023880a01007387 */ /* 0x0003e60000100a00 */
[----:B-1----:R-:W3:Y:S01]  /*d3830*/  LDL.64 R10, [R1+0x12a8] ;  /* 0x0012a800010a7983 */ /* 0x002ee20000100a00 */
[----:B------:R1:W-:Y:S02]  /*d3840*/  STL.64 [R1+0x8ca8], R174 ;  /* 0x008ca8ae01007387 */ /* 0x0003e40000100a00 */
[----:B------:R-:W-:Y:S02]  /*d3850*/  STL.64 [R1+0x8ca0], R172 ;  /* 0x008ca0ac01007387 */ /* 0x000fe40000100a00 */
[----:B------:R-:W-:Y:S01]  /*d3860*/  STL.64 [R1+0x2370], R16 ;  /* 0x0023701001007387 */ /* 0x000fe20000100a00 */
[----:B------:R2:W-:Y:S01]  /*d3870*/  STL.64 [R1+0x2378], R18 ;  /* 0x0023781201007387 */ /* 0x0005e20000100a00 */
[----:B------:R-:W4:Y:S02]  /*d3880*/  LDL.64 R130, [R1+0x12b8] ;  /* 0x0012b80001827983 */ /* 0x000f240000100a00 */
[----:B------:R-:W2:Y:S02]  /*d3890*/  LDL.LU R228, [R1+0xf90] ;  /* 0x000f900001e47983 */ /* 0x000ea40000300800 */
[----:B------:R-:W2:Y:S01]  /*d38a0*/  LDL.LU R229, [R1+0xf94] ;  /* 0x000f940001e57983 */ /* 0x000ea20000300800 */
[----:B------:R-:W2:Y:S01]  /*d38b0*/  LDL.LU R230, [R1+0xf98] ;  /* 0x000f980001e67983 */ /* 0x000ea20000300800 */
[----:B------:R-:W2:Y:S02]  /*d38c0*/  LDL.LU R231, [R1+0xf9c] ;  /* 0x000f9c0001e77983 */ /* 0x000ea40000300800 */
[----:B------:R-:W2:Y:S02]  /*d38d0*/  LDL.64 R118, [R1+0x12c8] ;  /* 0x0012c80001767983 */ /* 0x000ea40000100a00 */
[----:B------:R-:W2:Y:S01]  /*d38e0*/  LDL R22, [R1+0x1318] ;  /* 0x0013180001167983 */ /* 0x000ea20000100800 */
[----:B------:R-:W2:Y:S01]  /*d38f0*/  LDL R23, [R1+0x131c] ;  /* 0x00131c0001177983 */ /* 0x000ea20000100800 */
[----:B------:R-:W2:Y:S02]  /*d3900*/  LDL.LU R246, [R1+0x8dd4] ;  /* 0x008dd40001f67983 */ /* 0x000ea40000300800 */
[----:B------:R-:W3:Y:S02]  /*d3910*/  LDL.LU R247, [R1+0x8dd0] ;  /* 0x008dd00001f77983 */ /* 0x000ee40000300800 */
[----:B------:R-:W-:Y:S01]  /*d3920*/  IMAD.MOV.U32 R252, RZ, RZ, R106 ;  /* 0x000000fffffc7224 */ /* 0x000fe200078e006a */
[----:B------:R-:W-:Y:S01]  /*d3930*/  MOV R3, R107 ;  /* 0x0000006b00037202 */ /* 0x000fe20000000f00 */
[----:B------:R-:W4:Y:S04]  /*d3940*/  LDL R26, [R1+0x1308] ;  /* 0x00130800011a7983 */ /* 0x000f280000100800 */
[----:B------:R-:W4:Y:S04]  /*d3950*/  LDL R27, [R1+0x130c] ;  /* 0x00130c00011b7983 */ /* 0x000f280000100800 */
[----:B------:R-:W4:Y:S04]  /*d3960*/  LDL R30, [R1+0x12e8] ;  /* 0x0012e800011e7983 */ /* 0x000f280000100800 */
[----:B------:R-:W4:Y:S01]  /*d3970*/  LDL R31, [R1+0x12ec] ;  /* 0x0012ec00011f7983 */ /* 0x000f220000100800 */
[----:B------:R-:W-:Y:S01]  /*d3980*/  HMMA.1688.F32.TF32 R72, R4, R244, R72 ;  /* 0x000000f40448723c */ /* 0x000fe20000081048 */
[----:B-1----:R-:W-:Y:S01]  /*d3990*/  IMAD.MOV.U32 R174, RZ, RZ, R224 ;  /* 0x000000ffffae7224 */ /* 0x002fe200078e00e0 */
[----:B------:R-:W-:Y:S01]  /*d39a0*/  MOV R175, R225 ;  /* 0x000000e100af7202 */ /* 0x000fe20000000f00 */
[----:B------:R-:W-:Y:S04]  /*d39b0*/  LDS R4, [R2+0x18300] ;  /* 0x0183000002047984 */ /* 0x000fe80000000800 */
[----:B------:R-:W-:Y:S04]  /*d39c0*/  LDS R6, [R2+0x1a300] ;  /* 0x01a3000002067984 */ /* 0x000fe80000000800 */
[----:B------:R-:W-:Y:S04]  /*d39d0*/  LDS R5, [R0+0x18300] ;  /* 0x0183000000057984 */ /* 0x000fe80000000800 */
[----:B------:R-:W1:Y:S01]  /*d39e0*/  LDS R7, [R0+0x1a300] ;  /* 0x01a3000000077984 */ /* 0x000e620000000800 */
[----:B--2---:R-:W-:Y:S01]  /*d39f0*/  IMAD.MOV.U32 R106, RZ, RZ, R246 ;  /* 0x000000ffff6a7224 */ /* 0x004fe200078e00f6 */
[----:B---3--:R-:W-:-:S02]  /*d3a00*/  MOV R107, R247 ;  /* 0x000000f7006b7202 */ /* 0x008fc40000000f00 */
[----:B------:R-:W2:Y:S01]  /*d3a10*/  LDL.LU R246, [R1+0x8dcc] ;  /* 0x008dcc0001f67983 */ /* 0x000ea20000300800 */
[----:B------:R-:W2:Y:S01]  /*d3a20*/  LDL.LU R247, [R1+0x8dc8] ;  /* 0x008dc80001f77983 */ /* 0x000ea20000300800 */
[----:B------:R-:W-:Y:S01]  /*d3a30*/  HMMA.1688.F32.TF32 R16, R132, R14, R56 ;  /* 0x0000000e8410723c */ /* 0x000fe20000081038 */
[----:B------:R-:W-:Y:S01]  /*d3a40*/  IMAD.MOV.U32 R190, RZ, RZ, R14 ;  /* 0x000000ffffbe7224 */ /* 0x000fe200078e000e */
[----:B------:R-:W-:-:S06]  /*d3a50*/  MOV R191, R15 ;  /* 0x0000000f00bf7202 */ /* 0x000fcc0000000f00 */
[----:B------:R-:W-:Y:S01]  /*d3a60*/  HMMA.1688.F32.TF32 R12, R132, R10, R60 ;  /* 0x0000000a840c723c */ /* 0x000fe2000008103c */
[----:B------:R-:W-:Y:S01]  /*d3a70*/  IMAD.MOV.U32 R198, RZ, RZ, R10 ;  /* 0x000000ffffc67224 */ /* 0x000fe200078e000a */
[----:B------:R-:W-:-:S06]  /*d3a80*/  MOV R199, R11 ;  /* 0x0000000b00c77202 */ /* 0x000fcc0000000f00 */
[C---:B----4-:R-:W-:Y:S01]  /*d3a90*/  HMMA.1688.F32.TF32 R8, R132.reuse, R130, R64 ;  /* 0x000000828408723c */ /* 0x050fe20000081040 */
[----:B------:R-:W2:Y:S01]  /*d3aa0*/  LDL.LU R220, [R1+0xfa0] ;  /* 0x000fa00001dc7983 */ /* 0x000ea20000300800 */
[----:B------:R-:W2:Y:S02]  /*d3ab0*/  LDL.LU R221, [R1+0xfa4] ;  /* 0x000fa40001dd7983 */ /* 0x000ea40000300800 */
[----:B------:R-:W2:Y:S02]  /*d3ac0*/  LDL.LU R222, [R1+0xfa8] ;  /* 0x000fa80001de7983 */ /* 0x000ea40000300800 */
[----:B------:R-:W2:Y:S01]  /*d3ad0*/  LDL.LU R223, [R1+0xfac] ;  /* 0x000fac0001df7983 */ /* 0x000ea20000300800 */
[----:B------:R-:W-:Y:S01]  /*d3ae0*/  STL.64 [R1+0x8cb8], R182 ;  /* 0x008cb8b601007387 */ /* 0x000fe20000100a00 */
[----:B------:R-:W-:Y:S03]  /*d3af0*/  STL.64 [R1+0x8cb0], R180 ;  /* 0x008cb0b401007387 */ /* 0x000fe60000100a00 */
        /* <DEDUP_REMOVED lines=10> */
[----:B----4-:R-:W-:Y:S01]  /*d3ba0*/  HMMA.1688.F32.TF32 R8, R132, R118, R68 ;  /* 0x000000768408723c */ /* 0x010fe20000081044 */
[----:B------:R-:W-:Y:S01]  /*d3bb0*/  IMAD.MOV.U32 R206, RZ, RZ, R130 ;  /* 0x000000ffffce7224 */ /* 0x000fe200078e0082 */
[----:B------:R-:W-:-:S05]  /*d3bc0*/  MOV R207, R131 ;  /* 0x0000008300cf7202 */ /* 0x000fca0000000f00 */
[----:B------:R-:W-:Y:S01]  /*d3bd0*/  STL.64 [R1+0x8ce8], R206 ;  /* 0x008ce8ce01007387 */ /* 0x000fe20000100a00 */
[----:B------:R-:W-:Y:S11]  /*d3be0*/  STL.64 [R1+0x8ce0], R204 ;  /* 0x008ce0cc01007387 */ /* 0x000ff60000100a00 */
[----:B------:R-:W-:Y:S04]  /*d3bf0*/  @!UPT UIADD3 URZ, URZ, URZ, URZ ;  /* 0x0000003f3f3ff290 */ /* 0x000fe8000fffe03f */
[----:B------:R-:W-:Y:S01]  /*d3c00*/  STL.64 [R1+0x2330], R8 ;  /* 0x0023300801007387 */ /* 0x000fe20000100a00 */
[----:B------:R2:W-:Y:S02]  /*d3c10*/  STL.64 [R1+0x2338], R10 ;  /* 0x0023380a01007387 */ /* 0x0005e40000100a00 */
[----:B------:R-:W-:Y:S01]  /*d3c20*/  IMAD.MOV.U32 R214, RZ, RZ, R118 ;  /* 0x000000ffffd67224 */ /* 0x000fe200078e0076 */
[----:B------:R-:W-:Y:S01]  /*d3c30*/  MOV R215, R119 ;  /* 0x0000007700d77202 */ /* 0x000fe20000000f00 */
[C---:B------:R-:W-:Y:S04]  /*d3c40*/  HMMA.1688.F32.TF32 R12, R132.reuse, R30, R76 ;  /* 0x0000001e840c723c */ /* 0x040fe8000008104c */
[----:B------:R-:W-:Y:S01]  /*d3c50*/  STL.64 [R1+0x8cf8], R214 ;  /* 0x008cf8d601007387 */ /* 0x000fe20000100a00 */
[----:B------:R-:W-:Y:S03]  /*d3c60*/  STL.64 [R1+0x8cf0], R212 ;  /* 0x008cf0d401007387 */ /* 0x000fe60000100a00 */
[C---:B------:R-:W-:Y:S08]  /*d3c70*/  HMMA.1688.F32.TF32 R16, R132.reuse, R26, R84 ;  /* 0x0000001a8410723c */ /* 0x040ff00000081054 */
[C---:B--2---:R-:W-:Y:S01]  /*d3c80*/  HMMA.1688.F32.TF32 R8, R132.reuse, R246, R72 ;  /* 0x000000f68408723c */ /* 0x044fe20000081048 */
[----:B------:R-:W-:Y:S01]  /*d3c90*/  STL [R1+0x8a1c], R246 ;  /* 0x008a1cf601007387 */ /* 0x000fe20000100800 */
[----:B------:R-:W-:Y:S11]  /*d3ca0*/  STL [R1+0x8a18], R247 ;  /* 0x008a18f701007387 */ /* 0x000ff60000100800 */
[----:B------:R-:W-:Y:S10]  /*d3cb0*/  @!UPT UIADD3 URZ, URZ, URZ, URZ ;  /* 0x0000003f3f3ff290 */ /* 0x000ff4000fffe03f */
[----:B------:R-:W-:Y:S01]  /*d3cc0*/  STL.64 [R1+0x2320], R8 ;  /* 0x0023200801007387 */ /* 0x000fe20000100a00 */
[----:B------:R2:W-:Y:S02]  /*d3cd0*/  STL.64 [R1+0x2328], R10 ;  /* 0x0023280a01007387 */ /* 0x0005e40000100a00 */
[C---:B--2---:R-:W-:Y:S01]  /*d3ce0*/  HMMA.1688.F32.TF32 R8, R132.reuse, R106, R80 ;  /* 0x0000006a8408723c */ /* 0x044fe20000081050 */
[----:B------:R-:W-:Y:S01]  /*d3cf0*/  STL.64 [R1+0x2310], R12 ;  /* 0x0023100c01007387 */ /* 0x000fe20000100a00 */
[----:B------:R2:W-:Y:S06]  /*d3d00*/  STL.64 [R1+0x2318], R14 ;  /* 0x0023180e01007387 */ /* 0x0005ec0000100a00 */
[C---:B--2---:R-:W-:Y:S11]  /*d3d10*/  HMMA.1688.F32.TF32 R12, R132.reuse, R94, R88 ;  /* 0x0000005e840c723c */ /* 0x044ff60000081058 */
[----:B------:R-:W-:Y:S04]  /*d3d20*/  @!UPT UIADD3 URZ, URZ, URZ, URZ ;  /* 0x0000003f3f3ff290 */ /* 0x000fe8000fffe03f */
[----:B------:R-:W-:Y:S01]  /*d3d30*/  STL.64 [R1+0x2300], R8 ;  /* 0x0023000801007387 */ /* 0x000fe20000100a00 */
[----:B------:R2:W-:Y:S02]  /*d3d40*/  STL.64 [R1+0x2308], R10 ;  /* 0x0023080a01007387 */ /* 0x0005e40000100a00 */
[----:B--2---:R-:W-:Y:S01]  /*d3d50*/  HMMA.1688.F32.TF32 R8, R132, R22, R136 ;  /* 0x000000168408723c */ /* 0x004fe20000081088 */
[----:B------:R-:W-:Y:S01]  /*d3d60*/  STL.64 [R1+0x22f0], R16 ;  /* 0x0022f01001007387 */ /* 0x000fe20000100a00 */
[----:B------:R-:W-:Y:S03]  /*d3d70*/  STL.64 [R1+0x22f8], R18 ;  /* 0x0022f81201007387 */ /* 0x000fe60000100a00 */
[----:B------:R-:W-:Y:S02]  /*d3d80*/  STL.64 [R1+0x22e0], R12 ;  /* 0x0022e00c01007387 */ /* 0x000fe40000100a00 */
[----:B------:R-:W-:Y:S01]  /*d3d90*/  STL.64 [R1+0x22e8], R14 ;  /* 0x0022e80e01007387 */ /* 0x000fe20000100a00 */
[----:B------:R-:W-:Y:S01]  /*d3da0*/  STL [R1+0x8a0c], R240 ;  /* 0x008a0cf001007387 */ /* 0x000fe20000100800 */
[----:B------:R-:W-:Y:S01]  /*d3db0*/  IMAD.MOV.U32 R206, RZ, RZ, R232 ;  /* 0x000000ffffce7224 */ /* 0x000fe200078e00e8 */
[----:B------:R-:W-:Y:S01]  /*d3dc0*/  MOV R207, R233 ;  /* 0x000000e900cf7202 */ /* 0x000fe20000000f00 */
[----:B------:R-:W-:Y:S01]  /*d3dd0*/  IMAD.MOV.U32 R214, RZ, RZ, R237 ;  /* 0x000000ffffd67224 */ /* 0x000fe200078e00ed */
[----:B------:R-:W-:Y:S01]  /*d3de0*/  MOV R215, R238 ;  /* 0x000000ee00d77202 */ /* 0x000fe20000000f00 */
[C---:B-1----:R-:W-:Y:S01]  /*d3df0*/  HMMA.1688.F32.TF32 R92, R4.reuse, R248, R228 ;  /* 0x000000f8045c723c */ /* 0x042fe200000810e4 */
[----:B------:R-:W-:Y:S04]  /*d3e00*/  LDS R132, [R2+0x1c300] ;  /* 0x01c3000002847984 */ /* 0x000fe80000000800 */
[----:B------:R-:W-:Y:S04]  /*d3e10*/  LDS R134, [R2+0x1e300] ;  /* 0x01e3000002867984 */ /* 0x000fe80000000800 */
[----:B------:R-:W-:Y:S04]  /*d3e20*/  LDS R133, [R0+0x1c300] ;  /* 0x01c3000000857984 */ /* 0x000fe80000000800 */
[----:B------:R-:W1:Y:S04]  /*d3e30*/  LDS R135, [R0+0x1e300] ;  /* 0x01e3000000877984 */ /* 0x000e680000000800 */
[----:B------:R2:W-:Y:S01]  /*d3e40*/  STL.64 [R1+0x2210], R8 ;  /* 0x0022100801007387 */ /* 0x0005e20000100a00 */
[----:B------:R4:W-:Y:S02]  /*d3e50*/  STL.64 [R1+0x2218], R10 ;  /* 0x0022180a01007387 */ /* 0x0009e40000100a00 */
[----:B------:R-:W-:Y:S02]  /*d3e60*/  STL [R1+0x8a08], R241 ;  /* 0x008a08f101007387 */ /* 0x000fe40000100800 */
[----:B------:R-:W3:Y:S01]  /*d3e70*/  LDL R172, [R1+0xb0] ;  /* 0x0000b00001ac7983 */ /* 0x000ee20000100800 */
[----:B------:R-:W3:Y:S01]  /*d3e80*/  LDL R173, [R1+0xb4] ;  /* 0x0000b40001ad7983 */ /* 0x000ee20000100800 */
[----:B------:R-:W3:Y:S02]  /*d3e90*/  LDL.LU R224, [R1+0x8dc4] ;  /* 0x008dc40001e07983 */ /* 0x000ee40000300800 */
[----:B------:R-:W3:Y:S02]  /*d3ea0*/  LDL.LU R225, [R1+0x8dc0] ;  /* 0x008dc00001e17983 */ /* 0x000ee40000300800 */
[----:B------:R-:W3:Y:S01]  /*d3eb0*/  LDL R28, [R1+0x20] ;  /* 0x00002000011c7983 */ /* 0x000ee20000100800 */
[----:B------:R-:W3:Y:S04]  /*d3ec0*/  LDL R29, [R1+0x24] ;  /* 0x00002400011d7983 */ /* 0x000ee80000100800 */
[----:B------:R-:W3:Y:S04]  /*d3ed0*/  LDL R104, [R1+0x10] ;  /* 0x0000100001687983 */ /* 0x000ee80000100800 */
[----:B------:R-:W3:Y:S01]  /*d3ee0*/  LDL R105, [R1+0x14] ;  /* 0x0000140001697983 */ /* 0x000ee20000100800 */
[----:B------:R-:W3:Y:S02]  /*d3ef0*/  LDL.LU R128, [R1+0xf70] ;  /* 0x000f700001807983 */ /* 0x000ee40000300800 */
[----:B------:R-:W3:Y:S02]  /*d3f00*/  LDL.LU R129, [R1+0xf74] ;  /* 0x000f740001817983 */ /* 0x000ee40000300800 */
[----:B------:R-:W3:Y:S01]  /*d3f10*/  LDL.LU R130, [R1+0xf78] ;  /* 0x000f780001827983 */ /* 0x000ee20000300800 */
[----:B------:R-:W3:Y:S01]  /*d3f20*/  LDL.LU R131, [R1+0xf7c] ;  /* 0x000f7c0001837983 */ /* 0x000ee20000300800 */
[----:B------:R-:W3:Y:S02]  /*d3f30*/  LDL R24, [R1] ;  /* 0x0000000001187983 */ /* 0x000ee40000100800 */
[----:B------:R-:W3:Y:S02]  /*d3f40*/  LDL R25, [R1+0x4] ;  /* 0x0000040001197983 */ /* 0x000ee40000100800 */
[----:B--2---:R-:W2:Y:S01]  /*d3f50*/  LDL.LU R8, [R1+0xf80] ;  /* 0x000f800001087983 */ /* 0x004ea20000300800 */
[----:B------:R-:W2:Y:S01]  /*d3f60*/  LDL.LU R9, [R1+0xf84] ;  /* 0x000f840001097983 */ /* 0x000ea20000300800 */
[----:B----4-:R-:W2:Y:S02]  /*d3f70*/  LDL.LU R10, [R1+0xf88] ;  /* 0x000f8800010a7983 */ /* 0x010ea40000300800 */
[----:B------:R-:W2:Y:S02]  /*d3f80*/  LDL.LU R11, [R1+0xf8c] ;  /* 0x000f8c00010b7983 */ /* 0x000ea40000300800 */
[----:B------:R-:W4:Y:S01]  /*d3f90*/  LDL.LU R116, [R1+0xf60] ;  /* 0x000f600001747983 */ /* 0x000f220000300800 */
[----:B------:R-:W4:Y:S01]  /*d3fa0*/  LDL.LU R117, [R1+0xf64] ;  /* 0x000f640001757983 */ /* 0x000f220000300800 */
[----:B------:R-:W4:Y:S02]  /*d3fb0*/  LDL.LU R118, [R1+0xf68] ;  /* 0x000f680001767983 */ /* 0x000f240000300800 */
[----:B------:R-:W4:Y:S02]  /*d3fc0*/  LDL.LU R119, [R1+0xf6c] ;  /* 0x000f6c0001777983 */ /* 0x000f240000300800 */
[----:B------:R-:W2:Y:S01]  /*d3fd0*/  LDL R204, [R1+0x70] ;  /* 0x0000700001cc7983 */ /* 0x000ea20000100800 */
[----:B------:R-:W2:Y:S01]  /*d3fe0*/  LDL R205, [R1+0x74] ;  /* 0x0000740001cd7983 */ /* 0x000ea20000100800 */
[----:B------:R-:W2:Y:S02]  /*d3ff0*/  LDL.LU R232, [R1+0x8dbc] ;  /* 0x008dbc0001e87983 */ /* 0x000ea40000300800 */
[----:B------:R-:W2:Y:S02]  /*d4000*/  LDL.LU R233, [R1+0x8db8] ;  /* 0x008db80001e97983 */ /* 0x000ea40000300800 */
[----:B------:R-:W2:Y:S01]  /*d4010*/  LDL R212, [R1+0x60] ;  /* 0x0000600001d47983 */ /* 0x000ea20000100800 */
[----:B------:R-:W2:Y:S01]  /*d4020*/  LDL R213, [R1+0x64] ;  /* 0x0000640001d57983 */ /* 0x000ea20000100800 */
[----:B------:R-:W2:Y:S01]  /*d4030*/  LDL.LU R237, [R1+0x8db4] ;  /* 0x008db40001ed7983 */ /* 0x000ea20000300800 */
[C---:B------:R-:W-:Y:S01]  /*d4040*/  HMMA.1688.F32.TF32 R20, R4.reuse, R240, R220 ;  /* 0x000000f00414723c */ /* 0x040fe200000810dc */
[----:B------:R-:W2:Y:S01]  /*d4050*/  LDL.LU R238, [R1+0x8db0] ;  /* 0x008db00001ee7983 */ /* 0x000ea20000300800 */
        /* <DEDUP_REMOVED lines=19> */
[----:B------:R1:W-:Y:S01]  /*d4190*/  STL [R1+0x8a10], R249 ;  /* 0x008a10f901007387 */ /* 0x0003e20000100800 */
[C---:B---3--:R-:W-:Y:S11]  /*d41a0*/  HMMA.1688.F32.TF32 R104, R4.reuse, R104, R128 ;  /* 0x000000680468723c */ /* 0x048ff60000081080 */
[----:B------:R-:W-:Y:S11]  /*d41b0*/  @!UPT UIADD3 URZ, URZ, URZ, URZ ;  /* 0x0000003f3f3ff290 */ /* 0x000ff6000fffe03f */
[----:B------:R-:W-:Y:S01]  /*d41c0*/  @!UPT UIADD3 URZ, URZ, URZ, URZ ;  /* 0x0000003f3f3ff290 */ /* 0x000fe2000fffe03f */
[----:B------:R-:W-:Y:S01]  /*d41d0*/  STL.64 [R1+0x8d90], R106 ;  /* 0x008d906a01007387 */ /* 0x000fe20000100a00 */
[----:B------:R-:W-:Y:S02]  /*d41e0*/  STL.64 [R1+0x8d88], R104 ;  /* 0x008d886801007387 */ /* 0x000fe40000100a00 */
        /* <DEDUP_REMOVED lines=23> */
[C---:B----4-:R-:W-:Y:S01]  /*d4360*/  HMMA.1688.F32.TF32 R28, R4.reuse, R28, R116 ;  /* 0x0000001c041c723c */ /* 0x050fe20000081074 */
[----:B------:R-:W4:Y:S02]  /*d4370*/  LDL.LU R15, [R1+0xf2c] ;  /* 0x000f2c00010f7983 */ /* 0x000f240000300800 */
[----:B------:R-:W3:Y:S01]  /*d4380*/  LDL R116, [R1+0x30] ;  /* 0x0000300001747983 */ /* 0x000ee20000100800 */
[----:B------:R-:W3:Y:S01]  /*d4390*/  LDL R117, [R1+0x34] ;  /* 0x0000340001757983 */ /* 0x000ee20000100800 */
        /* <DEDUP_REMOVED lines=8> */
[----:B------:R-:W4:Y:S02]  /*d4420*/  LDL.64 R48, [R1+0x40] ;  /* 0x0000400001307983 */ /* 0x000f240000100a00 */
        /* <DEDUP_REMOVED lines=23> */
[----:B--2---:R-:W-:Y:S01]  /*d45a0*/  HMMA.1688.F32.TF32 R24, R4, R24, R8 ;  /* 0x000000180418723c */ /* 0x004fe20000081008 */
[----:B------:R-:W2:Y:S02]  /*d45b0*/  LDL.LU R39, [R1+0xfdc] ;  /* 0x000fdc0001277983 */ /* 0x000ea40000300800 */
[----:B------:R-:W-:Y:S01]  /*d45c0*/  STL.64 [R1+0x8d80], R30 ;  /* 0x008d801e01007387 */ /* 0x000fe20000100a00 */
[----:B------:R-:W-:Y:S03]  /*d45d0*/  STL.64 [R1+0x8d78], R28 ;  /* 0x008d781c01007387 */ /* 0x000fe60000100a00 */
[----:B------:R-:W-:Y:S01]  /*d45e0*/  IMAD.MOV.U32 R8, RZ, RZ, R238 ;  /* 0x000000ffff087224 */ /* 0x000fe200078e00ee */
[----:B------:R-:W-:-:S02]  /*d45f0*/  MOV R9, R237 ;  /* 0x000000ed00097202 */ /* 0x000fc40000000f00 */
[----:B------:R-:W-:Y:S02]  /*d4600*/  MOV R246, R157 ;  /* 0x0000009d00f67202 */ /* 0x000fe40000000f00 */
[----:B------:R-:W-:Y:S01]  /*d4610*/  MOV R240, R229 ;  /* 0x000000e500f07202 */ /* 0x000fe20000000f00 */
[----:B-1----:R-:W-:Y:S01]  /*d4620*/  IMAD.MOV.U32 R249, RZ, RZ, R228 ;  /* 0x000000fffff97224 */ /* 0x002fe200078e00e4 */
[C---:B---3--:R-:W-:Y:S08]  /*d4630*/  HMMA.1688.F32.TF32 R116, R4.reuse, R116, R52 ;  /* 0x000000740474723c */ /* 0x048ff00000081034 */
[----:B----4-:R-:W-:Y:S01]  /*d4640*/  HMMA.1688.F32.TF32 R128, R4, R48, R128 ;  /* 0x000000300480723c */ /* 0x010fe20000081080 */
[----:B------:R-:W-:Y:S01]  /*d4650*/  MOV R238, R49 ;  /* 0x0000003100ee7202 */ /* 0x000fe20000000f00 */
[----:B------:R-:W-:Y:S11]  /*d4660*/  IMAD.MOV.U32 R237, RZ, RZ, R48 ;  /* 0x000000ffffed7224 */ /* 0x000ff600078e0030 */
[----:B------:R-:W-:Y:S02]  /*d4670*/  @!UPT UIADD3 URZ, URZ, URZ, URZ ;  /* 0x0000003f3f3ff290 */ /* 0x000fe4000fffe03f */
[----:B------:R-:W-:Y:S01]  /*d4680*/  STL.64 [R1+0x8d70], R118 ;  /* 0x008d707601007387 */ /* 0x000fe20000100a00 */
[----:B------:R-:W-:Y:S07]  /*d4690*/  STL.64 [R1+0x8d68], R116 ;  /* 0x008d687401007387 */ /* 0x000fee0000100a00 */
[----:B------:R-:W-:Y:S01]  /*d46a0*/  STL.64 [R1+0x8d60], R130 ;  /* 0x008d608201007387 */ /* 0x000fe20000100a00 */
[----:B------:R-:W-:Y:S03]  /*d46b0*/  STL.64 [R1+0x8d58], R128 ;  /* 0x008d588001007387 */ /* 0x000fe60000100a00 */
[----:B------:R-:W-:Y:S01]  /*d46c0*/  STL [R1+0x8a24], R238 ;  /* 0x008a24ee01007387 */ /* 0x000fe20000100800 */
[----:B------:R1:W-:Y:S02]  /*d46d0*/  STL [R1+0x8a20], R237 ;  /* 0x008a20ed01007387 */ /* 0x0003e40000100800 */
[----:B------:R-:W-:Y:S02]  /*d46e0*/  STL [R1+0x8a30], R246 ;  /* 0x008a30f601007387 */ /* 0x000fe40000100800 */
[----:B-1----:R-:W-:-:S05]  /*d46f0*/  IMAD.MOV.U32 R237, RZ, RZ, R156 ;  /* 0x000000ffffed7224 */ /* 0x002fca00078e009c */
[----:B------:R-:W-:Y:S01]  /*d4700*/  STL [R1+0x8a2c], R237 ;  /* 0x008a2ced01007387 */ /* 0x000fe20000100800 */
        /* <DEDUP_REMOVED lines=58> */
[----:B------:R-:W-:Y:S02]  /*d4ab0*/  STL [R1+0x8a40], R225 ;  /* 0x008a40e101007387 */ /* 0x000fe40000100800 */
[----:B------:R-:W2:Y:S02]  /*d4ac0*/  LDL.64 R106, [R1+0x8] ;  /* 0x00000800016a7983 */ /* 0x000ea40000100a00 */
[----:B------:R-:W-:Y:S01]  /*d4ad0*/  IMAD.MOV.U32 R130, RZ, RZ, R208 ;  /* 0x000000ffff827224 */ /* 0x000fe200078e00d0 */
[----:B------:R-:W-:Y:S01]  /*d4ae0*/  MOV R131, R209 ;  /* 0x000000d100837202 */ /* 0x000fe20000000f00 */
[----:B------:R-:W2:Y:S01]  /*d4af0*/  LDL.LU R208, [R1+0x8dac] ;  /* 0x008dac0001d07983 */ /* 0x000ea20000300800 */
[----:B------:R-:W3:Y:S02]  /*d4b00*/  LDL.LU R209, [R1+0x8da8] ;  /* 0x008da80001d17983 */ /* 0x000ee40000300800 */
[----:B------:R-:W-:-:S02]  /*d4b10*/  IMAD.MOV.U32 R118, RZ, RZ, R201 ;  /* 0x000000ffff767224 */ /* 0x000fc400078e00c9 */
[----:B------:R-:W4:Y:S01]  /*d4b20*/  LDL.LU R201, [R1+0x8da4] ;  /* 0x008da40001c97983 */ /* 0x000f220000300800 */
        /* <DEDUP_REMOVED lines=8> */
[----:B------:R-:W-:Y:S01]  /*d4bb0*/  STL [R1+0x8a48], R217 ;  /* 0x008a48d901007387 */ /* 0x000fe20000100800 */
[----:B--2---:R-:W-:Y:S01]  /*d4bc0*/  STL [R1+0x8a54], R208 ;  /* 0x008a54d001007387 */ /* 0x004fe20000100800 */
[----:B---3--:R-:W-:Y:S03]  /*d4bd0*/  STL [R1+0x8a50], R209 ;  /* 0x008a50d101007387 */ /* 0x008fe60000100800 */
[----:B----4-:R-:W-:Y:S08]  /*d4be0*/  STL [R1+0x8a58], R201 ;  /* 0x008a58c901007387 */ /* 0x010ff00000100800 */
[----:B------:R1:W-:Y:S02]  /*d4bf0*/  STL.64 [R1+0x8d50], R94 ;  /* 0x008d505e01007387 */ /* 0x0003e40000100a00 */
[----:B------:R-:W-:Y:S01]  /*d4c00*/  STL.64 [R1+0x8d48], R92 ;  /* 0x008d485c01007387 */ /* 0x000fe20000100a00 */
[----:B------:R-:W-:Y:S01]  /*d4c10*/  HMMA.1688.F32.TF32 R24, R132, R106, R24 ;  /* 0x0000006a8418723c */ /* 0x000fe20000081018 */
[----:B-1----:R-:W-:Y:S01]  /*d4c20*/  IMAD.MOV.U32 R95, RZ, RZ, R239 ;  /* 0x000000ffff5f7224 */ /* 0x002fe200078e00ef */
[----:B------:R-:W2:Y:S01]  /*d4c30*/  LDL R94, [R1+0x58] ;  /* 0x00005800015e7983 */ /* 0x000ea20000100800 */
[----:B------:R-:W-:-:S02]  /*d4c40*/  MOV R239, R106 ;  /* 0x0000006a00ef7202 */ /* 0x000fc40000000f00 */
[----:B------:R-:W3:Y:S02]  /*d4c50*/  LDL.LU.64 R106, [R1+0x8d90] ;  /* 0x008d9000016a7983 */ /* 0x000ee40000300a00 */
[----:B------:R-:W3:Y:S11]  /*d4c60*/  LDL.LU.64 R104, [R1+0x8d88] ;  /* 0x008d880001687983 */ /* 0x000ef60000300a00 */
[----:B------:R-:W-:Y:S05]  /*d4c70*/  @!UPT UIADD3 URZ, URZ, URZ, URZ ;  /* 0x0000003f3f3ff290 */ /* 0x000fea000fffe03f */
[----:B------:R1:W-:Y:S01]  /*d4c80*/  STL.64 [R1+0x8d40], R26 ;  /* 0x008d401a01007387 */ /* 0x0003e20000100a00 */
[----:B------:R-:W-:Y:S03]  /*d4c90*/  STL.64 [R1+0x8d38], R24 ;  /* 0x008d381801007387 */ /* 0x000fe60000100a00 */
[----:B-1----:R-:W4:Y:S01]  /*d4ca0*/  LDL R26, [R1+0x48] ;  /* 0x00004800011a7983 */ /* 0x002f220000100800 */
[----:B---3--:R-:W-:Y:S03]  /*d4cb0*/  HMMA.1688.F32.TF32 R104, R132, R30, R104 ;  /* 0x0000001e8468723c */ /* 0x008fe60000081068 */
[----:B------:R-:W3:Y:S01]  /*d4cc0*/  LDL.LU.64 R30, [R1+0x8d80] ;  /* 0x008d8000011e7983 */ /* 0x000ee20000300a00 */
[----:B------:R-:W3:Y:S04]  /*d4cd0*/  LDL.LU.64 R28, [R1+0x8d78] ;  /* 0x008d7800011c7983 */ /* 0x000ee80000300a00 */
        /* <DEDUP_REMOVED lines=9> */
[----:B---3--:R-:W-:Y:S01]  /*d4d70*/  HMMA.1688.F32.TF32 R28, R132, R118, R28 ;  /* 0x00000076841c723c */ /* 0x008fe2000008101c */
[----:B------:R-:W3:Y:S01]  /*d4d80*/  LDL.LU.64 R118, [R1+0x8d70] ;  /* 0x008d700001767983 */ /* 0x000ee20000300a00 */
[----:B------:R-:W3:Y:S06]  /*d4d90*/  LDL.LU.64 R116, [R1+0x8d68] ;  /* 0x008d680001747983 */ /* 0x000eec0000300a00 */
[C---:B------:R-:W-:Y:S08]  /*d4da0*/  HMMA.1688.F32.TF32 R48, R4.reuse, R232, R48 ;  /* 0x000000e80430723c */ /* 0x040ff00000081030 */
[C---:B------:R-:W-:Y:S08]  /*d4db0*/  HMMA.1688.F32.TF32 R52, R4.reuse, R224, R52 ;  /* 0x000000e00434723c */ /* 0x040ff00000081034 */
[----:B------:R-:W-:Y:S01]  /*d4dc0*/  HMMA.1688.F32.TF32 R56, R4, R216, R56 ;  /* 0x000000d80438723c */ /* 0x000fe20000081038 */
[----:B------:R-:W-:-:S02]  /*d4dd0*/  MOV R246, R190 ;  /* 0x000000be00f67202 */ /* 0x000fc40000000f00 */
[----:B------:R-:W-:-:S05]  /*d4de0*/  MOV R247, R158 ;  /* 0x0000009e00f77202 */ /* 0x000fca0000000f00 */
[----:B------:R-:W-:Y:S01]  /*d4df0*/  HMMA.1688.F32.TF32 R60, R4, R208, R60 ;  /* 0x000000d0043c723c */ /* 0x000fe2000008103c */
[----:B------:R-:W-:Y:S01]  /*d4e00*/  MOV R249, R198 ;  /* 0x000000c600f97202 */ /* 0x000fe20000000f00 */
[----:B------:R-:W-:-:S06]  /*d4e10*/  IMAD.MOV.U32 R248, RZ, RZ, R159 ;  /* 0x000000fffff87224 */ /* 0x000fcc00078e009f */
[C---:B------:R-:W-:Y:S01]  /*d4e20*/  HMMA.1688.F32.TF32 R64, R4.reuse, R200, R64 ;  /* 0x000000c80440723c */ /* 0x040fe20000081040 */
[----:B------:R-:W-:Y:S02]  /*d4e30*/  IMAD.MOV.U32 R27, RZ, RZ, R236 ;  /* 0x000000ffff1b7224 */ /* 0x000fe400078e00ec */
[----:B------:R-:W-:Y:S02]  /*d4e40*/  IMAD.MOV.U32 R238, RZ, RZ, R199 ;  /* 0x000000ffffee7224 */ /* 0x000fe400078e00c7 */
[----:B------:R-:W-:Y:S02]  /*d4e50*/  IMAD.MOV.U32 R237, RZ, RZ, R191 ;  /* 0x000000ffffed7224 */ /* 0x000fe400078e00bf */
[----:B------:R-:W-:Y:S01]  /*d4e60*/  IMAD.MOV.U32 R236, RZ, RZ, R231 ;  /* 0x000000ffffec7224 */ /* 0x000fe200078e00e7 */
[----:B------:R-:W-:Y:S08]  /*d4e70*/  HMMA.1688.F32.TF32 R68, R4, R192, R68 ;  /* 0x000000c00444723c */ /* 0x000ff00000081044 */
[C---:B------:R-:W-:Y:S08]  /*d4e80*/  HMMA.1688.F32.TF32 R100, R132.reuse, R190, R100 ;  /* 0x000000be8464723c */ /* 0x040ff00000081064 */
[----:B------:R-:W-:Y:S01]  /*d4e90*/  HMMA.1688.F32.TF32 R108, R132, R182, R108 ;  /* 0x000000b6846c723c */ /* 0x000fe2000008106c */
[----:B------:R-:W-:Y:S01]  /*d4ea0*/  MOV R233, R182 ;  /* 0x000000b600e97202 */ /* 0x000fe20000000f00 */
[----:B------:R-:W-:-:S06]  /*d4eb0*/  IMAD.MOV.U32 R240, RZ, RZ, R183 ;  /* 0x000000fffff07224 */ /* 0x000fcc00078e00b7 */
        /* <DEDUP_REMOVED lines=8> */
[----:B------:R-:W-:Y:S01]  /*d4f40*/  HMMA.1688.F32.TF32 R36, R132, R142, R36 ;  /* 0x0000008e8424723c */ /* 0x000fe20000081024 */
[----:B------:R-:W-:Y:S01]  /*d4f50*/  MOV R209, R142 ;  /* 0x0000008e00d17202 */ /* 0x000fe20000000f00 */
[----:B------:R-:W-:-:S06]  /*d4f60*/  IMAD.MOV.U32 R216, RZ, RZ, R143 ;  /* 0x000000ffffd87224 */ /* 0x000fcc00078e008f */
[----:B------:R-:W-:Y:S01]  /*d4f70*/  HMMA.1688.F32.TF32 R40, R132, R222, R40 ;  /* 0x000000de8428723c */ /* 0x000fe20000081028 */
[----:B------:R-:W-:Y:S01]  /*d4f80*/  MOV R201, R222 ;  /* 0x000000de00c97202 */ /* 0x000fe20000000f00 */
[----:B------:R-:W-:-:S06]  /*d4f90*/  IMAD.MOV.U32 R208, RZ, RZ, R223 ;  /* 0x000000ffffd07224 */ /* 0x000fcc00078e00df */
[----:B------:R-:W-:Y:S01]  /*d4fa0*/  HMMA.1688.F32.TF32 R44, R132, R230, R44 ;  /* 0x000000e6842c723c */ /* 0x000fe2000008102c */
[----:B------:R-:W-:-:S07]  /*d4fb0*/  MOV R241, R230 ;  /* 0x000000e600f17202 */ /* 0x000fce0000000f00 */
        /* <DEDUP_REMOVED lines=9> */
[----:B---3--:R-:W-:Y:S01]  /*d5050*/  HMMA.1688.F32.TF32 R116, R132, R130, R116 ;  /* 0x000000828474723c */ /* 0x008fe20000081074 */
[----:B------:R-:W4:Y:S01]  /*d5060*/  LDL.LU.64 R130, [R1+0x8d60] ;  /* 0x008d600001827983 */ /* 0x000f220000300a00 */
[----:B------:R-:W4:Y:S02]  /*d5070*/  LDL.LU.64 R128, [R1+0x8d58] ;  /* 0x008d580001807983 */ /* 0x000f240000300a00 */
        /* <DEDUP_REMOVED lines=49> */
[----:B------:R2:W-:Y:S01]  /*d5390*/  STL.64 [R1+0x8a80], R236 ;  /* 0x008a80ec01007387 */ /* 0x0005e20000100a00 */
[----:B-1----:R-:W3:Y:S04]  /*d53a0*/  LDL R238, [R1+0x328] ;  /* 0x0003280001ee7983 */ /* 0x002ee80000100800 */
[----:B--2---:R-:W2:Y:S04]  /*d53b0*/  LDL R236, [R1+0x320] ;  /* 0x0003200001ec7983 */ /* 0x004ea80000100800 */
        /* <DEDUP_REMOVED lines=94> */
[C---:B------:R-:W-:Y:S01]  /*d59a0*/  HMMA.1688.F32.TF32 R136, R132.reuse, R146, R136 ;  /* 0x000000928488723c */ /* 0x040fe20000081088 */
        /* <DEDUP_REMOVED lines=16> */
[----:B----4-:R-:W-:Y:S03]  /*d5ab0*/  HMMA.1688.F32.TF32 R128, R132, R26, R128 ;  /* 0x0000001a8480723c */ /* 0x010fe60000081080 */
[----:B------:R-:W4:Y:S04]  /*d5ac0*/  LDL R132, [R1+0x210] ;  /* 0x0002100001847983 */ /* 0x000f280000100800 */
[----:B------:R-:W4:Y:S01]  /*d5ad0*/  LDL R133, [R1+0x214] ;  /* 0x0002140001857983 */ /* 0x000f220000100800 */
[----:B------:R1:W-:Y:S02]  /*d5ae0*/  STL.64 [R1+0x8b58], R146 ;  /* 0x008b589201007387 */ /* 0x0003e40000100a00 */
[----:B------:R1:W-:Y:S01]  /*d5af0*/  STL.64 [R1+0x8b50], R144 ;  /* 0x008b509001007387 */ /* 0x0003e20000100a00 */
[----:B------:R-:W-:Y:S04]  /*d5b00*/  LDS R134, [R2+0x26300] ;  /* 0x0263000002867984 */ /* 0x000fe80000000800 */
[----:B------:R-:W-:Y:S04]  /*d5b10*/  LDS R135, [R0+0x26300] ;  /* 0x0263000000877984 */ /* 0x000fe80000000800 */
        /* <DEDUP_REMOVED lines=15> */
[C---:B----4-:R-:W-:Y:S01]  /*d5c10*/  HMMA.1688.F32.TF32 R104, R4.reuse, R132, R104 ;  /* 0x000000840468723c */ /* 0x050fe20000081068 */
        /* <DEDUP_REMOVED lines=224> */
[----:B------:R-:W-:Y:S08]  /*d6a20*/  HMMA.1688.F32.TF32 R48, R132, R230, R48 ;  /* 0x000000e68430723c */ /* 0x000ff00000081030 */
[C---:B------:R-:W-:Y:S08]  /*d6a30*/  HMMA.1688.F32.TF32 R52, R4.reuse, R220, R52 ;  /* 0x000000dc0434723c */ /* 0x040ff00000081034 */
[----:B------:R-:W-:Y:S08]  /*d6a40*/  HMMA.1688.F32.TF32 R56, R4, R212, R56 ;  /* 0x000000d40438723c */ /* 0x000ff00000081038 */
[----:B--2---:R-:W-:Y:S01]  /*d6a50*/  HMMA.1688.F32.TF32 R104, R132, R146, R104 ;  /* 0x000000928468723c */ /* 0x004fe20000081068 */
[----:B------:R-:W2:Y:S01]  /*d6a60*/  LDL.LU.64 R146, [R1+0x8c08] ;  /* 0x008c080001927983 */ /* 0x000ea20000300a00 */
[----:B------:R-:W-:Y:S02]  /*d6a70*/  STL.64 [R1+0x8b78], R14 ;  /* 0x008b780e01007387 */ /* 0x000fe40000100a00 */
[----:B------:R-:W-:Y:S02]  /*d6a80*/  STL.64 [R1+0x8b70], R12 ;  /* 0x008b700c01007387 */ /* 0x000fe40000100a00 */
[----:B------:R-:W-:Y:S01]  /*d6a90*/  STL.64 [R1+0x8b68], R98 ;  /* 0x008b686201007387 */ /* 0x000fe20000100a00 */
[----:B------:R-:W-:Y:S01]  /*d6aa0*/  STL.64 [R1+0x8b60], R96 ;  /* 0x008b606001007387 */ /* 0x000fe20000100a00 */
[----:B------:R1:W-:Y:S02]  /*d6ab0*/  STL.64 [R1+0x88d8], R230 ;  /* 0x0088d8e601007387 */ /* 0x0003e40000100a00 */
[----:B------:R3:W-:Y:S01]  /*d6ac0*/  STL.64 [R1+0x88d0], R228 ;  /* 0x0088d0e401007387 */ /* 0x0007e20000100a00 */
[----:B-1----:R-:W-:Y:S01]  /*d6ad0*/  MOV R230, R214 ;  /* 0x000000d600e67202 */ /* 0x002fe20000000f00 */
[----:B---3--:R-:W3:Y:S04]  /*d6ae0*/  LDL R228, [R1+0x12c0] ;  /* 0x0012c00001e47983 */ /* 0x008ee80000100800 */
[----:B------:R-:W3:Y:S01]  /*d6af0*/  LDL R229, [R1+0x12c4] ;  /* 0x0012c40001e57983 */ /* 0x000ee20000100800 */
[----:B------:R-:W4:Y:S02]  /*d6b00*/  LDL.LU R214, [R1+0x8c04] ;  /* 0x008c040001d67983 */ /* 0x000f240000300800 */
[----:B------:R-:W-:-:S02]  /*d6b10*/  IMAD.MOV.U32 R231, RZ, RZ, R215 ;  /* 0x000000ffffe77224 */ /* 0x000fc400078e00d7 */
[----:B------:R-:W4:Y:S01]  /*d6b20*/  LDL.LU R215, [R1+0x8c00] ;  /* 0x008c000001d77983 */ /* 0x000f220000300800 */
[----:B------:R1:W-:Y:S01]  /*d6b30*/  STL.64 [R1+0x88e8], R222 ;  /* 0x0088e8de01007387 */ /* 0x0003e20000100a00 */
[----:B------:R-:W-:Y:S01]  /*d6b40*/  HMMA.1688.F32.TF32 R52, R132, R222, R52 ;  /* 0x000000de8434723c */ /* 0x000fe20000081034 */
[----:B------:R1:W-:Y:S06]  /*d6b50*/  STL.64 [R1+0x88e0], R220 ;  /* 0x0088e0dc01007387 */ /* 0x0003ec0000100a00 */
[----:B-1----:R-:W-:Y:S01]  /*d6b60*/  MOV R222, R206 ;  /* 0x000000ce00de7202 */ /* 0x002fe20000000f00 */
[----:B------:R-:W-:Y:S01]  /*d6b70*/  IMAD.MOV.U32 R223, RZ, RZ, R207 ;  /* 0x000000ffffdf7224 */ /* 0x000fe200078e00cf */
[----:B------:R-:W2:Y:S04]  /*d6b80*/  LDL R220, [R1+0x12b0] ;  /* 0x0012b00001dc7983 */ /* 0x000ea80000100800 */
[----:B------:R-:W2:Y:S01]  /*d6b90*/  LDL R221, [R1+0x12b4] ;  /* 0x0012b40001dd7983 */ /* 0x000ea20000100800 */
[----:B------:R-:W2:Y:S02]  /*d6ba0*/  LDL.LU R206, [R1+0x8bfc] ;  /* 0x008bfc0001ce7983 */ /* 0x000ea40000300800 */
[----:B------:R-:W2:Y:S01]  /*d6bb0*/  LDL.LU R207, [R1+0x8bf8] ;  /* 0x008bf80001cf7983 */ /* 0x000ea20000300800 */
[----:B------:R-:W-:Y:S01]  /*d6bc0*/  HMMA.1688.F32.TF32 R60, R4, R204, R60 ;  /* 0x000000cc043c723c */ /* 0x000fe2000008103c */
[----:B----4-:R1:W-:Y:S07]  /*d6bd0*/  STL.64 [R1+0x88f8], R214 ;  /* 0x0088f8d601007387 */ /* 0x0103ee0000100a00 */
[----:B------:R-:W-:Y:S01]  /*d6be0*/  HMMA.1688.F32.TF32 R56, R132, R214, R56 ;  /* 0x000000d68438723c */ /* 0x000fe20000081038 */
[----:B------:R4:W-:Y:S06]  /*d6bf0*/  STL.64 [R1+0x88f0], R212 ;  /* 0x0088f0d401007387 */ /* 0x0009ec0000100a00 */
[----:B-1----:R-:W-:Y:S01]  /*d6c00*/  MOV R214, R198 ;  /* 0x000000c600d67202 */ /* 0x002fe20000000f00 */
[----:B------:R-:W-:Y:S01]  /*d6c10*/  IMAD.MOV.U32 R215, RZ, RZ, R199 ;  /* 0x000000ffffd77224 */ /* 0x000fe200078e00c7 */
[----:B----4-:R-:W4:Y:S04]  /*d6c20*/  LDL R212, [R1+0x12a0] ;  /* 0x0012a00001d47983 */ /* 0x010f280000100800 */
[----:B------:R-:W4:Y:S01]  /*d6c30*/  LDL R213, [R1+0x12a4] ;  /* 0x0012a40001d57983 */ /* 0x000f220000100800 */
[----:B------:R-:W3:Y:S02]  /*d6c40*/  LDL.LU R198, [R1+0x8bf4] ;  /* 0x008bf40001c67983 */ /* 0x000ee40000300800 */
[----:B------:R-:W3:Y:S01]  /*d6c50*/  LDL.LU R199, [R1+0x8bf0] ;  /* 0x008bf00001c77983 */ /* 0x000ee20000300800 */
[----:B------:R-:W-:Y:S01]  /*d6c60*/  HMMA.1688.F32.TF32 R64, R4, R196, R64 ;  /* 0x000000c40440723c */ /* 0x000fe20000081040 */
[----:B--2---:R1:W-:Y:S07]  /*d6c70*/  STL.64 [R1+0x8908], R206 ;  /* 0x008908ce01007387 */ /* 0x0043ee0000100a00 */
[----:B------:R-:W-:Y:S01]  /*d6c80*/  HMMA.1688.F32.TF32 R60, R132, R206, R60 ;  /* 0x000000ce843c723c */ /* 0x000fe2000008103c */
[----:B------:R2:W-:Y:S06]  /*d6c90*/  STL.64 [R1+0x8900], R204 ;  /* 0x008900cc01007387 */ /* 0x0005ec0000100a00 */
[----:B-1----:R-:W-:Y:S01]  /*d6ca0*/  MOV R206, R190 ;  /* 0x000000be00ce7202 */ /* 0x002fe20000000f00 */
[----:B------:R-:W-:Y:S01]  /*d6cb0*/  IMAD.MOV.U32 R207, RZ, RZ, R191 ;  /* 0x000000ffffcf7224 */ /* 0x000fe200078e00bf */
[----:B--2---:R-:W2:Y:S04]  /*d6cc0*/  LDL R204, [R1+0x1290] ;  /* 0x0012900001cc7983 */ /* 0x004ea80000100800 */
[----:B------:R-:W2:Y:S01]  /*d6cd0*/  LDL R205, [R1+0x1294] ;  /* 0x0012940001cd7983 */ /* 0x000ea20000100800 */
[----:B------:R-:W2:Y:S02]  /*d6ce0*/  LDL.LU R190, [R1+0x8bec] ;  /* 0x008bec0001be7983 */ /* 0x000ea40000300800 */
[----:B------:R-:W2:Y:S01]  /*d6cf0*/  LDL.LU R191, [R1+0x8be8] ;  /* 0x008be80001bf7983 */ /* 0x000ea20000300800 */
[----:B------:R-:W-:Y:S01]  /*d6d00*/  HMMA.1688.F32.TF32 R68, R4, R188, R68 ;  /* 0x000000bc0444723c */ /* 0x000fe20000081044 */
[----:B---3--:R1:W-:Y:S07]  /*d6d10*/  STL.64 [R1+0x8918], R198 ;  /* 0x008918c601007387 */ /* 0x0083ee0000100a00 */
[----:B------:R-:W-:Y:S01]  /*d6d20*/  HMMA.1688.F32.TF32 R64, R132, R198, R64 ;  /* 0x000000c68440723c */ /* 0x000fe20000081040 */
[----:B------:R3:W-:Y:S06]  /*d6d30*/  STL.64 [R1+0x8910], R196 ;  /* 0x008910c401007387 */ /* 0x0007ec0000100a00 */
[----:B-1----:R-:W-:Y:S01]  /*d6d40*/  MOV R198, R182 ;  /* 0x000000b600c67202 */ /* 0x002fe20000000f00 */
[----:B------:R-:W-:Y:S01]  /*d6d50*/  IMAD.MOV.U32 R199, RZ, RZ, R183 ;  /* 0x000000ffffc77224 */ /* 0x000fe200078e00b7 */
[----:B---3--:R-:W3:Y:S04]  /*d6d60*/  LDL R196, [R1+0x1280] ;  /* 0x0012800001c47983 */ /* 0x008ee80000100800 */
[----:B------:R-:W3:Y:S01]  /*d6d70*/  LDL R197, [R1+0x1284] ;  /* 0x0012840001c57983 */ /* 0x000ee20000100800 */
        /* <DEDUP_REMOVED lines=12> */
[C---:B------:R-:W-:Y:S08]  /*d6e40*/  HMMA.1688.F32.TF32 R76, R4.reuse, R172, R76 ;  /* 0x000000ac044c723c */ /* 0x040ff0000008104c */
[----:B------:R-:W-:Y:S01]  /*d6e50*/  HMMA.1688.F32.TF32 R40, R4, R248, R40 ;  /* 0x000000f80428723c */ /* 0x000fe20000081028 */
[----:B---3--:R1:W-:Y:S07]  /*d6e60*/  STL.64 [R1+0x8938], R182 ;  /* 0x008938b601007387 */ /* 0x0083ee0000100a00 */
[C---:B------:R-:W-:Y:S01]  /*d6e70*/  HMMA.1688.F32.TF32 R72, R132.reuse, R182, R72 ;  /* 0x000000b68448723c */ /* 0x040fe20000081048 */
[----:B------:R3:W-:Y:S06]  /*d6e80*/  STL.64 [R1+0x8930], R180 ;  /* 0x008930b401007387 */ /* 0x0007ec0000100a00 */
[----:B-1----:R-:W-:Y:S01]  /*d6e90*/  MOV R182, R167 ;  /* 0x000000a700b67202 */ /* 0x002fe20000000f00 */
[----:B------:R-:W-:Y:S01]  /*d6ea0*/  IMAD.MOV.U32 R183, RZ, RZ, R166 ;  /* 0x000000ffffb77224 */ /* 0x000fe200078e00a6 */
[----:B---3--:R-:W3:Y:S04]  /*d6eb0*/  LDL R180, [R1+0x1260] ;  /* 0x0012600001b47983 */ /* 0x008ee80000100800 */
[----:B------:R-:W3:Y:S01]  /*d6ec0*/  LDL R181, [R1+0x1264] ;  /* 0x0012640001b57983 */ /* 0x000ee20000100800 */
[----:B------:R-:W3:Y:S02]  /*d6ed0*/  LDL.LU R167, [R1+0x8bd4] ;  /* 0x008bd40001a77983 */ /* 0x000ee40000300800 */
[----:B------:R-:W4:Y:S01]  /*d6ee0*/  LDL.LU R166, [R1+0x8bd0] ;  /* 0x008bd00001a67983 */ /* 0x000f220000300800 */
[----:B--2---:R1:W-:Y:S01]  /*d6ef0*/  STL.64 [R1+0x8948], R174 ;  /* 0x008948ae01007387 */ /* 0x0043e20000100a00 */
[C---:B------:R-:W-:Y:S01]  /*d6f00*/  HMMA.1688.F32.TF32 R76, R132.reuse, R174, R76 ;  /* 0x000000ae844c723c */ /* 0x040fe2000008104c */
[----:B------:R2:W-:Y:S07]  /*d6f10*/  STL.64 [R1+0x8940], R172 ;  /* 0x008940ac01007387 */ /* 0x0005ee0000100a00 */
[----:B------:R-:W-:Y:S01]  /*d6f20*/  HMMA.1688.F32.TF32 R40, R132, R250, R40 ;  /* 0x000000fa8428723c */ /* 0x000fe20000081028 */
[----:B-1----:R-:W-:Y:S01]  /*d6f30*/  MOV R174, R158 ;  /* 0x0000009e00ae7202 */ /* 0x002fe20000000f00 */
[----:B------:R-:W-:Y:S01]  /*d6f40*/  IMAD.MOV.U32 R175, RZ, RZ, R159 ;  /* 0x000000ffffaf7224 */ /* 0x000fe200078e009f */
[----:B--2---:R-:W2:Y:S04]  /*d6f50*/  LDL R172, [R1+0x1250] ;  /* 0x0012500001ac7983 */ /* 0x004ea80000100800 */
[----:B------:R-:W2:Y:S01]  /*d6f60*/  LDL R173, [R1+0x1254] ;  /* 0x0012540001ad7983 */ /* 0x000ea20000100800 */
[----:B------:R-:W2:Y:S02]  /*d6f70*/  LDL.LU R158, [R1+0x8bcc] ;  /* 0x008bcc00019e7983 */ /* 0x000ea40000300800 */
[----:B------:R-:W2:Y:S02]  /*d6f80*/  LDL.LU R159, [R1+0x8bc8] ;  /* 0x008bc800019f7983 */ /* 0x000ea40000300800 */
[----:B------:R-:W2:Y:S01]  /*d6f90*/  LDL R248, [R1+0x11a0] ;  /* 0x0011a00001f87983 */ /* 0x000ea20000100800 */
[----:B------:R-:W2:Y:S01]  /*d6fa0*/  LDL R249, [R1+0x11a4] ;  /* 0x0011a40001f97983 */ /* 0x000ea20000100800 */
[C---:B------:R-:W-:Y:S08]  /*d6fb0*/  HMMA.1688.F32.TF32 R32, R4.reuse, R240, R32 ;  /* 0x000000f00420723c */ /* 0x040ff00000081020 */
[----:B------:R-:W-:Y:S01]  /*d6fc0*/  HMMA.1688.F32.TF32 R36, R4, R236, R36 ;  /* 0x000000ec0424723c */ /* 0x000fe20000081024 */
[----:B---3--:R-:W-:Y:S01]  /*d6fd0*/  IMAD.MOV.U32 R251, RZ, RZ, R167 ;  /* 0x000000fffffb7224 */ /* 0x008fe200078e00a7 */
[----:B----4-:R-:W-:-:S02]  /*d6fe0*/  MOV R250, R166 ;  /* 0x000000a600fa7202 */ /* 0x010fc40000000f00 */
[----:B------:R-:W3:Y:S01]  /*d6ff0*/  LDL.LU R166, [R1+0x8bc4] ;  /* 0x008bc40001a67983 */ /* 0x000ee20000300800 */
[----:B------:R-:W4:Y:S11]  /*d7000*/  LDL.LU R167, [R1+0x8bc0] ;  /* 0x008bc00001a77983 */ /* 0x000f360000300800 */
[C---:B------:R-:W-:Y:S01]  /*d7010*/  HMMA.1688.F32.TF32 R32, R132.reuse, R242, R32 ;  /* 0x000000f28420723c */ /* 0x040fe20000081020 */
[----:B------:R-:W4:Y:S01]  /*d7020*/  LDL R240, [R1+0x1180] ;  /* 0x0011800001f07983 */ /* 0x000f220000100800 */
[----:B------:R-:W4:Y:S06]  /*d7030*/  LDL R241, [R1+0x1184] ;  /* 0x0011840001f17983 */ /* 0x000f2c0000100800 */
[----:B------:R-:W-:Y:S01]  /*d7040*/  HMMA.1688.F32.TF32 R36, R132, R238, R36 ;  /* 0x000000ee8424723c */ /* 0x000fe20000081024 */
[----:B--2---:R-:W-:Y:S01]  /*d7050*/  IMAD.MOV.U32 R243, RZ, RZ, R158 ;  /* 0x000000fffff37224 */ /* 0x004fe200078e009e */
[----:B------:R-:W-:-:S02]  /*d7060*/  MOV R242, R159 ;  /* 0x0000009f00f27202 */ /* 0x000fc40000000f00 */
[----:B------:R-:W2:Y:S01]  /*d7070*/  LDL.LU R159, [R1+0x8bbc] ;  /* 0x008bbc00019f7983 */ /* 0x000ea20000300800 */
[----:B------:R-:W2:Y:S02]  /*d7080*/  LDL.LU R158, [R1+0x8bb8] ;  /* 0x008bb800019e7983 */ /* 0x000ea40000300800 */
[----:B------:R-:W2:Y:S02]  /*d7090*/  LDL R236, [R1+0x1170] ;  /* 0x0011700001ec7983 */ /* 0x000ea40000100800 */
[----:B------:R-:W2:Y:S01]  /*d70a0*/  LDL R237, [R1+0x1174] ;  /* 0x0011740001ed7983 */ /* 0x000ea20000100800 */
[C---:B------:R-:W-:Y:S08]  /*d70b0*/  HMMA.1688.F32.TF32 R112, R4.reuse, R216, R112 ;  /* 0x000000d80470723c */ /* 0x040ff00000081070 */
[----:B------:R-:W-:Y:S01]  /*d70c0*/  HMMA.1688.F32.TF32 R124, R4, R232, R124 ;  /* 0x000000e8047c723c */ /* 0x000fe2000008107c */
[----:B---3--:R-:W-:Y:S01]  /*d70d0*/  IMAD.MOV.U32 R239, RZ, RZ, R166 ;  /* 0x000000ffffef7224 */ /* 0x008fe200078e00a6 */
[----:B----4-:R-:W-:-:S02]  /*d70e0*/  MOV R238, R167 ;  /* 0x000000a700ee7202 */ /* 0x010fc40000000f00 */
        /* <DEDUP_REMOVED lines=12> */
[----:B------:R-:W-:Y:S01]  /*d71b0*/  HMMA.1688.F32.TF32 R80, R4, R164, R80 ;  /* 0x000000a40450723c */ /* 0x000fe20000081050 */
[----:B---3--:R-:W-:Y:S01]  /*d71c0*/  IMAD.MOV.U32 R219, RZ, RZ, R167 ;  /* 0x000000ffffdb7224 */ /* 0x008fe200078e00a7 */
[----:B----4-:R-:W-:-:S02]  /*d71d0*/  MOV R218, R166 ;  /* 0x000000a600da7202 */ /* 0x010fc40000000f00 */
[----:B------:R-:W3:Y:S01]  /*d71e0*/  LDL.LU R166, [R1+0x8bac] ;  /* 0x008bac0001a67983 */ /* 0x000ee20000300800 */
[----:B------:R-:W3:Y:S03]  /*d71f0*/  LDL.LU R167, [R1+0x8ba8] ;  /* 0x008ba80001a77983 */ /* 0x000ee60000300800 */
[C---:B------:R-:W-:Y:S08]  /*d7200*/  HMMA.1688.F32.TF32 R108, R132.reuse, R210, R108 ;  /* 0x000000d2846c723c */ /* 0x040ff0000008106c */
[----:B------:R-:W-:Y:S01]  /*d7210*/  HMMA.1688.F32.TF32 R120, R132, R226, R120 ;  /* 0x000000e28478723c */ /* 0x000fe20000081078 */
[----:B------:R-:W4:Y:S04]  /*d7220*/  LDL R208, [R1+0x1130] ;  /* 0x0011300001d07983 */ /* 0x000f280000100800 */
[----:B------:R-:W4:Y:S04]  /*d7230*/  LDL R209, [R1+0x1134] ;  /* 0x0011340001d17983 */ /* 0x000f280000100800 */
[----:B------:R-:W4:Y:S04]  /*d7240*/  LDL R210, [R1+0x1138] ;  /* 0x0011380001d27983 */ /* 0x000f280000100800 */
[----:B------:R-:W4:Y:S04]  /*d7250*/  LDL R211, [R1+0x113c] ;  /* 0x00113c0001d37983 */ /* 0x000f280000100800 */
[----:B------:R-:W4:Y:S04]  /*d7260*/  LDL R224, [R1+0x1150] ;  /* 0x0011500001e07983 */ /* 0x000f280000100800 */
[----:B------:R-:W4:Y:S01]  /*d7270*/  LDL R225, [R1+0x1154] ;  /* 0x0011540001e17983 */ /* 0x000f220000100800 */
[----:B--2---:R-:W-:-:S02]  /*d7280*/  MOV R226, R158 ;  /* 0x0000009e00e27202 */ /* 0x004fc40000000f00 */
[----:B------:R-:W2:Y:S02]  /*d7290*/  LDL.LU R158, [R1+0x8ba4] ;  /* 0x008ba400019e7983 */ /* 0x000ea40000300800 */
[----:B------:R-:W-:Y:S02]  /*d72a0*/  IMAD.MOV.U32 R227, RZ, RZ, R159 ;  /* 0x000000ffffe37224 */ /* 0x000fe400078e009f */
        /* <DEDUP_REMOVED lines=11> */
[----:B------:R-:W3:Y:S02]  /*d7360*/  LDL.LU R151, [R1+0x8b98] ;  /* 0x008b980001977983 */ /* 0x000ee40000300800 */
[----:B--2---:R1:W-:Y:S01]  /*d7370*/  STL.64 [R1+0x8968], R158 ;  /* 0x0089689e01007387 */ /* 0x0043e20000100a00 */
        /* <DEDUP_REMOVED lines=19> */
[----:B------:R-:W1:Y:S04]  /*d74b0*/  LDS R7, [R0+0x32300] ;  /* 0x0323000000077984 */ /* 0x000e680000000800 */
[----:B---3--:R3:W-:Y:S01]  /*d74c0*/  STL.64 [R1+0x8978], R150 ;  /* 0x0089789601007387 */ /* 0x0087e20000100a00 */
[C---:B------:R-:W-:Y:S01]  /*d74d0*/  HMMA.1688.F32.TF32 R88, R132.reuse, R150, R88 ;  /* 0x000000968458723c */ /* 0x040fe20000081058 */
[----:B------:R1:W-:Y:S06]  /*d74e0*/  STL.64 [R1+0x8970], R148 ;  /* 0x0089709401007387 */ /* 0x0003ec0000100a00 */
[----:B---3--:R-:W-:Y:S01]  /*d74f0*/  MOV R150, R142 ;  /* 0x0000008e00967202 */ /* 0x008fe20000000f00 */
[----:B------:R-:W-:Y:S01]  /*d7500*/  IMAD.MOV.U32 R151, RZ, RZ, R143 ;  /* 0x000000ffff977224 */ /* 0x000fe200078e008f */
[----:B-1----:R-:W3:Y:S04]  /*d7510*/  LDL R148, [R1+0x1220] ;  /* 0x0012200001947983 */ /* 0x002ee80000100800 */
[----:B------:R-:W3:Y:S01]  /*d7520*/  LDL R149, [R1+0x1224] ;  /* 0x0012240001957983 */ /* 0x000ee20000100800 */
[----:B------:R-:W2:Y:S02]  /*d7530*/  LDL.LU R142, [R1+0x8b8c] ;  /* 0x008b8c00018e7983 */ /* 0x000ea40000300800 */
[----:B------:R-:W2:Y:S02]  /*d7540*/  LDL.LU R143, [R1+0x8b88] ;  /* 0x008b8800018f7983 */ /* 0x000ea40000300800 */
[----:B------:R-:W3:Y:S01]  /*d7550*/  LDL R12, [R1+0x1190] ;  /* 0x00119000010c7983 */ /* 0x000ee20000100800 */
        /* <DEDUP_REMOVED lines=23> */
[C---:B---3--:R-:W-:Y:S08]  /*d76d0*/  HMMA.1688.F32.TF32 R8, R4.reuse, R12, R8 ;  /* 0x0000000c0408723c */ /* 0x048ff00000081008 */
[----:B------:R-:W-:Y:S01]  /*d76e0*/  HMMA.1688.F32.TF32 R16, R4, R96, R16 ;  /* 0x000000600410723c */ /* 0x000fe20000081010 */
[----:B------:R-:W-:Y:S04]  /*d76f0*/  LDS R134, [R2+0x36300] ;  /* 0x0363000002867984 */ /* 0x000fe80000000800 */
[----:B------:R-:W-:Y:S01]  /*d7700*/  LDS R135, [R0+0x36300] ;  /* 0x0363000000877984 */ /* 0x000fe20000000800 */
[----:B-1----:R-:W-:-:S03]  /*d7710*/  MOV R142, R3 ;  /* 0x00000003008e7202 */ /* 0x002fc60000000f00 */
[----:B------:R-:W3:Y:S04]  /*d7720*/  LDL R140, [R1+0x1200] ;  /* 0x00120000018c7983 */ /* 0x000ee80000100800 */
[----:B------:R-:W3:Y:S01]  /*d7730*/  LDL R141, [R1+0x1204] ;  /* 0x00120400018d7983 */ /* 0x000ee20000100800 */
[----:B------:R-:W2:Y:S02]  /*d7740*/  LDL.LU R3, [R1+0x8b84] ;  /* 0x008b840001037983 */ /* 0x000ea40000300800 */
[----:B------:R-:W-:Y:S02]  /*d7750*/  IMAD.MOV.U32 R143, RZ, RZ, R252 ;  /* 0x000000ffff8f7224 */ /* 0x000fe400078e00fc */
[----:B------:R-:W2:Y:S01]  /*d7760*/  LDL.LU R252, [R1+0x8b80] ;  /* 0x008b800001fc7983 */ /* 0x000ea20000300800 */
[----:B------:R-:W2:Y:S02]  /*d7770*/  LDL R200, [R1+0x1310] ;  /* 0x0013100001c87983 */ /* 0x000ea40000100800 */
[----:B------:R-:W2:Y:S02]  /*d7780*/  LDL R201, [R1+0x1314] ;  /* 0x0013140001c97983 */ /* 0x000ea40000100800 */
[----:B------:R-:W2:Y:S01]  /*d7790*/  LDL R192, [R1+0x1320] ;  /* 0x0013200001c07983 */ /* 0x000ea20000100800 */
[----:B------:R-:W2:Y:S04]  /*d77a0*/  LDL R193, [R1+0x1324] ;  /* 0x0013240001c17983 */ /* 0x000ea80000100800 */
[----:B------:R-:W2:Y:S04]  /*d77b0*/  LDL R184, [R1+0x1300] ;  /* 0x0013000001b87983 */ /* 0x000ea80000100800 */
[----:B------:R-:W2:Y:S04]  /*d77c0*/  LDL R185, [R1+0x1304] ;  /* 0x0013040001b97983 */ /* 0x000ea80000100800 */
[----:B------:R-:W2:Y:S04]  /*d77d0*/  LDL R176, [R1+0x12f0] ;  /* 0x0012f00001b07983 */ /* 0x000ea80000100800 */
[----:B------:R-:W2:Y:S01]  /*d77e0*/  LDL R177, [R1+0x12f4] ;  /* 0x0012f40001b17983 */ /* 0x000ea20000100800 */
[----:B------:R-:W2:Y:S02]  /*d77f0*/  LDL.LU.64 R14, [R1+0x8b78] ;  /* 0x008b7800010e7983 */ /* 0x000ea40000300a00 */
[----:B------:R-:W2:Y:S02]  /*d7800*/  LDL.LU.64 R12, [R1+0x8b70] ;  /* 0x008b7000010c7983 */ /* 0x000ea40000300a00 */
[----:B------:R-:W3:Y:S01]  /*d7810*/  LDL.LU.64 R98, [R1+0x8b68] ;  /* 0x008b680001627983 */ /* 0x000ee20000300a00 */
[----:B------:R-:W3:Y:S01]  /*d7820*/  LDL.LU.64 R96, [R1+0x8b60] ;  /* 0x008b600001607983 */ /* 0x000ee20000300a00 */
[C---:B----4-:R-:W-:Y:S08]  /*d7830*/  HMMA.1688.F32.TF32 R20, R4.reuse, R208, R20 ;  /* 0x000000d00414723c */ /* 0x050ff00000081014 */
[C---:B------:R-:W-:Y:S08]  /*d7840*/  HMMA.1688.F32.TF32 R92, R4.reuse, R216, R92 ;  /* 0x000000d8045c723c */ /* 0x040ff0000008105c */
[C---:B------:R-:W-:Y:S08]  /*d7850*/  HMMA.1688.F32.TF32 R24, R4.reuse, R224, R24 ;  /* 0x000000e00418723c */ /* 0x040ff00000081018 */
[C---:B------:R-:W-:Y:S08]  /*d7860*/  HMMA.1688.F32.TF32 R104, R4.reuse, R232, R104 ;  /* 0x000000e80468723c */ /* 0x040ff00000081068 */
[C---:B------:R-:W-:Y:S08]  /*d7870*/  HMMA.1688.F32.TF32 R28, R4.reuse, R236, R28 ;  /* 0x000000ec041c723c */ /* 0x040ff0000008101c */
[C---:B------:R-:W-:Y:S01]  /*d7880*/  HMMA.1688.F32.TF32 R116, R4.reuse, R240, R116 ;  /* 0x000000f00474723c */ /* 0x040fe20000081074 */
[----:B------:R-:W4:Y:S07]  /*d7890*/  LDL.LU.64 R146, [R1+0x8b58] ;  /* 0x008b580001927983 */ /* 0x000f2e0000300a00 */
[C---:B------:R-:W-:Y:S08]  /*d78a0*/  HMMA.1688.F32.TF32 R100, R4.reuse, R152, R100 ;  /* 0x000000980464723c */ /* 0x040ff00000081064 */
[C---:B------:R-:W-:Y:S08]  /*d78b0*/  HMMA.1688.F32.TF32 R128, R4.reuse, R248, R128 ;  /* 0x000000f80480723c */ /* 0x040ff00000081080 */
[C---:B------:R-:W-:Y:S08]  /*d78c0*/  HMMA.1688.F32.TF32 R108, R4.reuse, R160, R108 ;  /* 0x000000a0046c723c */ /* 0x040ff0000008106c */
[C---:B------:R-:W-:Y:S08]  /*d78d0*/  HMMA.1688.F32.TF32 R112, R4.reuse, R244, R112 ;  /* 0x000000f40470723c */ /* 0x040ff00000081070 */
[C---:B--2---:R-:W-:Y:S01]  /*d78e0*/  HMMA.1688.F32.TF32 R12, R4.reuse, R132, R12 ;  /* 0x00000084040c723c */ /* 0x044fe2000008100c */
[----:B------:R-:W-:Y:S04]  /*d78f0*/  LDS R132, [R2+0x34300] ;  /* 0x0343000002847984 */ /* 0x000fe80000000800 */
[----:B------:R-:W1:Y:S03]  /*d7900*/  LDS R133, [R0+0x34300] ;  /* 0x0343000000857984 */ /* 0x000e660000000800 */
[C---:B---3--:R-:W-:Y:S01]  /*d7910*/  HMMA.1688.F32.TF32 R96, R4.reuse, R144, R96 ;  /* 0x000000900460723c */ /* 0x048fe20000081060 */
[----:B------:R-:W-:Y:S01]  /*d7920*/  MOV R168, R252 ;  /* 0x000000fc00a87202 */ /* 0x000fe20000000f00 */
[----:B------:R-:W-:Y:S01]  /*d7930*/  IMAD.MOV.U32 R169, RZ, RZ, R3 ;  /* 0x000000ffffa97224 */ /* 0x000fe200078e0003 */
[----:B------:R-:W2:Y:S01]  /*d7940*/  LDL.LU.64 R144, [R1+0x8b50] ;  /* 0x008b500001907983 */ /* 0x000ea20000300a00 */
[----:B------:R-:W3:Y:S02]  /*d7950*/  LDL.LU.64 R154, [R1+0x8b48] ;  /* 0x008b4800019a7983 */ /* 0x000ee40000300a00 */
[----:B------:R-:W2:Y:S02]  /*d7960*/  LDL.LU.64 R152, [R1+0x8b40] ;  /* 0x008b400001987983 */ /* 0x000ea40000300a00 */
[----:B------:R-:W2:Y:S01]  /*d7970*/  LDL.LU.64 R162, [R1+0x8b38] ;  /* 0x008b380001a27983 */ /* 0x000ea20000300a00 */
[----:B------:R-:W2:Y:S01]  /*d7980*/  LDL.LU.64 R160, [R1+0x8b30] ;  /* 0x008b300001a07983 */ /* 0x000ea20000300a00 */
[----:B------:R-:W2:Y:S02]  /*d7990*/  LDL.LU.64 R246, [R1+0x8b28] ;  /* 0x008b280001f67983 */ /* 0x000ea40000300a00 */
[----:B------:R-:W2:Y:S01]  /*d79a0*/  LDL.LU.64 R244, [R1+0x8b20] ;  /* 0x008b200001f47983 */ /* 0x000ea20000300a00 */
[C---:B------:R-:W-:Y:S01]  /*d79b0*/  HMMA.1688.F32.TF32 R76, R4.reuse, R168, R76 ;  /* 0x000000a8044c723c */ /* 0x040fe2000008104c */
[----:B------:R-:W2:Y:S01]  /*d79c0*/  LDL.LU.64 R170, [R1+0x8b18] ;  /* 0x008b180001aa7983 */ /* 0x000ea20000300a00 */
[----:B------:R-:W2:Y:S06]  /*d79d0*/  LDL.LU.64 R168, [R1+0x8b10] ;  /* 0x008b100001a87983 */ /* 0x000eac0000300a00 */
[C---:B------:R-:W-:Y:S01]  /*d79e0*/  HMMA.1688.F32.TF32 R80, R4.reuse, R176, R80 ;  /* 0x000000b00450723c */ /* 0x040fe20000081050 */
[----:B------:R-:W2:Y:S01]  /*d79f0*/  LDL.LU.64 R178, [R1+0x8b08] ;  /* 0x008b080001b27983 */ /* 0x000ea20000300a00 */
[----:B------:R-:W2:Y:S06]  /*d7a00*/  LDL.LU.64 R176, [R1+0x8b00] ;  /* 0x008b000001b07983 */ /* 0x000eac0000300a00 */
[C---:B------:R-:W-:Y:S01]  /*d7a10*/  HMMA.1688.F32.TF32 R84, R4.reuse, R184, R84 ;  /* 0x000000b80454723c */ /* 0x040fe20000081054 */
[----:B------:R-:W2:Y:S02]  /*d7a20*/  LDL.LU.64 R186, [R1+0x8af8] ;  /* 0x008af80001ba7983 */ /* 0x000ea40000300a00 */
[----:B------:R-:W2:Y:S05]  /*d7a30*/  LDL.LU.64 R184, [R1+0x8af0] ;  /* 0x008af00001b87983 */ /* 0x000eaa0000300a00 */
[C---:B------:R-:W-:Y:S01]  /*d7a40*/  HMMA.1688.F32.TF32 R88, R4.reuse, R192, R88 ;  /* 0x000000c00458723c */ /* 0x040fe20000081058 */
[----:B------:R-:W2:Y:S01]  /*d7a50*/  LDL.LU.64 R194, [R1+0x8ae8] ;  /* 0x008ae80001c27983 */ /* 0x000ea20000300a00 */
[----:B------:R-:W2:Y:S06]  /*d7a60*/  LDL.LU.64 R192, [R1+0x8ae0] ;  /* 0x008ae00001c07983 */ /* 0x000eac0000300a00 */
[----:B------:R-:W-:Y:S01]  /*d7a70*/  HMMA.1688.F32.TF32 R136, R4, R200, R136 ;  /* 0x000000c80488723c */ /* 0x000fe20000081088 */
[----:B------:R-:W2:Y:S01]  /*d7a80*/  LDL.LU.64 R202, [R1+0x8ad8] ;  /* 0x008ad80001ca7983 */ /* 0x000ea20000300a00 */
[----:B------:R-:W2:Y:S06]  /*d7a90*/  LDL.LU.64 R200, [R1+0x8ad0] ;  /* 0x008ad00001c87983 */ /* 0x000eac0000300a00 */
[C---:B-1----:R-:W-:Y:S08]  /*d7aa0*/  HMMA.1688.F32.TF32 R20, R132.reuse, R210, R20 ;  /* 0x000000d28414723c */ /* 0x042ff00000081014 */
[C---:B------:R-:W-:Y:S08]  /*d7ab0*/  HMMA.1688.F32.TF32 R92, R132.reuse, R218, R92 ;  /* 0x000000da845c723c */ /* 0x040ff0000008105c */
[C---:B------:R-:W-:Y:S08]  /*d7ac0*/  HMMA.1688.F32.TF32 R24, R132.reuse, R226, R24 ;  /* 0x000000e28418723c */ /* 0x040ff00000081018 */
[C---:B------:R-:W-:Y:S08]  /*d7ad0*/  HMMA.1688.F32.TF32 R104, R132.reuse, R234, R104 ;  /* 0x000000ea8468723c */ /* 0x040ff00000081068 */
[C---:B------:R-:W-:Y:S01]  /*d7ae0*/  HMMA.1688.F32.TF32 R28, R132.reuse, R238, R28 ;  /* 0x000000ee841c723c */ /* 0x040fe2000008101c */
[----:B------:R-:W2:Y:S01]  /*d7af0*/  LDL.LU.64 R210, [R1+0x8ac8] ;  /* 0x008ac80001d27983 */ /* 0x000ea20000300a00 */
[----:B------:R-:W2:Y:S06]  /*d7b00*/  LDL.LU.64 R208, [R1+0x8ac0] ;  /* 0x008ac00001d07983 */ /* 0x000eac0000300a00 */
[C---:B------:R-:W-:Y:S08]  /*d7b10*/  HMMA.1688.F32.TF32 R116, R132.reuse, R242, R116 ;  /* 0x000000f28474723c */ /* 0x040ff00000081074 */
[----:B------:R-:W-:Y:S01]  /*d7b20*/  HMMA.1688.F32.TF32 R128, R132, R250, R128 ;  /* 0x000000fa8480723c */ /* 0x000fe20000081080 */
[----:B------:R-:W-:Y:S01]  /*d7b30*/  STL.64 [R1+0x22d0], R20 ;  /* 0x0022d01401007387 */ /* 0x000fe20000100a00 */
[----:B------:R1:W-:Y:S03]  /*d7b40*/  STL.64 [R1+0x22d8], R22 ;  /* 0x0022d81601007387 */ /* 0x0003e60000100a00 */
        /* <DEDUP_REMOVED lines=50> */
[C---:B--2---:R-:W-:Y:S08]  /*d7e70*/  HMMA.1688.F32.TF32 R8, R132.reuse, R130, R8 ;  /* 0x000000828408723c */ /* 0x044ff00000081008 */
[C---:B------:R-:W-:Y:S08]  /*d7e80*/  HMMA.1688.F32.TF32 R116, R132.reuse, R118, R12 ;  /* 0x000000768474723c */ /* 0x040ff0000008100c */
[C---:B------:R-:W-:Y:S07]  /*d7e90*/  HMMA.1688.F32.TF32 R12, R132.reuse, R30, R16 ;  /* 0x0000001e840c723c */ /* 0x040fee0000081010 */
[----:B------:R-:W-:Y:S01]  /*d7ea0*/  STL.64 [R1+0x2260], R8 ;  /* 0x0022600801007387 */ /* 0x000fe20000100a00 */
[----:B------:R1:W-:Y:S02]  /*d7eb0*/  STL.64 [R1+0x2268], R10 ;  /* 0x0022680a01007387 */ /* 0x0003e40000100a00 */
[C---:B-1----:R-:W-:Y:S05]  /*d7ec0*/  HMMA.1688.F32.TF32 R8, R132.reuse, R106, R96 ;  /* 0x0000006a8408723c */ /* 0x042fea0000081060 */
[----:B------:R-:W-:Y:S01]  /*d7ed0*/  STL.64 [R1+0x2250], R116 ;  /* 0x0022507401007387 */ /* 0x000fe20000100a00 */
[----:B------:R-:W-:Y:S02]  /*d7ee0*/  STL.64 [R1+0x2258], R118 ;  /* 0x0022587601007387 */ /* 0x000fe40000100a00 */
[C---:B------:R-:W-:Y:S05]  /*d7ef0*/  HMMA.1688.F32.TF32 R16, R132.reuse, R26, R100 ;  /* 0x0000001a8410723c */ /* 0x040fea0000081064 */
[----:B------:R-:W-:Y:S01]  /*d7f00*/  STL.64 [R1+0x24d0], R12 ;  /* 0x0024d00c01007387 */ /* 0x000fe20000100a00 */
[----:B------:R1:W-:Y:S02]  /*d7f10*/  STL.64 [R1+0x24d8], R14 ;  /* 0x0024d80e01007387 */ /* 0x0003e40000100a00 */
        /* <DEDUP_REMOVED lines=39> */
[----:B-1----:R-:W-:Y:S07]  /*d8190*/  HMMA.1688.F32.TF32 R8, R132, R230, R68 ;  /* 0x000000e68408723c */ /* 0x002fee0000081044 */
[----:B------:R-:W-:Y:S01]  /*d81a0*/  STL.64 [R1+0x21c0], R16 ;  /* 0x0021c01001007387 */ /* 0x000fe20000100a00 */
[----:B------:R-:W-:Y:S02]  /*d81b0*/  STL.64 [R1+0x21c8], R18 ;  /* 0x0021c81201007387 */ /* 0x000fe40000100a00 */
[----:B------:R-:W2:Y:S05]  /*d81c0*/  LDL R220, [R1+0x100] ;  /* 0x0001000001dc7983 */ /* 0x000eaa0000100800 */
[----:B------:R-:W-:Y:S01]  /*d81d0*/  STL.64 [R1+0x21a0], R12 ;  /* 0x0021a00c01007387 */ /* 0x000fe20000100a00 */
[----:B------:R-:W-:Y:S01]  /*d81e0*/  STL.64 [R1+0x21a8], R14 ;  /* 0x0021a80e01007387 */ /* 0x000fe20000100a00 */
[----:B------:R-:W-:Y:S01]  /*d81f0*/  MOV R222, R201 ;  /* 0x000000c900de7202 */ /* 0x000fe20000000f00 */
[----:B------:R-:W-:Y:S01]  /*d8200*/  IMAD.MOV.U32 R223, RZ, RZ, R208 ;  /* 0x000000ffffdf7224 */ /* 0x000fe200078e00d0 */
[----:B------:R-:W-:Y:S01]  /*d8210*/  MOV R214, R209 ;  /* 0x000000d100d67202 */ /* 0x000fe20000000f00 */
[----:B------:R-:W-:Y:S01]  /*d8220*/  IMAD.MOV.U32 R215, RZ, RZ, R216 ;  /* 0x000000ffffd77224 */ /* 0x000fe200078e00d8 */
[----:B------:R-:W-:Y:S01]  /*d8230*/  MOV R206, R217 ;  /* 0x000000d900ce7202 */ /* 0x000fe20000000f00 */
[----:B------:R-:W-:Y:S01]  /*d8240*/  IMAD.MOV.U32 R207, RZ, RZ, R224 ;  /* 0x000000ffffcf7224 */ /* 0x000fe200078e00e0 */
[----:B------:R-:W-:Y:S01]  /*d8250*/  MOV R190, R225 ;  /* 0x000000e100be7202 */ /* 0x000fe20000000f00 */
[----:B------:R1:W-:Y:S01]  /*d8260*/  STL.64 [R1+0x2180], R8 ;  /* 0x0021800801007387 */ /* 0x0003e20000100a00 */
[----:B------:R-:W-:Y:S02]  /*d8270*/  STL.64 [R1+0x2188], R10 ;  /* 0x0021880a01007387 */ /* 0x000fe40000100a00 */
        /* <DEDUP_REMOVED lines=13> */
[----:B------:R-:W2:Y:S02]  /*d8350*/  LDL.LU R225, [R1+0x8a40] ;  /* 0x008a400001e17983 */ /* 0x000ea40000300800 */
[----:B------:R-:W-:Y:S01]  /*d8360*/  IMAD.MOV.U32 R191, RZ, RZ, R232 ;  /* 0x000000ffffbf7224 */ /* 0x000fe200078e00e8 */
[----:B------:R-:W-:Y:S01]  /*d8370*/  MOV R174, R233 ;  /* 0x000000e900ae7202 */ /* 0x000fe20000000f00 */
        /* <DEDUP_REMOVED lines=10> */
[----:B------:R-:W-:-:S02]  /*d8420*/  IMAD.MOV.U32 R167, RZ, RZ, R237 ;  /* 0x000000ffffa77224 */ /* 0x000fc400078e00ed */
[----:B------:R-:W3:Y:S01]  /*d8430*/  LDL.LU R237, [R1+0x8a2c] ;  /* 0x008a2c0001ed7983 */ /* 0x000ee20000300800 */
[----:B------:R-:W4:Y:S02]  /*d8440*/  LDL R20, [R1+0x30] ;  /* 0x0000300001147983 */ /* 0x000f240000100800 */
[----:B------:R-:W4:Y:S02]  /*d8450*/  LDL R21, [R1+0x34] ;  /* 0x0000340001157983 */ /* 0x000f240000100800 */
[----:B------:R-:W4:Y:S01]  /*d8460*/  LDL.LU R92, [R1+0x17f0] ;  /* 0x0017f000015c7983 */ /* 0x000f220000300800 */
[----:B------:R-:W4:Y:S01]  /*d8470*/  LDL.LU R93, [R1+0x17f4] ;  /* 0x0017f400015d7983 */ /* 0x000f220000300800 */
[----:B------:R-:W4:Y:S02]  /*d8480*/  LDL.LU R94, [R1+0x17f8] ;  /* 0x0017f800015e7983 */ /* 0x000f240000300800 */
[----:B------:R-:W4:Y:S02]  /*d8490*/  LDL.LU R95, [R1+0x17fc] ;  /* 0x0017fc00015f7983 */ /* 0x000f240000300800 */
[----:B------:R-:W4:Y:S01]  /*d84a0*/  LDL R24, [R1+0x20] ;  /* 0x0000200001187983 */ /* 0x000f220000100800 */
[----:B------:R-:W4:Y:S01]  /*d84b0*/  LDL R25, [R1+0x24] ;  /* 0x0000240001197983 */ /* 0x000f220000100800 */
[----:B------:R-:W4:Y:S02]  /*d84c0*/  LDL.LU R104, [R1+0x1800] ;  /* 0x0018000001687983 */ /* 0x000f240000300800 */
[----:B------:R-:W4:Y:S02]  /*d84d0*/  LDL.LU R105, [R1+0x1804] ;  /* 0x0018040001697983 */ /* 0x000f240000300800 */
[----:B------:R-:W4:Y:S01]  /*d84e0*/  LDL.LU R106, [R1+0x1808] ;  /* 0x00180800016a7983 */ /* 0x000f220000300800 */
[----:B------:R-:W4:Y:S01]  /*d84f0*/  LDL.LU R107, [R1+0x180c] ;  /* 0x00180c00016b7983 */ /* 0x000f220000300800 */
[----:B------:R-:W4:Y:S02]  /*d8500*/  LDL R116, [R1+0x10] ;  /* 0x0000100001747983 */ /* 0x000f240000100800 */
[----:B------:R-:W4:Y:S02]  /*d8510*/  LDL R117, [R1+0x14] ;  /* 0x0000140001757983 */ /* 0x000f240000100800 */
[----:B-1----:R-:W4:Y:S01]  /*d8520*/  LDL R8, [R1] ;  /* 0x0000000001087983 */ /* 0x002f220000100800 */
[----:B------:R-:W4:Y:S01]  /*d8530*/  LDL R9, [R1+0x4] ;  /* 0x0000040001097983 */ /* 0x000f220000100800 */
        /* <DEDUP_REMOVED lines=21> */
[----:B------:R-:W4:Y:S01]  /*d8690*/  LDL R99, [R1+0x131c] ;  /* 0x00131c0001637983 */ /* 0x000f220000100800 */
[----:B------:R-:W4:Y:S02]  /*d86a0*/  LDL.LU R128, [R1+0x1810] ;  /* 0x0018100001807983 */ /* 0x000f240000300800 */
[----:B------:R-:W4:Y:S02]  /*d86b0*/  LDL.LU R129, [R1+0x1814] ;  /* 0x0018140001817983 */ /* 0x000f240000300800 */
[----:B------:R-:W4:Y:S01]  /*d86c0*/  LDL.LU R130, [R1+0x1818] ;  /* 0x0018180001827983 */ /* 0x000f220000300800 */
[----:B------:R-:W4:Y:S01]  /*d86d0*/  LDL.LU R131, [R1+0x181c] ;  /* 0x00181c0001837983 */ /* 0x000f220000300800 */
[----:B------:R-:W4:Y:S02]  /*d86e0*/  LDL.64 R140, [R1+0x60] ;  /* 0x00006000018c7983 */ /* 0x000f240000100a00 */
[----:B------:R-:W4:Y:S02]  /*d86f0*/  LDL.64 R142, [R1+0x68] ;  /* 0x00006800018e7983 */ /* 0x000f240000100a00 */
[----:B------:R-:W4:Y:S01]  /*d8700*/  LDL.64 R148, [R1+0x70] ;  /* 0x0000700001947983 */ /* 0x000f220000100a00 */
[----:B------:R-:W4:Y:S04]  /*d8710*/  LDL.64 R150, [R1+0x78] ;  /* 0x0000780001967983 */ /* 0x000f280000100a00 */
[----:B------:R-:W4:Y:S04]  /*d8720*/  LDL R156, [R1+0x80] ;  /* 0x00008000019c7983 */ /* 0x000f280000100800 */
[----:B------:R-:W4:Y:S01]  /*d8730*/  LDL R157, [R1+0x84] ;  /* 0x00008400019d7983 */ /* 0x000f220000100800 */
[----:B------:R-:W-:-:S02]  /*d8740*/  MOV R158, R249 ;  /* 0x000000f9009e7202 */ /* 0x000fc40000000f00 */
[----:B------:R-:W4:Y:S02]  /*d8750*/  LDL.LU R249, [R1+0x8a28] ;  /* 0x008a280001f97983 */ /* 0x000f240000300800 */
[----:B------:R-:W-:Y:S02]  /*d8760*/  IMAD.MOV.U32 R159, RZ, RZ, R238 ;  /* 0x000000ffff9f7224 */ /* 0x000fe400078e00ee */
[----:B------:R-:W4:Y:S01]  /*d8770*/  LDL.LU R238, [R1+0x8a24] ;  /* 0x008a240001ee7983 */ /* 0x000f220000300800 */
[----:B------:R-:W4:Y:S02]  /*d8780*/  LDL.64 R180, [R1+0xb0] ;  /* 0x0000b00001b47983 */ /* 0x000f240000100a00 */
[----:B------:R-:W4:Y:S01]  /*d8790*/  LDL.64 R182, [R1+0xb8] ;  /* 0x0000b80001b67983 */ /* 0x000f220000100a00 */
[----:B------:R-:W-:Y:S02]  /*d87a0*/  MOV R198, R247 ;  /* 0x000000f700c67202 */ /* 0x000fe40000000f00 */
[----:B------:R-:W-:Y:S01]  /*d87b0*/  MOV R252, R228 ;  /* 0x000000e400fc7202 */ /* 0x000fe20000000f00 */
[----:B------:R-:W-:-:S02]  /*d87c0*/  IMAD.MOV.U32 R199, RZ, RZ, R248 ;  /* 0x000000ffffc77224 */ /* 0x000fc400078e00f8 */
[----:B------:R-:W-:Y:S01]  /*d87d0*/  IMAD.MOV.U32 R3, RZ, RZ, R229 ;  /* 0x000000ffff037224 */ /* 0x000fe200078e00e5 */
[----:B------:R-:W-:Y:S01]  /*d87e0*/  MOV R230, R241 ;  /* 0x000000f100e67202 */ /* 0x000fe20000000f00 */
[----:B--2---:R-:W-:Y:S01]  /*d87f0*/  IMAD.MOV.U32 R197, RZ, RZ, R246 ;  /* 0x000000ffffc57224 */ /* 0x004fe200078e00f6 */
[----:B---3--:R-:W-:Y:S02]  /*d8800*/  MOV R196, R237 ;  /* 0x000000ed00c47202 */ /* 0x008fe40000000f00 */
[----:B------:R-:W2:Y:S01]  /*d8810*/  LDL.LU R237, [R1+0x8a20] ;  /* 0x008a200001ed7983 */ /* 0x000ea20000300800 */
[----:B------:R-:W3:Y:S02]  /*d8820*/  LDL.LU R246, [R1+0x8a1c] ;  /* 0x008a1c0001f67983 */ /* 0x000ee40000300800 */
[----:B------:R-:W3:Y:S02]  /*d8830*/  LDL.LU R247, [R1+0x8a18] ;  /* 0x008a180001f77983 */ /* 0x000ee40000300800 */
[----:B------:R-:W2:Y:S02]  /*d8840*/  LDL.LU R248, [R1+0x8a14] ;  /* 0x008a140001f87983 */ /* 0x000ea40000300800 */
[----:B------:R-:W-:Y:S01]  /*d8850*/  IMAD.MOV.U32 R229, RZ, RZ, R240 ;  /* 0x000000ffffe57224 */ /* 0x000fe200078e00f0 */
[----:B----4-:R-:W-:-:S02]  /*d8860*/  MOV R228, R249 ;  /* 0x000000f900e47202 */ /* 0x010fc40000000f00 */
[----:B------:R-:W4:Y:S01]  /*d8870*/  LDL.LU R249, [R1+0x8a10] ;  /* 0x008a100001f97983 */ /* 0x000f220000300800 */
[----:B------:R-:W2:Y:S02]  /*d8880*/  LDL.LU R240, [R1+0x8a0c] ;  /* 0x008a0c0001f07983 */ /* 0x000ea40000300800 */
[----:B------:R-:W2:Y:S01]  /*d8890*/  LDL.LU R241, [R1+0x8a08] ;  /* 0x008a080001f17983 */ /* 0x000ea20000300800 */
[----:B------:R-:W-:Y:S01]  /*d88a0*/  HMMA.1688.F32.TF32 R72, R4, R244, R72 ;  /* 0x000000f40448723c */ /* 0x000fe20000081048 */
[----:B------:R-:W-:Y:S04]  /*d88b0*/  LDS R4, [R2+0x18380] ;  /* 0x0183800002047984 */ /* 0x000fe80000000800 */
[----:B------:R-:W-:Y:S04]  /*d88c0*/  LDS R6, [R2+0x1a380] ;  /* 0x01a3800002067984 */ /* 0x000fe80000000800 */
[----:B------:R-:W-:Y:S04]  /*d88d0*/  LDS R5, [R0+0x18380] ;  /* 0x0183800000057984 */ /* 0x000fe80000000800 */
[----:B------:R-:W1:Y:S01]  /*d88e0*/  LDS R7, [R0+0x1a380] ;  /* 0x01a3800000077984 */ /* 0x000e620000000800 */
[----:B------:R-:W-:-:S02]  /*d88f0*/  IMAD.MOV.U32 R231, RZ, RZ, R236 ;  /* 0x000000ffffe77224 */ /* 0x000fc400078e00ec */
[----:B------:R-:W2:Y:S02]  /*d8900*/  LDL.LU R236, [R1+0x8a04] ;  /* 0x008a040001ec7983 */ /* 0x000ea40000300800 */
[----:B------:R1:W-:Y:S01]  /*d8910*/  STL.64 [R1+0x8800], R244 ;  /* 0x008800f401007387 */ /* 0x0003e20000100a00 */
[C---:B------:R-:W-:Y:S08]  /*d8920*/  HMMA.1688.F32.TF32 R36, R132.reuse, R122, R76 ;  /* 0x0000007a8424723c */ /* 0x040ff0000008104c */
[----:B------:R-:W-:Y:S01]  /*d8930*/  HMMA.1688.F32.TF32 R40, R132, R110, R84 ;  /* 0x0000006e8428723c */ /* 0x000fe20000081054 */
[----:B-1----:R-:W2:Y:S07]  /*d8940*/  LDL.64 R244, [R1+0x50] ;  /* 0x0000500001f47983 */ /* 0x002eae0000100a00 */
[C---:B------:R-:W-:Y:S08]  /*d8950*/  HMMA.1688.F32.TF32 R52, R4.reuse, R20, R92 ;  /* 0x000000140434723c */ /* 0x040ff0000008105c */
[----:B------:R-:W-:Y:S01]  /*d8960*/  HMMA.1688.F32.TF32 R84, R4, R8, R12 ;  /* 0x000000080454723c */ /* 0x000fe2000008100c */
[----:B------:R-:W-:-:S07]  /*d8970*/  IMAD.MOV.U32 R69, RZ, RZ, R238 ;  /* 0x000000ffff457224 */ /* 0x000fce00078e00ee */
[C---:B---3--:R-:W-:Y:S11]  /*d8980*/  HMMA.1688.F32.TF32 R32, R132.reuse, R246, R72 ;  /* 0x000000f68420723c */ /* 0x048ff60000081048 */
[----:B------:R-:W-:Y:S11]  /*d8990*/  @!UPT UIADD3 URZ, URZ, URZ, URZ ;  /* 0x0000003f3f3ff290 */ /* 0x000ff6000fffe03f */
[----:B------:R-:W-:Y:S01]  /*d89a0*/  @!UPT UIADD3 URZ, URZ, URZ, URZ ;  /* 0x0000003f3f3ff290 */ /* 0x000fe2000fffe03f */
[----:B------:R-:W-:Y:S01]  /*d89b0*/  STL.64 [R1+0x2160], R32 ;  /* 0x0021602001007387 */ /* 0x000fe20000100a00 */
[----:B------:R1:W-:Y:S02]  /*d89c0*/  STL.64 [R1+0x2168], R34 ;  /* 0x0021682201007387 */ /* 0x0003e40000100a00 */
[----:B------:R-:W3:Y:S01]  /*d89d0*/  LDL.64 R246, [R1+0x58] ;  /* 0x0000580001f67983 */ /* 0x000ee20000100a00 */
[C---:B-1----:R-:W-:Y:S01]  /*d89e0*/  HMMA.1688.F32.TF32 R32, R132.reuse, R114, R80 ;  /* 0x000000728420723c */ /* 0x042fe20000081050 */
[----:B------:R-:W-:Y:S01]  /*d89f0*/  STL.64 [R1+0x2140], R36 ;  /* 0x0021402401007387 */ /* 0x000fe20000100a00 */
[----:B------:R1:W-:Y:S06]  /*d8a00*/  STL.64 [R1+0x2148], R38 ;  /* 0x0021482601007387 */ /* 0x0003ec0000100a00 */
[C---:B-1----:R-:W-:Y:S11]  /*d8a10*/  HMMA.1688.F32.TF32 R36, R132.reuse, R102, R88 ;  /* 0x000000668424723c */ /* 0x042ff60000081058 */
[----:B------:R-:W-:Y:S04]  /*d8a20*/  @!UPT UIADD3 URZ, URZ, URZ, URZ ;  /* 0x0000003f3f3ff290 */ /* 0x000fe8000fffe03f */
[----:B------:R-:W-:Y:S01]  /*d8a30*/  STL.64 [R1+0x2120], R32 ;  /* 0x0021202001007387 */ /* 0x000fe20000100a00 */
[----:B------:R1:W-:Y:S02]  /*d8a40*/  STL.64 [R1+0x2128], R34 ;  /* 0x0021282201007387 */ /* 0x0003e40000100a00 */
[----:B------:R-:W-:Y:S02]  /*d8a50*/  STL.64 [R1+0x2100], R40 ;  /* 0x0021002801007387 */ /* 0x000fe40000100a00 */
[----:B------:R2:W-:Y:S01]  /*d8a60*/  STL.64 [R1+0x2108], R42 ;  /* 0x0021082a01007387 */ /* 0x0005e20000100a00 */
[----:B-1----:R-:W-:Y:S08]  /*d8a70*/  HMMA.1688.F32.TF32 R32, R132, R98, R136 ;  /* 0x000000628420723c */ /* 0x002ff00000081088 */
[C---:B--2---:R-:W-:Y:S01]  /*d8a80*/  HMMA.1688.F32.TF32 R40, R4.reuse, R116, R128 ;  /* 0x000000740428723c */ /* 0x044fe20000081080 */
[----:B------:R-:W-:Y:S01]  /*d8a90*/  STL.64 [R1+0x1f90], R36 ;  /* 0x001f902401007387 */ /* 0x000fe20000100a00 */
[----:B------:R-:W-:Y:S06]  /*d8aa0*/  STL.64 [R1+0x1f98], R38 ;  /* 0x001f982601007387 */ /* 0x000fec0000100a00 */
[C---:B------:R-:W-:Y:S08]  /*d8ab0*/  HMMA.1688.F32.TF32 R132, R4.reuse, R240, R16 ;  /* 0x000000f00484723c */ /* 0x040ff00000081010 */
[----:B------:R-:W-:Y:S01]  /*d8ac0*/  HMMA.1688.F32.TF32 R88, R4, R24, R104 ;  /* 0x000000180458723c */ /* 0x000fe20000081068 */
[----:B------:R-:W-:-:S07]  /*d8ad0*/  MOV R68, R237 ;  /* 0x000000ed00447202 */ /* 0x000fce0000000f00 */
[----:B----4-:R-:W-:Y:S01]  /*d8ae0*/  HMMA.1688.F32.TF32 R28, R4, R248, R28 ;  /* 0x000000f8041c723c */ /* 0x010fe2000008101c */
[----:B------:R-:W-:Y:S04]  /*d8af0*/  LDS R136, [R2+0x20380] ;  /* 0x0203800002887984 */ /* 0x000fe80000000800 */
[----:B------:R-:W-:Y:S04]  /*d8b00*/  LDS R138, [R2+0x22380] ;  /* 0x02238000028a7984 */ /* 0x000fe80000000800 */
[----:B------:R-:W-:Y:S04]  /*d8b10*/  LDS R137, [R0+0x20380] ;  /* 0x0203800000897984 */ /* 0x000fe80000000800 */
[----:B------:R-:W-:Y:S04]  /*d8b20*/  LDS R139, [R0+0x22380] ;  /* 0x02238000008b7984 */ /* 0x000fe80000000800 */
[----:B------:R1:W-:Y:S01]  /*d8b30*/  STL.64 [R1+0x1c50], R32 ;  /* 0x001c502001007387 */ /* 0x0003e20000100a00 */
[----:B------:R2:W-:Y:S02]  /*d8b40*/  STL.64 [R1+0x1c58], R34 ;  /* 0x001c582201007387 */ /* 0x0005e40000100a00 */
[----:B------:R4:W-:Y:S02]  /*d8b50*/  STL.64 [R1+0x89f0], R42 ;  /* 0x0089f02a01007387 */ /* 0x0009e40000100a00 */
[----:B------:R-:W-:Y:S01]  /*d8b60*/  STL.64 [R1+0x89e8], R40 ;  /* 0x0089e82801007387 */ /* 0x000fe20000100a00 */
        /* <DEDUP_REMOVED lines=54> */
[----:B--2---:R-:W2:Y:S02]  /*d8ed0*/  LDL.LU R34, [R1+0x17a8] ;  /* 0x0017a80001227983 */ /* 0x004ea40000300800 */
        /* <DEDUP_REMOVED lines=47> */
[----:B----4-:R-:W-:-:S02]  /*d91d0*/  MOV R42, R239 ;  /* 0x000000ef002a7202 */ /* 0x010fc40000000f00 */
[----:B------:R-:W4:Y:S01]  /*d91e0*/  LDL.LU R239, [R1+0x89f8] ;  /* 0x0089f80001ef7983 */ /* 0x000f220000300800 */
[----:B------:R-:W4:Y:S01]  /*d91f0*/  LDL R43, [R1+0xc] ;  /* 0x00000c00012b7983 */ /* 0x000f220000100800 */
[C---:B---3--:R-:W-:Y:S08]  /*d9200*/  HMMA.1688.F32.TF32 R20, R4.reuse, R160, R20 ;  /* 0x000000a00414723c */ /* 0x048ff00000081014 */
[C---:B------:R-:W-:Y:S08]  /*d9210*/  HMMA.1688.F32.TF32 R16, R4.reuse, R168, R16 ;  /* 0x000000a80410723c */ /* 0x040ff00000081010 */
[C---:B------:R-:W-:Y:S08]  /*d9220*/  HMMA.1688.F32.TF32 R12, R4.reuse, R176, R12 ;  /* 0x000000b0040c723c */ /* 0x040ff0000008100c */
[C---:B--2---:R-:W-:Y:S08]  /*d9230*/  HMMA.1688.F32.TF32 R68, R4.reuse, R68, R76 ;  /* 0x000000440444723c */ /* 0x044ff0000008104c */
[C---:B------:R-:W-:Y:S01]  /*d9240*/  HMMA.1688.F32.TF32 R76, R4.reuse, R140, R128 ;  /* 0x0000008c044c723c */ /* 0x040fe20000081080 */
[----:B------:R-:W-:Y:S04]  /*d9250*/  LDS R128, [R2+0x1c380] ;  /* 0x01c3800002807984 */ /* 0x000fe80000000800 */
[----:B------:R-:W-:Y:S04]  /*d9260*/  LDS R130, [R2+0x1e380] ;  /* 0x01e3800002827984 */ /* 0x000fe80000000800 */
        /* <DEDUP_REMOVED lines=21> */
[----:B-1----:R-:W-:Y:S08]  /*d93c0*/  HMMA.1688.F32.TF32 R28, R128, R250, R28 ;  /* 0x000000fa801c723c */ /* 0x002ff0000008101c */
[C---:B------:R-:W-:Y:S08]  /*d93d0*/  HMMA.1688.F32.TF32 R24, R4.reuse, R152, R24 ;  /* 0x000000980418723c */ /* 0x040ff00000081018 */
[----:B----4-:R-:W-:Y:S01]  /*d93e0*/  HMMA.1688.F32.TF32 R4, R4, R144, R236 ;  /* 0x000000900404723c */ /* 0x010fe200000810ec */
[----:B------:R-:W2:Y:S04]  /*d93f0*/  LDL R238, [R1+0x48] ;  /* 0x0000480001ee7983 */ /* 0x000ea80000100800 */
[----:B------:R-:W2:Y:S01]  /*d9400*/  LDL R239, [R1+0x4c] ;  /* 0x00004c0001ef7983 */ /* 0x000ea20000100800 */
[----:B------:R1:W-:Y:S02]  /*d9410*/  STL.64 [R1+0x87c8], R242 ;  /* 0x0087c8f201007387 */ /* 0x0003e40000100a00 */
[C---:B------:R-:W-:Y:S01]  /*d9420*/  HMMA.1688.F32.TF32 R132, R128.reuse, R242, R132 ;  /* 0x000000f28084723c */ /* 0x040fe20000081084 */
[----:B------:R-:W-:Y:S07]  /*d9430*/  STL.64 [R1+0x87c0], R240 ;  /* 0x0087c0f001007387 */ /* 0x000fee0000100a00 */
[C---:B------:R-:W-:Y:S01]  /*d9440*/  HMMA.1688.F32.TF32 R84, R128.reuse, R42, R84 ;  /* 0x0000002a8054723c */ /* 0x040fe20000081054 */
[----:B-1----:R-:W3:Y:S04]  /*d9450*/  LDL R242, [R1+0x38] ;  /* 0x0000380001f27983 */ /* 0x002ee80000100800 */
[----:B------:R-:W3:Y:S04]  /*d9460*/  LDL R243, [R1+0x3c] ;  /* 0x00003c0001f37983 */ /* 0x000ee80000100800 */
[----:B------:R1:W-:Y:S01]  /*d9470*/  STL.64 [R1+0x89e0], R30 ;  /* 0x0089e01e01007387 */ /* 0x0003e20000100a00 */
[----:B------:R-:W-:Y:S03]  /*d9480*/  STL.64 [R1+0x89d8], R28 ;  /* 0x0089d81c01007387 */ /* 0x000fe60000100a00 */
[----:B-1----:R-:W4:Y:S04]  /*d9490*/  LDL R30, [R1+0x28] ;  /* 0x00002800011e7983 */ /* 0x002f280000100800 */
[----:B------:R-:W4:Y:S01]  /*d94a0*/  LDL R31, [R1+0x2c] ;  /* 0x00002c00011f7983 */ /* 0x000f220000100800 */
[----:B------:R1:W-:Y:S02]  /*d94b0*/  STL.64 [R1+0x87d8], R250 ;  /* 0x0087d8fa01007387 */ /* 0x0003e40000100a00 */
[----:B------:R1:W-:Y:S02]  /*d94c0*/  STL.64 [R1+0x87d0], R248 ;  /* 0x0087d0f801007387 */ /* 0x0003e40000100a00 */
[----:B-1----:R-:W4:Y:S04]  /*d94d0*/  LDL R250, [R1+0x18] ;  /* 0x0000180001fa7983 */ /* 0x002f280000100800 */
[----:B------:R-:W4:Y:S01]  /*d94e0*/  LDL R251, [R1+0x1c] ;  /* 0x00001c0001fb7983 */ /* 0x000f220000100800 */
[----:B------:R-:W4:Y:S02]  /*d94f0*/  LDL.LU.64 R42, [R1+0x89f0] ;  /* 0x0089f000012a7983 */ /* 0x000f240000300a00 */
[----:B------:R-:W4:Y:S02]  /*d9500*/  LDL.LU.64 R40, [R1+0x89e8] ;  /* 0x0089e80001287983 */ /* 0x000f240000300a00 */
[----:B------:R-:W-:Y:S01]  /*d9510*/  IMAD.MOV.U32 R241, RZ, RZ, R142 ;  /* 0x000000fffff17224 */ /* 0x000fe200078e008e */
[----:B------:R-:W-:Y:S01]  /*d9520*/  MOV R240, R143 ;  /* 0x0000008f00f07202 */ /* 0x000fe20000000f00 */
[----:B------:R-:W-:Y:S01]  /*d9530*/  STL.64 [R1+0x89d0], R86 ;  /* 0x0089d05601007387 */ /* 0x000fe20000100a00 */
        /* <DEDUP_REMOVED lines=20> */
[C---:B--2---:R-:W-:Y:S08]  /*d9680*/  HMMA.1688.F32.TF32 R68, R128.reuse, R238, R68 ;  /* 0x000000ee8044723c */ /* 0x044ff00000081044 */
[----:B---3--:R-:W-:Y:S07]  /*d9690*/  HMMA.1688.F32.TF32 R52, R128, R242, R52 ;  /* 0x000000f28034723c */ /* 0x008fee0000081034 */
[----:B------:R-:W-:Y:S01]  /*d96a0*/  IMAD.MOV.U32 R243, RZ, RZ, R246 ;  /* 0x000000fffff37224 */ /* 0x000fe200078e00f6 */
[----:B------:R-:W-:-:S05]  /*d96b0*/  MOV R242, R247 ;  /* 0x000000f700f27202 */ /* 0x000fca0000000f00 */
[----:B------:R-:W-:Y:S01]  /*d96c0*/  STL.64 [R1+0x8810], R242 ;  /* 0x008810f201007387 */ /* 0x000fe20000100a00 */
[----:B------:R1:W-:Y:S01]  /*d96d0*/  STL.64 [R1+0x8808], R240 ;  /* 0x008808f001007387 */ /* 0x0003e20000100a00 */
[----:B----4-:R-:W-:Y:S07]  /*d96e0*/  HMMA.1688.F32.TF32 R40, R128, R250, R40 ;  /* 0x000000fa8028723c */ /* 0x010fee0000081028 */
[----:B------:R-:W-:Y:S01]  /*d96f0*/  IMAD.MOV.U32 R251, RZ, RZ, R182 ;  /* 0x000000fffffb7224 */ /* 0x000fe200078e00b6 */
[----:B------:R-:W-:-:S05]  /*d9700*/  MOV R250, R183 ;  /* 0x000000b700fa7202 */ /* 0x000fca0000000f00 */
[----:B------:R-:W-:Y:S01]  /*d9710*/  STL.64 [R1+0x8820], R250 ;  /* 0x008820fa01007387 */ /* 0x000fe20000100a00 */
[----:B------:R2:W-:Y:S02]  /*d9720*/  STL.64 [R1+0x8818], R248 ;  /* 0x008818f801007387 */ /* 0x0005e40000100a00 */
[----:B------:R-:W3:Y:S02]  /*d9730*/  LDL R212, [R1+0x3d0] ;  /* 0x0003d00001d47983 */ /* 0x000ee40000100800 */
[----:B------:R-:W3:Y:S01]  /*d9740*/  LDL R213, [R1+0x3d4] ;  /* 0x0003d40001d57983 */ /* 0x000ee20000100800 */
[----:B------:R-:W4:Y:S04]  /*d9750*/  LDL R214, [R1+0x3d8] ;  /* 0x0003d80001d67983 */ /* 0x000f280000100800 */
[----:B------:R-:W4:Y:S04]  /*d9760*/  LDL R215, [R1+0x3dc] ;  /* 0x0003dc0001d77983 */ /* 0x000f280000100800 */
        /* <DEDUP_REMOVED lines=44> */
[----:B--2---:R-:W2:Y:S04]  /*d9a30*/  LDL R248, [R1+0x310] ;  /* 0x0003100001f87983 */ /* 0x004ea80000100800 */
        /* <DEDUP_REMOVED lines=47> */
[----:B------:R-:W2:Y:S01]  /*d9d30*/  LDL R28, [R1+0x1e0] ;  /* 0x0001e000011c7983 */ /* 0x000ea20000100800 */
[----:B------:R-:W2:Y:S01]  /*d9d40*/  LDL R29, [R1+0x1e4] ;  /* 0x0001e400011d7983 */ /* 0x000ea20000100800 */
[C---:B------:R-:W-:Y:S08]  /*d9d50*/  HMMA.1688.F32.TF32 R76, R128.reuse, R142, R76 ;  /* 0x0000008e804c723c */ /* 0x040ff0000008104c */
[C---:B------:R-:W-:Y:S08]  /*d9d60*/  HMMA.1688.F32.TF32 R80, R128.reuse, R150, R80 ;  /* 0x000000968050723c */ /* 0x040ff00000081050 */
[C---:B------:R-:W-:Y:S08]  /*d9d70*/  HMMA.1688.F32.TF32 R36, R128.reuse, R158, R36 ;  /* 0x0000009e8024723c */ /* 0x040ff00000081024 */
[C---:B------:R-:W-:Y:S01]  /*d9d80*/  HMMA.1688.F32.TF32 R12, R128.reuse, R178, R12 ;  /* 0x000000b2800c723c */ /* 0x040fe2000008100c */
        /* <DEDUP_REMOVED lines=24> */
[----:B------:R-:W-:Y:S01]  /*d9f10*/  HMMA.1688.F32.TF32 R4, R128, R146, R4 ;  /* 0x000000928004723c */ /* 0x000fe20000081004 */
        /* <DEDUP_REMOVED lines=35> */
[C---:B------:R-:W-:Y:S08]  /*da150*/  HMMA.1688.F32.TF32 R40, R136.reuse, R128, R40 ;  /* 0x000000808828723c */ /* 0x040ff00000081028 */
[C---:B------:R-:W-:Y:S01]  /*da160*/  HMMA.1688.F32.TF32 R128, R136.reuse, R152, R76 ;  /* 0x000000988880723c */ /* 0x040fe2000008104c */
[----:B------:R-:W-:Y:S01]  /*da170*/  LDS R76, [R2+0x24380] ;  /* 0x02438000024c7984 */ /* 0x000fe20000000800 */
[----:B------:R-:W-:Y:S04]  /*da180*/  LDS R78, [R2+0x26380] ;  /* 0x02638000024e7984 */ /* 0x000fe80000000800 */
        /* <DEDUP_REMOVED lines=227> */
[----:B------:R-:W2:Y:S07]  /*dafc0*/  LDL.LU.64 R146, [R1+0x8898] ;  /* 0x0088980001927983 */ /* 0x000eae0000300a00 */
        /* <DEDUP_REMOVED lines=16> */
[C---:B------:R-:W-:Y:S08]  /*db0d0*/  HMMA.1688.F32.TF32 R124, R136.reuse, R196, R124 ;  /* 0x000000c4887c723c */ /* 0x040ff0000008107c */
[C---:B------:R-:W-:Y:S08]  /*db0e0*/  HMMA.1688.F32.TF32 R64, R136.reuse, R188, R64 ;  /* 0x000000bc8840723c */ /* 0x040ff00000081040 */
[----:B------:R-:W-:Y:S08]  /*db0f0*/  HMMA.1688.F32.TF32 R8, R136, R180, R8 ;  /* 0x000000b48808723c */ /* 0x000ff00000081008 */
[----:B--2---:R-:W-:Y:S01]  /*db100*/  HMMA.1688.F32.TF32 R88, R76, R146, R88 ;  /* 0x000000924c58723c */ /* 0x004fe20000081058 */
[----:B------:R-:W2:Y:S01]  /*db110*/  LDL.LU.64 R146, [R1+0x8890] ;  /* 0x0088900001927983 */ /* 0x000ea20000300a00 */
[----:B------:R-:W3:Y:S02]  /*db120*/  LDL.LU.64 R144, [R1+0x8888] ;  /* 0x0088880001907983 */ /* 0x000ee40000300a00 */
[----:B------:R-:W4:Y:S02]  /*db130*/  LDL.LU.64 R154, [R1+0x8880] ;  /* 0x00888000019a7983 */ /* 0x000f240000300a00 */
        /* <DEDUP_REMOVED lines=16> */
[----:B------:R-:W2:Y:S01]  /*db240*/  LDL R224, [R1+0x11a0] ;  /* 0x0011a00001e07983 */ /* 0x000ea20000100800 */
        /* <DEDUP_REMOVED lines=8> */
[----:B------:R-:W2:Y:S01]  /*db2d0*/  LDL.64 R232, [R1+0x11b0] ;  /* 0x0011b00001e87983 */ /* 0x000ea20000100a00 */
        /* <DEDUP_REMOVED lines=8> */
[----:B------:R-:W-:Y:S02]  /*db360*/  STL.64 [R1+0x8670], R198 ;  /* 0x008670c601007387 */ /* 0x000fe40000100a00 */
[----:B------:R1:W-:Y:S02]  /*db370*/  STL.64 [R1+0x8668], R196 ;  /* 0x008668c401007387 */ /* 0x0003e40000100a00 */
[----:B-1----:R-:W2:Y:S01]  /*db380*/  LDL.64 R196, [R1+0x1150] ;  /* 0x0011500001c47983 */ /* 0x002ea20000100a00 */
[----:B------:R-:W-:Y:S02]  /*db390*/  STL.64 [R1+0x8680], R190 ;  /* 0x008680be01007387 */ /* 0x000fe40000100a00 */
[----:B------:R1:W-:Y:S02]  /*db3a0*/  STL.64 [R1+0x8678], R188 ;  /* 0x008678bc01007387 */ /* 0x0003e40000100a00 */
[----:B-1----:R-:W2:Y:S01]  /*db3b0*/  LDL.64 R188, [R1+0x1140] ;  /* 0x0011400001bc7983 */ /* 0x002ea20000100a00 */
[----:B------:R-:W-:Y:S02]  /*db3c0*/  STL.64 [R1+0x8690], R182 ;  /* 0x008690b601007387 */ /* 0x000fe40000100a00 */
[----:B------:R1:W-:Y:S02]  /*db3d0*/  STL.64 [R1+0x8688], R180 ;  /* 0x008688b401007387 */ /* 0x0003e40000100a00 */
        /* <DEDUP_REMOVED lines=45> */
[C---:B---3--:R-:W-:Y:S11]  /*db6b0*/  HMMA.1688.F32.TF32 R132, R136.reuse, R180, R132 ;  /* 0x000000b48884723c */ /* 0x048ff60000081084 */
[----:B------:R-:W-:Y:S11]  /*db6c0*/  @!UPT UIADD3 URZ, URZ, URZ, URZ ;  /* 0x0000003f3f3ff290 */ /* 0x000ff6000fffe03f */
[----:B------:R-:W-:Y:S01]  /*db6d0*/  @!UPT UIADD3 URZ, URZ, URZ, URZ ;  /* 0x0000003f3f3ff290 */ /* 0x000fe2000fffe03f */
[----:B------:R-:W-:Y:S01]  /*db6e0*/  STL.64 [R1+0x1a40], R132 ;  /* 0x001a408401007387 */ /* 0x000fe20000100a00 */
[----:B------:R-:W-:Y:S02]  /*db6f0*/  STL.64 [R1+0x1a48], R134 ;  /* 0x001a488601007387 */ /* 0x000fe40000100a00 */
[----:B------:R-:W-:Y:S02]  /*db700*/  STL.64 [R1+0x1a30], R4 ;  /* 0x001a300401007387 */ /* 0x000fe40000100a00 */
[----:B------:R1:W-:Y:S02]  /*db710*/  STL.64 [R1+0x1a38], R6 ;  /* 0x001a380601007387 */ /* 0x0003e40000100a00 */
[C---:B-1----:R-:W-:Y:S08]  /*db720*/  HMMA.1688.F32.TF32 R4, R136.reuse, R196, R84 ;  /* 0x000000c48804723c */ /* 0x042ff00000081054 */
[----:B------:R-:W-:Y:S01]  /*db730*/  HMMA.1688.F32.TF32 R28, R136, R200, R40 ;  /* 0x000000c8881c723c */ /* 0x000fe20000081028 */
[----:B------:R-:W-:Y:S01]  /*db740*/  IMAD.MOV.U32 R231, RZ, RZ, R188 ;  /* 0x000000ffffe77224 */ /* 0x000fe200078e00bc */
[----:B------:R-:W-:-:S02]  /*db750*/  MOV R230, R197 ;  /* 0x000000c500e67202 */ /* 0x000fc40000000f00 */
[----:B------:R-:W-:Y:S01]  /*db760*/  MOV R223, R189 ;  /* 0x000000bd00df7202 */ /* 0x000fe20000000f00 */
[----:B------:R-:W-:-:S10]  /*db770*/  IMAD.MOV.U32 R222, RZ, RZ, R196 ;  /* 0x000000ffffde7224 */ /* 0x000fd400078e00c4 */
[----:B------:R-:W-:Y:S01]  /*db780*/  STL.64 [R1+0x1a20], R4 ;  /* 0x001a200401007387 */ /* 0x000fe20000100a00 */
[----:B------:R1:W-:Y:S02]  /*db790*/  STL.64 [R1+0x1a28], R6 ;  /* 0x001a280601007387 */ /* 0x0003e40000100a00 */
[C---:B-1----:R-:W-:Y:S01]  /*db7a0*/  HMMA.1688.F32.TF32 R4, R136.reuse, R208, R88 ;  /* 0x000000d08804723c */ /* 0x042fe20000081058 */
[----:B------:R-:W-:Y:S01]  /*db7b0*/  STL.64 [R1+0x8700], R230 ;  /* 0x008700e601007387 */ /* 0x000fe20000100a00 */
[----:B------:R-:W-:Y:S02]  /*db7c0*/  STL.64 [R1+0x86f8], R228 ;  /* 0x0086f8e401007387 */ /* 0x000fe40000100a00 */
[----:B------:R-:W-:Y:S02]  /*db7d0*/  STL.64 [R1+0x86f0], R222 ;  /* 0x0086f0de01007387 */ /* 0x000fe40000100a00 */
[----:B------:R-:W-:Y:S02]  /*db7e0*/  STL.64 [R1+0x86e8], R220 ;  /* 0x0086e8dc01007387 */ /* 0x000fe40000100a00 */
        /* <DEDUP_REMOVED lines=9> */
[----:B------:R-:W-:Y:S01]  /*db880*/  STL.64 [R1+0x19e0], R28 ;  /* 0x0019e01c01007387 */ /* 0x000fe20000100a00 */
[----:B------:R2:W-:Y:S09]  /*db890*/  STL.64 [R1+0x19e8], R30 ;  /* 0x0019e81e01007387 */ /* 0x0005f20000100a00 */
[----:B------:R-:W-:Y:S01]  /*db8a0*/  STL.64 [R1+0x19d0], R4 ;  /* 0x0019d00401007387 */ /* 0x000fe20000100a00 */
[----:B------:R-:W-:Y:S02]  /*db8b0*/  STL.64 [R1+0x19d8], R6 ;  /* 0x0019d80601007387 */ /* 0x000fe40000100a00 */
[----:B------:R-:W1:Y:S02]  /*db8c0*/  LDL R156, [R1+0x11d0] ;  /* 0x0011d000019c7983 */ /* 0x000e640000100800 */
[----:B------:R-:W1:Y:S01]  /*db8d0*/  LDL R157, [R1+0x11d4] ;  /* 0x0011d400019d7983 */ /* 0x000e620000100800 */
[----:B------:R-:W2:Y:S04]  /*db8e0*/  LDL R196, [R1+0x11c0] ;  /* 0x0011c00001c47983 */ /* 0x000ea80000100800 */
[----:B------:R-:W2:Y:S04]  /*db8f0*/  LDL R197, [R1+0x11c4] ;  /* 0x0011c40001c57983 */ /* 0x000ea80000100800 */
[----:B------:R-:W3:Y:S04]  /*db900*/  LDL R200, [R1+0x11e0] ;  /* 0x0011e00001c87983 */ /* 0x000ee80000100800 */
[----:B------:R-:W3:Y:S04]  /*db910*/  LDL R201, [R1+0x11e4] ;  /* 0x0011e40001c97983 */ /* 0x000ee80000100800 */
[----:B------:R-:W3:Y:S04]  /*db920*/  LDL R208, [R1+0x11f0] ;  /* 0x0011f00001d07983 */ /* 0x000ee80000100800 */
[----:B------:R-:W3:Y:S04]  /*db930*/  LDL R209, [R1+0x11f4] ;  /* 0x0011f40001d17983 */ /* 0x000ee80000100800 */
[----:B------:R-:W4:Y:S04]  /*db940*/  LDL R216, [R1+0x1210] ;  /* 0x0012100001d87983 */ /* 0x000f280000100800 */
[----:B------:R-:W4:Y:S01]  /*db950*/  LDL R217, [R1+0x1214] ;  /* 0x0012140001d97983 */ /* 0x000f220000100800 */
[----:B------:R-:W-:Y:S01]  /*db960*/  IMAD.MOV.U32 R214, RZ, RZ, R236 ;  /* 0x000000ffffd67224 */ /* 0x000fe200078e00ec */
[----:B------:R-:W-:Y:S01]  /*db970*/  MOV R215, R237 ;  /* 0x000000ed00d77202 */ /* 0x000fe20000000f00 */
[----:B------:R-:W-:Y:S01]  /*db980*/  IMAD.MOV.U32 R206, RZ, RZ, R232 ;  /* 0x000000ffffce7224 */ /* 0x000fe200078e00e8 */
[----:B------:R-:W-:Y:S01]  /*db990*/  MOV R207, R233 ;  /* 0x000000e900cf7202 */ /* 0x000fe20000000f00 */
[----:B------:R-:W-:Y:S04]  /*db9a0*/  LDS R4, [R2+0x14400] ;  /* 0x0144000002047984 */ /* 0x000fe80000000800 */
[----:B------:R-:W-:Y:S01]  /*db9b0*/  STL.64 [R1+0x8710], R214 ;  /* 0x008710d601007387 */ /* 0x000fe20000100a00 */
[----:B------:R-:W-:Y:S02]  /*db9c0*/  STL.64 [R1+0x8708], R212 ;  /* 0x008708d401007387 */ /* 0x000fe40000100a00 */
[----:B------:R-:W4:Y:S02]  /*db9d0*/  LDL R164, [R1+0x1200] ;  /* 0x0012000001a47983 */ /* 0x000f240000100800 */
[----:B------:R-:W4:Y:S01]  /*db9e0*/  LDL R165, [R1+0x1204] ;  /* 0x0012040001a57983 */ /* 0x000f220000100800 */
[----:B------:R-:W4:Y:S04]  /*db9f0*/  LDL R224, [R1+0x1220] ;  /* 0x0012200001e07983 */ /* 0x000f280000100800 */
[----:B------:R-:W4:Y:S01]  /*dba00*/  LDL R225, [R1+0x1224] ;  /* 0x0012240001e17983 */ /* 0x000f220000100800 */
[C---:B------:R-:W-:Y:S01]  /*dba10*/  HMMA.1688.F32.TF32 R236, R136.reuse, R232, R128 ;  /* 0x000000e888ec723c */ /* 0x040fe20000081080 */
[----:B------:R-:W4:Y:S02]  /*dba20*/  LDL R232, [R1+0x1230] ;  /* 0x0012300001e87983 */ /* 0x000f240000100800 */
[----:B------:R-:W4:Y:S01]  /*dba30*/  LDL R233, [R1+0x1234] ;  /* 0x0012340001e97983 */ /* 0x000f220000100800 */
[----:B------:R-:W4:Y:S04]  /*dba40*/  LDL R172, [R1+0x1240] ;  /* 0x0012400001ac7983 */ /* 0x000f280000100800 */
[----:B------:R-:W4:Y:S04]  /*dba50*/  LDL R173, [R1+0x1244] ;  /* 0x0012440001ad7983 */ /* 0x000f280000100800 */
[----:B------:R-:W4:Y:S04]  /*dba60*/  LDL R180, [R1+0x1250] ;  /* 0x0012500001b47983 */ /* 0x000f280000100800 */
[----:B------:R-:W4:Y:S04]  /*dba70*/  LDL R181, [R1+0x1254] ;  /* 0x0012540001b57983 */ /* 0x000f280000100800 */
[----:B------:R-:W4:Y:S04]  /*dba80*/  LDL R188, [R1+0x1260] ;  /* 0x0012600001bc7983 */ /* 0x000f280000100800 */
[----:B------:R-:W4:Y:S01]  /*dba90*/  LDL R189, [R1+0x1264] ;  /* 0x0012640001bd7983 */ /* 0x000f220000100800 */
[----:B------:R-:W-:Y:S02]  /*dbaa0*/  STL.64 [R1+0x8720], R206 ;  /* 0x008720ce01007387 */ /* 0x000fe40000100a00 */
[----:B------:R-:W-:Y:S01]  /*dbab0*/  STL.64 [R1+0x8718], R204 ;  /* 0x008718cc01007387 */ /* 0x000fe20000100a00 */
[----:B------:R-:W-:Y:S04]  /*dbac0*/  LDS R6, [R2+0x16400] ;  /* 0x0164000002067984 */ /* 0x000fe80000000800 */
[----:B------:R-:W-:Y:S04]  /*dbad0*/  LDS R5, [R0+0x14400] ;  /* 0x0144000000057984 */ /* 0x000fe80000000800 */
[----:B------:R-:W1:Y:S04]  /*dbae0*/  LDS R7, [R0+0x16400] ;  /* 0x0164000000077984 */ /* 0x000e680000000800 */
[----:B------:R-:W-:Y:S01]  /*dbaf0*/  STL [R1+0x72d8], R236 ;  /* 0x0072d8ec01007387 */ /* 0x000fe20000100800 */
[----:B------:R-:W-:Y:S02]  /*dbb00*/  STL [R1+0x72d4], R237 ;  /* 0x0072d4ed01007387 */ /* 0x000fe40000100800 */
[----:B------:R-:W-:Y:S02]  /*dbb10*/  STL [R1+0x72d0], R238 ;  /* 0x0072d0ee01007387 */ /* 0x000fe40000100800 */
[----:B------:R-:W-:Y:S01]  /*dbb20*/  STL [R1+0x72cc], R239 ;  /* 0x0072ccef01007387 */ /* 0x000fe20000100800 */
[C---:B-1----:R-:W-:Y:S08]  /*dbb30*/  HMMA.1688.F32.TF32 R40, R136.reuse, R156, R80 ;  /* 0x0000009c8828723c */ /* 0x042ff00000081050 */
[C---:B--2---:R-:W-:Y:S08]  /*dbb40*/  HMMA.1688.F32.TF32 R28, R136.reuse, R196, R36 ;  /* 0x000000c4881c723c */ /* 0x044ff00000081024 */
[C---:B---3--:R-:W-:Y:S08]  /*dbb50*/  HMMA.1688.F32.TF32 R36, R136.reuse, R200, R32 ;  /* 0x000000c88824723c */ /* 0x048ff00000081020 */
[C---:B------:R-:W-:Y:S01]  /*dbb60*/  HMMA.1688.F32.TF32 R32, R136.reuse, R208, R48 ;  /* 0x000000d08820723c */ /* 0x040fe20000081030 */
[----:B------:R-:W-:Y:S01]  /*dbb70*/  STL.64 [R1+0x19c0], R40 ;  /* 0x0019c02801007387 */ /* 0x000fe20000100a00 */
[----:B------:R-:W-:Y:S05]  /*dbb80*/  STL.64 [R1+0x19c8], R42 ;  /* 0x0019c82a01007387 */ /* 0x000fea0000100a00 */
[----:B------:R-:W-:Y:S02]  /*dbb90*/  STL.64 [R1+0x19b0], R28 ;  /* 0x0019b01c01007387 */ /* 0x000fe40000100a00 */
[----:B------:R4:W-:Y:S02]  /*dbba0*/  STL.64 [R1+0x19b8], R30 ;  /* 0x0019b81e01007387 */ /* 0x0009e40000100a00 */
[C---:B----4-:R-:W-:Y:S04]  /*dbbb0*/  HMMA.1688.F32.TF32 R28, R136.reuse, R216, R44 ;  /* 0x000000d8881c723c */ /* 0x050fe8000008102c */
[----:B------:R-:W-:Y:S01]  /*dbbc0*/  STL.64 [R1+0x19a0], R36 ;  /* 0x0019a02401007387 */ /* 0x000fe20000100a00 */
[----:B------:R-:W-:Y:S02]  /*dbbd0*/  STL.64 [R1+0x19a8], R38 ;  /* 0x0019a82601007387 */ /* 0x000fe40000100a00 */
[----:B------:R-:W2:Y:S05]  /*dbbe0*/  LDL R208, [R1+0x1290] ;  /* 0x0012900001d07983 */ /* 0x000eaa0000100800 */
[----:B------:R-:W-:Y:S01]  /*dbbf0*/  STL.64 [R1+0x1990], R32 ;  /* 0x0019902001007387 */ /* 0x000fe20000100a00 */
[----:B------:R1:W-:Y:S02]  /*dbc00*/  STL.64 [R1+0x1998], R34 ;  /* 0x0019982201007387 */ /* 0x0003e40000100a00 */
[C---:B-1----:R-:W-:Y:S08]  /*dbc10*/  HMMA.1688.F32.TF32 R32, R136.reuse, R164, R60 ;  /* 0x000000a48820723c */ /* 0x042ff0000008103c */
[----:B------:R-:W-:Y:S01]  /*dbc20*/  STL.64 [R1+0x1980], R28 ;  /* 0x0019801c01007387 */ /* 0x000fe20000100a00 */
[----:B------:R1:W-:Y:S02]  /*dbc30*/  STL.64 [R1+0x1988], R30 ;  /* 0x0019881e01007387 */ /* 0x0003e40000100a00 */
[----:B------:R-:W2:Y:S02]  /*dbc40*/  LDL R209, [R1+0x1294] ;  /* 0x0012940001d17983 */ /* 0x000ea40000100800 */
[----:B------:R-:W3:Y:S01]  /*dbc50*/  LDL R196, [R1+0x1270] ;  /* 0x0012700001c47983 */ /* 0x000ee20000100800 */
[----:B------:R-:W3:Y:S04]  /*dbc60*/  LDL R197, [R1+0x1274] ;  /* 0x0012740001c57983 */ /* 0x000ee80000100800 */
[----:B------:R-:W4:Y:S04]  /*dbc70*/  LDL R200, [R1+0x1280] ;  /* 0x0012800001c87983 */ /* 0x000f280000100800 */
[----:B------:R-:W4:Y:S04]  /*dbc80*/  LDL R201, [R1+0x1284] ;  /* 0x0012840001c97983 */ /* 0x000f280000100800 */
[----:B------:R-:W2:Y:S04]  /*dbc90*/  LDL R216, [R1+0x12a0] ;  /* 0x0012a00001d87983 */ /* 0x000ea80000100800 */
[----:B------:R-:W2:Y:S01]  /*dbca0*/  LDL R217, [R1+0x12a4] ;  /* 0x0012a40001d97983 */ /* 0x000ea20000100800 */
[C---:B-1----:R-:W-:Y:S03]  /*dbcb0*/  HMMA.1688.F32.TF32 R28, R136.reuse, R224, R56 ;  /* 0x000000e0881c723c */ /* 0x042fe60000081038 */
[----:B------:R-:W-:Y:S01]  /*dbcc0*/  STL.64 [R1+0x1970], R32 ;  /* 0x0019702001007387 */ /* 0x000fe20000100a00 */
[----:B------:R-:W-:Y:S11]  /*dbcd0*/  STL.64 [R1+0x1978], R34 ;  /* 0x0019782201007387 */ /* 0x000ff60000100a00 */
[----:B------:R-:W-:Y:S08]  /*dbce0*/  @!UPT UIADD3 URZ, URZ, URZ, URZ ;  /* 0x0000003f3f3ff290 */ /* 0x000ff0000fffe03f */
[----:B------:R-:W-:Y:S01]  /*dbcf0*/  STL.64 [R1+0x1960], R28 ;  /* 0x0019601c01007387 */ /* 0x000fe20000100a00 */
[----:B------:R1:W-:Y:S02]  /*dbd00*/  STL.64 [R1+0x1968], R30 ;  /* 0x0019681e01007387 */ /* 0x0003e40000100a00 */
[C---:B-1----:R-:W-:Y:S08]  /*dbd10*/  HMMA.1688.F32.TF32 R28, R136.reuse, R232, R92 ;  /* 0x000000e8881c723c */ /* 0x042ff0000008105c */
[C---:B------:R-:W-:Y:S11]  /*dbd20*/  HMMA.1688.F32.TF32 R32, R136.reuse, R172, R96 ;  /* 0x000000ac8820723c */ /* 0x040ff60000081060 */
[----:B------:R-:W-:Y:S04]  /*dbd30*/  @!UPT UIADD3 URZ, URZ, URZ, URZ ;  /* 0x0000003f3f3ff290 */ /* 0x000fe8000fffe03f */
[----:B------:R1:W-:Y:S01]  /*dbd40*/  STL.64 [R1+0x1950], R28 ;  /* 0x0019501c01007387 */ /* 0x0003e20000100a00 */
[----:B------:R-:W-:Y:S01]  /*dbd50*/  IMAD.MOV.U32 R236, RZ, RZ, R30 ;  /* 0x000000ffffec7224 */ /* 0x000fe200078e001e */
[----:B------:R-:W-:Y:S01]  /*dbd60*/  MOV R237, R31 ;  /* 0x0000001f00ed7202 */ /* 0x000fe20000000f00 */
[----:B------:R-:W2:Y:S01]  /*dbd70*/  LDL.64 R232, [R1+0x12e0] ;  /* 0x0012e00001e87983 */ /* 0x000ea20000100a00 */
[C---:B-1----:R-:W-:Y:S03]  /*dbd80*/  HMMA.1688.F32.TF32 R28, R136.reuse, R180, R100 ;  /* 0x000000b4881c723c */ /* 0x042fe60000081064 */
[----:B------:R1:W-:Y:S01]  /*dbd90*/  STL [R1+0x72e0], R237 ;  /* 0x0072e0ed01007387 */ /* 0x0003e20000100800 */
[----:B------:R1:W-:Y:S02]  /*dbda0*/  STL [R1+0x72dc], R236 ;  /* 0x0072dcec01007387 */ /* 0x0003e40000100800 */
[----:B------:R-:W-:Y:S02]  /*dbdb0*/  STL.64 [R1+0x1940], R32 ;  /* 0x0019402001007387 */ /* 0x000fe40000100a00 */
[----:B------:R-:W-:Y:S11]  /*dbdc0*/  STL.64 [R1+0x1948], R34 ;  /* 0x0019482201007387 */ /* 0x000ff60000100a00 */
[----:B------:R-:W-:Y:S04]  /*dbdd0*/  @!UPT UIADD3 URZ, URZ, URZ, URZ ;  /* 0x0000003f3f3ff290 */ /* 0x000fe8000fffe03f */
[----:B------:R1:W-:Y:S02]  /*dbde0*/  STL.64 [R1+0x1930], R28 ;  /* 0x0019301c01007387 */ /* 0x0003e40000100a00 */
[----:B-1----:R-:W-:Y:S01]  /*dbdf0*/  IMAD.MOV.U32 R237, RZ, RZ, R30 ;  /* 0x000000ffffed7224 */ /* 0x002fe200078e001e */
[----:B------:R-:W-:Y:S02]  /*dbe00*/  MOV R236, R31 ;  /* 0x0000001f00ec7202 */ /* 0x000fe40000000f00 */
[C---:B------:R-:W-:Y:S01]  /*dbe10*/  HMMA.1688.F32.TF32 R28, R136.reuse, R188, R104 ;  /* 0x000000bc881c723c */ /* 0x040fe20000081068 */
[----:B------:R-:W-:Y:S01]  /*dbe20*/  IMAD.MOV.U32 R224, RZ, RZ, R252 ;  /* 0x000000ffffe07224 */ /* 0x000fe200078e00fc */
[----:B------:R-:W-:Y:S01]  /*dbe30*/  MOV R225, R3 ;  /* 0x0000000300e17202 */ /* 0x000fe20000000f00 */
[----:B------:R1:W-:Y:S01]  /*dbe40*/  STL [R1+0x72e8], R236 ;  /* 0x0072e8ec01007387 */ /* 0x0003e20000100800 */
[----:B------:R1:W-:Y:S11]  /*dbe50*/  STL [R1+0x72e4], R237 ;  /* 0x0072e4ed01007387 */ /* 0x0003f60000100800 */
[----:B------:R-:W-:Y:S09]  /*dbe60*/  @!UPT UIADD3 URZ, URZ, URZ, URZ ;  /* 0x0000003f3f3ff290 */ /* 0x000ff2000fffe03f */
[----:B------:R-:W-:Y:S01]  /*dbe70*/  MOV R252, R31 ;  /* 0x0000001f00fc7202 */ /* 0x000fe20000000f00 */
[----:B------:R-:W-:Y:S01]  /*dbe80*/  IMAD.MOV.U32 R3, RZ, RZ, R30 ;  /* 0x000000ffff037224 */ /* 0x000fe200078e001e */
[----:B------:R-:W-:Y:S01]  /*dbe90*/  MOV R239, R29 ;  /* 0x0000001d00ef7202 */ /* 0x000fe20000000f00 */
[----:B------:R-:W-:Y:S02]  /*dbea0*/  IMAD.MOV.U32 R238, RZ, RZ, R28 ;  /* 0x000000ffffee7224 */ /* 0x000fe400078e001c */
[----:B------:R-:W-:Y:S01]  /*dbeb0*/  STL [R1+0x72f8], R252 ;  /* 0x0072f8fc01007387 */ /* 0x000fe20000100800 */
[----:B------:R-:W-:Y:S02]  /*dbec0*/  STL [R1+0x72f4], R3 ;  /* 0x0072f40301007387 */ /* 0x000fe40000100800 */
[----:B------:R-:W-:Y:S02]  /*dbed0*/  STL [R1+0x72f0], R239 ;  /* 0x0072f0ef01007387 */ /* 0x000fe40000100800 */
[----:B------:R-:W-:Y:S01]  /*dbee0*/  STL [R1+0x72ec], R238 ;  /* 0x0072ecee01007387 */ /* 0x000fe20000100800 */
[----:B-1----:R-:W2:Y:S04]  /*dbef0*/  LDL R236, [R1+0x12b0] ;  /* 0x0012b00001ec7983 */ /* 0x002ea80000100800 */
[----:B------:R-:W2:Y:S01]  /*dbf00*/  LDL R237, [R1+0x12b4] ;  /* 0x0012b40001ed7983 */ /* 0x000ea20000100800 */
[C---:B---3--:R-:W-:Y:S08]  /*dbf10*/  HMMA.1688.F32.TF32 R32, R136.reuse, R196, R108 ;  /* 0x000000c48820723c */ /* 0x048ff0000008106c */
[C---:B----4-:R-:W-:Y:S08]  /*dbf20*/  HMMA.1688.F32.TF32 R28, R136.reuse, R200, R112 ;  /* 0x000000c8881c723c */ /* 0x050ff00000081070 */
[C---:B--2---:R-:W-:Y:S07]  /*dbf30*/  HMMA.1688.F32.TF32 R36, R136.reuse, R208, R116 ;  /* 0x000000d08824723c */ /* 0x044fee0000081074 */
[----:B------:R-:W-:Y:S01]  /*dbf40*/  STL.64 [R1+0x1910], R32 ;  /* 0x0019102001007387 */ /* 0x000fe20000100a00 */
[----:B------:R1:W-:Y:S07]  /*dbf50*/  STL.64 [R1+0x1918], R34 ;  /* 0x0019182201007387 */ /* 0x0003ee0000100a00 */
[----:B------:R-:W-:Y:S02]  /*dbf60*/  STL.64 [R1+0x1900], R28 ;  /* 0x0019001c01007387 */ /* 0x000fe40000100a00 */
[----:B------:R-:W-:Y:S06]  /*dbf70*/  STL.64 [R1+0x1908], R30 ;  /* 0x0019081e01007387 */ /* 0x000fec0000100a00 */
[----:B------:R-:W-:Y:S01]  /*dbf80*/  STL.64 [R1+0x18f0], R36 ;  /* 0x0018f02401007387 */ /* 0x000fe20000100a00 */
[----:B------:R-:W-:Y:S02]  /*dbf90*/  STL.64 [R1+0x18f8], R38 ;  /* 0x0018f82601007387 */ /* 0x000fe40000100a00 */
[----:B------:R-:W2:Y:S01]  /*dbfa0*/  LDL.64 R148, [R1+0x12f0] ;  /* 0x0012f00001947983 */ /* 0x000ea20000100a00 */
[C---:B-1----:R-:W-:Y:S11]  /*dbfb0*/  HMMA.1688.F32.TF32 R32, R136.reuse, R216, R120 ;  /* 0x000000d88820723c */ /* 0x042ff60000081078 */
[----:B------:R-:W-:Y:S11]  /*dbfc0*/  @!UPT UIADD3 URZ, URZ, URZ, URZ ;  /* 0x0000003f3f3ff290 */ /* 0x000ff6000fffe03f */
[----:B------:R-:W-:Y:S01]  /*dbfd0*/  @!UPT UIADD3 URZ, URZ, URZ, URZ ;  /* 0x0000003f3f3ff290 */ /* 0x000fe2000fffe03f */
[----:B------:R-:W-:Y:S01]  /*dbfe0*/  STL.64 [R1+0x18e0], R32 ;  /* 0x0018e02001007387 */ /* 0x000fe20000100a00 */
[----:B------:R1:W-:Y:S02]  /*dbff0*/  STL.64 [R1+0x18e8], R34 ;  /* 0x0018e82201007387 */ /* 0x0003e40000100a00 */
[C---:B-1----:R-:W-:Y:S08]  /*dc000*/  HMMA.1688.F32.TF32 R32, R136.reuse, R224, R64 ;  /* 0x000000e08820723c */ /* 0x042ff00000081040 */
[C---:B------:R-:W-:Y:S01]  /*dc010*/  HMMA.1688.F32.TF32 R28, R136.reuse, R236, R124 ;  /* 0x000000ec881c723c */ /* 0x040fe2000008107c */
[----:B------:R-:W-:Y:S11]  /*dc020*/  STL [R1+0x85e4], R236 ;  /* 0x0085e4ec01007387 */ /* 0x000ff60000100800 */
[----:B------:R-:W-:Y:S11]  /*dc030*/  @!UPT UIADD3 URZ, URZ, URZ, URZ ;  /* 0x0000003f3f3ff290 */ /* 0x000ff6000fffe03f */
[----:B------:R-:W-:Y:S01]  /*dc040*/  STL.64 [R1+0x18d0], R28 ;  /* 0x0018d01c01007387 */ /* 0x000fe20000100a00 */
[----:B------:R1:W-:Y:S02]  /*dc050*/  STL.64 [R1+0x18d8], R30 ;  /* 0x0018d81e01007387 */ /* 0x0003e40000100a00 */
[----:B------:R-:W-:Y:S02]  /*dc060*/  STL [R1+0x85e0], R237 ;  /* 0x0085e0ed01007387 */ /* 0x000fe40000100800 */
[----:B------:R-:W3:Y:S01]  /*dc070*/  LDL.64 R156, [R1+0x1300] ;  /* 0x00130000019c7983 */ /* 0x000ee20000100a00 */
[C---:B-1----:R-:W-:Y:S08]  /*dc080*/  HMMA.1688.F32.TF32 R28, R136.reuse, R244, R8 ;  /* 0x000000f4881c723c */ /* 0x042ff00000081008 */
[----:B------:R-:W-:Y:S01]  /*dc090*/  HMMA.1688.F32.TF32 R8, R136, R232, R12 ;  /* 0x000000e88808723c */ /* 0x000fe2000008100c */
[----:B------:R-:W-:Y:S01]  /*dc0a0*/  STL.64 [R1+0x18c0], R32 ;  /* 0x0018c02001007387 */ /* 0x000fe20000100a00 */
[----:B------:R-:W-:Y:S02]  /*dc0b0*/  STL.64 [R1+0x18c8], R34 ;  /* 0x0018c82201007387 */ /* 0x000fe40000100a00 */
[----:B------:R-:W4:Y:S11]  /*dc0c0*/  LDL.64 R164, [R1+0x1320] ;  /* 0x0013200001a47983 */ /* 0x000f360000100a00 */
[----:B------:R-:W-:Y:S01]  /*dc0d0*/  STL.64 [R1+0x18b0], R28 ;  /* 0x0018b01c01007387 */ /* 0x000fe20000100a00 */
[----:B------:R-:W-:Y:S07]  /*dc0e0*/  STL.64 [R1+0x18b8], R30 ;  /* 0x0018b81e01007387 */ /* 0x000fee0000100a00 */
[----:B------:R-:W-:Y:S02]  /*dc0f0*/  STL.64 [R1+0x18a0], R8 ;  /* 0x0018a00801007387 */ /* 0x000fe40000100a00 */
[----:B------:R2:W-:Y:S01]  /*dc100*/  STL.64 [R1+0x18a8], R10 ;  /* 0x0018a80a01007387 */ /* 0x0005e20000100a00 */
[----:B------:R-:W4:Y:S01]  /*dc110*/  LDL.64 R172, [R1+0x1310] ;  /* 0x0013100001ac7983 */ /* 0x000f220000100a00 */
        /* <DEDUP_REMOVED lines=13> */
[----:B------:R-:W4:Y:S02]  /*dc1f0*/  LDL.64 R202, [R1+0x1408] ;  /* 0x0014080001ca7983 */ /* 0x000f240000100a00 */
[----:B------:R-:W4:Y:S01]  /*dc200*/  LDL.64 R218, [R1+0x13f8] ;  /* 0x0013f80001da7983 */ /* 0x000f220000100a00 */
[----:B------:R-:W4:Y:S01]  /*dc210*/  LDL.LU R224, [R1+0x1e20] ;  /* 0x001e200001e07983 */ /* 0x000f220000300800 */
[----:B------:R-:W4:Y:S02]  /*dc220*/  LDL.LU R225, [R1+0x1e24] ;  /* 0x001e240001e17983 */ /* 0x000f240000300800 */
[----:B------:R-:W4:Y:S02]  /*dc230*/  LDL.LU R226, [R1+0x1e28] ;  /* 0x001e280001e27983 */ /* 0x000f240000300800 */
[----:B------:R-:W4:Y:S01]  /*dc240*/  LDL.LU R227, [R1+0x1e2c] ;  /* 0x001e2c0001e37983 */ /* 0x000f220000300800 */
[----:B------:R-:W4:Y:S01]  /*dc250*/  LDL.64 R234, [R1+0x1448] ;  /* 0x0014480001ea7983 */ /* 0x000f220000100a00 */
[----:B------:R-:W-:-:S05]  /*dc260*/  IMAD.MOV.U32 R245, RZ, RZ, R232 ;  /* 0x000000fffff57224 */ /* 0x000fca00078e00e8 */
[----:B------:R-:W-:Y:S01]  /*dc270*/  STL [R1+0x85ec], R245 ;  /* 0x0085ecf501007387 */ /* 0x000fe20000100800 */
[----:B------:R-:W-:Y:S01]  /*dc280*/  MOV R239, R233 ;  /* 0x000000e900ef7202 */ /* 0x000fe20000000f00 */
[C---:B--2---:R-:W-:Y:S11]  /*dc290*/  HMMA.1688.F32.TF32 R8, R136.reuse, R148, R16 ;  /* 0x000000948808723c */ /* 0x044ff60000081010 */
[----:B------:R-:W-:Y:S11]  /*dc2a0*/  @!UPT UIADD3 URZ, URZ, URZ, URZ ;  /* 0x0000003f3f3ff290 */ /* 0x000ff6000fffe03f */
[----:B------:R-:W-:Y:S01]  /*dc2b0*/  @!UPT UIADD3 URZ, URZ, URZ, URZ ;  /* 0x0000003f3f3ff290 */ /* 0x000fe2000fffe03f */
[----:B------:R-:W-:Y:S01]  /*dc2c0*/  STL.64 [R1+0x1890], R8 ;  /* 0x0018900801007387 */ /* 0x000fe20000100a00 */
[----:B------:R3:W-:Y:S02]  /*dc2d0*/  STL.64 [R1+0x1898], R10 ;  /* 0x0018980a01007387 */ /* 0x0007e40000100a00 */
[----:B------:R-:W-:Y:S01]  /*dc2e0*/  IMAD.MOV.U32 R237, RZ, RZ, R148 ;  /* 0x000000ffffed7224 */ /* 0x000fe200078e0094 */
[----:B------:R-:W-:Y:S01]  /*dc2f0*/  MOV R252, R149 ;  /* 0x0000009500fc7202 */ /* 0x000fe20000000f00 */
[C---:B---3--:R-:W-:Y:S08]  /*dc300*/  HMMA.1688.F32.TF32 R8, R136.reuse, R156, R20 ;  /* 0x0000009c8808723c */ /* 0x048ff00000081014 */
[C---:B----4-:R-:W-:Y:S11]  /*dc310*/  HMMA.1688.F32.TF32 R12, R136.reuse, R164, R24 ;  /* 0x000000a4880c723c */ /* 0x050ff60000081018 */
[----:B------:R-:W-:Y:S04]  /*dc320*/  @!UPT UIADD3 URZ, URZ, URZ, URZ ;  /* 0x0000003f3f3ff290 */ /* 0x000fe8000fffe03f */
[----:B------:R-:W-:Y:S01]  /*dc330*/  STL.64 [R1+0x1880], R8 ;  /* 0x0018800801007387 */ /* 0x000fe20000100a00 */
[----:B------:R1:W-:Y:S02]  /*dc340*/  STL.64 [R1+0x1888], R10 ;  /* 0x0018880a01007387 */ /* 0x0003e40000100a00 */
[----:B-1----:R-:W-:Y:S01]  /*dc350*/  HMMA.1688.F32.TF32 R8, R136, R172, R76 ;  /* 0x000000ac8808723c */ /* 0x002fe2000008104c */
[----:B------:R-:W-:Y:S02]  /*dc360*/  IMAD.MOV.U32 R238, RZ, RZ, R156 ;  /* 0x000000ffffee7224 */ /* 0x000fe400078e009c */
[----:B------:R-:W-:-:S03]  /*dc370*/  IMAD.MOV.U32 R236, RZ, RZ, R165 ;  /* 0x000000ffffec7224 */ /* 0x000fc600078e00a5 */
[----:B------:R1:W-:Y:S01]  /*dc380*/  STL [R1+0x85e8], R238 ;  /* 0x0085e8ee01007387 */ /* 0x0003e20000100800 */
[----:B------:R-:W-:Y:S02]  /*dc390*/  STL.64 [R1+0x1870], R12 ;  /* 0x0018700c01007387 */ /* 0x000fe40000100a00 */
[----:B------:R-:W-:Y:S02]  /*dc3a0*/  STL.64 [R1+0x1878], R14 ;  /* 0x0018780e01007387 */ /* 0x000fe40000100a00 */
[----:B------:R-:W-:Y:S01]  /*dc3b0*/  IMAD.MOV.U32 R246, RZ, RZ, R191 ;  /* 0x000000fffff67224 */ /* 0x000fe200078e00bf */
[----:B------:R-:W-:Y:S02]  /*dc3c0*/  MOV R244, R190 ;  /* 0x000000be00f47202 */ /* 0x000fe40000000f00 */
[----:B------:R-:W-:Y:S01]  /*dc3d0*/  MOV R247, R203 ;  /* 0x000000cb00f77202 */ /* 0x000fe20000000f00 */
[----:B------:R-:W-:Y:S01]  /*dc3e0*/  HMMA.1688.F32.TF32 R108, R4, R190, R180 ;  /* 0x000000be046c723c */ /* 0x000fe200000810b4 */
[----:B-1----:R-:W-:-:S07]  /*dc3f0*/  IMAD.MOV.U32 R238, RZ, RZ, R173 ;  /* 0x000000ffffee7224 */ /* 0x002fce00078e00ad */
[C---:B------:R-:W-:Y:S08]  /*dc400*/  HMMA.1688.F32.TF32 R128, R4.reuse, R202, R196 ;  /* 0x000000ca0480723c */ /* 0x040ff000000810c4 */
[C---:B------:R-:W-:Y:S08]  /*dc410*/  HMMA.1688.F32.TF32 R112, R4.reuse, R218, R208 ;  /* 0x000000da0470723c */ /* 0x040ff000000810d0 */
[----:B------:R-:W-:Y:S01]  /*dc420*/  HMMA.1688.F32.TF32 R132, R4, R234, R224 ;  /* 0x000000ea0484723c */ /* 0x000fe200000810e0 */
[----:B------:R-:W-:Y:S01]  /*dc430*/  MOV R3, R157 ;  /* 0x0000009d00037202 */ /* 0x000fe20000000f00 */
[----:B------:R-:W-:Y:S01]  /*dc440*/  IMAD.MOV.U32 R207, RZ, RZ, R240 ;  /* 0x000000ffffcf7224 */ /* 0x000fe200078e00f0 */
[----:B------:R-:W-:Y:S01]  /*dc450*/  MOV R206, R241 ;  /* 0x000000f100ce7202 */ /* 0x000fe20000000f00 */
[----:B------:R-:W-:Y:S01]  /*dc460*/  STL.64 [R1+0x1860], R8 ;  /* 0x0018600801007387 */ /* 0x000fe20000100a00 */
[----:B------:R-:W-:Y:S02]  /*dc470*/  STL.64 [R1+0x1868], R10 ;  /* 0x0018680a01007387 */ /* 0x000fe40000100a00 */
[----:B------:R-:W-:Y:S02]  /*dc480*/  STL.64 [R1+0x8618], R238 ;  /* 0x008618ee01007387 */ /* 0x000fe40000100a00 */
[----:B------:R-:W-:Y:S01]  /*dc490*/  STL.64 [R1+0x8610], R236 ;  /* 0x008610ec01007387 */ /* 0x000fe20000100a00 */
[----:B------:R1:W-:Y:S01]  /*dc4a0*/  STL [R1+0x853c], R246 ;  /* 0x00853cf601007387 */ /* 0x0003e20000100800 */
[----:B------:R2:W-:Y:S02]  /*dc4b0*/  STL [R1+0x8538], R244 ;  /* 0x008538f401007387 */ /* 0x0005e40000100800 */
[----:B------:R3:W-:Y:S02]  /*dc4c0*/  STL [R1+0x8540], R247 ;  /* 0x008540f701007387 */ /* 0x0007e40000100800 */
[----:B------:R-:W-:Y:S01]  /*dc4d0*/  IMAD.MOV.U32 R215, RZ, RZ, R248 ;  /* 0x000000ffffd77224 */ /* 0x000fe200078e00f8 */
[----:B------:R-:W-:-:S02]  /*dc4e0*/  MOV R214, R249 ;  /* 0x000000f900d67202 */ /* 0x000fc40000000f00 */
[----:B------:R-:W-:Y:S01]  /*dc4f0*/  MOV R245, R172 ;  /* 0x000000ac00f57202 */ /* 0x000fe20000000f00 */
[----:B------:R-:W-:Y:S04]  /*dc500*/  LDS R12, [R2+0x18400] ;  /* 0x01840000020c7984 */ /* 0x000fe80000000800 */
[----:B------:R-:W-:Y:S04]  /*dc510*/  LDS R14, [R2+0x1a400] ;  /* 0x01a40000020e7984 */ /* 0x000fe80000000800 */
[----:B------:R-:W-:Y:S04]  /*dc520*/  LDS R13, [R0+0x18400] ;  /* 0x01840000000d7984 */ /* 0x000fe80000000800 */
[----:B------:R-:W4:Y:S01]  /*dc530*/  LDS R15, [R0+0x1a400] ;  /* 0x01a40000000f7984 */ /* 0x000f220000000800 */
[----:B-1----:R-:W-:Y:S01]  /*dc540*/  IMAD.MOV.U32 R246, RZ, RZ, R218 ;  /* 0x000000fffff67224 */ /* 0x002fe200078e00da */
[----:B--2---:R-:W-:-:S05]  /*dc550*/  MOV R244, R219 ;  /* 0x000000db00f47202 */ /* 0x004fca0000000f00 */
[----:B------:R-:W-:Y:S01]  /*dc560*/  STL [R1+0x8548], R244 ;  /* 0x008548f401007387 */ /* 0x000fe20000100800 */
[----:B------:R1:W-:Y:S02]  /*dc570*/  STL [R1+0x8544], R246 ;  /* 0x008544f601007387 */ /* 0x0003e40000100800 */
        /* <DEDUP_REMOVED lines=14> */
[----:B------:R-:W2:Y:S01]  /*dc660*/  LDL.LU R148, [R1+0x1df0] ;  /* 0x001df00001947983 */ /* 0x000ea20000300800 */
[----:B------:R-:W2:Y:S02]  /*dc670*/  LDL.LU R149, [R1+0x1df4] ;  /* 0x001df40001957983 */ /* 0x000ea40000300800 */
[----:B------:R-:W4:Y:S02]  /*dc680*/  LDL.LU R150, [R1+0x1df8] ;  /* 0x001df80001967983 */ /* 0x000f240000300800 */
[----:B------:R-:W4:Y:S01]  /*dc690*/  LDL.LU R151, [R1+0x1dfc] ;  /* 0x001dfc0001977983 */ /* 0x000f220000300800 */
[----:B------:R-:W4:Y:S01]  /*dc6a0*/  LDL.64 R158, [R1+0x1428] ;  /* 0x00142800019e7983 */ /* 0x000f220000100a00 */
[----:B------:R-:W4:Y:S02]  /*dc6b0*/  LDL.LU R164, [R1+0x1de0] ;  /* 0x001de00001a47983 */ /* 0x000f240000300800 */
[----:B------:R-:W4:Y:S02]  /*dc6c0*/  LDL.LU R165, [R1+0x1de4] ;  /* 0x001de40001a57983 */ /* 0x000f240000300800 */
[----:B------:R-:W4:Y:S01]  /*dc6d0*/  LDL.LU R166, [R1+0x1de8] ;  /* 0x001de80001a67983 */ /* 0x000f220000300800 */
[----:B------:R-:W4:Y:S01]  /*dc6e0*/  LDL.LU R167, [R1+0x1dec] ;  /* 0x001dec0001a77983 */ /* 0x000f220000300800 */
[----:B------:R-:W4:Y:S02]  /*dc6f0*/  LDL.64 R174, [R1+0x1458] ;  /* 0x0014580001ae7983 */ /* 0x000f240000100a00 */
[----:B------:R-:W4:Y:S02]  /*dc700*/  LDL.64 R190, [R1+0x1468] ;  /* 0x0014680001be7983 */ /* 0x000f240000100a00 */
[----:B------:R-:W4:Y:S01]  /*dc710*/  LDL.LU R196, [R1+0x1dc0] ;  /* 0x001dc00001c47983 */ /* 0x000f220000300800 */
[----:B------:R-:W4:Y:S01]  /*dc720*/  LDL.LU R197, [R1+0x1dc4] ;  /* 0x001dc40001c57983 */ /* 0x000f220000300800 */
[----:B------:R-:W4:Y:S02]  /*dc730*/  LDL.LU R198, [R1+0x1dc8] ;  /* 0x001dc80001c67983 */ /* 0x000f240000300800 */
[----:B------:R-:W4:Y:S02]  /*dc740*/  LDL.LU R199, [R1+0x1dcc] ;  /* 0x001dcc0001c77983 */ /* 0x000f240000300800 */
[----:B------:R-:W4:Y:S01]  /*dc750*/  LDL.64 R202, [R1+0x1478] ;  /* 0x0014780001ca7983 */ /* 0x000f220000100a00 */
[----:B------:R-:W4:Y:S01]  /*dc760*/  LDL.LU R208, [R1+0x1db0] ;  /* 0x001db00001d07983 */ /* 0x000f220000300800 */
[----:B------:R-:W4:Y:S02]  /*dc770*/  LDL.LU R209, [R1+0x1db4] ;  /* 0x001db40001d17983 */ /* 0x000f240000300800 */
[----:B------:R-:W4:Y:S02]  /*dc780*/  LDL.LU R210, [R1+0x1db8] ;  /* 0x001db80001d27983 */ /* 0x000f240000300800 */
[----:B------:R-:W4:Y:S01]  /*dc790*/  LDL.LU R211, [R1+0x1dbc] ;  /* 0x001dbc0001d37983 */ /* 0x000f220000300800 */
[----:B------:R-:W4:Y:S01]  /*dc7a0*/  LDL.64 R218, [R1+0x1488] ;  /* 0x0014880001da7983 */ /* 0x000f220000100a00 */
[----:B------:R-:W4:Y:S02]  /*dc7b0*/  LDL.LU R224, [R1+0x1da0] ;  /* 0x001da00001e07983 */ /* 0x000f240000300800 */
[----:B------:R-:W4:Y:S02]  /*dc7c0*/  LDL.LU R225, [R1+0x1da4] ;  /* 0x001da40001e17983 */ /* 0x000f240000300800 */
[----:B------:R-:W4:Y:S02]  /*dc7d0*/  LDL.LU R226, [R1+0x1da8] ;  /* 0x001da80001e27983 */ /* 0x000f240000300800 */
[----:B---3--:R-:W-:Y:S01]  /*dc7e0*/  IMAD.MOV.U32 R247, RZ, RZ, R235 ;  /* 0x000000fffff77224 */ /* 0x008fe200078e00eb */
[----:B------:R-:W3:Y:S01]  /*dc7f0*/  LDL.LU R227, [R1+0x1dac] ;  /* 0x001dac0001e37983 */ /* 0x000ee20000300800 */
[----:B------:R-:W3:Y:S03]  /*dc800*/  LDL.64 R234, [R1+0x1498] ;  /* 0x0014980001ea7983 */ /* 0x000ee60000100a00 */
[----:B------:R2:W-:Y:S01]  /*dc810*/  STL [R1+0x854c], R247 ;  /* 0x00854cf701007387 */ /* 0x0005e20000100800 */
[----:B-1----:R-:W-:Y:S01]  /*dc820*/  IMAD.MOV.U32 R246, RZ, RZ, R87 ;  /* 0x000000fffff67224 */ /* 0x002fe200078e0057 */
[----:B------:R-:W-:-:S04]  /*dc830*/  MOV R244, R86 ;  /* 0x0000005600f47202 */ /* 0x000fc80000000f00 */
[----:B------:R4:W-:Y:S01]  /*dc840*/  STL [R1+0x8554], R246 ;  /* 0x008554f601007387 */ /* 0x0009e20000100800 */
[----:B------:R1:W-:Y:S01]  /*dc850*/  STL [R1+0x8550], R244 ;  /* 0x008550f401007387 */ /* 0x0003e20000100800 */
[----:B--2---:R-:W-:-:S05]  /*dc860*/  MOV R247, R143 ;  /* 0x0000008f00f77202 */ /* 0x004fca0000000f00 */
[----:B------:R2:W-:Y:S01]  /*dc870*/  STL [R1+0x8558], R247 ;  /* 0x008558f701007387 */ /* 0x0005e20000100800 */
[----:B----4-:R-:W-:Y:S01]  /*dc880*/  IMAD.MOV.U32 R246, RZ, RZ, R158 ;  /* 0x000000fffff67224 */ /* 0x010fe200078e009e */
[----:B-1----:R-:W-:-:S05]  /*dc890*/  MOV R244, R159 ;  /* 0x0000009f00f47202 */ /* 0x002fca0000000f00 */
[----:B------:R1:W-:Y:S01]  /*dc8a0*/  STL [R1+0x8560], R244 ;  /* 0x008560f401007387 */ /* 0x0003e20000100800 */
[----:B------:R4:W-:Y:S02]  /*dc8b0*/  STL [R1+0x855c], R246 ;  /* 0x00855cf601007387 */ /* 0x0009e40000100800 */
[----:B--2---:R-:W-:-:S05]  /*dc8c0*/  IMAD.MOV.U32 R247, RZ, RZ, R175 ;  /* 0x000000fffff77224 */ /* 0x004fca00078e00af */
[----:B------:R2:W-:Y:S01]  /*dc8d0*/  STL [R1+0x8564], R247 ;  /* 0x008564f701007387 */ /* 0x0005e20000100800 */
[----:B-1----:R-:W-:Y:S01]  /*dc8e0*/  MOV R244, R190 ;  /* 0x000000be00f47202 */ /* 0x002fe20000000f00 */
[----:B----4-:R-:W-:-:S05]  /*dc8f0*/  IMAD.MOV.U32 R246, RZ, RZ, R191 ;  /* 0x000000fffff67224 */ /* 0x010fca00078e00bf */
[----:B------:R1:W-:Y:S01]  /*dc900*/  STL [R1+0x856c], R246 ;  /* 0x00856cf601007387 */ /* 0x0003e20000100800 */
[----:B------:R4:W-:Y:S01]  /*dc910*/  STL [R1+0x8568], R244 ;  /* 0x008568f401007387 */ /* 0x0009e20000100800 */
[----:B--2---:R-:W-:Y:S01]  /*dc920*/  MOV R247, R203 ;  /* 0x000000cb00f77202 */ /* 0x004fe20000000f00 */
[----:B------:R-:W-:Y:S04]  /*dc930*/  HMMA.1688.F32.TF32 R104, R4, R190, R180 ;  /* 0x000000be0468723c */ /* 0x000fe800000810b4 */
[----:B------:R2:W-:Y:S01]  /*dc940*/  STL [R1+0x8570], R247 ;  /* 0x008570f701007387 */ /* 0x0005e20000100800 */
[----:B-1----:R-:W-:Y:S01]  /*dc950*/  IMAD.MOV.U32 R246, RZ, RZ, R218 ;  /* 0x000000fffff67224 */ /* 0x002fe200078e00da */
[----:B----4-:R-:W-:-:S05]  /*dc960*/  MOV R244, R219 ;  /* 0x000000db00f47202 */ /* 0x010fca0000000f00 */
[----:B------:R-:W-:Y:S01]  /*dc970*/  STL [R1+0x8578], R244 ;  /* 0x008578f401007387 */ /* 0x000fe20000100800 */
[----:B------:R1:W-:Y:S02]  /*dc980*/  STL [R1+0x8574], R246 ;  /* 0x008574f601007387 */ /* 0x0003e40000100800 */
[----:B------:R-:W4:Y:S02]  /*dc990*/  LDL.LU R180, [R1+0x1d50] ;  /* 0x001d500001b47983 */ /* 0x000f240000300800 */
[----:B------:R-:W4:Y:S01]  /*dc9a0*/  LDL.LU R181, [R1+0x1d54] ;  /* 0x001d540001b57983 */ /* 0x000f220000300800 */
[----:B------:R-:W4:Y:S01]  /*dc9b0*/  LDL.LU R182, [R1+0x1d58] ;  /* 0x001d580001b67983 */ /* 0x000f220000300800 */
[C---:B------:R-:W-:Y:S01]  /*dc9c0*/  HMMA.1688.F32.TF32 R116, R4.reuse, R86, R228 ;  /* 0x000000560474723c */ /* 0x040fe200000810e4 */
[----:B------:R-:W4:Y:S02]  /*dc9d0*/  LDL.LU R183, [R1+0x1d5c] ;  /* 0x001d5c0001b77983 */ /* 0x000f240000300800 */
[----:B------:R-:W4:Y:S01]  /*dc9e0*/  LDL.LU R228, [R1+0x1d90] ;  /* 0x001d900001e47983 */ /* 0x000f220000300800 */
[----:B------:R-:W4:Y:S01]  /*dc9f0*/  LDL.LU R229, [R1+0x1d94] ;  /* 0x001d940001e57983 */ /* 0x000f220000300800 */
[----:B------:R-:W4:Y:S02]  /*dca00*/  LDL.LU R230, [R1+0x1d98] ;  /* 0x001d980001e67983 */ /* 0x000f240000300800 */
[----:B------:R-:W4:Y:S01]  /*dca10*/  LDL.LU R231, [R1+0x1d9c] ;  /* 0x001d9c0001e77983 */ /* 0x000f220000300800 */
[C---:B------:R-:W-:Y:S01]  /*dca20*/  HMMA.1688.F32.TF32 R136, R4.reuse, R142, R28 ;  /* 0x0000008e0488723c */ /* 0x040fe2000008101c */
[----:B------:R-:W1:Y:S01]  /*dca30*/  LDL.64 R86, [R1+0x14a8] ;  /* 0x0014a80001567983 */ /* 0x000e620000100a00 */
[----:B------:R-:W4:Y:S02]  /*dca40*/  LDL.LU R28, [R1+0x1d80] ;  /* 0x001d8000011c7983 */ /* 0x000f240000300800 */
[----:B------:R-:W4:Y:S02]  /*dca50*/  LDL.LU R29, [R1+0x1d84] ;  /* 0x001d8400011d7983 */ /* 0x000f240000300800 */
[----:B------:R-:W4:Y:S01]  /*dca60*/  LDL.LU R30, [R1+0x1d88] ;  /* 0x001d8800011e7983 */ /* 0x000f220000300800 */
[----:B------:R-:W4:Y:S01]  /*dca70*/  LDL.LU R31, [R1+0x1d8c] ;  /* 0x001d8c00011f7983 */ /* 0x000f220000300800 */
[C---:B------:R-:W-:Y:S01]  /*dca80*/  HMMA.1688.F32.TF32 R124, R4.reuse, R158, R148 ;  /* 0x0000009e047c723c */ /* 0x040fe20000081094 */
[----:B------:R-:W4:Y:S02]  /*dca90*/  LDL.64 R142, [R1+0x14b8] ;  /* 0x0014b800018e7983 */ /* 0x000f240000100a00 */
[----:B------:R-:W4:Y:S01]  /*dcaa0*/  LDL.LU R148, [R1+0x1d70] ;  /* 0x001d700001947983 */ /* 0x000f220000300800 */
[----:B------:R-:W4:Y:S01]  /*dcab0*/  LDL.LU R149, [R1+0x1d74] ;  /* 0x001d740001957983 */ /* 0x000f220000300800 */
[----:B------:R-:W4:Y:S02]  /*dcac0*/  LDL.LU R150, [R1+0x1d78] ;  /* 0x001d780001967983 */ /* 0x000f240000300800 */
[----:B------:R-:W4:Y:S01]  /*dcad0*/  LDL.LU R151, [R1+0x1d7c] ;  /* 0x001d7c0001977983 */ /* 0x000f220000300800 */
[C---:B------:R-:W-:Y:S01]  /*dcae0*/  HMMA.1688.F32.TF32 R100, R4.reuse, R174, R164 ;  /* 0x000000ae0464723c */ /* 0x040fe200000810a4 */
[----:B------:R-:W4:Y:S01]  /*dcaf0*/  LDL.64 R158, [R1+0x14c8] ;  /* 0x0014c800019e7983 */ /* 0x000f220000100a00 */
[----:B------:R-:W4:Y:S02]  /*dcb00*/  LDL.LU R164, [R1+0x1d60] ;  /* 0x001d600001a47983 */ /* 0x000f240000300800 */
[----:B------:R-:W4:Y:S02]  /*dcb10*/  LDL.LU R165, [R1+0x1d64] ;  /* 0x001d640001a57983 */ /* 0x000f240000300800 */
[----:B------:R-:W4:Y:S01]  /*dcb20*/  LDL.LU R166, [R1+0x1d68] ;  /* 0x001d680001a67983 */ /* 0x000f220000300800 */
[----:B------:R-:W4:Y:S01]  /*dcb30*/  LDL.LU R167, [R1+0x1d6c] ;  /* 0x001d6c0001a77983 */ /* 0x000f220000300800 */
[C---:B------:R-:W-:Y:S01]  /*dcb40*/  HMMA.1688.F32.TF32 R8, R4.reuse, R202, R196 ;  /* 0x000000ca0408723c */ /* 0x040fe200000810c4 */
[----:B------:R-:W4:Y:S02]  /*dcb50*/  LDL.64 R174, [R1+0x14d8] ;  /* 0x0014d80001ae7983 */ /* 0x000f240000100a00 */
[----:B------:R-:W4:Y:S01]  /*dcb60*/  LDL.64 R190, [R1+0x14e8] ;  /* 0x0014e80001be7983 */ /* 0x000f220000100a00 */
[----:B------:R-:W4:Y:S01]  /*dcb70*/  LDL.LU R196, [R1+0x1d40] ;  /* 0x001d400001c47983 */ /* 0x000f220000300800 */
[----:B------:R-:W4:Y:S02]  /*dcb80*/  LDL.LU R197, [R1+0x1d44] ;  /* 0x001d440001c57983 */ /* 0x000f240000300800 */
        /* <DEDUP_REMOVED lines=8> */
[----:B------:R-:W4:Y:S01]  /*dcc10*/  LDL.64 R218, [R1+0x1508] ;  /* 0x0015080001da7983 */ /* 0x000f220000100a00 */
[----:B---3--:R-:W-:Y:S01]  /*dcc20*/  HMMA.1688.F32.TF32 R20, R4, R234, R224 ;  /* 0x000000ea0414723c */ /* 0x008fe200000810e0 */
[----:B------:R-:W3:Y:S01]  /*dcc30*/  LDL.LU R224, [R1+0x1d20] ;  /* 0x001d200001e07983 */ /* 0x000ee20000300800 */
[----:B------:R-:W3:Y:S01]  /*dcc40*/  LDL.LU R225, [R1+0x1d24] ;  /* 0x001d240001e17983 */ /* 0x000ee20000300800 */
[----:B------:R-:W3:Y:S02]  /*dcc50*/  LDL.LU R226, [R1+0x1d28] ;  /* 0x001d280001e27983 */ /* 0x000ee40000300800 */
[----:B--2---:R-:W-:-:S02]  /*dcc60*/  IMAD.MOV.U32 R247, RZ, RZ, R235 ;  /* 0x000000fffff77224 */ /* 0x004fc400078e00eb */
[----:B------:R-:W3:Y:S01]  /*dcc70*/  LDL.LU R227, [R1+0x1d2c] ;  /* 0x001d2c0001e37983 */ /* 0x000ee20000300800 */
[----:B------:R-:W3:Y:S02]  /*dcc80*/  LDL.64 R234, [R1+0x1518] ;  /* 0x0015180001ea7983 */ /* 0x000ee40000100a00 */
[----:B------:R4:W-:Y:S02]  /*dcc90*/  STL [R1+0x857c], R247 ;  /* 0x00857cf701007387 */ /* 0x0009e40000100800 */
[----:B-1----:R-:W-:Y:S01]  /*dcca0*/  IMAD.MOV.U32 R246, RZ, RZ, R87 ;  /* 0x000000fffff67224 */ /* 0x002fe200078e0057 */
[----:B------:R-:W-:-:S04]  /*dccb0*/  MOV R244, R86 ;  /* 0x0000005600f47202 */ /* 0x000fc80000000f00 */
[----:B------:R1:W-:Y:S01]  /*dccc0*/  STL [R1+0x8584], R246 ;  /* 0x008584f601007387 */ /* 0x0003e20000100800 */
[----:B------:R2:W-:Y:S01]  /*dccd0*/  STL [R1+0x8580], R244 ;  /* 0x008580f401007387 */ /* 0x0005e20000100800 */
[----:B----4-:R-:W-:-:S05]  /*dcce0*/  MOV R247, R143 ;  /* 0x0000008f00f77202 */ /* 0x010fca0000000f00 */
[----:B------:R4:W-:Y:S01]  /*dccf0*/  STL [R1+0x8588], R247 ;  /* 0x008588f701007387 */ /* 0x0009e20000100800 */
[----:B-1----:R-:W-:Y:S01]  /*dcd00*/  IMAD.MOV.U32 R246, RZ, RZ, R158 ;  /* 0x000000fffff67224 */ /* 0x002fe200078e009e */
[----:B--2---:R-:W-:-:S05]  /*dcd10*/  MOV R244, R159 ;  /* 0x0000009f00f47202 */ /* 0x004fca0000000f00 */
[----:B------:R1:W-:Y:S01]  /*dcd20*/  STL [R1+0x8590], R244 ;  /* 0x008590f401007387 */ /* 0x0003e20000100800 */
[----:B------:R2:W-:Y:S02]  /*dcd30*/  STL [R1+0x858c], R246 ;  /* 0x00858cf601007387 */ /* 0x0005e40000100800 */
[----:B----4-:R-:W-:-:S05]  /*dcd40*/  IMAD.MOV.U32 R247, RZ, RZ, R175 ;  /* 0x000000fffff77224 */ /* 0x010fca00078e00af */
[----:B------:R4:W-:Y:S01]  /*dcd50*/  STL [R1+0x8594], R247 ;  /* 0x008594f701007387 */ /* 0x0009e20000100800 */
[----:B-1----:R-:W-:Y:S01]  /*dcd60*/  MOV R244, R190 ;  /* 0x000000be00f47202 */ /* 0x002fe20000000f00 */
[----:B--2---:R-:W-:-:S05]  /*dcd70*/  IMAD.MOV.U32 R246, RZ, RZ, R191 ;  /* 0x000000fffff67224 */ /* 0x004fca00078e00bf */
[----:B------:R1:W-:Y:S01]  /*dcd80*/  STL [R1+0x859c], R246 ;  /* 0x00859cf601007387 */ /* 0x0003e20000100800 */
[----:B------:R2:W-:Y:S01]  /*dcd90*/  STL [R1+0x8598], R244 ;  /* 0x008598f401007387 */ /* 0x0005e20000100800 */
[----:B----4-:R-:W-:Y:S01]  /*dcda0*/  MOV R247, R203 ;  /* 0x000000cb00f77202 */ /* 0x010fe20000000f00 */
[----:B------:R-:W-:Y:S04]  /*dcdb0*/  HMMA.1688.F32.TF32 R40, R4, R190, R180 ;  /* 0x000000be0428723c */ /* 0x000fe800000810b4 */
[----:B------:R4:W-:Y:S01]  /*dcdc0*/  STL [R1+0x85a0], R247 ;  /* 0x0085a0f701007387 */ /* 0x0009e20000100800 */
        /* <DEDUP_REMOVED lines=13> */
[----:B------:R-:W1:Y:S01]  /*dcea0*/  LDL.64 R230, [R1+0x1528] ;  /* 0x0015280001e67983 */ /* 0x000e620000100a00 */
[----:B------:R-:W2:Y:S01]  /*dceb0*/  LDL.LU R84, [R1+0x1d00] ;  /* 0x001d000001547983 */ /* 0x000ea20000300800 */
[----:B------:R-:W2:Y:S02]  /*dcec0*/  LDL.LU R85, [R1+0x1d04] ;  /* 0x001d040001557983 */ /* 0x000ea40000300800 */
[----:B------:R-:W2:Y:S01]  /*dced0*/  LDL.LU R86, [R1+0x1d08] ;  /* 0x001d080001567983 */ /* 0x000ea20000300800 */
[C---:B------:R-:W-:Y:S01]  /*dcee0*/  HMMA.1688.F32.TF32 R28, R4.reuse, R142, R28 ;  /* 0x0000008e041c723c */ /* 0x040fe2000008101c */
[----:B------:R-:W2:Y:S07]  /*dcef0*/  LDL.LU R87, [R1+0x1d0c] ;  /* 0x001d0c0001577983 */ /* 0x000eae0000300800 */
[C---:B------:R-:W-:Y:S01]  /*dcf00*/  HMMA.1688.F32.TF32 R32, R4.reuse, R158, R148 ;  /* 0x0000009e0420723c */ /* 0x040fe20000081094 */
[----:B------:R-:W2:Y:S02]  /*dcf10*/  LDL.64 R142, [R1+0x1538] ;  /* 0x00153800018e7983 */ /* 0x000ea40000100a00 */
[----:B------:R-:W2:Y:S01]  /*dcf20*/  LDL.LU R148, [R1+0x1cf0] ;  /* 0x001cf00001947983 */ /* 0x000ea20000300800 */
[----:B------:R-:W2:Y:S01]  /*dcf30*/  LDL.LU R149, [R1+0x1cf4] ;  /* 0x001cf40001957983 */ /* 0x000ea20000300800 */
[----:B------:R-:W2:Y:S02]  /*dcf40*/  LDL.LU R150, [R1+0x1cf8] ;  /* 0x001cf80001967983 */ /* 0x000ea40000300800 */
[----:B------:R-:W2:Y:S01]  /*dcf50*/  LDL.LU R151, [R1+0x1cfc] ;  /* 0x001cfc0001977983 */ /* 0x000ea20000300800 */
[C---:B------:R-:W-:Y:S01]  /*dcf60*/  HMMA.1688.F32.TF32 R36, R4.reuse, R174, R164 ;  /* 0x000000ae0424723c */ /* 0x040fe200000810a4 */
[----:B------:R-:W2:Y:S01]  /*dcf70*/  LDL.64 R158, [R1+0x1548] ;  /* 0x00154800019e7983 */ /* 0x000ea20000100a00 */
[----:B------:R-:W2:Y:S02]  /*dcf80*/  LDL.LU R164, [R1+0x1ce0] ;  /* 0x001ce00001a47983 */ /* 0x000ea40000300800 */
[----:B------:R-:W2:Y:S02]  /*dcf90*/  LDL.LU R165, [R1+0x1ce4] ;  /* 0x001ce40001a57983 */ /* 0x000ea40000300800 */
[----:B------:R-:W2:Y:S01]  /*dcfa0*/  LDL.LU R166, [R1+0x1ce8] ;  /* 0x001ce80001a67983 */ /* 0x000ea20000300800 */
[----:B------:R-:W2:Y:S01]  /*dcfb0*/  LDL.LU R167, [R1+0x1cec] ;  /* 0x001cec0001a77983 */ /* 0x000ea20000300800 */
[C---:B------:R-:W-:Y:S01]  /*dcfc0*/  HMMA.1688.F32.TF32 R44, R4.reuse, R202, R196 ;  /* 0x000000ca042c723c */ /* 0x040fe200000810c4 */
[----:B------:R-:W2:Y:S02]  /*dcfd0*/  LDL.64 R174, [R1+0x1558] ;  /* 0x0015580001ae7983 */ /* 0x000ea40000100a00 */
[----:B------:R-:W2:Y:S01]  /*dcfe0*/  LDL.64 R190, [R1+0x1568] ;  /* 0x0015680001be7983 */ /* 0x000ea20000100a00 */
[----:B------:R-:W2:Y:S01]  /*dcff0*/  LDL.LU R196, [R1+0x1cc0] ;  /* 0x001cc00001c47983 */ /* 0x000ea20000300800 */
[----:B------:R-:W2:Y:S02]  /*dd000*/  LDL.LU R197, [R1+0x1cc4] ;  /* 0x001cc40001c57983 */ /* 0x000ea40000300800 */
        /* <DEDUP_REMOVED lines=8> */
[----:B------:R-:W2:Y:S01]  /*dd090*/  LDL.64 R218, [R1+0x1588] ;  /* 0x0015880001da7983 */ /* 0x000ea20000100a00 */
[----:B---3--:R-:W-:Y:S01]  /*dd0a0*/  HMMA.1688.F32.TF32 R52, R4, R234, R224 ;  /* 0x000000ea0434723c */ /* 0x008fe200000810e0 */
[----:B------:R-:W3:Y:S01]  /*dd0b0*/  LDL.LU R224, [R1+0x1ca0] ;  /* 0x001ca00001e07983 */ /* 0x000ee20000300800 */
[----:B------:R-:W3:Y:S01]  /*dd0c0*/  LDL.LU R225, [R1+0x1ca4] ;  /* 0x001ca40001e17983 */ /* 0x000ee20000300800 */
[----:B------:R-:W3:Y:S02]  /*dd0d0*/  LDL.LU R226, [R1+0x1ca8] ;  /* 0x001ca80001e27983 */ /* 0x000ee40000300800 */
[----:B----4-:R-:W-:-:S02]  /*dd0e0*/  IMAD.MOV.U32 R247, RZ, RZ, R235 ;  /* 0x000000fffff77224 */ /* 0x010fc400078e00eb */
[----:B------:R-:W3:Y:S01]  /*dd0f0*/  LDL.LU R227, [R1+0x1cac] ;  /* 0x001cac0001e37983 */ /* 0x000ee20000300800 */
[----:B------:R-:W3:Y:S02]  /*dd100*/  LDL.64 R234, [R1+0x1598] ;  /* 0x0015980001ea7983 */ /* 0x000ee40000100a00 */
[----:B------:R2:W-:Y:S02]  /*dd110*/  STL [R1+0x85ac], R247 ;  /* 0x0085acf701007387 */ /* 0x0005e40000100800 */
[----:B------:R-:W-:Y:S01]  /*dd120*/  IMAD.MOV.U32 R239, RZ, RZ, R242 ;  /* 0x000000ffffef7224 */ /* 0x000fe200078e00f2 */
[----:B------:R-:W-:Y:S01]  /*dd130*/  MOV R238, R243 ;  /* 0x000000f300ee7202 */ /* 0x000fe20000000f00 */
[----:B-1----:R-:W-:Y:S01]  /*dd140*/  IMAD.MOV.U32 R246, RZ, RZ, R231 ;  /* 0x000000fffff67224 */ /* 0x002fe200078e00e7 */
[----:B------:R-:W-:-:S04]  /*dd150*/  MOV R244, R230 ;  /* 0x000000e600f47202 */ /* 0x000fc80000000f00 */
[----:B------:R1:W-:Y:S01]  /*dd160*/  STL [R1+0x85b4], R246 ;  /* 0x0085b4f601007387 */ /* 0x0003e20000100800 */
[----:B------:R4:W-:Y:S01]  /*dd170*/  STL [R1+0x85b0], R244 ;  /* 0x0085b0f401007387 */ /* 0x0009e20000100800 */
[----:B--2---:R-:W-:-:S05]  /*dd180*/  MOV R247, R143 ;  /* 0x0000008f00f77202 */ /* 0x004fca0000000f00 */
[----:B------:R2:W-:Y:S01]  /*dd190*/  STL [R1+0x85b8], R247 ;  /* 0x0085b8f701007387 */ /* 0x0005e20000100800 */
[----:B-1----:R-:W-:Y:S01]  /*dd1a0*/  IMAD.MOV.U32 R246, RZ, RZ, R158 ;  /* 0x000000fffff67224 */ /* 0x002fe200078e009e */
[----:B----4-:R-:W-:-:S05]  /*dd1b0*/  MOV R244, R159 ;  /* 0x0000009f00f47202 */ /* 0x010fca0000000f00 */
        /* <DEDUP_REMOVED lines=9> */
[C---:B------:R-:W-:Y:S08]  /*dd250*/  HMMA.1688.F32.TF32 R64, R4.reuse, R158, R148 ;  /* 0x0000009e0440723c */ /* 0x040ff00000081094 */
[C---:B------:R-:W-:Y:S08]  /*dd260*/  HMMA.1688.F32.TF32 R68, R4.reuse, R174, R164 ;  /* 0x000000ae0444723c */ /* 0x040ff000000810a4 */
[----:B------:R-:W-:Y:S01]  /*dd270*/  HMMA.1688.F32.TF32 R72, R4, R190, R180 ;  /* 0x000000be0448723c */ /* 0x000fe200000810b4 */
[----:B------:R2:W-:Y:S01]  /*dd280*/  STL [R1+0x85d0], R247 ;  /* 0x0085d0f701007387 */ /* 0x0005e20000100800 */
[----:B-1----:R-:W-:Y:S01]  /*dd290*/  IMAD.MOV.U32 R246, RZ, RZ, R218 ;  /* 0x000000fffff67224 */ /* 0x002fe200078e00da */
[----:B----4-:R-:W-:-:S05]  /*dd2a0*/  MOV R244, R219 ;  /* 0x000000db00f47202 */ /* 0x010fca0000000f00 */
[C---:B------:R-:W-:Y:S01]  /*dd2b0*/  HMMA.1688.F32.TF32 R76, R4.reuse, R202, R196 ;  /* 0x000000ca044c723c */ /* 0x040fe200000810c4 */
[----:B------:R1:W-:Y:S01]  /*dd2c0*/  STL [R1+0x85d8], R244 ;  /* 0x0085d8f401007387 */ /* 0x0003e20000100800 */
[----:B------:R4:W-:Y:S02]  /*dd2d0*/  STL [R1+0x85d4], R246 ;  /* 0x0085d4f601007387 */ /* 0x0009e40000100800 */
        /* <DEDUP_REMOVED lines=39> */
[----:B------:R-:W4:Y:S02]  /*dd550*/  LDL.64 R202, [R1+0x15a8] ;  /* 0x0015a80001ca7983 */ /* 0x000f240000100a00 */
[----:B------:R-:W4:Y:S02]  /*dd560*/  LDL.64 R210, [R1+0x15b8] ;  /* 0x0015b80001d27983 */ /* 0x000f240000100a00 */
[----:B------:R-:W4:Y:S01]  /*dd570*/  LDL.LU R240, [R1+0x1bc0] ;  /* 0x001bc00001f07983 */ /* 0x000f220000300800 */
[----:B------:R-:W4:Y:S01]  /*dd580*/  LDL.LU R241, [R1+0x1bc4] ;  /* 0x001bc40001f17983 */ /* 0x000f220000300800 */
[----:B------:R-:W4:Y:S02]  /*dd590*/  LDL.LU R242, [R1+0x1bc8] ;  /* 0x001bc80001f27983 */ /* 0x000f240000300800 */
[----:B------:R-:W4:Y:S02]  /*dd5a0*/  LDL.LU R243, [R1+0x1bcc] ;  /* 0x001bcc0001f37983 */ /* 0x000f240000300800 */
[----:B------:R-:W4:Y:S01]  /*dd5b0*/  LDL R98, [R1+0x15c8] ;  /* 0x0015c80001627983 */ /* 0x000f220000100800 */
[----:B------:R-:W4:Y:S01]  /*dd5c0*/  LDL R99, [R1+0x15cc] ;  /* 0x0015cc0001637983 */ /* 0x000f220000100800 */
[----:B------:R-:W4:Y:S02]  /*dd5d0*/  LDL.LU R248, [R1+0x1c70] ;  /* 0x001c700001f87983 */ /* 0x000f240000300800 */
[----:B------:R-:W-:-:S02]  /*dd5e0*/  IMAD.MOV.U32 R151, RZ, RZ, R250 ;  /* 0x000000ffff977224 */ /* 0x000fc400078e00fa */
[----:B------:R-:W4:Y:S01]  /*dd5f0*/  LDL.LU R249, [R1+0x1c74] ;  /* 0x001c740001f97983 */ /* 0x000f220000300800 */
[----:B------:R-:W-:Y:S01]  /*dd600*/  MOV R150, R251 ;  /* 0x000000fb00967202 */ /* 0x000fe20000000f00 */
[----:B------:R-:W4:Y:S01]  /*dd610*/  LDL.LU R250, [R1+0x1c78] ;  /* 0x001c780001fa7983 */ /* 0x000f220000300800 */
[----:B------:R-:W4:Y:S01]  /*dd620*/  LDL.LU R251, [R1+0x1c7c] ;  /* 0x001c7c0001fb7983 */ /* 0x000f220000300800 */
[C---:B------:R-:W-:Y:S08]  /*dd630*/  HMMA.1688.F32.TF32 R60, R4.reuse, R142, R84 ;  /* 0x0000008e043c723c */ /* 0x040ff00000081054 */
[C---:B---3--:R-:W-:Y:S01]  /*dd640*/  HMMA.1688.F32.TF32 R84, R4.reuse, R234, R224 ;  /* 0x000000ea0454723c */ /* 0x048fe200000810e0 */
[----:B------:R-:W3:Y:S04]  /*dd650*/  LDL R224, [R1+0x10] ;  /* 0x0000100001e07983 */ /* 0x000ee80000100800 */
[----:B------:R-:W3:Y:S04]  /*dd660*/  LDL R225, [R1+0x14] ;  /* 0x0000140001e17983 */ /* 0x000ee80000100800 */
[----:B------:R-:W3:Y:S04]  /*dd670*/  LDL R216, [R1] ;  /* 0x0000000001d87983 */ /* 0x000ee80000100800 */
[----:B------:R-:W3:Y:S01]  /*dd680*/  LDL R217, [R1+0x4] ;  /* 0x0000040001d97983 */ /* 0x000ee20000100800 */
[----:B--2---:R-:W-:Y:S01]  /*dd690*/  IMAD.MOV.U32 R247, RZ, RZ, R235 ;  /* 0x000000fffff77224 */ /* 0x004fe200078e00eb */
[C---:B------:R-:W-:Y:S02]  /*dd6a0*/  HMMA.1688.F32.TF32 R56, R4.reuse, R230, R220 ;  /* 0x000000e60438723c */ /* 0x040fe400000810dc */
[----:B------:R-:W2:Y:S04]  /*dd6b0*/  LDL R232, [R1+0x20] ;  /* 0x0000200001e87983 */ /* 0x000ea80000100800 */
[----:B------:R-:W2:Y:S01]  /*dd6c0*/  LDL R233, [R1+0x24] ;  /* 0x0000240001e97983 */ /* 0x000ea20000100800 */
[----:B------:R-:W2:Y:S02]  /*dd6d0*/  LDL.64 R220, [R1+0x80] ;  /* 0x0000800001dc7983 */ /* 0x000ea40000100a00 */
[----:B------:R-:W2:Y:S01]  /*dd6e0*/  LDL.64 R222, [R1+0x88] ;  /* 0x0000880001de7983 */ /* 0x000ea20000100a00 */
[----:B------:R-:W2:Y:S01]  /*dd6f0*/  LDL.64 R228, [R1+0x90] ;  /* 0x0000900001e47983 */ /* 0x000ea20000100a00 */
[----:B------:R-:W2:Y:S03]  /*dd700*/  LDL.64 R230, [R1+0x98] ;  /* 0x0000980001e67983 */ /* 0x000ea60000100a00 */
        /* <DEDUP_REMOVED lines=8> */
[----:B------:R1:W-:Y:S01]  /*dd790*/  STL [R1+0x85dc], R247 ;  /* 0x0085dcf701007387 */ /* 0x0003e20000100800 */
[C---:B----4-:R-:W-:Y:S01]  /*dd7a0*/  HMMA.1688.F32.TF32 R88, R4.reuse, R202, R88 ;  /* 0x000000ca0458723c */ /* 0x050fe20000081058 */
[----:B-1----:R-:W-:Y:S01]  /*dd7b0*/  MOV R244, R202 ;  /* 0x000000ca00f47202 */ /* 0x002fe20000000f00 */
[----:B------:R-:W-:Y:S01]  /*dd7c0*/  IMAD.MOV.U32 R246, RZ, RZ, R203 ;  /* 0x000000fffff67224 */ /* 0x000fe200078e00cb */
[----:B------:R-:W-:Y:S01]  /*dd7d0*/  MOV R247, R211 ;  /* 0x000000d300f77202 */ /* 0x000fe20000000f00 */
[----:B------:R-:W4:Y:S01]  /*dd7e0*/  LDL.LU.64 R202, [R1+0x87f8] ;  /* 0x0087f80001ca7983 */ /* 0x000f220000300a00 */
[----:B------:R-:W4:Y:S03]  /*dd7f0*/  LDL.LU.64 R200, [R1+0x87f0] ;  /* 0x0087f00001c87983 */ /* 0x000f260000300a00 */
[C---:B------:R-:W-:Y:S01]  /*dd800*/  HMMA.1688.F32.TF32 R92, R4.reuse, R210, R92 ;  /* 0x000000d2045c723c */ /* 0x040fe2000008105c */
[----:B------:R-:W4:Y:S01]  /*dd810*/  LDL.LU.64 R210, [R1+0x87e8] ;  /* 0x0087e80001d27983 */ /* 0x000f220000300a00 */
[----:B------:R-:W4:Y:S01]  /*dd820*/  LDL.LU.64 R208, [R1+0x87e0] ;  /* 0x0087e00001d07983 */ /* 0x000f220000300a00 */
[----:B------:R1:W-:Y:S02]  /*dd830*/  STL.64 [R1+0x8628], R246 ;  /* 0x008628f601007387 */ /* 0x0003e40000100a00 */
[----:B------:R3:W-:Y:S03]  /*dd840*/  STL.64 [R1+0x8620], R244 ;  /* 0x008620f401007387 */ /* 0x0007e60000100a00 */
[C---:B------:R-:W-:Y:S08]  /*dd850*/  HMMA.1688.F32.TF32 R96, R4.reuse, R98, R248 ;  /* 0x000000620460723c */ /* 0x040ff000000810f8 */
[----:B------:R-:W-:Y:S01]  /*dd860*/  HMMA.1688.F32.TF32 R120, R4, R122, R240 ;  /* 0x0000007a0478723c */ /* 0x000fe200000810f0 */
[----:B-1----:R-:W4:Y:S04]  /*dd870*/  LDL R246, [R1+0x48] ;  /* 0x0000480001f67983 */ /* 0x002f280000100800 */
[----:B---3--:R-:W3:Y:S04]  /*dd880*/  LDL R244, [R1+0x40] ;  /* 0x0000400001f47983 */ /* 0x008ee80000100800 */
[----:B------:R-:W3:Y:S04]  /*dd890*/  LDL R245, [R1+0x44] ;  /* 0x0000440001f57983 */ /* 0x000ee80000100800 */
[----:B------:R-:W3:Y:S01]  /*dd8a0*/  LDL R247, [R1+0x4c] ;  /* 0x00004c0001f77983 */ /* 0x000ee20000100800 */
[----:B------:R-:W3:Y:S02]  /*dd8b0*/  LDL.LU.64 R250, [R1+0x87d8] ;  /* 0x0087d80001fa7983 */ /* 0x000ee40000300a00 */
[----:B------:R-:W3:Y:S02]  /*dd8c0*/  LDL.LU.64 R248, [R1+0x87d0] ;  /* 0x0087d00001f87983 */ /* 0x000ee40000300a00 */
[----:B------:R-:W3:Y:S01]  /*dd8d0*/  LDL.LU.64 R242, [R1+0x87c8] ;  /* 0x0087c80001f27983 */ /* 0x000ee20000300a00 */
[----:B------:R-:W3:Y:S01]  /*dd8e0*/  LDL.LU.64 R240, [R1+0x87c0] ;  /* 0x0087c00001f07983 */ /* 0x000ee20000300a00 */
[----:B------:R-:W3:Y:S02]  /*dd8f0*/  LDL R4, [R1+0x30] ;  /* 0x0000300001047983 */ /* 0x000ee40000100800 */
[----:B------:R-:W3:Y:S01]  /*dd900*/  LDL R5, [R1+0x34] ;  /* 0x0000340001057983 */ /* 0x000ee20000100800 */
[C---:B------:R-:W-:Y:S08]  /*dd910*/  HMMA.1688.F32.TF32 R132, R12.reuse, R224, R132 ;  /* 0x000000e00c84723c */ /* 0x040ff00000081084 */
[C---:B------:R-:W-:Y:S01]  /*dd920*/  HMMA.1688.F32.TF32 R112, R12.reuse, R216, R112 ;  /* 0x000000d80c70723c */ /* 0x040fe20000081070 */
[----:B------:R-:W4:Y:S01]  /*dd930*/  LDL.LU.64 R218, [R1+0x87b8] ;  /* 0x0087b80001da7983 */ /* 0x000f220000300a00 */
[----:B------:R-:W4:Y:S02]  /*dd940*/  LDL.LU.64 R216, [R1+0x87b0] ;  /* 0x0087b00001d87983 */ /* 0x000f240000300a00 */
[----:B------:R-:W4:Y:S02]  /*dd950*/  LDL.LU.64 R226, [R1+0x87a8] ;  /* 0x0087a80001e27983 */ /* 0x000f240000300a00 */
[----:B------:R-:W4:Y:S09]  /*dd960*/  LDL.LU.64 R224, [R1+0x87a0] ;  /* 0x0087a00001e07983 */ /* 0x000f320000300a00 */
[----:B------:R1:W-:Y:S01]  /*dd970*/  STL.64 [R1+0x8788], R134 ;  /* 0x0087888601007387 */ /* 0x0003e20000100a00 */
[----:B------:R-:W-:Y:S03]  /*dd980*/  STL.64 [R1+0x8780], R132 ;  /* 0x0087808401007387 */ /* 0x000fe60000100a00 */
[----:B-1----:R-:W4:Y:S04]  /*dd990*/  LDL R134, [R1+0x8] ;  /* 0x0000080001867983 */ /* 0x002f280000100800 */
[----:B------:R-:W4:Y:S01]  /*dd9a0*/  LDL R135, [R1+0xc] ;  /* 0x00000c0001877983 */ /* 0x000f220000100800 */
[C---:B--2---:R-:W-:Y:S01]  /*dd9b0*/  HMMA.1688.F32.TF32 R116, R12.reuse, R232, R116 ;  /* 0x000000e80c74723c */ /* 0x044fe20000081074 */
[----:B------:R-:W2:Y:S02]  /*dd9c0*/  LDL.LU.64 R234, [R1+0x8798] ;  /* 0x0087980001ea7983 */ /* 0x000ea40000300a00 */
[----:B------:R-:W2:Y:S05]  /*dd9d0*/  LDL.LU.64 R232, [R1+0x8790] ;  /* 0x0087900001e87983 */ /* 0x000eaa0000300a00 */
[C---:B---3--:R-:W-:Y:S08]  /*dd9e0*/  HMMA.1688.F32.TF32 R136, R12.reuse, R4, R136 ;  /* 0x000000040c88723c */ /* 0x048ff00000081088 */
[C---:B------:R-:W-:Y:S01]  /*dd9f0*/  HMMA.1688.F32.TF32 R4, R12.reuse, R244, R124 ;  /* 0x000000f40c04723c */ /* 0x040fe2000008107c */
[----:B------:R-:W-:Y:S04]  /*dda00*/  LDS R124, [R2+0x1c400] ;  /* 0x01c40000027c7984 */ /* 0x000fe80000000800 */
[----:B------:R-:W-:Y:S04]  /*dda10*/  LDS R126, [R2+0x1e400] ;  /* 0x01e40000027e7984 */ /* 0x000fe80000000800 */
[----:B------:R-:W-:Y:S04]  /*dda20*/  LDS R125, [R0+0x1c400] ;  /* 0x01c40000007d7984 */ /* 0x000fe80000000800 */
[----:B------:R-:W1:Y:S01]  /*dda30*/  LDS R127, [R0+0x1e400] ;  /* 0x01e40000007f7984 */ /* 0x000e620000000800 */
[C---:B------:R-:W-:Y:S08]  /*dda40*/  HMMA.1688.F32.TF32 R128, R12.reuse, R248, R128 ;  /* 0x000000f80c80723c */ /* 0x040ff00000081080 */
[----:B------:R-:W-:Y:S01]  /*dda50*/  HMMA.1688.F32.TF32 R108, R12, R240, R108 ;  /* 0x000000f00c6c723c */ /* 0x000fe2000008106c */
[----:B------:R3:W-:Y:S01]  /*dda60*/  STL.64 [R1+0x8478], R242 ;  /* 0x008478f201007387 */ /* 0x0007e20000100a00 */
[----:B------:R-:W-:Y:S11]  /*dda70*/  STL.64 [R1+0x8470], R240 ;  /* 0x008470f001007387 */ /* 0x000ff60000100a00 */
[----:B------:R-:W-:Y:S03]  /*dda80*/  @!UPT UIADD3 URZ, URZ, URZ, URZ ;  /* 0x0000003f3f3ff290 */ /* 0x000fe6000fffe03f */
[C---:B-1----:R-:W-:Y:S08]  /*dda90*/  HMMA.1688.F32.TF32 R128, R124.reuse, R250, R128 ;  /* 0x000000fa7c80723c */ /* 0x042ff00000081080 */
[C---:B------:R-:W-:Y:S01]  /*ddaa0*/  HMMA.1688.F32.TF32 R108, R124.reuse, R242, R108 ;  /* 0x000000f27c6c723c */ /* 0x040fe2000008106c */
[----:B---3--:R-:W3:Y:S04]  /*ddab0*/  LDL R242, [R1+0x38] ;  /* 0x0000380001f27983 */ /* 0x008ee80000100800 */
[----:B------:R-:W3:Y:S03]  /*ddac0*/  LDL R243, [R1+0x3c] ;  /* 0x00003c0001f37983 */ /* 0x000ee60000100800 */
[----:B----4-:R-:W-:Y:S07]  /*ddad0*/  HMMA.1688.F32.TF32 R112, R124, R134, R112 ;  /* 0x000000867c70723c */ /* 0x010fee0000081070 */
[----:B------:R1:W-:Y:S01]  /*ddae0*/  STL.64 [R1+0x8778], R130 ;  /* 0x0087788201007387 */ /* 0x0003e20000100a00 */
[----:B------:R-:W-:Y:S03]  /*ddaf0*/  STL.64 [R1+0x8770], R128 ;  /* 0x0087708001007387 */ /* 0x000fe60000100a00 */
[----:B-1----:R-:W4:Y:S04]  /*ddb00*/  LDL R130, [R1+0x28] ;  /* 0x0000280001827983 */ /* 0x002f280000100800 */
[----:B------:R-:W4:Y:S01]  /*ddb10*/  LDL R131, [R1+0x2c] ;  /* 0x00002c0001837983 */ /* 0x000f220000100800 */
[----:B------:R1:W-:Y:S02]  /*ddb20*/  STL.64 [R1+0x8488], R250 ;  /* 0x008488fa01007387 */ /* 0x0003e40000100a00 */
[----:B------:R2:W-:Y:S01]  /*ddb30*/  STL.64 [R1+0x8480], R248 ;  /* 0x008480f801007387 */ /* 0x0005e20000100a00 */
[----:B-1----:R-:W4:Y:S04]  /*ddb40*/  LDL R250, [R1+0x18] ;  /* 0x0000180001fa7983 */ /* 0x002f280000100800 */
[----:B------:R-:W4:Y:S01]  /*ddb50*/  LDL R251, [R1+0x1c] ;  /* 0x00001c0001fb7983 */ /* 0x000f220000100800 */
[----:B------:R-:W4:Y:S02]  /*ddb60*/  LDL.LU.64 R134, [R1+0x8788] ;  /* 0x0087880001867983 */ /* 0x000f240000300a00 */
[----:B------:R-:W4:Y:S01]  /*ddb70*/  LDL.LU.64 R132, [R1+0x8780] ;  /* 0x0087800001847983 */ /* 0x000f220000300a00 */
        /* <DEDUP_REMOVED lines=19> */
[----:B------:R-:W-:Y:S01]  /*ddcb0*/  STL.64 [R1+0x8768], R114 ;  /* 0x0087687201007387 */ /* 0x000fe20000100a00 */
[----:B------:R-:W-:Y:S06]  /*ddcc0*/  STL.64 [R1+0x8760], R112 ;  /* 0x0087607001007387 */ /* 0x000fec0000100a00 */
        /* <DEDUP_REMOVED lines=18> */
[----:B---3--:R-:W-:Y:S07]  /*dddf0*/  HMMA.1688.F32.TF32 R136, R124, R242, R136 ;  /* 0x000000f27c88723c */ /* 0x008fee0000081088 */
[----:B------:R-:W-:Y:S01]  /*dde00*/  IMAD.MOV.U32 R243, RZ, RZ, R230 ;  /* 0x000000fffff37224 */ /* 0x000fe200078e00e6 */
[----:B------:R-:W-:-:S05]  /*dde10*/  MOV R242, R231 ;  /* 0x000000e700f27202 */ /* 0x000fca0000000f00 */
[----:B------:R-:W-:Y:S01]  /*dde20*/  STL.64 [R1+0x8498], R242 ;  /* 0x008498f201007387 */ /* 0x000fe20000100a00 */
[----:B------:R1:W-:Y:S02]  /*dde30*/  STL.64 [R1+0x8490], R240 ;  /* 0x008490f001007387 */ /* 0x0003e40000100a00 */
[----:B------:R-:W2:Y:S02]  /*dde40*/  LDL R180, [R1+0x3d0] ;  /* 0x0003d00001b47983 */ /* 0x000ea40000100800 */
[----:B------:R-:W2:Y:S01]  /*dde50*/  LDL R181, [R1+0x3d4] ;  /* 0x0003d40001b57983 */ /* 0x000ea20000100800 */
[----:B------:R-:W3:Y:S04]  /*dde60*/  LDL R182, [R1+0x3d8] ;  /* 0x0003d80001b67983 */ /* 0x000ee80000100800 */
        /* <DEDUP_REMOVED lines=31> */
[----:B----4-:R-:W-:Y:S03]  /*de060*/  HMMA.1688.F32.TF32 R132, R124, R250, R132 ;  /* 0x000000fa7c84723c */ /* 0x010fe60000081084 */
        /* <DEDUP_REMOVED lines=12> */
[----:B------:R-:W2:Y:S02]  /*de130*/  LDL R250, [R1+0x328] ;  /* 0x0003280001fa7983 */ /* 0x000ea40000100800 */
[----:B------:R-:W2:Y:S01]  /*de140*/  LDL R251, [R1+0x32c] ;  /* 0x00032c0001fb7983 */ /* 0x000ea20000100800 */
        /* <DEDUP_REMOVED lines=349> */
[----:B------:R-:W-:Y:S08]  /*df720*/  HMMA.1688.F32.TF32 R136, R12, R236, R136 ;  /* 0x000000ec0c88723c */ /* 0x000ff00000081088 */
[C---:B--2---:R-:W-:Y:S01]  /*df730*/  HMMA.1688.F32.TF32 R132, R124.reuse, R246, R132 ;  /* 0x000000f67c84723c */ /* 0x044fe20000081084 */
[----:B------:R-:W2:Y:S11]  /*df740*/  LDL.LU.64 R246, [R1+0x8630] ;  /* 0x0086300001f67983 */ /* 0x000eb60000300a00 */
[----:B------:R-:W-:Y:S04]  /*df750*/  @!UPT UIADD3 URZ, URZ, URZ, URZ ;  /* 0x0000003f3f3ff290 */ /* 0x000fe8000fffe03f */
[----:B------:R-:W-:Y:S08]  /*df760*/  HMMA.1688.F32.TF32 R136, R124, R238, R136 ;  /* 0x000000ee7c88723c */ /* 0x000ff00000081088 */
[C---:B------:R-:W-:Y:S08]  /*df770*/  HMMA.1688.F32.TF32 R52, R12.reuse, R248, R52 ;  /* 0x000000f80c34723c */ /* 0x040ff00000081034 */
[C---:B------:R-:W-:Y:S08]  /*df780*/  HMMA.1688.F32.TF32 R48, R12.reuse, R240, R48 ;  /* 0x000000f00c30723c */ /* 0x040ff00000081030 */
[----:B------:R-:W-:Y:S01]  /*df790*/  HMMA.1688.F32.TF32 R28, R12, R200, R28 ;  /* 0x000000c80c1c723c */ /* 0x000fe2000008101c */
[----:B------:R-:W-:Y:S01]  /*df7a0*/  IMAD.MOV.U32 R248, RZ, RZ, R206 ;  /* 0x000000fffff87224 */ /* 0x000fe200078e00ce */
[----:B------:R-:W-:Y:S01]  /*df7b0*/  MOV R249, R207 ;  /* 0x000000cf00f97202 */ /* 0x000fe20000000f00 */
[----:B------:R-:W-:Y:S01]  /*df7c0*/  IMAD.MOV.U32 R240, RZ, RZ, R214 ;  /* 0x000000fffff07224 */ /* 0x000fe200078e00d6 */
[----:B------:R-:W-:-:S03]  /*df7d0*/  MOV R241, R215 ;  /* 0x000000d700f17202 */ /* 0x000fc60000000f00 */
[----:B------:R-:W-:Y:S01]  /*df7e0*/  IMAD.MOV.U32 R200, RZ, RZ, R222 ;  /* 0x000000ffffc87224 */ /* 0x000fe200078e00de */
[----:B------:R-:W-:Y:S01]  /*df7f0*/  HMMA.1688.F32.TF32 R24, R12, R192, R24 ;  /* 0x000000c00c18723c */ /* 0x000fe20000081018 */
[----:B------:R-:W-:-:S07]  /*df800*/  MOV R201, R230 ;  /* 0x000000e600c97202 */ /* 0x000fce0000000f00 */
        /* <DEDUP_REMOVED lines=14> */
[----:B------:R-:W2:Y:S01]  /*df8f0*/  LDL.LU R206, [R1+0x860c] ;  /* 0x00860c0001ce7983 */ /* 0x000ea20000300800 */
[----:B------:R-:W2:Y:S02]  /*df900*/  LDL.LU R207, [R1+0x8608] ;  /* 0x0086080001cf7983 */ /* 0x000ea40000300800 */
[----:B------:R-:W2:Y:S02]  /*df910*/  LDL.LU R214, [R1+0x8604] ;  /* 0x0086040001d67983 */ /* 0x000ea40000300800 */
[----:B------:R-:W2:Y:S01]  /*df920*/  LDL.LU R215, [R1+0x8600] ;  /* 0x0086000001d77983 */ /* 0x000ea20000300800 */
[----:B------:R-:W2:Y:S01]  /*df930*/  LDL.LU R222, [R1+0x85fc] ;  /* 0x0085fc0001de7983 */ /* 0x000ea20000300800 */
[----:B------:R-:W2:Y:S02]  /*df940*/  LDL.LU R230, [R1+0x85f8] ;  /* 0x0085f80001e67983 */ /* 0x000ea40000300800 */
[----:B------:R-:W3:Y:S02]  /*df950*/  LDL.LU R231, [R1+0x85f4] ;  /* 0x0085f40001e77983 */ /* 0x000ee40000300800 */
[----:B------:R-:W4:Y:S01]  /*df960*/  LDL.LU R223, [R1+0x85f0] ;  /* 0x0085f00001df7983 */ /* 0x000f220000300800 */
[----:B------:R-:W4:Y:S04]  /*df970*/  LDL R184, [R1+0x1130] ;  /* 0x0011300001b87983 */ /* 0x000f280000100800 */
[----:B------:R-:W4:Y:S04]  /*df980*/  LDL R185, [R1+0x1134] ;  /* 0x0011340001b97983 */ /* 0x000f280000100800 */
[----:B------:R-:W4:Y:S04]  /*df990*/  LDL.64 R208, [R1+0x1160] ;  /* 0x0011600001d07983 */ /* 0x000f280000100a00 */
[----:B------:R-:W4:Y:S04]  /*df9a0*/  LDL.64 R216, [R1+0x1170] ;  /* 0x0011700001d87983 */ /* 0x000f280000100a00 */
[----:B------:R-:W4:Y:S04]  /*df9b0*/  LDL.64 R224, [R1+0x1180] ;  /* 0x0011800001e07983 */ /* 0x000f280000100a00 */
[----:B------:R-:W4:Y:S01]  /*df9c0*/  LDL.64 R232, [R1+0x11a0] ;  /* 0x0011a00001e87983 */ /* 0x000f220000100a00 */
        /* <DEDUP_REMOVED lines=41> */
[C---:B-1----:R-:W-:Y:S08]  /*dfc60*/  HMMA.1688.F32.TF32 R112, R12.reuse, R200, R112 ;  /* 0x000000c80c70723c */ /* 0x042ff00000081070 */
[C---:B------:R-:W-:Y:S01]  /*dfc70*/  HMMA.1688.F32.TF32 R100, R12.reuse, R240, R100 ;  /* 0x000000f00c64723c */ /* 0x040fe20000081064 */
[----:B--2---:R-:W-:Y:S01]  /*dfc80*/  STL [R1+0x8254], R230 ;  /* 0x008254e601007387 */ /* 0x004fe20000100800 */
[----:B---3--:R-:W-:Y:S02]  /*dfc90*/  STL [R1+0x8250], R231 ;  /* 0x008250e701007387 */ /* 0x008fe40000100800 */
[----:B------:R-:W-:Y:S04]  /*dfca0*/  STL [R1+0x8258], R222 ;  /* 0x008258de01007387 */ /* 0x000fe80000100800 */
[----:B----4-:R-:W-:Y:S01]  /*dfcb0*/  HMMA.1688.F32.TF32 R108, R12, R184, R108 ;  /* 0x000000b80c6c723c */ /* 0x010fe2000008106c */
[----:B------:R-:W-:Y:S01]  /*dfcc0*/  STL [R1+0x824c], R223 ;  /* 0x00824cdf01007387 */ /* 0x000fe20000100800 */
[----:B------:R-:W-:Y:S02]  /*dfcd0*/  STL [R1+0x825c], R214 ;  /* 0x00825cd601007387 */ /* 0x000fe40000100800 */
[----:B------:R-:W-:Y:S02]  /*dfce0*/  STL [R1+0x8248], R215 ;  /* 0x008248d701007387 */ /* 0x000fe40000100800 */
[----:B------:R-:W-:Y:S01]  /*dfcf0*/  STL [R1+0x8264], R206 ;  /* 0x008264ce01007387 */ /* 0x000fe20000100800 */
[----:B------:R-:W-:Y:S01]  /*dfd00*/  STL [R1+0x8260], R207 ;  /* 0x008260cf01007387 */ /* 0x000fe20000100800 */
        /* <DEDUP_REMOVED lines=13> */
[C---:B------:R-:W-:Y:S08]  /*dfde0*/  HMMA.1688.F32.TF32 R56, R124.reuse, R230, R56 ;  /* 0x000000e67c38723c */ /* 0x040ff00000081038 */
[C---:B------:R-:W-:Y:S08]  /*dfdf0*/  HMMA.1688.F32.TF32 R60, R124.reuse, R222, R60 ;  /* 0x000000de7c3c723c */ /* 0x040ff0000008103c */
[C---:B------:R-:W-:Y:S08]  /*dfe00*/  HMMA.1688.F32.TF32 R64, R124.reuse, R214, R64 ;  /* 0x000000d67c40723c */ /* 0x040ff00000081040 */
[----:B------:R-:W-:Y:S01]  /*dfe10*/  HMMA.1688.F32.TF32 R68, R124, R206, R68 ;  /* 0x000000ce7c44723c */ /* 0x000fe20000081044 */
[----:B------:R-:W-:Y:S01]  /*dfe20*/  STL.64 [R1+0x8378], R148 ;  /* 0x0083789401007387 */ /* 0x000fe20000100a00 */
[----:B------:R-:W-:Y:S06]  /*dfe30*/  STL.64 [R1+0x8390], R142 ;  /* 0x0083908e01007387 */ /* 0x000fec0000100a00 */
[C---:B------:R-:W-:Y:S01]  /*dfe40*/  HMMA.1688.F32.TF32 R124, R12.reuse, R192, R128 ;  /* 0x000000c00c7c723c */ /* 0x040fe20000081080 */
[----:B------:R-:W-:Y:S01]  /*dfe50*/  STL.64 [R1+0x8388], R140 ;  /* 0x0083888c01007387 */ /* 0x000fe20000100a00 */
[----:B------:R-:W-:Y:S01]  /*dfe60*/  STL.64 [R1+0x10f0], R108 ;  /* 0x0010f06c01007387 */ /* 0x000fe20000100a00 */
[----:B------:R1:W-:Y:S05]  /*dfe70*/  STL.64 [R1+0x10f8], R110 ;  /* 0x0010f86e01007387 */ /* 0x0003ea0000100a00 */
[C---:B-1----:R-:W-:Y:S11]  /*dfe80*/  HMMA.1688.F32.TF32 R108, R12.reuse, R208, R132 ;  /* 0x000000d00c6c723c */ /* 0x042ff60000081084 */
[----:B------:R-:W-:Y:S04]  /*dfe90*/  @!UPT UIADD3 URZ, URZ, URZ, URZ ;  /* 0x0000003f3f3ff290 */ /* 0x000fe8000fffe03f */
[----:B------:R-:W-:Y:S01]  /*dfea0*/  STL.64 [R1+0x10e0], R124 ;  /* 0x0010e07c01007387 */ /* 0x000fe20000100a00 */
[----:B------:R-:W-:Y:S02]  /*dfeb0*/  STL.64 [R1+0x10e8], R126 ;  /* 0x0010e87e01007387 */ /* 0x000fe40000100a00 */
[----:B------:R-:W-:Y:S02]  /*dfec0*/  STL.64 [R1+0x10d0], R112 ;  /* 0x0010d07001007387 */ /* 0x000fe40000100a00 */
[----:B------:R-:W-:Y:S03]  /*dfed0*/  STL.64 [R1+0x10d8], R114 ;  /* 0x0010d87201007387 */ /* 0x000fe60000100a00 */
[----:B------:R-:W-:Y:S01]  /*dfee0*/  STL.64 [R1+0x10c0], R108 ;  /* 0x0010c06c01007387 */ /* 0x000fe20000100a00 */
[----:B------:R1:W-:Y:S02]  /*dfef0*/  STL.64 [R1+0x10c8], R110 ;  /* 0x0010c86e01007387 */ /* 0x0003e40000100a00 */
[C---:B-1----:R-:W-:Y:S08]  /*dff00*/  HMMA.1688.F32.TF32 R108, R12.reuse, R216, R116 ;  /* 0x000000d80c6c723c */ /* 0x042ff00000081074 */
[C---:B------:R-:W-:Y:S01]  /*dff10*/  HMMA.1688.F32.TF32 R4, R12.reuse, R232, R4 ;  /* 0x000000e80c04723c */ /* 0x040fe20000081004 */
[----:B------:R-:W-:Y:S01]  /*dff20*/  IMAD.MOV.U32 R230, RZ, RZ, R216 ;  /* 0x000000ffffe67224 */ /* 0x000fe200078e00d8 */
[----:B------:R-:W-:Y:S11]  /*dff30*/  MOV R231, R217 ;  /* 0x000000d900e77202 */ /* 0x000ff60000000f00 */
[----:B------:R-:W-:Y:S02]  /*dff40*/  @!UPT UIADD3 URZ, URZ, URZ, URZ ;  /* 0x0000003f3f3ff290 */ /* 0x000fe4000fffe03f */
[----:B------:R-:W-:Y:S01]  /*dff50*/  STL.64 [R1+0x10b0], R108 ;  /* 0x0010b06c01007387 */ /* 0x000fe20000100a00 */
[----:B------:R1:W-:Y:S02]  /*dff60*/  STL.64 [R1+0x10b8], R110 ;  /* 0x0010b86e01007387 */ /* 0x0003e40000100a00 */
[C---:B-1----:R-:W-:Y:S01]  /*dff70*/  HMMA.1688.F32.TF32 R108, R12.reuse, R224, R136 ;  /* 0x000000e00c6c723c */ /* 0x042fe20000081088 */
[----:B------:R-:W-:Y:S01]  /*dff80*/  IMAD.MOV.U32 R223, RZ, RZ, R208 ;  /* 0x000000ffffdf7224 */ /* 0x000fe200078e00d0 */
[----:B------:R-:W-:Y:S01]  /*dff90*/  MOV R222, R225 ;  /* 0x000000e100de7202 */ /* 0x000fe20000000f00 */
[----:B------:R-:W-:Y:S01]  /*dffa0*/  STL.64 [R1+0x83a0], R230 ;  /* 0x0083a0e601007387 */ /* 0x000fe20000100a00 */
[----:B------:R-:W-:Y:S01]  /*dffb0*/  MOV R215, R209 ;  /* 0x000000d100d77202 */ /* 0x000fe20000000f00 */
[----:B------:R-:W-:Y:S02]  /*dffc0*/  STL.64 [R1+0x8398], R228 ;  /* 0x008398e401007387 */ /* 0x000fe40000100a00 */
[----:B------:R-:W-:Y:S11]  /*dffd0*/  IMAD.MOV.U32 R214, RZ, RZ, R224 ;  /* 0x000000ffffd67224 */ /* 0x000ff600078e00e0 */
[----:B------:R-:W-:Y:S05]  /*dffe0*/  @!UPT UIADD3 URZ, URZ, URZ, URZ ;  /* 0x0000003f3f3ff290 */ /* 0x000fea000fffe03f */
        /* <DEDUP_REMOVED lines=8> */
[----:B-1----:R-:W-:Y:S01]  /*e0070*/  HMMA.1688.F32.TF32 R4, R12, R248, R104 ;  /* 0x000000f80c04723c */ /* 0x002fe20000081068 */
[----:B------:R-:W-:Y:S01]  /*e0080*/  IMAD.MOV.U32 R206, RZ, RZ, R232 ;  /* 0x000000ffffce7224 */ /* 0x000fe200078e00e8 */
[----:B------:R-:W-:-:S05]  /*e0090*/  MOV R207, R233 ;  /* 0x000000e900cf7202 */ /* 0x000fca0000000f00 */
[----:B------:R-:W-:Y:S01]  /*e00a0*/  STL.64 [R1+0x83d0], R206 ;  /* 0x0083d0ce01007387 */ /* 0x000fe20000100a00 */
[----:B------:R-:W-:Y:S02]  /*e00b0*/  STL.64 [R1+0x83c8], R204 ;  /* 0x0083c8cc01007387 */ /* 0x000fe40000100a00 */
[----:B------:R-:W2:Y:S02]  /*e00c0*/  LDL R184, [R1+0x1290] ;  /* 0x0012900001b87983 */ /* 0x000ea40000100800 */
[----:B------:R-:W-:Y:S01]  /*e00d0*/  STL.64 [R1+0x1080], R100 ;  /* 0x0010806401007387 */ /* 0x000fe20000100a00 */
[----:B------:R1:W-:Y:S10]  /*e00e0*/  STL.64 [R1+0x1088], R102 ;  /* 0x0010886601007387 */ /* 0x0003f40000100a00 */
[----:B------:R-:W-:Y:S01]  /*e00f0*/  STL.64 [R1+0x1070], R4 ;  /* 0x0010700401007387 */ /* 0x000fe20000100a00 */
[----:B------:R-:W-:Y:S02]  /*e0100*/  STL.64 [R1+0x1078], R6 ;  /* 0x0010780601007387 */ /* 0x000fe40000100a00 */
[----:B------:R-:W1:Y:S02]  /*e0110*/  LDL R124, [R1+0x11d0] ;  /* 0x0011d000017c7983 */ /* 0x000e640000100800 */
[----:B------:R-:W1:Y:S01]  /*e0120*/  LDL R125, [R1+0x11d4] ;  /* 0x0011d400017d7983 */ /* 0x000e620000100800 */
[----:B------:R-:W3:Y:S04]  /*e0130*/  LDL R148, [R1+0x11c0] ;  /* 0x0011c00001947983 */ /* 0x000ee80000100800 */
[----:B------:R-:W3:Y:S04]  /*e0140*/  LDL R149, [R1+0x11c4] ;  /* 0x0011c40001957983 */ /* 0x000ee80000100800 */
[----:B------:R-:W4:Y:S04]  /*e0150*/  LDL R156, [R1+0x11e0] ;  /* 0x0011e000019c7983 */ /* 0x000f280000100800 */
[----:B------:R-:W4:Y:S04]  /*e0160*/  LDL R157, [R1+0x11e4] ;  /* 0x0011e400019d7983 */ /* 0x000f280000100800 */
        /* <DEDUP_REMOVED lines=23> */
[----:B------:R-:W2:Y:S01]  /*e02e0*/  LDL.64 R200, [R1+0x12c0] ;  /* 0x0012c00001c87983 */ /* 0x000ea20000100a00 */
[----:B------:R-:W-:-:S02]  /*e02f0*/  IMAD.MOV.U32 R248, RZ, RZ, R245 ;  /* 0x000000fffff87224 */ /* 0x000fc400078e00f5 */
[----:B------:R-:W2:Y:S01]  /*e0300*/  LDL.LU R245, [R1+0x85ec] ;  /* 0x0085ec0001f57983 */ /* 0x000ea20000300800 */
[----:B------:R-:W-:Y:S01]  /*e0310*/  MOV R249, R238 ;  /* 0x000000ee00f97202 */ /* 0x000fe20000000f00 */
[----:B------:R-:W-:Y:S01]  /*e0320*/  IMAD.MOV.U32 R241, RZ, RZ, R236 ;  /* 0x000000fffff17224 */ /* 0x000fe200078e00ec */
[----:B------:R-:W2:Y:S01]  /*e0330*/  LDL.LU R238, [R1+0x85e8] ;  /* 0x0085e80001ee7983 */ /* 0x000ea20000300800 */
[----:B------:R-:W2:Y:S02]  /*e0340*/  LDL.64 R208, [R1+0x12d0] ;  /* 0x0012d00001d07983 */ /* 0x000ea40000100a00 */
[----:B------:R-:W2:Y:S02]  /*e0350*/  LDL R240, [R1+0x1320] ;  /* 0x0013200001f07983 */ /* 0x000ea40000100800 */
[----:B------:R-:W2:Y:S01]  /*e0360*/  LDL.LU R236, [R1+0x85e4] ;  /* 0x0085e40001ec7983 */ /* 0x000ea20000300800 */
[----:B------:R-:W-:Y:S01]  /*e0370*/  MOV R224, R237 ;  /* 0x000000ed00e07202 */ /* 0x000fe20000000f00 */
[----:B------:R-:W-:Y:S01]  /*e0380*/  IMAD.MOV.U32 R217, RZ, RZ, R239 ;  /* 0x000000ffffd97224 */ /* 0x000fe200078e00ef */
[----:B------:R-:W2:Y:S01]  /*e0390*/  LDL.LU R237, [R1+0x85e0] ;  /* 0x0085e00001ed7983 */ /* 0x000ea20000300800 */
        /* <DEDUP_REMOVED lines=8> */
[----:B------:R-:W1:Y:S02]  /*e0420*/  LDS R7, [R0+0x16480] ;  /* 0x0164800000077984 */ /* 0x000e640000000800 */
[C---:B-1----:R-:W-:Y:S08]  /*e0430*/  HMMA.1688.F32.TF32 R100, R12.reuse, R124, R8 ;  /* 0x0000007c0c64723c */ /* 0x042ff00000081008 */
[C---:B---3--:R-:W-:Y:S08]  /*e0440*/  HMMA.1688.F32.TF32 R8, R12.reuse, R148, R16 ;  /* 0x000000940c08723c */ /* 0x048ff00000081010 */
[C---:B----4-:R-:W-:Y:S08]  /*e0450*/  HMMA.1688.F32.TF32 R20, R12.reuse, R156, R20 ;  /* 0x0000009c0c14723c */ /* 0x050ff00000081014 */
[C---:B------:R-:W-:Y:S01]  /*e0460*/  HMMA.1688.F32.TF32 R16, R12.reuse, R164, R24 ;  /* 0x000000a40c10723c */ /* 0x040fe20000081018 */
[----:B------:R-:W-:Y:S01]  /*e0470*/  STL.64 [R1+0x1850], R100 ;  /* 0x0018506401007387 */ /* 0x000fe20000100a00 */
[----:B------:R-:W-:Y:S05]  /*e0480*/  STL.64 [R1+0x1858], R102 ;  /* 0x0018586601007387 */ /* 0x000fea0000100a00 */
[----:B------:R-:W-:Y:S02]  /*e0490*/  STL.64 [R1+0x1840], R8 ;  /* 0x0018400801007387 */ /* 0x000fe40000100a00 */
[----:B------:R2:W-:Y:S02]  /*e04a0*/  STL.64 [R1+0x1848], R10 ;  /* 0x0018480a01007387 */ /* 0x0005e40000100a00 */
[C---:B--2---:R-:W-:Y:S04]  /*e04b0*/  HMMA.1688.F32.TF32 R8, R12.reuse, R172, R28 ;  /* 0x000000ac0c08723c */ /* 0x044fe8000008101c */
        /* <DEDUP_REMOVED lines=37> */
[----:B------:R-:W-:Y:S07]  /*e0710*/  STL.64 [R1+0x1778], R22 ;  /* 0x0017781601007387 */ /* 0x000fee0000100a00 */
[----:B------:R-:W-:Y:S02]  /*e0720*/  STL.64 [R1+0x1650], R16 ;  /* 0x0016501001007387 */ /* 0x000fe40000100a00 */
[----:B------:R-:W-:Y:S01]  /*e0730*/  STL.64 [R1+0x1658], R18 ;  /* 0x0016581201007387 */ /* 0x000fe20000100a00 */
[----:B------:R-:W-:-:S05]  /*e0740*/  MOV R216, R245 ;  /* 0x000000f500d87202 */ /* 0x000fca0000000f00 */
[----:B------:R-:W-:Y:S01]  /*e0750*/  STL.64 [R1+0x1640], R8 ;  /* 0x0016400801007387 */ /* 0x000fe20000100a00 */
[----:B------:R1:W-:Y:S02]  /*e0760*/  STL.64 [R1+0x1648], R10 ;  /* 0x0016480a01007387 */ /* 0x0003e40000100a00 */
[C---:B-1----:R-:W-:Y:S08]  /*e0770*/  HMMA.1688.F32.TF32 R8, R12.reuse, R208, R80 ;  /* 0x000000d00c08723c */ /* 0x042ff00000081050 */
[C---:B------:R-:W-:Y:S01]  /*e0780*/  HMMA.1688.F32.TF32 R16, R12.reuse, R216, R84 ;  /* 0x000000d80c10723c */ /* 0x040fe20000081054 */
[----:B------:R-:W-:Y:S01]  /*e0790*/  MOV R232, R238 ;  /* 0x000000ee00e87202 */ /* 0x000fe20000000f00 */
[----:B------:R-:W-:Y:S01]  /*e07a0*/  IMAD.MOV.U32 R239, RZ, RZ, R201 ;  /* 0x000000ffffef7224 */ /* 0x000fe200078e00c9 */
[----:B------:R-:W-:Y:S11]  /*e07b0*/  MOV R238, R208 ;  /* 0x000000d000ee7202 */ /* 0x000ff60000000f00 */
[----:B------:R-:W-:Y:S01]  /*e07c0*/  @!UPT UIADD3 URZ, URZ, URZ, URZ ;  /* 0x0000003f3f3ff290 */ /* 0x000fe2000fffe03f */
[----:B------:R-:W-:Y:S01]  /*e07d0*/  STL.64 [R1+0x1610], R8 ;  /* 0x0016100801007387 */ /* 0x000fe20000100a00 */
[----:B------:R1:W-:Y:S02]  /*e07e0*/  STL.64 [R1+0x1618], R10 ;  /* 0x0016180a01007387 */ /* 0x0003e40000100a00 */
[C---:B-1----:R-:W-:Y:S01]  /*e07f0*/  HMMA.1688.F32.TF32 R8, R12.reuse, R224, R88 ;  /* 0x000000e00c08723c */ /* 0x042fe20000081058 */
[----:B------:R-:W-:Y:S01]  /*e0800*/  STL.64 [R1+0x8270], R238 ;  /* 0x008270ee01007387 */ /* 0x000fe20000100a00 */
[----:B------:R-:W-:Y:S03]  /*e0810*/  STL.64 [R1+0x8268], R236 ;  /* 0x008268ec01007387 */ /* 0x000fe60000100a00 */
[----:B------:R-:W-:Y:S02]  /*e0820*/  STL.64 [R1+0x15f0], R16 ;  /* 0x0015f01001007387 */ /* 0x000fe40000100a00 */
[----:B------:R1:W-:Y:S01]  /*e0830*/  STL.64 [R1+0x15f8], R18 ;  /* 0x0015f81201007387 */ /* 0x0003e20000100a00 */
[C---:B------:R-:W-:Y:S08]  /*e0840*/  HMMA.1688.F32.TF32 R20, R12.reuse, R232, R92 ;  /* 0x000000e80c14723c */ /* 0x040ff0000008105c */
[C---:B-1----:R-:W-:Y:S07]  /*e0850*/  HMMA.1688.F32.TF32 R16, R12.reuse, R240, R96 ;  /* 0x000000f00c10723c */ /* 0x042fee0000081060 */
[----:B------:R-:W-:Y:S01]  /*e0860*/  STL.64 [R1+0x1120], R8 ;  /* 0x0011200801007387 */ /* 0x000fe20000100a00 */
[----:B------:R1:W-:Y:S02]  /*e0870*/  STL.64 [R1+0x1128], R10 ;  /* 0x0011280a01007387 */ /* 0x0003e40000100a00 */
[----:B-1----:R-:W-:Y:S05]  /*e0880*/  HMMA.1688.F32.TF32 R8, R12, R248, R120 ;  /* 0x000000f80c08723c */ /* 0x002fea0000081078 */
[----:B------:R-:W-:Y:S01]  /*e0890*/  STL.64 [R1+0x1110], R20 ;  /* 0x0011101401007387 */ /* 0x000fe20000100a00 */
[----:B------:R1:W-:Y:S01]  /*e08a0*/  STL.64 [R1+0x1118], R22 ;  /* 0x0011181601007387 */ /* 0x0003e20000100a00 */
[----:B------:R-:W-:Y:S01]  /*e08b0*/  MOV R252, R200 ;  /* 0x000000c800fc7202 */ /* 0x000fe20000000f00 */
[----:B------:R-:W-:Y:S01]  /*e08c0*/  IMAD.MOV.U32 R3, RZ, RZ, R209 ;  /* 0x000000ffff037224 */ /* 0x000fe200078e00d1 */
[----:B------:R-:W-:Y:S04]  /*e08d0*/  LDS R12, [R2+0x18480] ;  /* 0x01848000020c7984 */ /* 0x000fe80000000800 */
[----:B------:R-:W-:Y:S04]  /*e08e0*/  LDS R14, [R2+0x1a480] ;  /* 0x01a48000020e7984 */ /* 0x000fe80000000800 */
[----:B------:R-:W-:Y:S04]  /*e08f0*/  LDS R13, [R0+0x18480] ;  /* 0x01848000000d7984 */ /* 0x000fe80000000800 */
[----:B------:R-:W2:Y:S04]  /*e0900*/  LDS R15, [R0+0x1a480] ;  /* 0x01a48000000f7984 */ /* 0x000ea80000000800 */
[----:B------:R-:W-:Y:S01]  /*e0910*/  STL.64 [R1+0x1060], R8 ;  /* 0x0010600801007387 */ /* 0x000fe20000100a00 */
[----:B------:R-:W-:Y:S02]  /*e0920*/  STL.64 [R1+0x1100], R16 ;  /* 0x0011001001007387 */ /* 0x000fe40000100a00 */
[----:B------:R3:W-:Y:S02]  /*e0930*/  STL.64 [R1+0x1108], R18 ;  /* 0x0011081201007387 */ /* 0x0007e40000100a00 */
[----:B------:R4:W-:Y:S01]  /*e0940*/  STL.64 [R1+0x1068], R10 ;  /* 0x0010680a01007387 */ /* 0x0009e20000100a00 */
[----:B------:R-:W2:Y:S01]  /*e0950*/  LDL R234, [R1+0x15b8] ;  /* 0x0015b80001ea7983 */ /* 0x000ea20000100800 */
        /* <DEDUP_REMOVED lines=11> */
[----:B------:R-:W4:Y:S01]  /*e0a10*/  LDL R190, [R1+0x1598] ;  /* 0x0015980001be7983 */ /* 0x000f220000100800 */
[----:B--2---:R-:W-:-:S03]  /*e0a20*/  MOV R191, R247 ;  /* 0x000000f700bf7202 */ /* 0x004fc60000000f00 */
[----:B------:R-:W2:Y:S01]  /*e0a30*/  LDL.LU R247, [R1+0x85d0] ;  /* 0x0085d00001f77983 */ /* 0x000ea20000300800 */
[----:B------:R-:W4:Y:S02]  /*e0a40*/  LDL.LU R180, [R1+0x1ab0] ;  /* 0x001ab00001b47983 */ /* 0x000f240000300800 */
[----:B------:R-:W4:Y:S02]  /*e0a50*/  LDL.LU R181, [R1+0x1ab4] ;  /* 0x001ab40001b57983 */ /* 0x000f240000300800 */
[----:B------:R-:W4:Y:S01]  /*e0a60*/  LDL.LU R182, [R1+0x1ab8] ;  /* 0x001ab80001b67983 */ /* 0x000f220000300800 */
[----:B------:R-:W4:Y:S01]  /*e0a70*/  LDL.LU R183, [R1+0x1abc] ;  /* 0x001abc0001b77983 */ /* 0x000f220000300800 */
[----:B---3--:R-:W-:Y:S02]  /*e0a80*/  IMAD.MOV.U32 R174, RZ, RZ, R246 ;  /* 0x000000ffffae7224 */ /* 0x008fe400078e00f6 */
[----:B------:R-:W3:Y:S01]  /*e0a90*/  LDL.LU R246, [R1+0x85cc] ;  /* 0x0085cc0001f67983 */ /* 0x000ee20000300800 */
[----:B------:R-:W-:-:S02]  /*e0aa0*/  MOV R175, R244 ;  /* 0x000000f400af7202 */ /* 0x000fc40000000f00 */
[----:B------:R-:W4:Y:S01]  /*e0ab0*/  LDL.LU R244, [R1+0x85c8] ;  /* 0x0085c80001f47983 */ /* 0x000f220000300800 */
[----:B------:R-:W4:Y:S02]  /*e0ac0*/  LDL.LU R164, [R1+0x1ae0] ;  /* 0x001ae00001a47983 */ /* 0x000f240000300800 */
[----:B------:R-:W4:Y:S02]  /*e0ad0*/  LDL.LU R165, [R1+0x1ae4] ;  /* 0x001ae40001a57983 */ /* 0x000f240000300800 */
[----:B------:R-:W4:Y:S01]  /*e0ae0*/  LDL.LU R166, [R1+0x1ae8] ;  /* 0x001ae80001a67983 */ /* 0x000f220000300800 */
[----:B------:R-:W4:Y:S01]  /*e0af0*/  LDL.LU R167, [R1+0x1aec] ;  /* 0x001aec0001a77983 */ /* 0x000f220000300800 */
[----:B------:R-:W4:Y:S02]  /*e0b00*/  LDL R158, [R1+0x1578] ;  /* 0x00157800019e7983 */ /* 0x000f240000100800 */
[----:B--2---:R-:W-:Y:S02]  /*e0b10*/  IMAD.MOV.U32 R159, RZ, RZ, R247 ;  /* 0x000000ffff9f7224 */ /* 0x004fe400078e00f7 */
[----:B------:R-:W2:Y:S01]  /*e0b20*/  LDL.LU R247, [R1+0x85c4] ;  /* 0x0085c40001f77983 */ /* 0x000ea20000300800 */
[----:B------:R-:W2:Y:S02]  /*e0b30*/  LDL.LU R148, [R1+0x1af0] ;  /* 0x001af00001947983 */ /* 0x000ea40000300800 */
[----:B------:R-:W2:Y:S02]  /*e0b40*/  LDL.LU R149, [R1+0x1af4] ;  /* 0x001af40001957983 */ /* 0x000ea40000300800 */
[----:B------:R-:W2:Y:S01]  /*e0b50*/  LDL.LU R150, [R1+0x1af8] ;  /* 0x001af80001967983 */ /* 0x000ea20000300800 */
[----:B------:R-:W2:Y:S01]  /*e0b60*/  LDL.LU R151, [R1+0x1afc] ;  /* 0x001afc0001977983 */ /* 0x000ea20000300800 */
[----:B---3--:R-:W-:Y:S01]  /*e0b70*/  IMAD.MOV.U32 R143, RZ, RZ, R246 ;  /* 0x000000ffff8f7224 */ /* 0x008fe200078e00f6 */
[----:B----4-:R-:W-:-:S02]  /*e0b80*/  MOV R142, R244 ;  /* 0x000000f4008e7202 */ /* 0x010fc40000000f00 */
[----:B------:R-:W3:Y:S01]  /*e0b90*/  LDL.LU R244, [R1+0x85c0] ;  /* 0x0085c00001f47983 */ /* 0x000ee20000300800 */
[----:B------:R-:W4:Y:S02]  /*e0ba0*/  LDL.LU R246, [R1+0x85bc] ;  /* 0x0085bc0001f67983 */ /* 0x000f240000300800 */
[----:B------:R-:W4:Y:S01]  /*e0bb0*/  LDL R222, [R1+0x1558] ;  /* 0x0015580001de7983 */ /* 0x000f220000100800 */
[----:B--2---:R-:W-:Y:S02]  /*e0bc0*/  MOV R223, R247 ;  /* 0x000000f700df7202 */ /* 0x004fe40000000f00 */
[----:B------:R-:W2:Y:S01]  /*e0bd0*/  LDL.LU R247, [R1+0x85b8] ;  /* 0x0085b80001f77983 */ /* 0x000ea20000300800 */
[----:B------:R-:W2:Y:S02]  /*e0be0*/  LDL.LU R212, [R1+0x1b30] ;  /* 0x001b300001d47983 */ /* 0x000ea40000300800 */
[----:B------:R-:W2:Y:S02]  /*e0bf0*/  LDL.LU R213, [R1+0x1b34] ;  /* 0x001b340001d57983 */ /* 0x000ea40000300800 */
[----:B------:R-:W2:Y:S01]  /*e0c00*/  LDL.LU R214, [R1+0x1b38] ;  /* 0x001b380001d67983 */ /* 0x000ea20000300800 */
[----:B------:R-:W2:Y:S01]  /*e0c10*/  LDL.LU R215, [R1+0x1b3c] ;  /* 0x001b3c0001d77983 */ /* 0x000ea20000300800 */
[----:B---3--:R-:W-:Y:S01]  /*e0c20*/  MOV R207, R244 ;  /* 0x000000f400cf7202 */ /* 0x008fe20000000f00 */
[----:B----4-:R-:W-:-:S02]  /*e0c30*/  IMAD.MOV.U32 R206, RZ, RZ, R246 ;  /* 0x000000ffffce7224 */ /* 0x010fc400078e00f6 */
[----:B------:R-:W3:Y:S01]  /*e0c40*/  LDL.LU R246, [R1+0x85b4] ;  /* 0x0085b40001f67983 */ /* 0x000ee20000300800 */
[----:B------:R-:W4:Y:S02]  /*e0c50*/  LDL.LU R244, [R1+0x85b0] ;  /* 0x0085b00001f47983 */ /* 0x000f240000300800 */
[----:B------:R-:W4:Y:S02]  /*e0c60*/  LDL.LU R64, [R1+0x1b80] ;  /* 0x001b800001407983 */ /* 0x000f240000300800 */
[----:B------:R-:W4:Y:S01]  /*e0c70*/  LDL.LU R65, [R1+0x1b84] ;  /* 0x001b840001417983 */ /* 0x000f220000300800 */
[----:B------:R-:W4:Y:S01]  /*e0c80*/  LDL.LU R66, [R1+0x1b88] ;  /* 0x001b880001427983 */ /* 0x000f220000300800 */
[----:B------:R-:W4:Y:S02]  /*e0c90*/  LDL.LU R67, [R1+0x1b8c] ;  /* 0x001b8c0001437983 */ /* 0x000f240000300800 */
[----:B------:R-:W4:Y:S02]  /*e0ca0*/  LDL R62, [R1+0x1538] ;  /* 0x00153800013e7983 */ /* 0x000f240000100800 */
[----:B--2---:R-:W-:-:S02]  /*e0cb0*/  IMAD.MOV.U32 R63, RZ, RZ, R247 ;  /* 0x000000ffff3f7224 */ /* 0x004fc400078e00f7 */
[----:B------:R-:W2:Y:S01]  /*e0cc0*/  LDL.LU R247, [R1+0x85ac] ;  /* 0x0085ac0001f77983 */ /* 0x000ea20000300800 */
[----:B------:R-:W2:Y:S02]  /*e0cd0*/  LDL.LU R68, [R1+0x1b90] ;  /* 0x001b900001447983 */ /* 0x000ea40000300800 */
[----:B------:R-:W2:Y:S02]  /*e0ce0*/  LDL.LU R69, [R1+0x1b94] ;  /* 0x001b940001457983 */ /* 0x000ea40000300800 */
[----:B------:R-:W2:Y:S01]  /*e0cf0*/  LDL.LU R70, [R1+0x1b98] ;  /* 0x001b980001467983 */ /* 0x000ea20000300800 */
[----:B------:R-:W2:Y:S01]  /*e0d00*/  LDL.LU R71, [R1+0x1b9c] ;  /* 0x001b9c0001477983 */ /* 0x000ea20000300800 */
[----:B---3--:R-:W-:Y:S01]  /*e0d10*/  IMAD.MOV.U32 R59, RZ, RZ, R246 ;  /* 0x000000ffff3b7224 */ /* 0x008fe200078e00f6 */
[----:B----4-:R-:W-:Y:S02]  /*e0d20*/  MOV R58, R244 ;  /* 0x000000f4003a7202 */ /* 0x010fe40000000f00 */
[----:B------:R-:W3:Y:S01]  /*e0d30*/  LDL.LU R244, [R1+0x85a8] ;  /* 0x0085a80001f47983 */ /* 0x000ee20000300800 */
[----:B------:R-:W4:Y:S02]  /*e0d40*/  LDL.LU R246, [R1+0x85a4] ;  /* 0x0085a40001f67983 */ /* 0x000f240000300800 */
[----:B------:R-:W4:Y:S01]  /*e0d50*/  LDL R54, [R1+0x1518] ;  /* 0x0015180001367983 */ /* 0x000f220000100800 */
[----:B--2---:R-:W-:-:S02]  /*e0d60*/  MOV R55, R247 ;  /* 0x000000f700377202 */ /* 0x004fc40000000f00 */
[----:B------:R-:W2:Y:S01]  /*e0d70*/  LDL.LU R247, [R1+0x85a0] ;  /* 0x0085a00001f77983 */ /* 0x000ea20000300800 */
[----:B------:R-:W2:Y:S02]  /*e0d80*/  LDL.LU R76, [R1+0x1e60] ;  /* 0x001e6000014c7983 */ /* 0x000ea40000300800 */
[----:B------:R-:W2:Y:S02]  /*e0d90*/  LDL.LU R77, [R1+0x1e64] ;  /* 0x001e6400014d7983 */ /* 0x000ea40000300800 */
[----:B------:R-:W2:Y:S01]  /*e0da0*/  LDL.LU R78, [R1+0x1e68] ;  /* 0x001e6800014e7983 */ /* 0x000ea20000300800 */
[----:B------:R-:W2:Y:S01]  /*e0db0*/  LDL.LU R79, [R1+0x1e6c] ;  /* 0x001e6c00014f7983 */ /* 0x000ea20000300800 */
[----:B---3--:R-:W-:Y:S01]  /*e0dc0*/  MOV R51, R244 ;  /* 0x000000f400337202 */ /* 0x008fe20000000f00 */
[----:B----4-:R-:W-:Y:S02]  /*e0dd0*/  IMAD.MOV.U32 R50, RZ, RZ, R246 ;  /* 0x000000ffff327224 */ /* 0x010fe400078e00f6 */
        /* <DEDUP_REMOVED lines=43> */
[----:B-1----:R-:W4:Y:S01]  /*e1090*/  LDL R22, [R1+0x1498] ;  /* 0x0014980001167983 */ /* 0x002f220000100800 */
        /* <DEDUP_REMOVED lines=13> */
[----:B------:R-:W-:Y:S01]  /*e1170*/  MOV R245, R11 ;  /* 0x0000000b00f57202 */ /* 0x000fe20000000f00 */
        /* <DEDUP_REMOVED lines=49> */
[----:B------:R-:W3:Y:S02]  /*e1490*/  LDL.LU R160, [R1+0x1f70] ;  /* 0x001f700001a07983 */ /* 0x000ee40000300800 */
[----:B------:R-:W3:Y:S01]  /*e14a0*/  LDL.LU R161, [R1+0x1f74] ;  /* 0x001f740001a17983 */ /* 0x000ee20000300800 */
[----:B------:R-:W3:Y:S01]  /*e14b0*/  LDL.LU R162, [R1+0x1f78] ;  /* 0x001f780001a27983 */ /* 0x000ee20000300800 */
[----:B------:R-:W3:Y:S02]  /*e14c0*/  LDL.LU R163, [R1+0x1f7c] ;  /* 0x001f7c0001a37983 */ /* 0x000ee40000300800 */
[----:B------:R-:W3:Y:S02]  /*e14d0*/  LDL R130, [R1+0x1408] ;  /* 0x0014080001827983 */ /* 0x000ee40000100800 */
[----:B--2---:R-:W-:-:S02]  /*e14e0*/  IMAD.MOV.U32 R131, RZ, RZ, R247 ;  /* 0x000000ffff837224 */ /* 0x004fc400078e00f7 */
[----:B------:R-:W2:Y:S01]  /*e14f0*/  LDL.LU R247, [R1+0x8534] ;  /* 0x0085340001f77983 */ /* 0x000ea20000300800 */
[----:B------:R-:W2:Y:S02]  /*e1500*/  LDL.LU R152, [R1+0x1f80] ;  /* 0x001f800001987983 */ /* 0x000ea40000300800 */
[----:B------:R-:W2:Y:S02]  /*e1510*/  LDL.LU R153, [R1+0x1f84] ;  /* 0x001f840001997983 */ /* 0x000ea40000300800 */
[----:B------:R-:W2:Y:S01]  /*e1520*/  LDL.LU R154, [R1+0x1f88] ;  /* 0x001f8800019a7983 */ /* 0x000ea20000300800 */
[----:B------:R-:W2:Y:S01]  /*e1530*/  LDL.LU R155, [R1+0x1f8c] ;  /* 0x001f8c00019b7983 */ /* 0x000ea20000300800 */
[----:B----4-:R-:W-:-:S03]  /*e1540*/  MOV R110, R244 ;  /* 0x000000f4006e7202 */ /* 0x010fc60000000f00 */
        /* <DEDUP_REMOVED lines=13> */
[----:B---3--:R-:W-:Y:S01]  /*e1620*/  IMAD.MOV.U32 R111, RZ, RZ, R246 ;  /* 0x000000ffff6f7224 */ /* 0x008fe200078e00f6 */
[----:B------:R-:W-:Y:S01]  /*e1630*/  MOV R246, c[0x0][0x188] ;  /* 0x0000620000f67a02 */ /* 0x000fe20000000f00 */
[----:B------:R-:W3:Y:S01]  /*e1640*/  LDL.LU R84, [R1+0x1e90] ;  /* 0x001e900001547983 */ /* 0x000ee20000300800 */
[----:B------:R-:W3:Y:S01]  /*e1650*/  LDL.LU R85, [R1+0x1e94] ;  /* 0x001e940001557983 */ /* 0x000ee20000300800 */
[----:B------:R-:W3:Y:S02]  /*e1660*/  LDL.LU R86, [R1+0x1e98] ;  /* 0x001e980001567983 */ /* 0x000ee40000300800 */
[----:B------:R-:W3:Y:S02]  /*e1670*/  LDL.LU R87, [R1+0x1e9c] ;  /* 0x001e9c0001577983 */ /* 0x000ee40000300800 */
[----:B------:R-:W-:Y:S01]  /*e1680*/  IMAD.SHL.U32 R246, R246, 0x80, RZ ;  /* 0x00000080f6f67824 */ /* 0x000fe200078e00ff */
[----:B------:R-:W3:Y:S01]  /*e1690*/  LDL.LU R72, [R1+0x1bb0] ;  /* 0x001bb00001487983 */ /* 0x000ee20000300800 */
[----:B------:R-:W3:Y:S02]  /*e16a0*/  LDL.LU R73, [R1+0x1bb4] ;  /* 0x001bb40001497983 */ /* 0x000ee40000300800 */
[----:B------:R-:W3:Y:S02]  /*e16b0*/  LDL.LU R74, [R1+0x1bb8] ;  /* 0x001bb800014a7983 */ /* 0x000ee40000300800 */
[----:B------:R-:W3:Y:S01]  /*e16c0*/  LDL.LU R75, [R1+0x1bbc] ;  /* 0x001bbc00014b7983 */ /* 0x000ee20000300800 */
[----:B------:R-:W-:Y:S01]  /*e16d0*/  SHF.L.U32 R246, R246, 0x2, RZ ;  /* 0x00000002f6f67819 */ /* 0x000fe200000006ff */
[----:B------:R-:W3:Y:S01]  /*e16e0*/  LDL.LU R228, [R1+0x1b20] ;  /* 0x001b200001e47983 */ /* 0x000ee20000300800 */
[----:B------:R-:W3:Y:S02]  /*e16f0*/  LDL.LU R229, [R1+0x1b24] ;  /* 0x001b240001e57983 */ /* 0x000ee40000300800 */
[----:B------:R-:W3:Y:S02]  /*e1700*/  LDL.LU R230, [R1+0x1b28] ;  /* 0x001b280001e67983 */ /* 0x000ee40000300800 */
[----:B------:R-:W3:Y:S01]  /*e1710*/  LDL.LU R231, [R1+0x1b2c] ;  /* 0x001b2c0001e77983 */ /* 0x000ee20000300800 */
[C---:B------:R-:W-:Y:S08]  /*e1720*/  HMMA.1688.F32.TF32 R112, R4.reuse, R114, R160 ;  /* 0x000000720470723c */ /* 0x040ff000000810a0 */
[C---:B------:R-:W-:Y:S08]  /*e1730*/  HMMA.1688.F32.TF32 R132, R4.reuse, R134, R168 ;  /* 0x000000860484723c */ /* 0x040ff000000810a8 */
[C---:B------:R-:W-:Y:S08]  /*e1740*/  HMMA.1688.F32.TF32 R136, R4.reuse, R138, R184 ;  /* 0x0000008a0488723c */ /* 0x040ff000000810b8 */
[C---:B------:R-:W-:Y:S08]  /*e1750*/  HMMA.1688.F32.TF32 R124, R4.reuse, R126, R192 ;  /* 0x0000007e047c723c */ /* 0x040ff000000810c0 */
[C---:B------:R-:W-:Y:S08]  /*e1760*/  HMMA.1688.F32.TF32 R100, R4.reuse, R102, R200 ;  /* 0x000000660464723c */ /* 0x040ff000000810c8 */
[C---:B------:R-:W-:Y:S01]  /*e1770*/  HMMA.1688.F32.TF32 R8, R4.reuse, R10, R240 ;  /* 0x0000000a0408723c */ /* 0x040fe200000810f0 */
[----:B--2---:R-:W-:Y:S07]  /*e1780*/  STL.64 [R1+0x72c0], R246 ;  /* 0x0072c0f601007387 */ /* 0x004fee0000100a00 */
[C---:B------:R-:W-:Y:S01]  /*e1790*/  HMMA.1688.F32.TF32 R128, R4.reuse, R130, R152 ;  /* 0x000000820480723c */ /* 0x040fe20000081098 */
[----:B----4-:R1:W-:Y:S07]  /*e17a0*/  STL.64 [R1+0x72b8], R244 ;  /* 0x0072b8f401007387 */ /* 0x0103ee0000100a00 */
[C---:B------:R-:W-:Y:S01]  /*e17b0*/  HMMA.1688.F32.TF32 R108, R4.reuse, R110, R144 ;  /* 0x0000006e046c723c */ /* 0x040fe20000081090 */
[----:B-1----:R-:W2:Y:S01]  /*e17c0*/  LDL.LU R244, [R1+0x1ee0] ;  /* 0x001ee00001f47983 */ /* 0x002ea20000300800 */
[----:B------:R-:W2:Y:S02]  /*e17d0*/  LDL.LU R245, [R1+0x1ee4] ;  /* 0x001ee40001f57983 */ /* 0x000ea40000300800 */
[----:B------:R-:W2:Y:S02]  /*e17e0*/  LDL.LU R246, [R1+0x1ee8] ;  /* 0x001ee80001f67983 */ /* 0x000ea40000300800 */
[----:B------:R-:W2:Y:S01]  /*e17f0*/  LDL.LU R247, [R1+0x1eec] ;  /* 0x001eec0001f77983 */ /* 0x000ea20000300800 */
[----:B------:R-:W4:Y:S01]  /*e1800*/  LDL.LU.64 R146, [R1+0x8528] ;  /* 0x0085280001927983 */ /* 0x000f220000300a00 */
[----:B------:R-:W4:Y:S02]  /*e1810*/  LDL.LU.64 R144, [R1+0x8520] ;  /* 0x0085200001907983 */ /* 0x000f240000300a00 */
[----:B------:R-:W4:Y:S02]  /*e1820*/  LDL.LU.64 R154, [R1+0x8518] ;  /* 0x00851800019a7983 */ /* 0x000f240000300a00 */
[----:B------:R-:W4:Y:S01]  /*e1830*/  LDL.LU.64 R152, [R1+0x8510] ;  /* 0x0085100001987983 */ /* 0x000f220000300a00 */
[----:B------:R-:W4:Y:S01]  /*e1840*/  LDL.LU.64 R162, [R1+0x8508] ;  /* 0x0085080001a27983 */ /* 0x000f220000300a00 */
[----:B------:R-:W4:Y:S02]  /*e1850*/  LDL.LU.64 R160, [R1+0x8500] ;  /* 0x0085000001a07983 */ /* 0x000f240000300a00 */
[----:B------:R-:W4:Y:S02]  /*e1860*/  LDL.LU.64 R170, [R1+0x84f8] ;  /* 0x0084f80001aa7983 */ /* 0x000f240000300a00 */
[----:B------:R-:W4:Y:S01]  /*e1870*/  LDL.LU.64 R168, [R1+0x84f0] ;  /* 0x0084f00001a87983 */ /* 0x000f220000300a00 */
[C---:B------:R-:W-:Y:S01]  /*e1880*/  HMMA.1688.F32.TF32 R116, R4.reuse, R118, R176 ;  /* 0x000000760474723c */ /* 0x040fe200000810b0 */
        /* <DEDUP_REMOVED lines=12> */
[----:B------:R-:W4:Y:S02]  /*e1950*/  LDL.LU.64 R240, [R1+0x8490] ;  /* 0x0084900001f07983 */ /* 0x000f240000300a00 */
[C---:B------:R-:W-:Y:S01]  /*e1960*/  HMMA.1688.F32.TF32 R16, R4.reuse, R18, R248 ;  /* 0x000000120410723c */ /* 0x040fe200000810f8 */
[----:B------:R-:W4:Y:S07]  /*e1970*/  LDL.LU.64 R250, [R1+0x8488] ;  /* 0x0084880001fa7983 */ /* 0x000f2e0000300a00 */
[C---:B---3--:R-:W-:Y:S08]  /*e1980*/  HMMA.1688.F32.TF32 R40, R4.reuse, R42, R84 ;  /* 0x0000002a0428723c */ /* 0x048ff00000081054 */
[C---:B------:R-:W-:Y:S08]  /*e1990*/  HMMA.1688.F32.TF32 R48, R4.reuse, R50, R80 ;  /* 0x000000320430723c */ /* 0x040ff00000081050 */
[C---:B------:R-:W-:Y:S01]  /*e19a0*/  HMMA.1688.F32.TF32 R56, R4.reuse, R58, R72 ;  /* 0x0000003a0438723c */ /* 0x040fe20000081048 */
[----:B------:R-:W3:Y:S07]  /*e19b0*/  LDL.LU.64 R248, [R1+0x8480] ;  /* 0x0084800001f87983 */ /* 0x000eee0000300a00 */
        /* <DEDUP_REMOVED lines=25> */
[----:B--2---:R-:W-:Y:S01]  /*e1b50*/  HMMA.1688.F32.TF32 R20, R4, R22, R244 ;  /* 0x000000160414723c */ /* 0x004fe200000810f4 */
[----:B------:R-:W3:Y:S01]  /*e1b60*/  LDL.LU R244, [R1+0x1a50] ;  /* 0x001a500001f47983 */ /* 0x000ee20000300800 */
[----:B------:R-:W3:Y:S02]  /*e1b70*/  LDL.LU R245, [R1+0x1a54] ;  /* 0x001a540001f57983 */ /* 0x000ee40000300800 */
[----:B------:R-:W3:Y:S02]  /*e1b80*/  LDL.LU R246, [R1+0x1a58] ;  /* 0x001a580001f67983 */ /* 0x000ee40000300800 */
[----:B------:R-:W3:Y:S01]  /*e1b90*/  LDL.LU R247, [R1+0x1a5c] ;  /* 0x001a5c0001f77983 */ /* 0x000ee20000300800 */
[----:B------:R-:W2:Y:S04]  /*e1ba0*/  LDL R98, [R1+0x15c8] ;  /* 0x0015c80001627983 */ /* 0x000ea80000100800 */
[----:B------:R-:W2:Y:S01]  /*e1bb0*/  LDL R99, [R1+0x15cc] ;  /* 0x0015cc0001637983 */ /* 0x000ea20000100800 */
[----:B----4-:R-:W-:Y:S01]  /*e1bc0*/  MOV R223, R240 ;  /* 0x000000f000df7202 */ /* 0x010fe20000000f00 */
[----:B------:R-:W-:-:S02]  /*e1bd0*/  IMAD.MOV.U32 R222, RZ, RZ, R241 ;  /* 0x000000ffffde7224 */ /* 0x000fc400078e00f1 */
[----:B------:R-:W2:Y:S01]  /*e1be0*/  LDL.LU R240, [R1+0x1a60] ;  /* 0x001a600001f07983 */ /* 0x000ea20000300800 */
[----:B------:R-:W-:Y:S01]  /*e1bf0*/  MOV R231, R242 ;  /* 0x000000f200e77202 */ /* 0x000fe20000000f00 */
[----:B------:R-:W2:Y:S02]  /*e1c00*/  LDL.LU R241, [R1+0x1a64] ;  /* 0x001a640001f17983 */ /* 0x000ea40000300800 */
[----:B------:R-:W-:Y:S01]  /*e1c10*/  IMAD.MOV.U32 R230, RZ, RZ, R243 ;  /* 0x000000ffffe67224 */ /* 0x000fe200078e00f3 */
[----:B------:R-:W2:Y:S01]  /*e1c20*/  LDL.LU R242, [R1+0x1a68] ;  /* 0x001a680001f27983 */ /* 0x000ea20000300800 */
        /* <DEDUP_REMOVED lines=13> */
[----:B------:R-:W4:Y:S04]  /*e1d00*/  LDL.64 R236, [R1+0x50] ;  /* 0x0000500001ec7983 */ /* 0x000f280000100a00 */
[----:B------:R-:W4:Y:S04]  /*e1d10*/  LDL.64 R238, [R1+0x58] ;  /* 0x0000580001ee7983 */ /* 0x000f280000100a00 */
[----:B------:R-:W4:Y:S04]  /*e1d20*/  LDL R212, [R1+0x70] ;  /* 0x0000700001d47983 */ /* 0x000f280000100800 */
[----:B------:R-:W4:Y:S04]  /*e1d30*/  LDL R213, [R1+0x74] ;  /* 0x0000740001d57983 */ /* 0x000f280000100800 */
[----:B------:R-:W4:Y:S04]  /*e1d40*/  LDL R214, [R1+0x78] ;  /* 0x0000780001d67983 */ /* 0x000f280000100800 */
[----:B------:R-:W4:Y:S04]  /*e1d50*/  LDL R215, [R1+0x7c] ;  /* 0x00007c0001d77983 */ /* 0x000f280000100800 */
[----:B------:R-:W4:Y:S04]  /*e1d60*/  LDL R232, [R1+0x20] ;  /* 0x0000200001e87983 */ /* 0x000f280000100800 */
[----:B------:R-:W4:Y:S04]  /*e1d70*/  LDL R233, [R1+0x24] ;  /* 0x0000240001e97983 */ /* 0x000f280000100800 */
[----:B------:R-:W4:Y:S04]  /*e1d80*/  LDL R216, [R1] ;  /* 0x0000000001d87983 */ /* 0x000f280000100800 */
        /* <DEDUP_REMOVED lines=17> */
[C---:B---3--:R-:W-:Y:S08]  /*e1ea0*/  HMMA.1688.F32.TF32 R120, R4.reuse, R122, R244 ;  /* 0x0000007a0478723c */ /* 0x048ff000000810f4 */
[----:B--2---:R-:W-:Y:S01]  /*e1eb0*/  HMMA.1688.F32.TF32 R96, R4, R98, R240 ;  /* 0x000000620460723c */ /* 0x004fe200000810f0 */
[----:B------:R-:W2:Y:S01]  /*e1ec0*/  LDL.LU.64 R242, [R1+0x8478] ;  /* 0x0084780001f27983 */ /* 0x000ea20000300a00 */
[----:B------:R-:W2:Y:S02]  /*e1ed0*/  LDL.LU.64 R240, [R1+0x8470] ;  /* 0x0084700001f07983 */ /* 0x000ea40000300a00 */
[----:B------:R-:W2:Y:S02]  /*e1ee0*/  LDL R4, [R1+0x30] ;  /* 0x0000300001047983 */ /* 0x000ea40000100800 */
[----:B------:R-:W2:Y:S01]  /*e1ef0*/  LDL R5, [R1+0x34] ;  /* 0x0000340001057983 */ /* 0x000ea20000100800 */
[----:B------:R-:W2:Y:S01]  /*e1f00*/  LDL.LU.64 R244, [R1+0x1220] ;  /* 0x0012200001f47983 */ /* 0x000ea20000300a00 */
[----:B------:R-:W2:Y:S01]  /*e1f10*/  LDL.64 R246, [R1+0x1228] ;  /* 0x0012280001f67983 */ /* 0x000ea20000100a00 */
[C---:B----4-:R-:W-:Y:S08]  /*e1f20*/  HMMA.1688.F32.TF32 R132, R12.reuse, R224, R132 ;  /* 0x000000e00c84723c */ /* 0x050ff00000081084 */
[C---:B------:R-:W-:Y:S01]  /*e1f30*/  HMMA.1688.F32.TF32 R112, R12.reuse, R216, R112 ;  /* 0x000000d80c70723c */ /* 0x040fe20000081070 */
[----:B--2---:R1:W-:Y:S01]  /*e1f40*/  STL [R1+0x751c], R246 ;  /* 0x00751cf601007387 */ /* 0x0043e20000100800 */
[----:B------:R2:W-:Y:S02]  /*e1f50*/  STL [R1+0x7518], R247 ;  /* 0x007518f701007387 */ /* 0x0005e40000100800 */
[----:B------:R4:W-:Y:S01]  /*e1f60*/  STL.64 [R1+0x8278], R244 ;  /* 0x008278f401007387 */ /* 0x0009e20000100a00 */
[----:B-1----:R-:W3:Y:S04]  /*e1f70*/  LDL R246, [R1+0x48] ;  /* 0x0000480001f67983 */ /* 0x002ee80000100800 */
[----:B--2---:R-:W3:Y:S04]  /*e1f80*/  LDL R247, [R1+0x4c] ;  /* 0x00004c0001f77983 */ /* 0x004ee80000100800 */
[----:B----4-:R-:W2:Y:S04]  /*e1f90*/  LDL R244, [R1+0x40] ;  /* 0x0000400001f47983 */ /* 0x010ea80000100800 */
[----:B------:R-:W2:Y:S01]  /*e1fa0*/  LDL R245, [R1+0x44] ;  /* 0x0000440001f57983 */ /* 0x000ea20000100800 */
[----:B------:R-:W4:Y:S02]  /*e1fb0*/  LDL.LU.64 R218, [R1+0x8468] ;  /* 0x0084680001da7983 */ /* 0x000f240000300a00 */
[----:B------:R-:W3:Y:S02]  /*e1fc0*/  LDL.LU.64 R216, [R1+0x8460] ;  /* 0x0084600001d87983 */ /* 0x000ee40000300a00 */
[----:B------:R-:W3:Y:S01]  /*e1fd0*/  LDL.LU.64 R226, [R1+0x8458] ;  /* 0x0084580001e27983 */ /* 0x000ee20000300a00 */
[----:B------:R-:W3:Y:S01]  /*e1fe0*/  LDL.LU.64 R224, [R1+0x8450] ;  /* 0x0084500001e07983 */ /* 0x000ee20000300a00 */
[----:B------:R1:W-:Y:S02]  /*e1ff0*/  STL.64 [R1+0x8438], R134 ;  /* 0x0084388601007387 */ /* 0x0003e40000100a00 */
[----:B------:R-:W-:Y:S01]  /*e2000*/  STL.64 [R1+0x8430], R132 ;  /* 0x0084308401007387 */ /* 0x000fe20000100a00 */
[----:B-1----:R-:W3:Y:S04]  /*e2010*/  LDL R134, [R1+0x8] ;  /* 0x0000080001867983 */ /* 0x002ee80000100800 */
[----:B------:R-:W3:Y:S01]  /*e2020*/  LDL R135, [R1+0xc] ;  /* 0x00000c0001877983 */ /* 0x000ee20000100800 */
[C---:B------:R-:W-:Y:S08]  /*e2030*/  HMMA.1688.F32.TF32 R136, R12.reuse, R4, R136 ;  /* 0x000000040c88723c */ /* 0x040ff00000081088 */
[C---:B------:R-:W-:Y:S08]  /*e2040*/  HMMA.1688.F32.TF32 R128, R12.reuse, R248, R128 ;  /* 0x000000f80c80723c */ /* 0x040ff00000081080 */
[C---:B------:R-:W-:Y:S08]  /*e2050*/  HMMA.1688.F32.TF32 R108, R12.reuse, R240, R108 ;  /* 0x000000f00c6c723c */ /* 0x040ff0000008106c */
[C---:B------:R-:W-:Y:S01]  /*e2060*/  HMMA.1688.F32.TF32 R116, R12.reuse, R232, R116 ;  /* 0x000000e80c74723c */ /* 0x040fe20000081074 */
[----:B------:R-:W3:Y:S01]  /*e2070*/  LDL.LU.64 R234, [R1+0x8448] ;  /* 0x0084480001ea7983 */ /* 0x000ee20000300a00 */
[----:B------:R-:W3:Y:S02]  /*e2080*/  LDL.LU.64 R232, [R1+0x8440] ;  /* 0x0084400001e87983 */ /* 0x000ee40000300a00 */
[----:B------:R-:W-:Y:S02]  /*e2090*/  STL.64 [R1+0x81e0], R242 ;  /* 0x0081e0f201007387 */ /* 0x000fe40000100a00 */
[----:B------:R-:W-:Y:S02]  /*e20a0*/  STL.64 [R1+0x81d8], R240 ;  /* 0x0081d8f001007387 */ /* 0x000fe40000100a00 */
[----:B--2---:R-:W-:Y:S01]  /*e20b0*/  HMMA.1688.F32.TF32 R4, R12, R244, R124 ;  /* 0x000000f40c04723c */ /* 0x004fe2000008107c */
[----:B------:R-:W-:Y:S04]  /*e20c0*/  LDS R124, [R2+0x1c480] ;  /* 0x01c48000027c7984 */ /* 0x000fe80000000800 */
[----:B------:R-:W-:Y:S04]  /*e20d0*/  LDS R126, [R2+0x1e480] ;  /* 0x01e48000027e7984 */ /* 0x000fe80000000800 */
[----:B------:R-:W-:Y:S04]  /*e20e0*/  LDS R125, [R0+0x1c480] ;  /* 0x01c48000007d7984 */ /* 0x000fe80000000800 */
[----:B------:R-:W1:Y:S02]  /*e20f0*/  LDS R127, [R0+0x1e480] ;  /* 0x01e48000007f7984 */ /* 0x000e640000000800 */
[C---:B-1----:R-:W-:Y:S08]  /*e2100*/  HMMA.1688.F32.TF32 R128, R124.reuse, R250, R128 ;  /* 0x000000fa7c80723c */ /* 0x042ff00000081080 */
[C---:B------:R-:W-:Y:S01]  /*e2110*/  HMMA.1688.F32.TF32 R108, R124.reuse, R242, R108 ;  /* 0x000000f27c6c723c */ /* 0x040fe2000008106c */
[----:B------:R-:W2:Y:S04]  /*e2120*/  LDL R242, [R1+0x38] ;  /* 0x0000380001f27983 */ /* 0x000ea80000100800 */
[----:B------:R-:W2:Y:S03]  /*e2130*/  LDL R243, [R1+0x3c] ;  /* 0x00003c0001f37983 */ /* 0x000ea60000100800 */
[----:B---3--:R-:W-:Y:S07]  /*e2140*/  HMMA.1688.F32.TF32 R112, R124, R134, R112 ;  /* 0x000000867c70723c */ /* 0x008fee0000081070 */
[----:B------:R1:W-:Y:S01]  /*e2150*/  STL.64 [R1+0x8428], R130 ;  /* 0x0084288201007387 */ /* 0x0003e20000100a00 */
[----:B------:R-:W-:Y:S03]  /*e2160*/  STL.64 [R1+0x8420], R128 ;  /* 0x0084208001007387 */ /* 0x000fe60000100a00 */
[----:B-1----:R-:W3:Y:S04]  /*e2170*/  LDL R130, [R1+0x28] ;  /* 0x0000280001827983 */ /* 0x002ee80000100800 */
[----:B------:R-:W3:Y:S01]  /*e2180*/  LDL R131, [R1+0x2c] ;  /* 0x00002c0001837983 */ /* 0x000ee20000100800 */
[----:B------:R1:W-:Y:S02]  /*e2190*/  STL.64 [R1+0x81f0], R250 ;  /* 0x0081f0fa01007387 */ /* 0x0003e40000100a00 */
[----:B------:R4:W-:Y:S01]  /*e21a0*/  STL.64 [R1+0x81e8], R248 ;  /* 0x0081e8f801007387 */ /* 0x0009e20000100a00 */
[----:B-1----:R-:W3:Y:S04]  /*e21b0*/  LDL R250, [R1+0x18] ;  /* 0x0000180001fa7983 */ /* 0x002ee80000100800 */
[----:B------:R-:W3:Y:S01]  /*e21c0*/  LDL R251, [R1+0x1c] ;  /* 0x00001c0001fb7983 */ /* 0x000ee20000100800 */
        /* <DEDUP_REMOVED lines=19> */
[C---:B------:R-:W-:Y:S01]  /*e2300*/  HMMA.1688.F32.TF32 R76, R12.reuse, R192, R76 ;  /* 0x000000c00c4c723c */ /* 0x040fe2000008104c */
[----:B------:R-:W-:Y:S01]  /*e2310*/  STL.64 [R1+0x8418], R114 ;  /* 0x0084187201007387 */ /* 0x000fe20000100a00 */
[----:B----4-:R-:W-:Y:S01]  /*e2320*/  IMAD.MOV.U32 R249, RZ, RZ, R150 ;  /* 0x000000fffff97224 */ /* 0x010fe200078e0096 */
[----:B------:R-:W-:Y:S01]  /*e2330*/  MOV R248, R151 ;  /* 0x0000009700f87202 */ /* 0x000fe20000000f00 */
[----:B------:R-:W-:Y:S04]  /*e2340*/  STL.64 [R1+0x8410], R112 ;  /* 0x0084107001007387 */ /* 0x000fe80000100a00 */
        /* <DEDUP_REMOVED lines=19> */
[----:B--2---:R-:W-:Y:S07]  /*e2480*/  HMMA.1688.F32.TF32 R136, R124, R242, R136 ;  /* 0x000000f27c88723c */ /* 0x004fee0000081088 */
[----:B------:R-:W-:Y:S01]  /*e2490*/  IMAD.MOV.U32 R243, RZ, RZ, R142 ;  /* 0x000000fffff37224 */ /* 0x000fe200078e008e */
[----:B------:R-:W-:-:S05]  /*e24a0*/  MOV R242, R143 ;  /* 0x0000008f00f27202 */ /* 0x000fca0000000f00 */
[----:B------:R-:W-:Y:S01]  /*e24b0*/  STL.64 [R1+0x8288], R242 ;  /* 0x008288f201007387 */ /* 0x000fe20000100a00 */
[----:B------:R1:W-:Y:S01]  /*e24c0*/  STL.64 [R1+0x8280], R240 ;  /* 0x008280f001007387 */ /* 0x0003e20000100a00 */
[----:B---3--:R-:W-:Y:S07]  /*e24d0*/  HMMA.1688.F32.TF32 R132, R124, R250, R132 ;  /* 0x000000fa7c84723c */ /* 0x008fee0000081084 */
        /* <DEDUP_REMOVED lines=414> */
[----:B------:R-:W-:Y:S08]  /*e3ec0*/  HMMA.1688.F32.TF32 R16, R12, R244, R16 ;  /* 0x000000f40c10723c */ /* 0x000ff00000081010 */
        /* <DEDUP_REMOVED lines=11> */
[C---:B------:R-:W-:Y:S08]  /*e3f80*/  HMMA.1688.F32.TF32 R28, R12.reuse, R184, R28 ;  /* 0x000000b80c1c723c */ /* 0x040ff0000008101c */
[----:B------:R-:W-:Y:S01]  /*e3f90*/  HMMA.1688.F32.TF32 R32, R12, R192, R32 ;  /* 0x000000c00c20723c */ /* 0x000fe20000081020 */
[----:B------:R-:W-:Y:S01]  /*e3fa0*/  IMAD.MOV.U32 R208, RZ, RZ, R223 ;  /* 0x000000ffffd07224 */ /* 0x000fe200078e00df */
[----:B------:R-:W-:-:S06]  /*e3fb0*/  MOV R209, R215 ;  /* 0x000000d700d17202 */ /* 0x000fcc0000000f00 */
        /* <DEDUP_REMOVED lines=25> */
[----:B------:R-:W3:Y:S01]  /*e4150*/  LDL R184, [R1+0x1130] ;  /* 0x0011300001b87983 */ /* 0x000ee20000100800 */
[----:B------:R-:W3:Y:S04]  /*e4160*/  LDL R185, [R1+0x1134] ;  /* 0x0011340001b97983 */ /* 0x000ee80000100800 */
[----:B------:R-:W3:Y:S04]  /*e4170*/  LDL.64 R192, [R1+0x1140] ;  /* 0x0011400001c07983 */ /* 0x000ee80000100a00 */
        /* <DEDUP_REMOVED lines=36> */
[C---:B--2---:R-:W-:Y:S08]  /*e43c0*/  HMMA.1688.F32.TF32 R68, R124.reuse, R206, R68 ;  /* 0x000000ce7c44723c */ /* 0x044ff00000081044 */
[C---:B---3--:R-:W-:Y:S08]  /*e43d0*/  HMMA.1688.F32.TF32 R56, R124.reuse, R230, R56 ;  /* 0x000000e67c38723c */ /* 0x048ff00000081038 */
[C---:B------:R-:W-:Y:S08]  /*e43e0*/  HMMA.1688.F32.TF32 R60, R124.reuse, R222, R60 ;  /* 0x000000de7c3c723c */ /* 0x040ff0000008103c */
[----:B------:R-:W-:Y:S08]  /*e43f0*/  HMMA.1688.F32.TF32 R64, R124, R214, R64 ;  /* 0x000000d67c40723c */ /* 0x000ff00000081040 */
[C---:B------:R-:W-:Y:S01]  /*e4400*/  HMMA.1688.F32.TF32 R124, R12.reuse, R184, R108 ;  /* 0x000000b80c7c723c */ /* 0x040fe2000008106c */
[----:B------:R-:W-:Y:S01]  /*e4410*/  STL [R1+0x7fc4], R231 ;  /* 0x007fc4e701007387 */ /* 0x000fe20000100800 */
[----:B------:R-:W-:Y:S06]  /*e4420*/  STL [R1+0x7fc0], R222 ;  /* 0x007fc0de01007387 */ /* 0x000fec0000100800 */
[C---:B------:R-:W-:Y:S01]  /*e4430*/  HMMA.1688.F32.TF32 R108, R12.reuse, R192, R128 ;  /* 0x000000c00c6c723c */ /* 0x040fe20000081080 */
        /* <DEDUP_REMOVED lines=23> */
[----:B------:R4:W-:Y:S02]  /*e45b0*/  STL.64 [R1+0x1048], R110 ;  /* 0x0010486e01007387 */ /* 0x0009e40000100a00 */
[----:B----4-:R-:W-:Y:S01]  /*e45c0*/  HMMA.1688.F32.TF32 R108, R12, R200, R112 ;  /* 0x000000c80c6c723c */ /* 0x010fe20000081070 */
[----:B------:R-:W-:-:S07]  /*e45d0*/  MOV R215, R193 ;  /* 0x000000c100d77202 */ /* 0x000fce0000000f00 */
[C---:B------:R-:W-:Y:S08]  /*e45e0*/  HMMA.1688.F32.TF32 R124, R12.reuse, R208, R132 ;  /* 0x000000d00c7c723c */ /* 0x040ff00000081084 */
[C---:B------:R-:W-:Y:S01]  /*e45f0*/  HMMA.1688.F32.TF32 R112, R12.reuse, R216, R116 ;  /* 0x000000d80c70723c */ /* 0x040fe20000081074 */
[----:B------:R-:W-:Y:S01]  /*e4600*/  STL.64 [R1+0x8118], R214 ;  /* 0x008118d601007387 */ /* 0x000fe20000100a00 */
[----:B------:R-:W-:Y:S02]  /*e4610*/  STL.64 [R1+0x8110], R212 ;  /* 0x008110d401007387 */ /* 0x000fe40000100a00 */
[----:B------:R-:W-:Y:S01]  /*e4620*/  IMAD.MOV.U32 R223, RZ, RZ, R192 ;  /* 0x000000ffffdf7224 */ /* 0x000fe200078e00c0 */
[----:B------:R-:W-:Y:S01]  /*e4630*/  MOV R222, R201 ;  /* 0x000000c900de7202 */ /* 0x000fe20000000f00 */
[----:B------:R-:W-:Y:S01]  /*e4640*/  IMAD.MOV.U32 R231, RZ, RZ, R200 ;  /* 0x000000ffffe77224 */ /* 0x000fe200078e00c8 */
[----:B------:R-:W-:Y:S01]  /*e4650*/  STL.64 [R1+0x1030], R108 ;  /* 0x0010306c01007387 */ /* 0x000fe20000100a00 */
[----:B------:R1:W-:Y:S02]  /*e4660*/  STL.64 [R1+0x1038], R110 ;  /* 0x0010386e01007387 */ /* 0x0003e40000100a00 */
[C---:B-1----:R-:W-:Y:S01]  /*e4670*/  HMMA.1688.F32.TF32 R108, R12.reuse, R224, R136 ;  /* 0x000000e00c6c723c */ /* 0x042fe20000081088 */
[----:B------:R-:W-:Y:S01]  /*e4680*/  STL.64 [R1+0x8138], R222 ;  /* 0x008138de01007387 */ /* 0x000fe20000100a00 */
[----:B------:R-:W-:Y:S02]  /*e4690*/  STL.64 [R1+0x8130], R220 ;  /* 0x008130dc01007387 */ /* 0x000fe40000100a00 */
[----:B------:R-:W-:Y:S02]  /*e46a0*/  STL.64 [R1+0x8128], R230 ;  /* 0x008128e601007387 */ /* 0x000fe40000100a00 */
[----:B------:R-:W-:Y:S01]  /*e46b0*/  STL.64 [R1+0x8120], R228 ;  /* 0x008120e401007387 */ /* 0x000fe20000100a00 */
[----:B------:R-:W-:Y:S01]  /*e46c0*/  STL.64 [R1+0x1020], R124 ;  /* 0x0010207c01007387 */ /* 0x000fe20000100a00 */
[----:B------:R-:W-:Y:S05]  /*e46d0*/  STL.64 [R1+0x1028], R126 ;  /* 0x0010287e01007387 */ /* 0x000fea0000100a00 */
[----:B------:R-:W-:Y:S02]  /*e46e0*/  STL.64 [R1+0x1010], R112 ;  /* 0x0010107001007387 */ /* 0x000fe40000100a00 */
[----:B------:R-:W-:Y:S01]  /*e46f0*/  STL.64 [R1+0x1018], R114 ;  /* 0x0010187201007387 */ /* 0x000fe20000100a00 */
[----:B------:R-:W2:Y:S07]  /*e4700*/  LDL R192, [R1+0x12a0] ;  /* 0x0012a00001c07983 */ /* 0x000eae0000100800 */
[----:B------:R1:W-:Y:S01]  /*e4710*/  STL.64 [R1+0x1000], R108 ;  /* 0x0010006c01007387 */ /* 0x0003e20000100a00 */
[----:B------:R-:W-:Y:S02]  /*e4720*/  STL.64 [R1+0x1008], R110 ;  /* 0x0010086e01007387 */ /* 0x000fe40000100a00 */
[----:B------:R-:W-:Y:S02]  /*e4730*/  STL.64 [R1+0xff0], R4 ;  /* 0x000ff00401007387 */ /* 0x000fe40000100a00 */
[----:B------:R3:W-:Y:S01]  /*e4740*/  STL.64 [R1+0xff8], R6 ;  /* 0x000ff80601007387 */ /* 0x0007e20000100a00 */
[----:B------:R-:W4:Y:S04]  /*e4750*/  LDL R224, [R1+0x11b0] ;  /* 0x0011b00001e07983 */ /* 0x000f280000100800 */
[----:B------:R-:W4:Y:S04]  /*e4760*/  LDL R225, [R1+0x11b4] ;  /* 0x0011b40001e17983 */ /* 0x000f280000100800 */
[----:B------:R-:W2:Y:S04]  /*e4770*/  LDL R232, [R1+0x11d0] ;  /* 0x0011d00001e87983 */ /* 0x000ea80000100800 */
[----:B------:R-:W2:Y:S04]  /*e4780*/  LDL R233, [R1+0x11d4] ;  /* 0x0011d40001e97983 */ /* 0x000ea80000100800 */
[----:B------:R-:W2:Y:S04]  /*e4790*/  LDL R140, [R1+0x11c0] ;  /* 0x0011c000018c7983 */ /* 0x000ea80000100800 */
[----:B------:R-:W2:Y:S04]  /*e47a0*/  LDL R141, [R1+0x11c4] ;  /* 0x0011c400018d7983 */ /* 0x000ea80000100800 */
[----:B-1----:R-:W3:Y:S04]  /*e47b0*/  LDL R108, [R1+0x1190] ;  /* 0x00119000016c7983 */ /* 0x002ee80000100800 */
        /* <DEDUP_REMOVED lines=23> */
[----:B------:R-:W2:Y:S01]  /*e4930*/  LDL.64 R216, [R1+0x12e0] ;  /* 0x0012e00001d87983 */ /* 0x000ea20000100a00 */
[----:B------:R-:W-:Y:S01]  /*e4940*/  IMAD.MOV.U32 R200, RZ, RZ, R252 ;  /* 0x000000ffffc87224 */ /* 0x000fe200078e00fc */
[----:B------:R-:W-:Y:S01]  /*e4950*/  MOV R201, R239 ;  /* 0x000000ef00c97202 */ /* 0x000fe20000000f00 */
[----:B------:R-:W-:Y:S01]  /*e4960*/  IMAD.MOV.U32 R208, RZ, RZ, R238 ;  /* 0x000000ffffd07224 */ /* 0x000fe200078e00ee */
[----:B------:R-:W-:Y:S01]  /*e4970*/  MOV R209, R3 ;  /* 0x0000000300d17202 */ /* 0x000fe20000000f00 */
[C---:B---3--:R-:W-:Y:S08]  /*e4980*/  HMMA.1688.F32.TF32 R4, R12.reuse, R108, R100 ;  /* 0x0000006c0c04723c */ /* 0x048ff00000081064 */
[C---:B----4-:R-:W-:Y:S01]  /*e4990*/  HMMA.1688.F32.TF32 R100, R12.reuse, R224, R104 ;  /* 0x000000e00c64723c */ /* 0x050fe20000081068 */
[----:B------:R-:W3:Y:S07]  /*e49a0*/  LDL.64 R224, [R1+0x12f0] ;  /* 0x0012f00001e07983 */ /* 0x000eee0000100a00 */
[C---:B--2---:R-:W-:Y:S07]  /*e49b0*/  HMMA.1688.F32.TF32 R8, R12.reuse, R232, R8 ;  /* 0x000000e80c08723c */ /* 0x044fee0000081008 */
[----:B------:R-:W-:Y:S01]  /*e49c0*/  STL.64 [R1+0xfe0], R4 ;  /* 0x000fe00401007387 */ /* 0x000fe20000100a00 */
[----:B------:R-:W-:Y:S07]  /*e49d0*/  STL.64 [R1+0xfe8], R6 ;  /* 0x000fe80601007387 */ /* 0x000fee0000100a00 */
[----:B------:R-:W-:Y:S02]  /*e49e0*/  STL.64 [R1+0xfd0], R100 ;  /* 0x000fd06401007387 */ /* 0x000fe40000100a00 */
[----:B------:R1:W-:Y:S01]  /*e49f0*/  STL.64 [R1+0xfd8], R102 ;  /* 0x000fd86601007387 */ /* 0x0003e20000100a00 */
[----:B------:R-:W2:Y:S05]  /*e4a00*/  LDL.64 R232, [R1+0x1300] ;  /* 0x0013000001e87983 */ /* 0x000eaa0000100a00 */
[----:B------:R-:W-:Y:S02]  /*e4a10*/  STL.64 [R1+0xfc0], R8 ;  /* 0x000fc00801007387 */ /* 0x000fe40000100a00 */
[----:B------:R4:W-:Y:S02]  /*e4a20*/  STL.64 [R1+0xfc8], R10 ;  /* 0x000fc80a01007387 */ /* 0x0009e40000100a00 */
[----:B------:R-:W-:Y:S01]  /*e4a30*/  IMAD.MOV.U32 R246, RZ, RZ, R216 ;  /* 0x000000fffff67224 */ /* 0x000fe200078e00d8 */
[----:B------:R-:W-:Y:S01]  /*e4a40*/  MOV R239, R217 ;  /* 0x000000d900ef7202 */ /* 0x000fe20000000f00 */
[----:B------:R-:W-:Y:S04]  /*e4a50*/  LDS R4, [R2+0x14500] ;  /* 0x0145000002047984 */ /* 0x000fe80000000800 */
[----:B------:R-:W-:Y:S04]  /*e4a60*/  LDS R6, [R2+0x16500] ;  /* 0x0165000002067984 */ /* 0x000fe80000000800 */
[----:B------:R-:W-:Y:S04]  /*e4a70*/  LDS R5, [R0+0x14500] ;  /* 0x0145000000057984 */ /* 0x000fe80000000800 */
[----:B------:R-:W2:Y:S01]  /*e4a80*/  LDS R7, [R0+0x16500] ;  /* 0x0165000000077984 */ /* 0x000ea20000000800 */
[C---:B-1----:R-:W-:Y:S08]  /*e4a90*/  HMMA.1688.F32.TF32 R100, R12.reuse, R140, R16 ;  /* 0x0000008c0c64723c */ /* 0x042ff00000081010 */
[C---:B------:R-:W-:Y:S08]  /*e4aa0*/  HMMA.1688.F32.TF32 R16, R12.reuse, R124, R20 ;  /* 0x0000007c0c10723c */ /* 0x040ff00000081014 */
        /* <DEDUP_REMOVED lines=11> */
[----:B------:R-:W-:Y:S02]  /*e4b60*/  STL.64 [R1+0xf88], R22 ;  /* 0x000f881601007387 */ /* 0x000fe40000100a00 */
[----:B------:R-:W-:Y:S11]  /*e4b70*/  STL [R1+0x7fb4], R244 ;  /* 0x007fb4f401007387 */ /* 0x000ff60000100800 */
[----:B------:R-:W-:Y:S01]  /*e4b80*/  STL.64 [R1+0xf70], R16 ;  /* 0x000f701001007387 */ /* 0x000fe20000100a00 */
[----:B------:R1:W-:Y:S02]  /*e4b90*/  STL.64 [R1+0xf78], R18 ;  /* 0x000f781201007387 */ /* 0x0003e40000100a00 */
[----:B------:R-:W-:Y:S05]  /*e4ba0*/  STL [R1+0x7fb0], R245 ;  /* 0x007fb0f501007387 */ /* 0x000fea0000100800 */
[----:B------:R-:W-:Y:S01]  /*e4bb0*/  STL.64 [R1+0xf60], R8 ;  /* 0x000f600801007387 */ /* 0x000fe20000100a00 */
[----:B------:R4:W-:Y:S01]  /*e4bc0*/  STL.64 [R1+0xf68], R10 ;  /* 0x000f680a01007387 */ /* 0x0009e20000100a00 */
[C---:B-1----:R-:W-:Y:S08]  /*e4bd0*/  HMMA.1688.F32.TF32 R16, R12.reuse, R172, R40 ;  /* 0x000000ac0c10723c */ /* 0x042ff00000081028 */
[C---:B----4-:R-:W-:Y:S08]  /*e4be0*/  HMMA.1688.F32.TF32 R8, R12.reuse, R180, R44 ;  /* 0x000000b40c08723c */ /* 0x050ff0000008102c */
[C---:B------:R-:W-:Y:S07]  /*e4bf0*/  HMMA.1688.F32.TF32 R20, R12.reuse, R188, R48 ;  /* 0x000000bc0c14723c */ /* 0x040fee0000081030 */
[----:B------:R-:W-:Y:S01]  /*e4c00*/  STL.64 [R1+0xf50], R16 ;  /* 0x000f501001007387 */ /* 0x000fe20000100a00 */
[----:B------:R1:W-:Y:S07]  /*e4c10*/  STL.64 [R1+0xf58], R18 ;  /* 0x000f581201007387 */ /* 0x0003ee0000100a00 */
[----:B------:R-:W-:Y:S02]  /*e4c20*/  STL.64 [R1+0xf40], R8 ;  /* 0x000f400801007387 */ /* 0x000fe40000100a00 */
[----:B------:R4:W-:Y:S01]  /*e4c30*/  STL.64 [R1+0xf48], R10 ;  /* 0x000f480a01007387 */ /* 0x0009e20000100a00 */
[C---:B-1----:R-:W-:Y:S08]  /*e4c40*/  HMMA.1688.F32.TF32 R16, R12.reuse, R196, R52 ;  /* 0x000000c40c10723c */ /* 0x042ff00000081034 */
[C---:B----4-:R-:W-:Y:S01]  /*e4c50*/  HMMA.1688.F32.TF32 R8, R12.reuse, R204, R56 ;  /* 0x000000cc0c08723c */ /* 0x050fe20000081038 */
[----:B------:R-:W-:Y:S01]  /*e4c60*/  STL.64 [R1+0xf30], R20 ;  /* 0x000f301401007387 */ /* 0x000fe20000100a00 */
[----:B------:R-:W-:Y:S11]  /*e4c70*/  STL.64 [R1+0xf38], R22 ;  /* 0x000f381601007387 */ /* 0x000ff60000100a00 */
[----:B------:R-:W-:Y:S02]  /*e4c80*/  @!UPT UIADD3 URZ, URZ, URZ, URZ ;  /* 0x0000003f3f3ff290 */ /* 0x000fe4000fffe03f */
[----:B------:R-:W-:Y:S01]  /*e4c90*/  STL.64 [R1+0xf20], R16 ;  /* 0x000f201001007387 */ /* 0x000fe20000100a00 */
[----:B------:R-:W-:Y:S07]  /*e4ca0*/  STL.64 [R1+0xf28], R18 ;  /* 0x000f281201007387 */ /* 0x000fee0000100a00 */
        /* <DEDUP_REMOVED lines=23> */
[C---:B---3--:R-:W-:Y:S01]  /*e4e20*/  HMMA.1688.F32.TF32 R8, R12.reuse, R224, R88 ;  /* 0x000000e00c08723c */ /* 0x048fe20000081058 */
[----:B------:R-:W-:Y:S01]  /*e4e30*/  MOV R247, R225 ;  /* 0x000000e100f77202 */ /* 0x000fe20000000f00 */
[----:B------:R-:W-:Y:S01]  /*e4e40*/  IMAD.MOV.U32 R244, RZ, RZ, R204 ;  /* 0x000000fffff47224 */ /* 0x000fe200078e00cc */
[----:B------:R-:W-:Y:S11]  /*e4e50*/  MOV R245, R205 ;  /* 0x000000cd00f57202 */ /* 0x000ff60000000f00 */
[----:B------:R-:W-:Y:S09]  /*e4e60*/  @!UPT UIADD3 URZ, URZ, URZ, URZ ;  /* 0x0000003f3f3ff290 */ /* 0x000ff2000fffe03f */
[----:B------:R-:W-:Y:S01]  /*e4e70*/  STL.64 [R1+0xe90], R8 ;  /* 0x000e900801007387 */ /* 0x000fe20000100a00 */
[----:B------:R2:W-:Y:S02]  /*e4e80*/  STL.64 [R1+0xe98], R10 ;  /* 0x000e980a01007387 */ /* 0x0005e40000100a00 */
[----:B--2---:R-:W-:Y:S01]  /*e4e90*/  HMMA.1688.F32.TF32 R8, R12, R232, R92 ;  /* 0x000000e80c08723c */ /* 0x004fe2000008105c */
[----:B------:R-:W-:Y:S01]  /*e4ea0*/  STL.64 [R1+0x7fd0], R246 ;  /* 0x007fd0f601007387 */ /* 0x000fe20000100a00 */
[----:B------:R-:W-:Y:S02]  /*e4eb0*/  STL.64 [R1+0x7fc8], R244 ;  /* 0x007fc8f401007387 */ /* 0x000fe40000100a00 */
[----:B------:R-:W-:Y:S11]  /*e4ec0*/  IMAD.MOV.U32 R252, RZ, RZ, R224 ;  /* 0x000000fffffc7224 */ /* 0x000ff600078e00e0 */
[----:B------:R-:W-:Y:S08]  /*e4ed0*/  @!UPT UIADD3 URZ, URZ, URZ, URZ ;  /* 0x0000003f3f3ff290 */ /* 0x000ff0000fffe03f */
[----:B------:R-:W-:Y:S01]  /*e4ee0*/  STL.64 [R1+0xe80], R8 ;  /* 0x000e800801007387 */ /* 0x000fe20000100a00 */
[----:B------:R1:W-:Y:S02]  /*e4ef0*/  STL.64 [R1+0xe88], R10 ;  /* 0x000e880a01007387 */ /* 0x0003e40000100a00 */
[----:B------:R-:W2:Y:S02]  /*e4f00*/  LDL R234, [R1+0x1568] ;  /* 0x0015680001ea7983 */ /* 0x000ea40000100800 */
[----:B------:R-:W2:Y:S01]  /*e4f10*/  LDL R235, [R1+0x156c] ;  /* 0x00156c0001eb7983 */ /* 0x000ea20000100800 */
[----:B------:R-:W2:Y:S01]  /*e4f20*/  LDL.LU R224, [R1+0x2020] ;  /* 0x0020200001e07983 */ /* 0x000ea20000300800 */
[----:B------:R-:W2:Y:S02]  /*e4f30*/  LDL.LU R225, [R1+0x2024] ;  /* 0x0020240001e17983 */ /* 0x000ea40000300800 */
[----:B------:R-:W2:Y:S02]  /*e4f40*/  LDL.LU R226, [R1+0x2028] ;  /* 0x0020280001e27983 */ /* 0x000ea40000300800 */
[----:B------:R-:W2:Y:S01]  /*e4f50*/  LDL.LU R227, [R1+0x202c] ;  /* 0x00202c0001e37983 */ /* 0x000ea20000300800 */
[----:B------:R-:W3:Y:S04]  /*e4f60*/  LDL R218, [R1+0x1558] ;  /* 0x0015580001da7983 */ /* 0x000ee80000100800 */
[----:B------:R-:W3:Y:S01]  /*e4f70*/  LDL R219, [R1+0x155c] ;  /* 0x00155c0001db7983 */ /* 0x000ee20000100800 */
[----:B------:R-:W3:Y:S02]  /*e4f80*/  LDL.LU R208, [R1+0x2030] ;  /* 0x0020300001d07983 */ /* 0x000ee40000300800 */
[----:B------:R-:W3:Y:S02]  /*e4f90*/  LDL.LU R209, [R1+0x2034] ;  /* 0x0020340001d17983 */ /* 0x000ee40000300800 */
[----:B------:R-:W3:Y:S01]  /*e4fa0*/  LDL.LU R210, [R1+0x2038] ;  /* 0x0020380001d27983 */ /* 0x000ee20000300800 */
[----:B------:R-:W3:Y:S01]  /*e4fb0*/  LDL.LU R211, [R1+0x203c] ;  /* 0x00203c0001d37983 */ /* 0x000ee20000300800 */
[----:B------:R-:W4:Y:S02]  /*e4fc0*/  LDL R202, [R1+0x1548] ;  /* 0x0015480001ca7983 */ /* 0x000f240000100800 */
[----:B------:R-:W4:Y:S02]  /*e4fd0*/  LDL R203, [R1+0x154c] ;  /* 0x00154c0001cb7983 */ /* 0x000f240000100800 */
[----:B------:R-:W2:Y:S01]  /*e4fe0*/  LDL R186, [R1+0x1538] ;  /* 0x0015380001ba7983 */ /* 0x000ea20000100800 */
        /* <DEDUP_REMOVED lines=51> */
[----:B------:R-:W3:Y:S01]  /*e5320*/  LDL R22, [R1+0x1498] ;  /* 0x0014980001167983 */ /* 0x000ee20000100800 */
[----:B------:R-:W3:Y:S01]  /*e5330*/  LDL R23, [R1+0x149c] ;  /* 0x00149c0001177983 */ /* 0x000ee20000100800 */
[----:B------:R-:W3:Y:S02]  /*e5340*/  LDL.LU R48, [R1+0x20f0] ;  /* 0x0020f00001307983 */ /* 0x000ee40000300800 */
[----:B------:R-:W3:Y:S02]  /*e5350*/  LDL.LU R49, [R1+0x20f4] ;  /* 0x0020f40001317983 */ /* 0x000ee40000300800 */
[----:B------:R-:W3:Y:S01]  /*e5360*/  LDL.LU R50, [R1+0x20f8] ;  /* 0x0020f80001327983 */ /* 0x000ee20000300800 */
[----:B------:R-:W3:Y:S01]  /*e5370*/  LDL.LU R51, [R1+0x20fc] ;  /* 0x0020fc0001337983 */ /* 0x000ee20000300800 */
[----:B------:R-:W4:Y:S02]  /*e5380*/  LDL R18, [R1+0x1488] ;  /* 0x0014880001127983 */ /* 0x000f240000100800 */
[----:B------:R-:W4:Y:S02]  /*e5390*/  LDL R19, [R1+0x148c] ;  /* 0x00148c0001137983 */ /* 0x000f240000100800 */
[----:B-1----:R-:W4:Y:S01]  /*e53a0*/  LDL R10, [R1+0x1478] ;  /* 0x00147800010a7983 */ /* 0x002f220000100800 */
[----:B------:R-:W4:Y:S01]  /*e53b0*/  LDL R11, [R1+0x147c] ;  /* 0x00147c00010b7983 */ /* 0x000f220000100800 */
[----:B------:R-:W4:Y:S02]  /*e53c0*/  LDL.LU R56, [R1+0x24f0] ;  /* 0x0024f00001387983 */ /* 0x000f240000300800 */
[----:B------:R-:W4:Y:S02]  /*e53d0*/  LDL.LU R57, [R1+0x24f4] ;  /* 0x0024f40001397983 */ /* 0x000f240000300800 */
[----:B------:R-:W4:Y:S01]  /*e53e0*/  LDL.LU R58, [R1+0x24f8] ;  /* 0x0024f800013a7983 */ /* 0x000f220000300800 */
[----:B------:R-:W4:Y:S01]  /*e53f0*/  LDL.LU R59, [R1+0x24fc] ;  /* 0x0024fc00013b7983 */ /* 0x000f220000300800 */
        /* <DEDUP_REMOVED lines=66> */
[----:B------:R-:W4:Y:S02]  /*e5820*/  LDL.LU R166, [R1+0x2088] ;  /* 0x0020880001a67983 */ /* 0x000f240000300800 */
[----:B------:R-:W-:Y:S01]  /*e5830*/  IMAD.MOV.U32 R238, RZ, RZ, R232 ;  /* 0x000000ffffee7224 */ /* 0x000fe200078e00e8 */
[----:B------:R-:W4:Y:S01]  /*e5840*/  LDL.LU R167, [R1+0x208c] ;  /* 0x00208c0001a77983 */ /* 0x000f220000300800 */
[----:B------:R-:W4:Y:S02]  /*e5850*/  LDL.LU R192, [R1+0x2040] ;  /* 0x0020400001c07983 */ /* 0x000f240000300800 */
[----:B------:R-:W4:Y:S02]  /*e5860*/  LDL.LU R193, [R1+0x2044] ;  /* 0x0020440001c17983 */ /* 0x000f240000300800 */
[----:B------:R-:W4:Y:S01]  /*e5870*/  LDL.LU R194, [R1+0x2048] ;  /* 0x0020480001c27983 */ /* 0x000f220000300800 */
[----:B------:R-:W4:Y:S01]  /*e5880*/  LDL.LU R195, [R1+0x204c] ;  /* 0x00204c0001c37983 */ /* 0x000f220000300800 */
[----:B------:R-:W-:Y:S02]  /*e5890*/  STL.64 [R1+0x7fe0], R238 ;  /* 0x007fe0ee01007387 */ /* 0x000fe40000100a00 */
[----:B------:R1:W-:Y:S02]  /*e58a0*/  STL.64 [R1+0x7fd8], R236 ;  /* 0x007fd8ec01007387 */ /* 0x0003e40000100a00 */
[----:B-1----:R-:W4:Y:S04]  /*e58b0*/  LDL R236, [R1+0x1320] ;  /* 0x0013200001ec7983 */ /* 0x002f280000100800 */
[----:B------:R-:W4:Y:S01]  /*e58c0*/  LDL R237, [R1+0x1324] ;  /* 0x0013240001ed7983 */ /* 0x000f220000100800 */
[----:B------:R-:W-:Y:S01]  /*e58d0*/  MOV R3, R233 ;  /* 0x000000e900037202 */ /* 0x000fe20000000f00 */
[C---:B--2---:R-:W-:Y:S08]  /*e58e0*/  HMMA.1688.F32.TF32 R24, R4.reuse, R26, R44 ;  /* 0x0000001a0418723c */ /* 0x044ff0000008102c */
[C---:B---3--:R-:W-:Y:S08]  /*e58f0*/  HMMA.1688.F32.TF32 R20, R4.reuse, R22, R48 ;  /* 0x000000160414723c */ /* 0x048ff00000081030 */
[C---:B------:R-:W-:Y:S07]  /*e5900*/  HMMA.1688.F32.TF32 R44, R4.reuse, R158, R148 ;  /* 0x0000009e042c723c */ /* 0x040fee0000081094 */
[----:B------:R-:W-:Y:S01]  /*e5910*/  MOV R159, R248 ;  /* 0x000000f8009f7202 */ /* 0x000fe20000000f00 */
[----:B------:R-:W-:Y:S01]  /*e5920*/  IMAD.MOV.U32 R158, RZ, RZ, R249 ;  /* 0x000000ffff9e7224 */ /* 0x000fe200078e00f9 */
[C---:B----4-:R-:W-:Y:S08]  /*e5930*/  HMMA.1688.F32.TF32 R8, R4.reuse, R10, R56 ;  /* 0x0000000a0408723c */ /* 0x050ff00000081038 */
[C---:B------:R-:W-:Y:S08]  /*e5940*/  HMMA.1688.F32.TF32 R56, R4.reuse, R206, R196 ;  /* 0x000000ce0438723c */ /* 0x040ff000000810c4 */
[----:B------:R-:W-:Y:S08]  /*e5950*/  HMMA.1688.F32.TF32 R104, R4, R106, R60 ;  /* 0x0000006a0468723c */ /* 0x000ff0000008103c */
        /* <DEDUP_REMOVED lines=12> */
[C---:B------:R-:W-:Y:S08]  /*e5a20*/  HMMA.1688.F32.TF32 R132, R4.reuse, R134, R80 ;  /* 0x000000860484723c */ /* 0x040ff00000081050 */
[----:B------:R-:W-:Y:S01]  /*e5a30*/  HMMA.1688.F32.TF32 R60, R4, R186, R176 ;  /* 0x000000ba043c723c */ /* 0x000fe200000810b0 */
[----:B------:R-:W-:Y:S01]  /*e5a40*/  MOV R167, R250 ;  /* 0x000000fa00a77202 */ /* 0x000fe20000000f00 */
[----:B------:R-:W-:-:S06]  /*e5a50*/  IMAD.MOV.U32 R166, RZ, RZ, R251 ;  /* 0x000000ffffa67224 */ /* 0x000fcc00078e00fb */
[----:B------:R-:W-:Y:S01]  /*e5a60*/  HMMA.1688.F32.TF32 R116, R4, R118, R76 ;  /* 0x000000760474723c */ /* 0x000fe2000008104c */
[----:B------:R-:W-:Y:S01]  /*e5a70*/  MOV R247, R240 ;  /* 0x000000f000f77202 */ /* 0x000fe20000000f00 */
[----:B------:R-:W-:Y:S01]  /*e5a80*/  IMAD.MOV.U32 R246, RZ, RZ, R241 ;  /* 0x000000fffff67224 */ /* 0x000fe200078e00f1 */
[----:B------:R-:W-:Y:S01]  /*e5a90*/  MOV R151, R242 ;  /* 0x000000f200977202 */ /* 0x000fe20000000f00 */
[----:B------:R-:W-:-:S04]  /*e5aa0*/  IMAD.MOV.U32 R150, RZ, RZ, R243 ;  /* 0x000000ffff967224 */ /* 0x000fc800078e00f3 */
[C---:B------:R-:W-:Y:S08]  /*e5ab0*/  HMMA.1688.F32.TF32 R136, R4.reuse, R138, R72 ;  /* 0x0000008a0488723c */ /* 0x040ff00000081048 */
[C---:B------:R-:W-:Y:S08]  /*e5ac0*/  HMMA.1688.F32.TF32 R28, R4.reuse, R30, R40 ;  /* 0x0000001e041c723c */ /* 0x040ff00000081028 */
[C---:B------:R-:W-:Y:S01]  /*e5ad0*/  HMMA.1688.F32.TF32 R32, R4.reuse, R34, R36 ;  /* 0x000000220420723c */ /* 0x040fe20000081024 */
[----:B------:R-:W-:Y:S04]  /*e5ae0*/  LDS R12, [R2+0x18500] ;  /* 0x01850000020c7984 */ /* 0x000fe80000000800 */
[----:B------:R-:W-:Y:S04]  /*e5af0*/  LDS R14, [R2+0x1a500] ;  /* 0x01a50000020e7984 */ /* 0x000fe80000000800 */
[----:B------:R-:W-:Y:S04]  /*e5b00*/  LDS R13, [R0+0x18500] ;  /* 0x01850000000d7984 */ /* 0x000fe80000000800 */
[----:B------:R-:W-:Y:S01]  /*e5b10*/  STL.64 [R1+0xe70], R96 ;  /* 0x000e706001007387 */ /* 0x000fe20000100a00 */
[----:B------:R1:W-:Y:S02]  /*e5b20*/  STL.64 [R1+0xe78], R98 ;  /* 0x000e786201007387 */ /* 0x0003e40000100a00 */
[----:B------:R-:W-:Y:S02]  /*e5b30*/  STL.64 [R1+0xe60], R92 ;  /* 0x000e605c01007387 */ /* 0x000fe40000100a00 */
[----:B------:R2:W-:Y:S01]  /*e5b40*/  STL.64 [R1+0xe68], R94 ;  /* 0x000e685e01007387 */ /* 0x0005e20000100a00 */
[----:B------:R-:W3:Y:S04]  /*e5b50*/  LDL R196, [R1+0x100] ;  /* 0x0001000001c47983 */ /* 0x000ee80000100800 */
[----:B------:R-:W3:Y:S04]  /*e5b60*/  LDL R197, [R1+0x104] ;  /* 0x0001040001c57983 */ /* 0x000ee80000100800 */
        /* <DEDUP_REMOVED lines=23> */
[----:B------:R-:W3:Y:S01]  /*e5ce0*/  LDL R99, [R1+0x15cc] ;  /* 0x0015cc0001637983 */ /* 0x000ee20000100800 */
[----:B------:R-:W3:Y:S02]  /*e5cf0*/  LDL.LU R248, [R1+0x1fc0] ;  /* 0x001fc00001f87983 */ /* 0x000ee40000300800 */
[----:B------:R-:W3:Y:S02]  /*e5d00*/  LDL.LU R249, [R1+0x1fc4] ;  /* 0x001fc40001f97983 */ /* 0x000ee40000300800 */
[----:B------:R-:W3:Y:S01]  /*e5d10*/  LDL.LU R250, [R1+0x1fc8] ;  /* 0x001fc80001fa7983 */ /* 0x000ee20000300800 */
[----:B------:R-:W3:Y:S01]  /*e5d20*/  LDL.LU R251, [R1+0x1fcc] ;  /* 0x001fcc0001fb7983 */ /* 0x000ee20000300800 */
[----:B--2---:R-:W2:Y:S02]  /*e5d30*/  LDL R94, [R1+0x15b8] ;  /* 0x0015b800015e7983 */ /* 0x004ea40000100800 */
[----:B------:R-:W2:Y:S02]  /*e5d40*/  LDL R95, [R1+0x15bc] ;  /* 0x0015bc00015f7983 */ /* 0x000ea40000100800 */
[----:B------:R-:W2:Y:S01]  /*e5d50*/  LDL.LU R208, [R1+0x1fd0] ;  /* 0x001fd00001d07983 */ /* 0x000ea20000300800 */
[----:B------:R-:W2:Y:S01]  /*e5d60*/  LDL.LU R209, [R1+0x1fd4] ;  /* 0x001fd40001d17983 */ /* 0x000ea20000300800 */
[----:B------:R-:W2:Y:S02]  /*e5d70*/  LDL.LU R210, [R1+0x1fd8] ;  /* 0x001fd80001d27983 */ /* 0x000ea40000300800 */
[----:B------:R-:W2:Y:S02]  /*e5d80*/  LDL.LU R211, [R1+0x1fdc] ;  /* 0x001fdc0001d37983 */ /* 0x000ea40000300800 */
        /* <DEDUP_REMOVED lines=28> */
[C---:B------:R-:W-:Y:S01]  /*e5f50*/  HMMA.1688.F32.TF32 R72, R4.reuse, R234, R224 ;  /* 0x000000ea0448723c */ /* 0x040fe200000810e0 */
[----:B------:R-:W4:Y:S04]  /*e5f60*/  LDL R224, [R1+0x10] ;  /* 0x0000100001e07983 */ /* 0x000f280000100800 */
[----:B------:R-:W4:Y:S04]  /*e5f70*/  LDL R225, [R1+0x14] ;  /* 0x0000140001e17983 */ /* 0x000f280000100800 */
[----:B------:R-:W4:Y:S04]  /*e5f80*/  LDL R216, [R1] ;  /* 0x0000000001d87983 */ /* 0x000f280000100800 */
[----:B------:R-:W4:Y:S01]  /*e5f90*/  LDL R217, [R1+0x4] ;  /* 0x0000040001d97983 */ /* 0x000f220000100800 */
[C---:B------:R-:W-:Y:S08]  /*e5fa0*/  HMMA.1688.F32.TF32 R36, R4.reuse, R222, R228 ;  /* 0x000000de0424723c */ /* 0x040ff000000810e4 */
[C---:B------:R-:W-:Y:S01]  /*e5fb0*/  HMMA.1688.F32.TF32 R40, R4.reuse, R142, R212 ;  /* 0x0000008e0428723c */ /* 0x040fe200000810d4 */
[----:B------:R-:W4:Y:S04]  /*e5fc0*/  LDL.64 R236, [R1+0x40] ;  /* 0x0000400001ec7983 */ /* 0x000f280000100a00 */
[----:B------:R-:W4:Y:S01]  /*e5fd0*/  LDL.64 R238, [R1+0x48] ;  /* 0x0000480001ee7983 */ /* 0x000f220000100a00 */
[----:B------:R-:W4:Y:S02]  /*e5fe0*/  LDL.64 R228, [R1+0x60] ;  /* 0x0000600001e47983 */ /* 0x000f240000100a00 */
[----:B------:R-:W4:Y:S01]  /*e5ff0*/  LDL.64 R230, [R1+0x68] ;  /* 0x0000680001e67983 */ /* 0x000f220000100a00 */
[----:B------:R-:W4:Y:S04]  /*e6000*/  LDL R220, [R1+0x70] ;  /* 0x0000700001dc7983 */ /* 0x000f280000100800 */
[----:B------:R-:W4:Y:S01]  /*e6010*/  LDL R221, [R1+0x74] ;  /* 0x0000740001dd7983 */ /* 0x000f220000100800 */
[----:B------:R-:W4:Y:S02]  /*e6020*/  LDL R222, [R1+0x78] ;  /* 0x0000780001de7983 */ /* 0x000f240000100800 */
[----:B------:R-:W4:Y:S02]  /*e6030*/  LDL R223, [R1+0x7c] ;  /* 0x00007c0001df7983 */ /* 0x000f240000100800 */
[----:B------:R-:W4:Y:S01]  /*e6040*/  LDL.64 R212, [R1+0x80] ;  /* 0x0000800001d47983 */ /* 0x000f220000100a00 */
        /* <DEDUP_REMOVED lines=11> */
[----:B------:R-:W1:Y:S01]  /*e6100*/  LDS R15, [R0+0x1a500] ;  /* 0x01a50000000f7984 */ /* 0x000e620000000800 */
[C---:B---3--:R-:W-:Y:S08]  /*e6110*/  HMMA.1688.F32.TF32 R96, R4.reuse, R98, R248 ;  /* 0x000000620460723c */ /* 0x048ff000000810f8 */
[C---:B--2---:R-:W-:Y:S08]  /*e6120*/  HMMA.1688.F32.TF32 R92, R4.reuse, R94, R208 ;  /* 0x0000005e045c723c */ /* 0x044ff000000810d0 */
[C---:B----4-:R-:W-:Y:S08]  /*e6130*/  HMMA.1688.F32.TF32 R88, R4.reuse, R90, R200 ;  /* 0x0000005a0458723c */ /* 0x050ff000000810c8 */
[C---:B------:R-:W-:Y:S08]  /*e6140*/  HMMA.1688.F32.TF32 R80, R4.reuse, R82, R184 ;  /* 0x000000520450723c */ /* 0x040ff000000810b8 */
[C---:B------:R-:W-:Y:S01]  /*e6150*/  HMMA.1688.F32.TF32 R76, R4.reuse, R78, R176 ;  /* 0x0000004e044c723c */ /* 0x040fe200000810b0 */
[----:B------:R-:W2:Y:S01]  /*e6160*/  LDL.LU.64 R178, [R1+0x8240] ;  /* 0x0082400001b27983 */ /* 0x000ea20000300a00 */
[----:B------:R-:W3:Y:S02]  /*e6170*/  LDL.LU.64 R176, [R1+0x8238] ;  /* 0x0082380001b07983 */ /* 0x000ee40000300a00 */
[----:B------:R-:W4:Y:S02]  /*e6180*/  LDL.LU.64 R186, [R1+0x8230] ;  /* 0x0082300001ba7983 */ /* 0x000f240000300a00 */
[----:B------:R-:W2:Y:S02]  /*e6190*/  LDL.LU.64 R184, [R1+0x8228] ;  /* 0x0082280001b87983 */ /* 0x000ea40000300a00 */
[C---:B------:R-:W-:Y:S01]  /*e61a0*/  HMMA.1688.F32.TF32 R84, R4.reuse, R86, R192 ;  /* 0x000000560454723c */ /* 0x040fe200000810c0 */
        /* <DEDUP_REMOVED lines=8> */
[----:B------:R-:W-:Y:S01]  /*e6230*/  HMMA.1688.F32.TF32 R120, R4, R122, R240 ;  /* 0x0000007a0478723c */ /* 0x000fe200000810f0 */
[----:B------:R-:W2:Y:S01]  /*e6240*/  LDL.LU.64 R242, [R1+0x81e0] ;  /* 0x0081e00001f27983 */ /* 0x000ea20000300a00 */
[----:B------:R-:W2:Y:S02]  /*e6250*/  LDL.LU.64 R240, [R1+0x81d8] ;  /* 0x0081d80001f07983 */ /* 0x000ea40000300a00 */
[----:B------:R-:W2:Y:S02]  /*e6260*/  LDL R4, [R1+0x30] ;  /* 0x0000300001047983 */ /* 0x000ea40000100800 */
[----:B------:R-:W2:Y:S02]  /*e6270*/  LDL R5, [R1+0x34] ;  /* 0x0000340001057983 */ /* 0x000ea40000100800 */
[C---:B-1----:R-:W-:Y:S08]  /*e6280*/  HMMA.1688.F32.TF32 R132, R12.reuse, R224, R132 ;  /* 0x000000e00c84723c */ /* 0x042ff00000081084 */
[C---:B------:R-:W-:Y:S01]  /*e6290*/  HMMA.1688.F32.TF32 R112, R12.reuse, R216, R112 ;  /* 0x000000d80c70723c */ /* 0x040fe20000081070 */
[----:B------:R-:W3:Y:S01]  /*e62a0*/  LDL.LU.64 R218, [R1+0x81d0] ;  /* 0x0081d00001da7983 */ /* 0x000ee20000300a00 */
[----:B------:R-:W3:Y:S02]  /*e62b0*/  LDL.LU.64 R216, [R1+0x81c8] ;  /* 0x0081c80001d87983 */ /* 0x000ee40000300a00 */
[----:B------:R-:W3:Y:S02]  /*e62c0*/  LDL.LU.64 R226, [R1+0x81c0] ;  /* 0x0081c00001e27983 */ /* 0x000ee40000300a00 */
[----:B------:R-:W3:Y:S09]  /*e62d0*/  LDL.LU.64 R224, [R1+0x81b8] ;  /* 0x0081b80001e07983 */ /* 0x000ef20000300a00 */
[----:B------:R1:W-:Y:S01]  /*e62e0*/  STL.64 [R1+0x81a0], R134 ;  /* 0x0081a08601007387 */ /* 0x0003e20000100a00 */
[----:B------:R-:W-:Y:S03]  /*e62f0*/  STL.64 [R1+0x8198], R132 ;  /* 0x0081988401007387 */ /* 0x000fe60000100a00 */
[----:B-1----:R-:W3:Y:S04]  /*e6300*/  LDL R134, [R1+0x8] ;  /* 0x0000080001867983 */ /* 0x002ee80000100800 */
[----:B------:R-:W3:Y:S01]  /*e6310*/  LDL R135, [R1+0xc] ;  /* 0x00000c0001877983 */ /* 0x000ee20000100800 */
[C---:B------:R-:W-:Y:S01]  /*e6320*/  HMMA.1688.F32.TF32 R116, R12.reuse, R232, R116 ;  /* 0x000000e80c74723c */ /* 0x040fe20000081074 */
[----:B------:R-:W3:Y:S02]  /*e6330*/  LDL.LU.64 R234, [R1+0x81b0] ;  /* 0x0081b00001ea7983 */ /* 0x000ee40000300a00 */
[----:B------:R-:W3:Y:S05]  /*e6340*/  LDL.LU.64 R232, [R1+0x81a8] ;  /* 0x0081a80001e87983 */ /* 0x000eea0000300a00 */
[C---:B--2---:R-:W-:Y:S08]  /*e6350*/  HMMA.1688.F32.TF32 R136, R12.reuse, R4, R136 ;  /* 0x000000040c88723c */ /* 0x044ff00000081088 */
        /* <DEDUP_REMOVED lines=12> */
[----:B--2---:R-:W2:Y:S04]  /*e6420*/  LDL R242, [R1+0x38] ;  /* 0x0000380001f27983 */ /* 0x004ea80000100800 */
        /* <DEDUP_REMOVED lines=502> */
[----:B------:R-:W2:Y:S01]  /*e8390*/  LDL.LU R231, [R1+0x7fc4] ;  /* 0x007fc40001e77983 */ /* 0x000ea20000300800 */
[----:B------:R-:W3:Y:S02]  /*e83a0*/  LDL.LU R222, [R1+0x7fc0] ;  /* 0x007fc00001de7983 */ /* 0x000ee40000300800 */
[----:B------:R-:W3:Y:S02]  /*e83b0*/  LDL.LU R223, [R1+0x7fbc] ;  /* 0x007fbc0001df7983 */ /* 0x000ee40000300800 */
[----:B------:R-:W4:Y:S01]  /*e83c0*/  LDL.LU R215, [R1+0x7fb8] ;  /* 0x007fb80001d77983 */ /* 0x000f220000300800 */
        /* <DEDUP_REMOVED lines=21> */
[----:B------:R-:W4:Y:S01]  /*e8520*/  LDL.64 R232, [R1+0x1160] ;  /* 0x0011600001e87983 */ /* 0x000f220000100a00 */
[----:B------:R-:W-:Y:S03]  /*e8530*/  STL [R1+0x7d2c], R230 ;  /* 0x007d2ce601007387 */ /* 0x000fe60000100800 */
[----:B--2---:R-:W-:Y:S01]  /*e8540*/  STL [R1+0x7d28], R231 ;  /* 0x007d28e701007387 */ /* 0x004fe20000100800 */
[----:B---3--:R-:W-:Y:S02]  /*e8550*/  STL.64 [R1+0x7df0], R222 ;  /* 0x007df0de01007387 */ /* 0x008fe40000100a00 */
[----:B------:R-:W-:Y:S02]  /*e8560*/  STL.64 [R1+0x7de8], R220 ;  /* 0x007de8dc01007387 */ /* 0x000fe40000100a00 */
[----:B----4-:R-:W-:Y:S01]  /*e8570*/  STL.64 [R1+0x7e00], R214 ;  /* 0x007e00d601007387 */ /* 0x010fe20000100a00 */
[----:B-1----:R-:W-:Y:S01]  /*e8580*/  HMMA.1688.F32.TF32 R108, R12, R208, R108 ;  /* 0x000000d00c6c723c */ /* 0x002fe2000008106c */
[----:B------:R1:W-:Y:S01]  /*e8590*/  STL.64 [R1+0x7df8], R212 ;  /* 0x007df8d401007387 */ /* 0x0003e20000100a00 */
        /* <DEDUP_REMOVED lines=18> */
[----:B-1----:R-:W3:Y:S01]  /*e86c0*/  LDL R212, [R1+0x11a0] ;  /* 0x0011a00001d47983 */ /* 0x002ee20000100800 */
[----:B------:R-:W-:Y:S01]  /*e86d0*/  STL.64 [R1+0xcf0], R108 ;  /* 0x000cf06c01007387 */ /* 0x000fe20000100a00 */
[----:B------:R1:W-:Y:S02]  /*e86e0*/  STL.64 [R1+0xcf8], R110 ;  /* 0x000cf86e01007387 */ /* 0x0003e40000100a00 */
[----:B--2---:R-:W2:Y:S02]  /*e86f0*/  LDL R180, [R1+0x1170] ;  /* 0x0011700001b47983 */ /* 0x004ea40000100800 */
[----:B------:R-:W2:Y:S01]  /*e8700*/  LDL R181, [R1+0x1174] ;  /* 0x0011740001b57983 */ /* 0x000ea20000100800 */
[----:B------:R-:W4:Y:S04]  /*e8710*/  LDL R188, [R1+0x1180] ;  /* 0x0011800001bc7983 */ /* 0x000f280000100800 */
[----:B------:R-:W4:Y:S04]  /*e8720*/  LDL R189, [R1+0x1184] ;  /* 0x0011840001bd7983 */ /* 0x000f280000100800 */
        /* <DEDUP_REMOVED lines=26> */
[C---:B-1----:R-:W-:Y:S01]  /*e88d0*/  HMMA.1688.F32.TF32 R108, R12.reuse, R224, R112 ;  /* 0x000000e00c6c723c */ /* 0x042fe20000081070 */
[----:B------:R-:W3:Y:S11]  /*e88e0*/  LDL R208, [R1+0x1200] ;  /* 0x0012000001d07983 */ /* 0x000ef60000100800 */
[----:B------:R-:W-:Y:S03]  /*e88f0*/  @!UPT UIADD3 URZ, URZ, URZ, URZ ;  /* 0x0000003f3f3ff290 */ /* 0x000fe6000fffe03f */
[----:B------:R-:W-:Y:S01]  /*e8900*/  STL.64 [R1+0xce0], R124 ;  /* 0x000ce07c01007387 */ /* 0x000fe20000100a00 */
[----:B------:R-:W-:Y:S07]  /*e8910*/  STL.64 [R1+0xce8], R126 ;  /* 0x000ce87e01007387 */ /* 0x000fee0000100a00 */
[----:B------:R-:W-:Y:S02]  /*e8920*/  STL.64 [R1+0xcd0], R108 ;  /* 0x000cd06c01007387 */ /* 0x000fe40000100a00 */
[----:B------:R1:W-:Y:S01]  /*e8930*/  STL.64 [R1+0xcd8], R110 ;  /* 0x000cd86e01007387 */ /* 0x0003e20000100a00 */
        /* <DEDUP_REMOVED lines=11> */
[C---:B-1----:R-:W-:Y:S01]  /*e89f0*/  HMMA.1688.F32.TF32 R108, R12.reuse, R232, R132 ;  /* 0x000000e80c6c723c */ /* 0x042fe20000081084 */
[----:B------:R-:W-:Y:S01]  /*e8a00*/  IMAD.MOV.U32 R230, RZ, RZ, R232 ;  /* 0x000000ffffe67224 */ /* 0x000fe200078e00e8 */
[----:B------:R-:W-:Y:S11]  /*e8a10*/  MOV R231, R233 ;  /* 0x000000e900e77202 */ /* 0x000ff60000000f00 */
[----:B------:R-:W-:Y:S10]  /*e8a20*/  @!UPT UIADD3 URZ, URZ, URZ, URZ ;  /* 0x0000003f3f3ff290 */ /* 0x000ff4000fffe03f */
[----:B------:R-:W-:Y:S01]  /*e8a30*/  STL.64 [R1+0xcc0], R108 ;  /* 0x000cc06c01007387 */ /* 0x000fe20000100a00 */
[----:B------:R4:W-:Y:S02]  /*e8a40*/  STL.64 [R1+0xcc8], R110 ;  /* 0x000cc86e01007387 */ /* 0x0009e40000100a00 */
[----:B------:R-:W3:Y:S02]  /*e8a50*/  LDL R216, [R1+0x1230] ;  /* 0x0012300001d87983 */ /* 0x000ee40000100800 */
[----:B------:R-:W3:Y:S01]  /*e8a60*/  LDL R217, [R1+0x1234] ;  /* 0x0012340001d97983 */ /* 0x000ee20000100800 */
[----:B------:R-:W3:Y:S04]  /*e8a70*/  LDL R224, [R1+0x1240] ;  /* 0x0012400001e07983 */ /* 0x000ee80000100800 */
[----:B------:R-:W3:Y:S04]  /*e8a80*/  LDL R225, [R1+0x1244] ;  /* 0x0012440001e17983 */ /* 0x000ee80000100800 */
[----:B------:R-:W3:Y:S04]  /*e8a90*/  LDL R232, [R1+0x1250] ;  /* 0x0012500001e87983 */ /* 0x000ee80000100800 */
[----:B------:R-:W3:Y:S01]  /*e8aa0*/  LDL R233, [R1+0x1254] ;  /* 0x0012540001e97983 */ /* 0x000ee20000100800 */
[----:B------:R-:W-:Y:S02]  /*e8ab0*/  STL.64 [R1+0x7ea0], R230 ;  /* 0x007ea0e601007387 */ /* 0x000fe40000100a00 */
[----:B------:R-:W-:Y:S01]  /*e8ac0*/  STL.64 [R1+0x7e98], R228 ;  /* 0x007e98e401007387 */ /* 0x000fe20000100a00 */
[C---:B--2---:R-:W-:Y:S08]  /*e8ad0*/  HMMA.1688.F32.TF32 R112, R12.reuse, R180, R116 ;  /* 0x000000b40c70723c */ /* 0x044ff00000081074 */
[C---:B----4-:R-:W-:Y:S08]  /*e8ae0*/  HMMA.1688.F32.TF32 R108, R12.reuse, R188, R136 ;  /* 0x000000bc0c6c723c */ /* 0x050ff00000081088 */
[C---:B---3--:R-:W-:Y:S08]  /*e8af0*/  HMMA.1688.F32.TF32 R4, R12.reuse, R212, R4 ;  /* 0x000000d40c04723c */ /* 0x048ff00000081004 */
[C---:B------:R-:W-:Y:S01]  /*e8b00*/  HMMA.1688.F32.TF32 R100, R12.reuse, R220, R100 ;  /* 0x000000dc0c64723c */ /* 0x040fe20000081064 */
[----:B------:R-:W-:Y:S01]  /*e8b10*/  STL.64 [R1+0xcb0], R112 ;  /* 0x000cb07001007387 */ /* 0x000fe20000100a00 */
[----:B------:R-:W-:Y:S05]  /*e8b20*/  STL.64 [R1+0xcb8], R114 ;  /* 0x000cb87201007387 */ /* 0x000fea0000100a00 */
[----:B------:R-:W-:Y:S02]  /*e8b30*/  STL.64 [R1+0xca0], R108 ;  /* 0x000ca06c01007387 */ /* 0x000fe40000100a00 */
[----:B------:R-:W-:Y:S01]  /*e8b40*/  STL.64 [R1+0xca8], R110 ;  /* 0x000ca86e01007387 */ /* 0x000fe20000100a00 */
[----:B------:R-:W2:Y:S05]  /*e8b50*/  LDL.64 R212, [R1+0x1260] ;  /* 0x0012600001d47983 */ /* 0x000eaa0000100a00 */
[----:B------:R-:W-:Y:S01]  /*e8b60*/  STL.64 [R1+0xc90], R4 ;  /* 0x000c900401007387 */ /* 0x000fe20000100a00 */
[----:B------:R1:W-:Y:S02]  /*e8b70*/  STL.64 [R1+0xc98], R6 ;  /* 0x000c980601007387 */ /* 0x0003e40000100a00 */
[----:B-1----:R-:W-:Y:S05]  /*e8b80*/  HMMA.1688.F32.TF32 R4, R12, R176, R104 ;  /* 0x000000b00c04723c */ /* 0x002fea0000081068 */
[----:B------:R-:W-:Y:S01]  /*e8b90*/  STL.64 [R1+0xc80], R100 ;  /* 0x000c806401007387 */ /* 0x000fe20000100a00 */
[----:B------:R1:W-:Y:S02]  /*e8ba0*/  STL.64 [R1+0xc88], R102 ;  /* 0x000c886601007387 */ /* 0x0003e40000100a00 */
[----:B------:R-:W-:-:S02]  /*e8bb0*/  IMAD.MOV.U32 R220, RZ, RZ, R244 ;  /* 0x000000ffffdc7224 */ /* 0x000fc400078e00f4 */
[----:B------:R-:W3:Y:S01]  /*e8bc0*/  LDL.LU R244, [R1+0x7fb4] ;  /* 0x007fb40001f47983 */ /* 0x000ee20000300800 */
[----:B------:R-:W-:Y:S11]  /*e8bd0*/  MOV R221, R245 ;  /* 0x000000f500dd7202 */ /* 0x000ff60000000f00 */
[----:B------:R-:W-:Y:S01]  /*e8be0*/  @!UPT UIADD3 URZ, URZ, URZ, URZ ;  /* 0x0000003f3f3ff290 */ /* 0x000fe2000fffe03f */
[----:B------:R-:W-:Y:S01]  /*e8bf0*/  STL.64 [R1+0xc70], R4 ;  /* 0x000c700401007387 */ /* 0x000fe20000100a00 */
[----:B------:R-:W-:Y:S02]  /*e8c00*/  STL.64 [R1+0xc78], R6 ;  /* 0x000c780601007387 */ /* 0x000fe40000100a00 */
[----:B------:R-:W3:Y:S02]  /*e8c10*/  LDL.LU R245, [R1+0x7fb0] ;  /* 0x007fb00001f57983 */ /* 0x000ee40000300800 */
[----:B------:R-:W4:Y:S01]  /*e8c20*/  LDL.64 R176, [R1+0x1280] ;  /* 0x0012800001b07983 */ /* 0x000f220000100a00 */
[C---:B-1----:R-:W-:Y:S08]  /*e8c30*/  HMMA.1688.F32.TF32 R100, R12.reuse, R196, R8 ;  /* 0x000000c40c64723c */ /* 0x042ff00000081008 */
[C---:B------:R-:W-:Y:S01]  /*e8c40*/  HMMA.1688.F32.TF32 R8, R12.reuse, R184, R16 ;  /* 0x000000b80c08723c */ /* 0x040fe20000081010 */
[----:B------:R-:W-:Y:S04]  /*e8c50*/  LDS R4, [R2+0x14580] ;  /* 0x0145800002047984 */ /* 0x000fe80000000800 */
[----:B------:R-:W-:Y:S04]  /*e8c60*/  LDS R6, [R2+0x16580] ;  /* 0x0165800002067984 */ /* 0x000fe80000000800 */
[----:B------:R-:W-:Y:S04]  /*e8c70*/  LDS R5, [R0+0x14580] ;  /* 0x0145800000057984 */ /* 0x000fe80000000800 */
[----:B------:R-:W1:Y:S04]  /*e8c80*/  LDS R7, [R0+0x16580] ;  /* 0x0165800000077984 */ /* 0x000e680000000800 */
[----:B------:R-:W-:Y:S01]  /*e8c90*/  STL.64 [R1+0xe50], R100 ;  /* 0x000e506401007387 */ /* 0x000fe20000100a00 */
[----:B------:R-:W-:Y:S02]  /*e8ca0*/  STL.64 [R1+0xe58], R102 ;  /* 0x000e586601007387 */ /* 0x000fe40000100a00 */
[----:B------:R-:W2:Y:S01]  /*e8cb0*/  LDL.64 R184, [R1+0x1290] ;  /* 0x0012900001b87983 */ /* 0x000ea20000100a00 */
[C---:B------:R-:W-:Y:S02]  /*e8cc0*/  HMMA.1688.F32.TF32 R16, R12.reuse, R204, R20 ;  /* 0x000000cc0c10723c */ /* 0x040fe40000081014 */
[----:B------:R-:W-:Y:S01]  /*e8cd0*/  STL.64 [R1+0xe40], R8 ;  /* 0x000e400801007387 */ /* 0x000fe20000100a00 */
[----:B------:R1:W-:Y:S05]  /*e8ce0*/  STL.64 [R1+0xe48], R10 ;  /* 0x000e480a01007387 */ /* 0x0003ea0000100a00 */
[C---:B------:R-:W-:Y:S08]  /*e8cf0*/  HMMA.1688.F32.TF32 R20, R12.reuse, R200, R28 ;  /* 0x000000c80c14723c */ /* 0x040ff0000008101c */
[C---:B-1----:R-:W-:Y:S01]  /*e8d00*/  HMMA.1688.F32.TF32 R8, R12.reuse, R192, R24 ;  /* 0x000000c00c08723c */ /* 0x042fe20000081018 */
[----:B------:R-:W2:Y:S06]  /*e8d10*/  LDL.64 R192, [R1+0x12a0] ;  /* 0x0012a00001c07983 */ /* 0x000eac0000100a00 */
[----:B------:R-:W-:Y:S01]  /*e8d20*/  STL.64 [R1+0xe30], R16 ;  /* 0x000e301001007387 */ /* 0x000fe20000100a00 */
[----:B------:R1:W-:Y:S02]  /*e8d30*/  STL.64 [R1+0xe38], R18 ;  /* 0x000e381201007387 */ /* 0x0003e40000100a00 */
[C---:B-1----:R-:W-:Y:S11]  /*e8d40*/  HMMA.1688.F32.TF32 R16, R12.reuse, R208, R32 ;  /* 0x000000d00c10723c */ /* 0x042ff60000081020 */
[----:B------:R-:W-:Y:S02]  /*e8d50*/  @!UPT UIADD3 URZ, URZ, URZ, URZ ;  /* 0x0000003f3f3ff290 */ /* 0x000fe4000fffe03f */
[----:B------:R-:W-:Y:S01]  /*e8d60*/  STL.64 [R1+0xe20], R8 ;  /* 0x000e200801007387 */ /* 0x000fe20000100a00 */
[----:B------:R-:W-:Y:S02]  /*e8d70*/  STL.64 [R1+0xe28], R10 ;  /* 0x000e280a01007387 */ /* 0x000fe40000100a00 */
[----:B------:R-:W-:Y:S02]  /*e8d80*/  STL.64 [R1+0xe10], R20 ;  /* 0x000e101401007387 */ /* 0x000fe40000100a00 */
[----:B------:R-:W-:Y:S01]  /*e8d90*/  STL.64 [R1+0xe18], R22 ;  /* 0x000e181601007387 */ /* 0x000fe20000100a00 */
[----:B------:R-:W2:Y:S04]  /*e8da0*/  LDL.64 R200, [R1+0x12c0] ;  /* 0x0012c00001c87983 */ /* 0x000ea80000100a00 */
[----:B------:R-:W-:Y:S01]  /*e8db0*/  STL.64 [R1+0xe00], R16 ;  /* 0x000e001001007387 */ /* 0x000fe20000100a00 */
[----:B------:R1:W-:Y:S02]  /*e8dc0*/  STL.64 [R1+0xe08], R18 ;  /* 0x000e081201007387 */ /* 0x0003e40000100a00 */
[C---:B-1----:R-:W-:Y:S08]  /*e8dd0*/  HMMA.1688.F32.TF32 R16, R12.reuse, R224, R44 ;  /* 0x000000e00c10723c */ /* 0x042ff0000008102c */
[C---:B---3--:R-:W-:Y:S01]  /*e8de0*/  HMMA.1688.F32.TF32 R8, R12.reuse, R244, R36 ;  /* 0x000000f40c08723c */ /* 0x048fe20000081024 */
[----:B------:R-:W-:Y:S11]  /*e8df0*/  STL [R1+0x7d14], R244 ;  /* 0x007d14f401007387 */ /* 0x000ff60000100800 */
[----:B------:R-:W-:Y:S11]  /*e8e00*/  @!UPT UIADD3 URZ, URZ, URZ, URZ ;  /* 0x0000003f3f3ff290 */ /* 0x000ff6000fffe03f */
[----:B------:R-:W-:Y:S01]  /*e8e10*/  STL.64 [R1+0xdf0], R8 ;  /* 0x000df00801007387 */ /* 0x000fe20000100a00 */
[----:B------:R1:W-:Y:S02]  /*e8e20*/  STL.64 [R1+0xdf8], R10 ;  /* 0x000df80a01007387 */ /* 0x0003e40000100a00 */
[----:B------:R-:W-:Y:S02]  /*e8e30*/  STL [R1+0x7d10], R245 ;  /* 0x007d10f501007387 */ /* 0x000fe40000100800 */
[----:B------:R-:W3:Y:S01]  /*e8e40*/  LDL.64 R208, [R1+0x12d0] ;  /* 0x0012d00001d07983 */ /* 0x000ee20000100a00 */
[C---:B-1----:R-:W-:Y:S11]  /*e8e50*/  HMMA.1688.F32.TF32 R8, R12.reuse, R216, R40 ;  /* 0x000000d80c08723c */ /* 0x042ff60000081028 */
[----:B------:R-:W-:Y:S11]  /*e8e60*/  @!UPT UIADD3 URZ, URZ, URZ, URZ ;  /* 0x0000003f3f3ff290 */ /* 0x000ff6000fffe03f */
[----:B------:R-:W-:Y:S01]  /*e8e70*/  @!UPT UIADD3 URZ, URZ, URZ, URZ ;  /* 0x0000003f3f3ff290 */ /* 0x000fe2000fffe03f */
        /* <DEDUP_REMOVED lines=8> */
[C---:B--2---:R-:W-:Y:S08]  /*e8f00*/  HMMA.1688.F32.TF32 R8, R12.reuse, R212, R52 ;  /* 0x000000d40c08723c */ /* 0x044ff00000081034 */
[C---:B------:R-:W-:Y:S01]  /*e8f10*/  HMMA.1688.F32.TF32 R16, R12.reuse, R220, R56 ;  /* 0x000000dc0c10723c */ /* 0x040fe20000081038 */
[----:B------:R-:W-:Y:S01]  /*e8f20*/  MOV R245, R213 ;  /* 0x000000d500f57202 */ /* 0x000fe20000000f00 */
[----:B------:R-:W-:Y:S11]  /*e8f30*/  IMAD.MOV.U32 R244, RZ, RZ, R212 ;  /* 0x000000fffff47224 */ /* 0x000ff600078e00d4 */
[----:B------:R-:W-:Y:S02]  /*e8f40*/  @!UPT UIADD3 URZ, URZ, URZ, URZ ;  /* 0x0000003f3f3ff290 */ /* 0x000fe4000fffe03f */
[----:B------:R-:W-:Y:S01]  /*e8f50*/  STL.64 [R1+0xdb0], R8 ;  /* 0x000db00801007387 */ /* 0x000fe20000100a00 */
[----:B------:R4:W-:Y:S02]  /*e8f60*/  STL.64 [R1+0xdb8], R10 ;  /* 0x000db80a01007387 */ /* 0x0009e40000100a00 */
[C---:B----4-:R-:W-:Y:S01]  /*e8f70*/  HMMA.1688.F32.TF32 R8, R12.reuse, R176, R60 ;  /* 0x000000b00c08723c */ /* 0x050fe2000008103c */
[----:B------:R-:W-:Y:S01]  /*e8f80*/  STL [R1+0x7d1c], R245 ;  /* 0x007d1cf501007387 */ /* 0x000fe20000100800 */
[----:B------:R-:W-:Y:S03]  /*e8f90*/  STL [R1+0x7d18], R244 ;  /* 0x007d18f401007387 */ /* 0x000fe60000100800 */
[----:B------:R-:W-:Y:S02]  /*e8fa0*/  STL.64 [R1+0xda0], R16 ;  /* 0x000da01001007387 */ /* 0x000fe40000100a00 */
[----:B------:R-:W-:Y:S01]  /*e8fb0*/  STL.64 [R1+0xda8], R18 ;  /* 0x000da81201007387 */ /* 0x000fe20000100a00 */
[----:B------:R-:W-:Y:S11]  /*e8fc0*/  MOV R225, R247 ;  /* 0x000000f700e17202 */ /* 0x000ff60000000f00 */
[----:B------:R-:W-:Y:S04]  /*e8fd0*/  @!UPT UIADD3 URZ, URZ, URZ, URZ ;  /* 0x0000003f3f3ff290 */ /* 0x000fe8000fffe03f */
[----:B------:R-:W-:Y:S01]  /*e8fe0*/  STL.64 [R1+0xd90], R8 ;  /* 0x000d900801007387 */ /* 0x000fe20000100a00 */
[----:B------:R1:W-:Y:S02]  /*e8ff0*/  STL.64 [R1+0xd98], R10 ;  /* 0x000d980a01007387 */ /* 0x0003e40000100a00 */
[----:B-1----:R-:W-:Y:S01]  /*e9000*/  HMMA.1688.F32.TF32 R8, R12, R184, R64 ;  /* 0x000000b80c08723c */ /* 0x002fe20000081040 */
[----:B------:R-:W-:Y:S01]  /*e9010*/  IMAD.MOV.U32 R224, RZ, RZ, R252 ;  /* 0x000000ffffe07224 */ /* 0x000fe200078e00fc */
[----:B------:R-:W-:Y:S01]  /*e9020*/  MOV R247, R177 ;  /* 0x000000b100f77202 */ /* 0x000fe20000000f00 */
[----:B------:R-:W-:-:S04]  /*e9030*/  IMAD.MOV.U32 R252, RZ, RZ, R176 ;  /* 0x000000fffffc7224 */ /* 0x000fc800078e00b0 */
[----:B------:R-:W-:Y:S01]  /*e9040*/  STL [R1+0x7d24], R247 ;  /* 0x007d24f701007387 */ /* 0x000fe20000100800 */
[----:B------:R-:W-:Y:S11]  /*e9050*/  STL [R1+0x7d20], R252 ;  /* 0x007d20fc01007387 */ /* 0x000ff60000100800 */
[----:B------:R-:W-:Y:S04]  /*e9060*/  @!UPT UIADD3 URZ, URZ, URZ, URZ ;  /* 0x0000003f3f3ff290 */ /* 0x000fe8000fffe03f */
        /* <DEDUP_REMOVED lines=9> */
[----:B------:R1:W-:Y:S02]  /*e9100*/  STL.64 [R1+0xd68], R18 ;  /* 0x000d681201007387 */ /* 0x0003e40000100a00 */
[----:B------:R-:W-:Y:S01]  /*e9110*/  IMAD.MOV.U32 R216, RZ, RZ, R246 ;  /* 0x000000ffffd87224 */ /* 0x000fe200078e00f6 */
[----:B------:R-:W-:Y:S01]  /*e9120*/  MOV R217, R239 ;  /* 0x000000ef00d97202 */ /* 0x000fe20000000f00 */
[----:B------:R-:W-:Y:S11]  /*e9130*/  IMAD.MOV.U32 R232, RZ, RZ, R238 ;  /* 0x000000ffffe87224 */ /* 0x000ff600078e00ee */
[----:B------:R-:W-:Y:S02]  /*e9140*/  @!UPT UIADD3 URZ, URZ, URZ, URZ ;  /* 0x0000003f3f3ff290 */ /* 0x000fe4000fffe03f */
[----:B------:R-:W-:Y:S01]  /*e9150*/  STL.64 [R1+0xd50], R8 ;  /* 0x000d500801007387 */ /* 0x000fe20000100a00 */
[----:B------:R3:W-:Y:S01]  /*e9160*/  STL.64 [R1+0xd58], R10 ;  /* 0x000d580a01007387 */ /* 0x0007e20000100a00 */
[----:B------:R-:W-:Y:S01]  /*e9170*/  MOV R239, R193 ;  /* 0x000000c100ef7202 */ /* 0x000fe20000000f00 */
[----:B------:R-:W-:Y:S01]  /*e9180*/  IMAD.MOV.U32 R238, RZ, RZ, R200 ;  /* 0x000000ffffee7224 */ /* 0x000fe200078e00c8 */
[----:B------:R-:W-:Y:S01]  /*e9190*/  MOV R233, R3 ;  /* 0x0000000300e97202 */ /* 0x000fe20000000f00 */
[C---:B------:R-:W-:Y:S08]  /*e91a0*/  HMMA.1688.F32.TF32 R20, R12.reuse, R216, R84 ;  /* 0x000000d80c14723c */ /* 0x040ff00000081054 */
[----:B-1----:R-:W-:Y:S01]  /*e91b0*/  HMMA.1688.F32.TF32 R16, R12, R224, R88 ;  /* 0x000000e00c10723c */ /* 0x002fe20000081058 */
[----:B------:R-:W-:Y:S01]  /*e91c0*/  STL.64 [R1+0x7d38], R238 ;  /* 0x007d38ee01007387 */ /* 0x000fe20000100a00 */
[----:B------:R-:W-:Y:S02]  /*e91d0*/  STL.64 [R1+0x7d30], R236 ;  /* 0x007d30ec01007387 */ /* 0x000fe40000100a00 */
[----:B------:R-:W-:-:S02]  /*e91e0*/  IMAD.MOV.U32 R246, RZ, RZ, R192 ;  /* 0x000000fffff67224 */ /* 0x000fc400078e00c0 */
[----:B------:R-:W-:Y:S01]  /*e91f0*/  IMAD.MOV.U32 R245, RZ, RZ, R184 ;  /* 0x000000fffff57224 */ /* 0x000fe200078e00b8 */
[----:B------:R-:W-:Y:S01]  /*e9200*/  MOV R244, R185 ;  /* 0x000000b900f47202 */ /* 0x000fe20000000f00 */
[C---:B---3--:R-:W-:Y:S01]  /*e9210*/  HMMA.1688.F32.TF32 R8, R12.reuse, R208, R80 ;  /* 0x000000d00c08723c */ /* 0x048fe20000081050 */
[----:B------:R-:W-:Y:S11]  /*e9220*/  IMAD.MOV.U32 R247, RZ, RZ, R208 ;  /* 0x000000fffff77224 */ /* 0x000ff600078e00d0 */
[----:B------:R-:W-:Y:S11]  /*e9230*/  @!UPT UIADD3 URZ, URZ, URZ, URZ ;  /* 0x0000003f3f3ff290 */ /* 0x000ff6000fffe03f */
[----:B------:R-:W-:Y:S01]  /*e9240*/  STL.64 [R1+0xd40], R8 ;  /* 0x000d400801007387 */ /* 0x000fe20000100a00 */
[----:B------:R1:W-:Y:S02]  /*e9250*/  STL.64 [R1+0xd48], R10 ;  /* 0x000d480a01007387 */ /* 0x0003e40000100a00 */
[----:B-1----:R-:W-:Y:S01]  /*e9260*/  HMMA.1688.F32.TF32 R8, R12, R232, R92 ;  /* 0x000000e80c08723c */ /* 0x002fe2000008105c */
[----:B------:R-:W-:Y:S01]  /*e9270*/  STL.64 [R1+0x7d48], R246 ;  /* 0x007d48f601007387 */ /* 0x000fe20000100a00 */
[----:B------:R-:W-:Y:S02]  /*e9280*/  STL.64 [R1+0x7d40], R244 ;  /* 0x007d40f401007387 */ /* 0x000fe40000100a00 */
[----:B------:R-:W-:Y:S02]  /*e9290*/  STL.64 [R1+0xd30], R20 ;  /* 0x000d301401007387 */ /* 0x000fe40000100a00 */
[----:B------:R1:W-:Y:S01]  /*e92a0*/  STL.64 [R1+0xd38], R22 ;  /* 0x000d381601007387 */ /* 0x0003e20000100a00 */
[----:B------:R-:W2:Y:S01]  /*e92b0*/  LDL R234, [R1+0x1568] ;  /* 0x0015680001ea7983 */ /* 0x000ea20000100800 */
[----:B------:R-:W-:Y:S02]  /*e92c0*/  STL.64 [R1+0xd20], R16 ;  /* 0x000d201001007387 */ /* 0x000fe40000100a00 */
[----:B------:R3:W-:Y:S01]  /*e92d0*/  STL.64 [R1+0xd28], R18 ;  /* 0x000d281201007387 */ /* 0x0007e20000100a00 */
[----:B------:R-:W-:Y:S11]  /*e92e0*/  MOV R252, R209 ;  /* 0x000000d100fc7202 */ /* 0x000ff60000000f00 */
[----:B------:R-:W-:Y:S01]  /*e92f0*/  @!UPT UIADD3 URZ, URZ, URZ, URZ ;  /* 0x0000003f3f3ff290 */ /* 0x000fe2000fffe03f */
[----:B------:R-:W-:Y:S01]  /*e9300*/  STL.64 [R1+0xd10], R8 ;  /* 0x000d100801007387 */ /* 0x000fe20000100a00 */
[----:B------:R4:W-:Y:S02]  /*e9310*/  STL.64 [R1+0xd18], R10 ;  /* 0x000d180a01007387 */ /* 0x0009e40000100a00 */
        /* <DEDUP_REMOVED lines=61> */
[----:B-1----:R-:W2:Y:S01]  /*e96f0*/  LDL R22, [R1+0x1498] ;  /* 0x0014980001167983 */ /* 0x002ea20000100800 */
[----:B------:R-:W2:Y:S01]  /*e9700*/  LDL R23, [R1+0x149c] ;  /* 0x00149c0001177983 */ /* 0x000ea20000100800 */
[----:B------:R-:W2:Y:S02]  /*e9710*/  LDL.LU R48, [R1+0x28d0] ;  /* 0x0028d00001307983 */ /* 0x000ea40000300800 */
[----:B------:R-:W2:Y:S02]  /*e9720*/  LDL.LU R49, [R1+0x28d4] ;  /* 0x0028d40001317983 */ /* 0x000ea40000300800 */
[----:B------:R-:W2:Y:S01]  /*e9730*/  LDL.LU R50, [R1+0x28d8] ;  /* 0x0028d80001327983 */ /* 0x000ea20000300800 */
[----:B------:R-:W2:Y:S01]  /*e9740*/  LDL.LU R51, [R1+0x28dc] ;  /* 0x0028dc0001337983 */ /* 0x000ea20000300800 */
[----:B---3--:R-:W3:Y:S02]  /*e9750*/  LDL R18, [R1+0x1488] ;  /* 0x0014880001127983 */ /* 0x008ee40000100800 */
[----:B------:R-:W3:Y:S02]  /*e9760*/  LDL R19, [R1+0x148c] ;  /* 0x00148c0001137983 */ /* 0x000ee40000100800 */
[----:B------:R-:W3:Y:S01]  /*e9770*/  LDL.LU R52, [R1+0x28e0] ;  /* 0x0028e00001347983 */ /* 0x000ee20000300800 */
[----:B------:R-:W3:Y:S01]  /*e9780*/  LDL.LU R53, [R1+0x28e4] ;  /* 0x0028e40001357983 */ /* 0x000ee20000300800 */
[----:B------:R-:W3:Y:S02]  /*e9790*/  LDL.LU R54, [R1+0x28e8] ;  /* 0x0028e80001367983 */ /* 0x000ee40000300800 */
[----:B------:R-:W3:Y:S02]  /*e97a0*/  LDL.LU R55, [R1+0x28ec] ;  /* 0x0028ec0001377983 */ /* 0x000ee40000300800 */
[----:B----4-:R-:W4:Y:S01]  /*e97b0*/  LDL R10, [R1+0x1478] ;  /* 0x00147800010a7983 */ /* 0x010f220000100800 */
        /* <DEDUP_REMOVED lines=79> */
[----:B------:R-:W-:Y:S01]  /*e9cb0*/  MOV R3, R201 ;  /* 0x000000c900037202 */ /* 0x000fe20000000f00 */
[C---:B--2---:R-:W-:Y:S08]  /*e9cc0*/  HMMA.1688.F32.TF32 R32, R4.reuse, R34, R36 ;  /* 0x000000220420723c */ /* 0x044ff00000081024 */
[C---:B------:R-:W-:Y:S08]  /*e9cd0*/  HMMA.1688.F32.TF32 R28, R4.reuse, R30, R40 ;  /* 0x0000001e041c723c */ /* 0x040ff00000081028 */
[C---:B------:R-:W-:Y:S08]  /*e9ce0*/  HMMA.1688.F32.TF32 R36, R4.reuse, R142, R228 ;  /* 0x0000008e0424723c */ /* 0x040ff000000810e4 */
[C---:B---3--:R-:W-:Y:S08]  /*e9cf0*/  HMMA.1688.F32.TF32 R16, R4.reuse, R18, R52 ;  /* 0x000000120410723c */ /* 0x048ff00000081034 */
[C---:B----4-:R-:W-:Y:S08]  /*e9d00*/  HMMA.1688.F32.TF32 R8, R4.reuse, R10, R56 ;  /* 0x0000000a0408723c */ /* 0x050ff00000081038 */
[----:B------:R-:W-:Y:S08]  /*e9d10*/  HMMA.1688.F32.TF32 R52, R4, R206, R196 ;  /* 0x000000ce0434723c */ /* 0x000ff000000810c4 */
        /* <DEDUP_REMOVED lines=12> */
[----:B------:R1:W-:Y:S02]  /*e9de0*/  STL.64 [R1+0xd08], R94 ;  /* 0x000d085e01007387 */ /* 0x0003e40000100a00 */
[----:B------:R-:W-:Y:S02]  /*e9df0*/  STL.64 [R1+0xc60], R88 ;  /* 0x000c605801007387 */ /* 0x000fe40000100a00 */
[----:B------:R2:W-:Y:S02]  /*e9e00*/  STL.64 [R1+0xc68], R90 ;  /* 0x000c685a01007387 */ /* 0x0005e40000100a00 */
[C---:B------:R-:W-:Y:S08]  /*e9e10*/  HMMA.1688.F32.TF32 R56, R4.reuse, R222, R212 ;  /* 0x000000de0438723c */ /* 0x040ff000000810d4 */
[----:B------:R-:W-:Y:S01]  /*e9e20*/  HMMA.1688.F32.TF32 R72, R4, R234, R224 ;  /* 0x000000ea0448723c */ /* 0x000fe200000810e0 */
        /* <DEDUP_REMOVED lines=16> */
[----:B------:R-:W-:-:S03]  /*e9f30*/  MOV R151, R248 ;  /* 0x000000f800977202 */ /* 0x000fc60000000f00 */
        /* <DEDUP_REMOVED lines=10> */
[----:B------:R-:W-:-:S02]  /*e9fe0*/  IMAD.MOV.U32 R150, RZ, RZ, R249 ;  /* 0x000000ffff967224 */ /* 0x000fc400078e00f9 */
[----:B------:R-:W3:Y:S01]  /*e9ff0*/  LDL.LU R248, [R1+0x27a0] ;  /* 0x0027a00001f87983 */ /* 0x000ee20000300800 */
[----:B------:R-:W-:Y:S01]  /*ea000*/  MOV R159, R250 ;  /* 0x000000fa009f7202 */ /* 0x000fe20000000f00 */
[----:B------:R-:W3:Y:S01]  /*ea010*/  LDL.LU R249, [R1+0x27a4] ;  /* 0x0027a40001f97983 */ /* 0x000ee20000300800 */
[----:B------:R-:W-:Y:S02]  /*ea020*/  IMAD.MOV.U32 R158, RZ, RZ, R251 ;  /* 0x000000ffff9e7224 */ /* 0x000fe400078e00fb */
[----:B------:R-:W3:Y:S02]  /*ea030*/  LDL.LU R250, [R1+0x27a8] ;  /* 0x0027a80001fa7983 */ /* 0x000ee40000300800 */
[----:B------:R-:W3:Y:S01]  /*ea040*/  LDL.LU R251, [R1+0x27ac] ;  /* 0x0027ac0001fb7983 */ /* 0x000ee20000300800 */
[----:B-1----:R-:W4:Y:S04]  /*ea050*/  LDL R94, [R1+0x15b8] ;  /* 0x0015b800015e7983 */ /* 0x002f280000100800 */
[----:B------:R-:W4:Y:S01]  /*ea060*/  LDL R95, [R1+0x15bc] ;  /* 0x0015bc00015f7983 */ /* 0x000f220000100800 */
[----:B------:R-:W4:Y:S02]  /*ea070*/  LDL.LU R208, [R1+0x27b0] ;  /* 0x0027b00001d07983 */ /* 0x000f240000300800 */
[----:B------:R-:W4:Y:S02]  /*ea080*/  LDL.LU R209, [R1+0x27b4] ;  /* 0x0027b40001d17983 */ /* 0x000f240000300800 */
[----:B------:R-:W4:Y:S01]  /*ea090*/  LDL.LU R210, [R1+0x27b8] ;  /* 0x0027b80001d27983 */ /* 0x000f220000300800 */
[----:B------:R-:W4:Y:S01]  /*ea0a0*/  LDL.LU R211, [R1+0x27bc] ;  /* 0x0027bc0001d37983 */ /* 0x000f220000300800 */
[----:B--2---:R-:W2:Y:S02]  /*ea0b0*/  LDL R90, [R1+0x15a8] ;  /* 0x0015a800015a7983 */ /* 0x004ea40000100800 */
[----:B------:R-:W2:Y:S02]  /*ea0c0*/  LDL R91, [R1+0x15ac] ;  /* 0x0015ac00015b7983 */ /* 0x000ea40000100800 */
[----:B------:R-:W2:Y:S01]  /*ea0d0*/  LDL.LU R200, [R1+0x27c0] ;  /* 0x0027c00001c87983 */ /* 0x000ea20000300800 */
[----:B------:R-:W2:Y:S01]  /*ea0e0*/  LDL.LU R201, [R1+0x27c4] ;  /* 0x0027c40001c97983 */ /* 0x000ea20000300800 */
[----:B------:R-:W2:Y:S02]  /*ea0f0*/  LDL.LU R202, [R1+0x27c8] ;  /* 0x0027c80001ca7983 */ /* 0x000ea40000300800 */
[----:B------:R-:W2:Y:S02]  /*ea100*/  LDL.LU R203, [R1+0x27cc] ;  /* 0x0027cc0001cb7983 */ /* 0x000ea40000300800 */
[----:B------:R-:W2:Y:S01]  /*ea110*/  LDL R86, [R1+0x1598] ;  /* 0x0015980001567983 */ /* 0x000ea20000100800 */
[----:B------:R-:W2:Y:S04]  /*ea120*/  LDL R87, [R1+0x159c] ;  /* 0x00159c0001577983 */ /* 0x000ea80000100800 */
[----:B------:R-:W2:Y:S04]  /*ea130*/  LDL R82, [R1+0x1588] ;  /* 0x0015880001527983 */ /* 0x000ea80000100800 */
[----:B------:R-:W2:Y:S01]  /*ea140*/  LDL R83, [R1+0x158c] ;  /* 0x00158c0001537983 */ /* 0x000ea20000100800 */
[C---:B------:R-:W-:Y:S01]  /*ea150*/  HMMA.1688.F32.TF32 R104, R4.reuse, R106, R60 ;  /* 0x0000006a0468723c */ /* 0x040fe2000008103c */
[----:B------:R-:W2:Y:S07]  /*ea160*/  LDL.LU R184, [R1+0x27e0] ;  /* 0x0027e00001b87983 */ /* 0x000eae0000300800 */
[C---:B------:R-:W-:Y:S01]  /*ea170*/  HMMA.1688.F32.TF32 R60, R4.reuse, R186, R176 ;  /* 0x000000ba043c723c */ /* 0x040fe200000810b0 */
[----:B------:R-:W2:Y:S01]  /*ea180*/  LDL.LU R185, [R1+0x27e4] ;  /* 0x0027e40001b97983 */ /* 0x000ea20000300800 */
[----:B------:R-:W2:Y:S06]  /*ea190*/  LDL.LU R186, [R1+0x27e8] ;  /* 0x0027e80001ba7983 */ /* 0x000eac0000300800 */
[----:B------:R-:W-:Y:S01]  /*ea1a0*/  HMMA.1688.F32.TF32 R116, R4, R118, R76 ;  /* 0x000000760474723c */ /* 0x000fe2000008104c */
[----:B------:R-:W2:Y:S01]  /*ea1b0*/  LDL.LU R187, [R1+0x27ec] ;  /* 0x0027ec0001bb7983 */ /* 0x000ea20000300800 */
[----:B------:R-:W2:Y:S04]  /*ea1c0*/  LDL R78, [R1+0x1578] ;  /* 0x00157800014e7983 */ /* 0x000ea80000100800 */
[----:B------:R-:W2:Y:S01]  /*ea1d0*/  LDL R79, [R1+0x157c] ;  /* 0x00157c00014f7983 */ /* 0x000ea20000100800 */
        /* <DEDUP_REMOVED lines=8> */
[----:B------:R-:W-:Y:S01]  /*ea260*/  MOV R247, R240 ;  /* 0x000000f000f77202 */ /* 0x000fe20000000f00 */
[----:B------:R-:W-:-:S02]  /*ea270*/  IMAD.MOV.U32 R246, RZ, RZ, R241 ;  /* 0x000000fffff67224 */ /* 0x000fc400078e00f1 */
[----:B------:R-:W2:Y:S01]  /*ea280*/  LDL.LU R240, [R1+0x2790] ;  /* 0x0027900001f07983 */ /* 0x000ea20000300800 */
[----:B------:R-:W-:Y:S01]  /*ea290*/  MOV R231, R242 ;  /* 0x000000f200e77202 */ /* 0x000fe20000000f00 */
[----:B------:R-:W2:Y:S01]  /*ea2a0*/  LDL.LU R241, [R1+0x2794] ;  /* 0x0027940001f17983 */ /* 0x000ea20000300800 */
[----:B------:R-:W-:Y:S02]  /*ea2b0*/  IMAD.MOV.U32 R230, RZ, RZ, R243 ;  /* 0x000000ffffe67224 */ /* 0x000fe400078e00f3 */
[----:B------:R-:W2:Y:S02]  /*ea2c0*/  LDL.LU R242, [R1+0x2798] ;  /* 0x0027980001f27983 */ /* 0x000ea40000300800 */
[----:B------:R-:W2:Y:S01]  /*ea2d0*/  LDL.LU R243, [R1+0x279c] ;  /* 0x00279c0001f37983 */ /* 0x000ea20000300800 */
[----:B------:R-:W2:Y:S04]  /*ea2e0*/  LDL R216, [R1] ;  /* 0x0000000001d87983 */ /* 0x000ea80000100800 */
[----:B------:R-:W2:Y:S01]  /*ea2f0*/  LDL R217, [R1+0x4] ;  /* 0x0000040001d97983 */ /* 0x000ea20000100800 */
[C---:B------:R-:W-:Y:S08]  /*ea300*/  HMMA.1688.F32.TF32 R20, R4.reuse, R22, R48 ;  /* 0x000000160414723c */ /* 0x040ff00000081030 */
[C---:B------:R-:W-:Y:S08]  /*ea310*/  HMMA.1688.F32.TF32 R24, R4.reuse, R26, R44 ;  /* 0x0000001a0418723c */ /* 0x040ff0000008102c */
[C---:B------:R-:W-:Y:S08]  /*ea320*/  HMMA.1688.F32.TF32 R132, R4.reuse, R134, R236 ;  /* 0x000000860484723c */ /* 0x040ff000000810ec */
[C---:B------:R-:W-:Y:S08]  /*ea330*/  HMMA.1688.F32.TF32 R44, R4.reuse, R174, R164 ;  /* 0x000000ae042c723c */ /* 0x040ff000000810a4 */
[C---:B------:R-:W-:Y:S01]  /*ea340*/  HMMA.1688.F32.TF32 R48, R4.reuse, R190, R180 ;  /* 0x000000be0430723c */ /* 0x040fe200000810b4 */
[----:B------:R-:W2:Y:S04]  /*ea350*/  LDL.64 R236, [R1+0x50] ;  /* 0x0000500001ec7983 */ /* 0x000ea80000100a00 */
[----:B------:R-:W2:Y:S04]  /*ea360*/  LDL.64 R238, [R1+0x58] ;  /* 0x0000580001ee7983 */ /* 0x000ea80000100a00 */
        /* <DEDUP_REMOVED lines=20> */
[----:B------:R-:W-:Y:S04]  /*ea4b0*/  LDS R12, [R2+0x18580] ;  /* 0x01858000020c7984 */ /* 0x000fe80000000800 */
[----:B------:R-:W-:Y:S04]  /*ea4c0*/  LDS R14, [R2+0x1a580] ;  /* 0x01a58000020e7984 */ /* 0x000fe80000000800 */
[----:B------:R-:W-:Y:S04]  /*ea4d0*/  LDS R13, [R0+0x18580] ;  /* 0x01858000000d7984 */ /* 0x000fe80000000800 */
[----:B------:R-:W1:Y:S01]  /*ea4e0*/  LDS R15, [R0+0x1a580] ;  /* 0x01a58000000f7984 */ /* 0x000e620000000800 */
[C---:B---3--:R-:W-:Y:S08]  /*ea4f0*/  HMMA.1688.F32.TF32 R96, R4.reuse, R98, R248 ;  /* 0x000000620460723c */ /* 0x048ff000000810f8 */
[C---:B----4-:R-:W-:Y:S08]  /*ea500*/  HMMA.1688.F32.TF32 R92, R4.reuse, R94, R208 ;  /* 0x0000005e045c723c */ /* 0x050ff000000810d0 */
[C---:B--2---:R-:W-:Y:S08]  /*ea510*/  HMMA.1688.F32.TF32 R88, R4.reuse, R90, R200 ;  /* 0x0000005a0458723c */ /* 0x044ff000000810c8 */
        /* <DEDUP_REMOVED lines=553> */
[----:B------:R-:W4:Y:S02]  /*ec7b0*/  LDL R176, [R1+0x1130] ;  /* 0x0011300001b07983 */ /* 0x000f240000100800 */
[----:B------:R-:W4:Y:S01]  /*ec7c0*/  LDL R177, [R1+0x1134] ;  /* 0x0011340001b17983 */ /* 0x000f220000100800 */
[----:B------:R-:W4:Y:S04]  /*ec7d0*/  LDL.64 R184, [R1+0x1140] ;  /* 0x0011400001b87983 */ /* 0x000f280000100a00 */
[----:B------:R-:W4:Y:S04]  /*ec7e0*/  LDL.64 R192, [R1+0x1150] ;  /* 0x0011500001c07983 */ /* 0x000f280000100a00 */
        /* <DEDUP_REMOVED lines=38> */
[----:B--2---:R-:W-:Y:S07]  /*eca50*/  STL [R1+0x7a70], R230 ;  /* 0x007a70e601007387 */ /* 0x004fee0000100800 */
[----:B---3--:R-:W-:Y:S01]  /*eca60*/  HMMA.1688.F32.TF32 R56, R124, R230, R56 ;  /* 0x000000e67c38723c */ /* 0x008fe20000081038 */
[----:B------:R-:W-:Y:S07]  /*eca70*/  STL [R1+0x7a6c], R231 ;  /* 0x007a6ce701007387 */ /* 0x000fee0000100800 */
[C---:B----4-:R-:W-:Y:S01]  /*eca80*/  HMMA.1688.F32.TF32 R124, R12.reuse, R176, R108 ;  /* 0x000000b00c7c723c */ /* 0x050fe2000008106c */
[----:B------:R-:W-:Y:S01]  /*eca90*/  STL [R1+0x7a68], R222 ;  /* 0x007a68de01007387 */ /* 0x000fe20000100800 */
[----:B------:R-:W-:Y:S06]  /*ecaa0*/  STL [R1+0x7a64], R223 ;  /* 0x007a64df01007387 */ /* 0x000fec0000100800 */
[C---:B------:R-:W-:Y:S01]  /*ecab0*/  HMMA.1688.F32.TF32 R108, R12.reuse, R184, R128 ;  /* 0x000000b80c6c723c */ /* 0x040fe20000081080 */
        /* <DEDUP_REMOVED lines=32> */
[----:B------:R-:W-:Y:S01]  /*eccc0*/  STL.64 [R1+0x7bb0], R222 ;  /* 0x007bb0de01007387 */ /* 0x000fe20000100a00 */
[----:B------:R-:W-:Y:S03]  /*eccd0*/  STL.64 [R1+0x7ba8], R220 ;  /* 0x007ba8dc01007387 */ /* 0x000fe60000100a00 */
[----:B------:R-:W-:Y:S02]  /*ecce0*/  STL.64 [R1+0x480], R112 ;  /* 0x0004807001007387 */ /* 0x000fe40000100a00 */
[----:B------:R-:W-:Y:S01]  /*eccf0*/  STL.64 [R1+0x488], R114 ;  /* 0x0004887201007387 */ /* 0x000fe20000100a00 */
[C---:B------:R-:W-:Y:S01]  /*ecd00*/  HMMA.1688.F32.TF32 R4, R12.reuse, R224, R4 ;  /* 0x000000e00c04723c */ /* 0x040fe20000081004 */
[----:B------:R-:W-:Y:S01]  /*ecd10*/  IMAD.MOV.U32 R231, RZ, RZ, R192 ;  /* 0x000000ffffe77224 */ /* 0x000fe200078e00c0 */
[----:B------:R-:W-:Y:S11]  /*ecd20*/  MOV R230, R209 ;  /* 0x000000d100e67202 */ /* 0x000ff60000000f00 */
[----:B------:R-:W-:Y:S02]  /*ecd30*/  @!UPT UIADD3 URZ, URZ, URZ, URZ ;  /* 0x0000003f3f3ff290 */ /* 0x000fe4000fffe03f */
[----:B------:R-:W-:Y:S01]  /*ecd40*/  STL.64 [R1+0x490], R108 ;  /* 0x0004906c01007387 */ /* 0x000fe20000100a00 */
[----:B------:R1:W-:Y:S02]  /*ecd50*/  STL.64 [R1+0x498], R110 ;  /* 0x0004986e01007387 */ /* 0x0003e40000100a00 */
[C---:B-1----:R-:W-:Y:S01]  /*ecd60*/  HMMA.1688.F32.TF32 R108, R12.reuse, R216, R136 ;  /* 0x000000d80c6c723c */ /* 0x042fe20000081088 */
[----:B------:R-:W-:Y:S01]  /*ecd70*/  MOV R215, R185 ;  /* 0x000000b900d77202 */ /* 0x000fe20000000f00 */
[----:B------:R-:W-:Y:S01]  /*ecd80*/  IMAD.MOV.U32 R214, RZ, RZ, R208 ;  /* 0x000000ffffd67224 */ /* 0x000fe200078e00d0 */
[----:B------:R-:W-:Y:S01]  /*ecd90*/  STL.64 [R1+0x7bd0], R230 ;  /* 0x007bd0e601007387 */ /* 0x000fe20000100a00 */
[----:B------:R-:W-:Y:S02]  /*ecda0*/  STL.64 [R1+0x7bc8], R228 ;  /* 0x007bc8e401007387 */ /* 0x000fe40000100a00 */
[----:B------:R-:W-:Y:S01]  /*ecdb0*/  IMAD.MOV.U32 R206, RZ, RZ, R216 ;  /* 0x000000ffffce7224 */ /* 0x000fe200078e00d8 */
[----:B------:R-:W-:Y:S01]  /*ecdc0*/  MOV R207, R217 ;  /* 0x000000d900cf7202 */ /* 0x000fe20000000f00 */
[----:B------:R-:W-:Y:S01]  /*ecdd0*/  STL.64 [R1+0x7bc0], R214 ;  /* 0x007bc0d601007387 */ /* 0x000fe20000100a00 */
[----:B------:R-:W-:Y:S11]  /*ecde0*/  STL.64 [R1+0x7bb8], R212 ;  /* 0x007bb8d401007387 */ /* 0x000ff60000100a00 */
[----:B------:R-:W-:Y:S03]  /*ecdf0*/  @!UPT UIADD3 URZ, URZ, URZ, URZ ;  /* 0x0000003f3f3ff290 */ /* 0x000fe6000fffe03f */
[----:B------:R-:W-:Y:S01]  /*ece00*/  STL.64 [R1+0x4a0], R108 ;  /* 0x0004a06c01007387 */ /* 0x000fe20000100a00 */
[----:B------:R-:W-:Y:S02]  /*ece10*/  STL.64 [R1+0x4a8], R110 ;  /* 0x0004a86e01007387 */ /* 0x000fe40000100a00 */
[----:B------:R-:W-:Y:S02]  /*ece20*/  STL.64 [R1+0x7be0], R206 ;  /* 0x007be0ce01007387 */ /* 0x000fe40000100a00 */
[----:B------:R-:W-:Y:S01]  /*ece30*/  STL.64 [R1+0x7bd8], R204 ;  /* 0x007bd8cc01007387 */ /* 0x000fe20000100a00 */
[----:B------:R-:W-:Y:S01]  /*ece40*/  STL.64 [R1+0x4b0], R4 ;  /* 0x0004b00401007387 */ /* 0x000fe20000100a00 */
[----:B------:R1:W-:Y:S02]  /*ece50*/  STL.64 [R1+0x4b8], R6 ;  /* 0x0004b80601007387 */ /* 0x0003e40000100a00 */
[----:B-1----:R-:W-:Y:S01]  /*ece60*/  HMMA.1688.F32.TF32 R4, R12, R232, R100 ;  /* 0x000000e80c04723c */ /* 0x002fe20000081064 */
[----:B------:R-:W-:Y:S01]  /*ece70*/  IMAD.MOV.U32 R198, RZ, RZ, R224 ;  /* 0x000000ffffc67224 */ /* 0x000fe200078e00e0 */
[----:B------:R-:W-:Y:S01]  /*ece80*/  MOV R199, R225 ;  /* 0x000000e100c77202 */ /* 0x000fe20000000f00 */
[----:B------:R-:W-:-:S04]  /*ece90*/  IMAD.MOV.U32 R208, RZ, RZ, R247 ;  /* 0x000000ffffd07224 */ /* 0x000fc800078e00f7 */
[----:B------:R-:W-:Y:S01]  /*ecea0*/  STL.64 [R1+0x7bf0], R198 ;  /* 0x007bf0c601007387 */ /* 0x000fe20000100a00 */
[----:B------:R-:W-:Y:S01]  /*eceb0*/  STL.64 [R1+0x7be8], R196 ;  /* 0x007be8c401007387 */ /* 0x000fe20000100a00 */
[----:B------:R-:W-:Y:S01]  /*ecec0*/  MOV R209, R252 ;  /* 0x000000fc00d17202 */ /* 0x000fe20000000f00 */
[----:B------:R-:W-:Y:S01]  /*eced0*/  IMAD.MOV.U32 R184, RZ, RZ, R245 ;  /* 0x000000ffffb87224 */ /* 0x000fe200078e00f5 */
[----:B------:R-:W-:Y:S11]  /*ecee0*/  MOV R185, R244 ;  /* 0x000000f400b97202 */ /* 0x000ff60000000f00 */
[----:B------:R-:W-:Y:S01]  /*ecef0*/  @!UPT UIADD3 URZ, URZ, URZ, URZ ;  /* 0x0000003f3f3ff290 */ /* 0x000fe2000fffe03f */
[----:B------:R-:W-:Y:S01]  /*ecf00*/  STL.64 [R1+0x4c0], R4 ;  /* 0x0004c00401007387 */ /* 0x000fe20000100a00 */
[----:B------:R1:W-:Y:S02]  /*ecf10*/  STL.64 [R1+0x4c8], R6 ;  /* 0x0004c80601007387 */ /* 0x0003e40000100a00 */
[----:B------:R-:W2:Y:S02]  /*ecf20*/  LDL.LU R247, [R1+0x7d24] ;  /* 0x007d240001f77983 */ /* 0x000ea40000300800 */
[----:B------:R-:W3:Y:S01]  /*ecf30*/  LDL.LU R252, [R1+0x7d20] ;  /* 0x007d200001fc7983 */ /* 0x000ee20000300800 */
[----:B------:R-:W4:Y:S01]  /*ecf40*/  LDL.LU R245, [R1+0x7d1c] ;  /* 0x007d1c0001f57983 */ /* 0x000f220000300800 */
[----:B------:R-:W2:Y:S02]  /*ecf50*/  LDL.LU R244, [R1+0x7d18] ;  /* 0x007d180001f47983 */ /* 0x000ea40000300800 */
[----:B------:R-:W-:Y:S01]  /*ecf60*/  IMAD.MOV.U32 R190, RZ, RZ, R232 ;  /* 0x000000ffffbe7224 */ /* 0x000fe200078e00e8 */
[----:B------:R-:W-:Y:S01]  /*ecf70*/  MOV R191, R233 ;  /* 0x000000e900bf7202 */ /* 0x000fe20000000f00 */
[----:B------:R-:W3:Y:S04]  /*ecf80*/  LDL R220, [R1+0x11d0] ;  /* 0x0011d00001dc7983 */ /* 0x000ee80000100800 */
[----:B------:R-:W1:Y:S04]  /*ecf90*/  LDL.64 R232, [R1+0x11b0] ;  /* 0x0011b00001e87983 */ /* 0x000e680000100a00 */
        /* <DEDUP_REMOVED lines=19> */
[----:B------:R-:W-:-:S02]  /*ed0d0*/  MOV R201, R3 ;  /* 0x0000000300c97202 */ /* 0x000fc40000000f00 */
[----:B----4-:R-:W-:Y:S01]  /*ed0e0*/  MOV R173, R245 ;  /* 0x000000f500ad7202 */ /* 0x010fe20000000f00 */
[----:B--2---:R-:W-:Y:S02]  /*ed0f0*/  IMAD.MOV.U32 R172, RZ, RZ, R244 ;  /* 0x000000ffffac7224 */ /* 0x004fe400078e00f4 */
[----:B------:R-:W2:Y:S01]  /*ed100*/  LDL.LU R244, [R1+0x7d14] ;  /* 0x007d140001f47983 */ /* 0x000ea20000300800 */
[----:B------:R-:W2:Y:S02]  /*ed110*/  LDL.LU R245, [R1+0x7d10] ;  /* 0x007d100001f57983 */ /* 0x000ea40000300800 */
[----:B------:R-:W4:Y:S02]  /*ed120*/  LDL.64 R216, [R1+0x12e0] ;  /* 0x0012e00001d87983 */ /* 0x000f240000100a00 */
[----:B------:R-:W4:Y:S01]  /*ed130*/  LDL.64 R224, [R1+0x12f0] ;  /* 0x0012f00001e07983 */ /* 0x000f220000100a00 */
[----:B-1----:R-:W-:Y:S01]  /*ed140*/  HMMA.1688.F32.TF32 R4, R12, R232, R104 ;  /* 0x000000e80c04723c */ /* 0x002fe20000081068 */
[----:B------:R-:W-:Y:S01]  /*ed150*/  STL.64 [R1+0x7c00], R190 ;  /* 0x007c00be01007387 */ /* 0x000fe20000100a00 */
[----:B------:R-:W-:Y:S02]  /*ed160*/  STL.64 [R1+0x7bf8], R188 ;  /* 0x007bf8bc01007387 */ /* 0x000fe40000100a00 */
[----:B---3--:R-:W-:-:S02]  /*ed170*/  IMAD.MOV.U32 R176, RZ, RZ, R252 ;  /* 0x000000ffffb07224 */ /* 0x008fc400078e00fc */
[----:B------:R-:W-:Y:S01]  /*ed180*/  IMAD.MOV.U32 R252, RZ, RZ, R232 ;  /* 0x000000fffffc7224 */ /* 0x000fe200078e00e8 */
[----:B------:R-:W-:Y:S11]  /*ed190*/  MOV R3, R233 ;  /* 0x000000e900037202 */ /* 0x000ff60000000f00 */
[----:B------:R-:W-:Y:S05]  /*ed1a0*/  @!UPT UIADD3 URZ, URZ, URZ, URZ ;  /* 0x0000003f3f3ff290 */ /* 0x000fea000fffe03f */
[----:B------:R-:W-:Y:S01]  /*ed1b0*/  STL.64 [R1+0x4d0], R4 ;  /* 0x0004d00401007387 */ /* 0x000fe20000100a00 */
[----:B------:R-:W-:Y:S02]  /*ed1c0*/  STL.64 [R1+0x4d8], R6 ;  /* 0x0004d80601007387 */ /* 0x000fe40000100a00 */
[----:B------:R-:W3:Y:S01]  /*ed1d0*/  LDL.64 R232, [R1+0x1300] ;  /* 0x0013000001e87983 */ /* 0x000ee20000100a00 */
[C---:B------:R-:W-:Y:S08]  /*ed1e0*/  HMMA.1688.F32.TF32 R8, R12.reuse, R220, R8 ;  /* 0x000000dc0c08723c */ /* 0x040ff00000081008 */
[C---:B------:R-:W-:Y:S08]  /*ed1f0*/  HMMA.1688.F32.TF32 R100, R12.reuse, R112, R16 ;  /* 0x000000700c64723c */ /* 0x040ff00000081010 */
[C---:B------:R-:W-:Y:S01]  /*ed200*/  HMMA.1688.F32.TF32 R16, R12.reuse, R128, R20 ;  /* 0x000000800c10723c */ /* 0x040fe20000081014 */
[----:B------:R-:W-:Y:S01]  /*ed210*/  MOV R177, R247 ;  /* 0x000000f700b17202 */ /* 0x000fe20000000f00 */
[----:B------:R-:W-:Y:S01]  /*ed220*/  IMAD.MOV.U32 R192, RZ, RZ, R246 ;  /* 0x000000ffffc07224 */ /* 0x000fe200078e00f6 */
[----:B------:R-:W-:Y:S01]  /*ed230*/  MOV R193, R239 ;  /* 0x000000ef00c17202 */ /* 0x000fe20000000f00 */
[----:B------:R-:W-:Y:S01]  /*ed240*/  IMAD.MOV.U32 R200, RZ, RZ, R238 ;  /* 0x000000ffffc87224 */ /* 0x000fe200078e00ee */
[----:B------:R-:W-:Y:S04]  /*ed250*/  LDS R4, [R2+0x14600] ;  /* 0x0146000002047984 */ /* 0x000fe80000000800 */
[----:B------:R-:W-:Y:S04]  /*ed260*/  LDS R6, [R2+0x16600] ;  /* 0x0166000002067984 */ /* 0x000fe80000000800 */
[----:B------:R-:W-:Y:S04]  /*ed270*/  LDS R5, [R0+0x14600] ;  /* 0x0146000000057984 */ /* 0x000fe80000000800 */
[----:B------:R-:W1:Y:S04]  /*ed280*/  LDS R7, [R0+0x16600] ;  /* 0x0166000000077984 */ /* 0x000e680000000800 */
[----:B------:R-:W-:Y:S01]  /*ed290*/  STL.64 [R1+0x4e0], R8 ;  /* 0x0004e00801007387 */ /* 0x000fe20000100a00 */
[----:B------:R1:W-:Y:S02]  /*ed2a0*/  STL.64 [R1+0x4e8], R10 ;  /* 0x0004e80a01007387 */ /* 0x0003e40000100a00 */
[C---:B-1----:R-:W-:Y:S01]  /*ed2b0*/  HMMA.1688.F32.TF32 R8, R12.reuse, R108, R24 ;  /* 0x0000006c0c08723c */ /* 0x042fe20000081018 */
[----:B------:R-:W-:Y:S01]  /*ed2c0*/  STL.64 [R1+0x4f0], R100 ;  /* 0x0004f06401007387 */ /* 0x000fe20000100a00 */
[----:B------:R-:W-:Y:S06]  /*ed2d0*/  STL.64 [R1+0x4f8], R102 ;  /* 0x0004f86601007387 */ /* 0x000fec0000100a00 */
[C---:B------:R-:W-:Y:S01]  /*ed2e0*/  HMMA.1688.F32.TF32 R20, R12.reuse, R140, R28 ;  /* 0x0000008c0c14723c */ /* 0x040fe2000008101c */
[----:B------:R-:W-:Y:S01]  /*ed2f0*/  STL.64 [R1+0x500], R16 ;  /* 0x0005001001007387 */ /* 0x000fe20000100a00 */
[----:B------:R1:W-:Y:S06]  /*ed300*/  STL.64 [R1+0x508], R18 ;  /* 0x0005081201007387 */ /* 0x0003ec0000100a00 */
[C---:B-1----:R-:W-:Y:S07]  /*ed310*/  HMMA.1688.F32.TF32 R16, R12.reuse, R124, R32 ;  /* 0x0000007c0c10723c */ /* 0x042fee0000081020 */
[----:B------:R-:W-:Y:S01]  /*ed320*/  STL.64 [R1+0x510], R8 ;  /* 0x0005100801007387 */ /* 0x000fe20000100a00 */
[----:B------:R-:W-:Y:S07]  /*ed330*/  STL.64 [R1+0x518], R10 ;  /* 0x0005180a01007387 */ /* 0x000fee0000100a00 */
[----:B------:R-:W-:Y:S02]  /*ed340*/  STL.64 [R1+0x520], R20 ;  /* 0x0005201401007387 */ /* 0x000fe40000100a00 */
[----:B------:R1:W-:Y:S02]  /*ed350*/  STL.64 [R1+0x528], R22 ;  /* 0x0005281601007387 */ /* 0x0003e40000100a00 */
[C---:B-1----:R-:W-:Y:S08]  /*ed360*/  HMMA.1688.F32.TF32 R20, R12.reuse, R148, R40 ;  /* 0x000000940c14723c */ /* 0x042ff00000081028 */
[C---:B--2---:R-:W-:Y:S01]  /*ed370*/  HMMA.1688.F32.TF32 R8, R12.reuse, R244, R36 ;  /* 0x000000f40c08723c */ /* 0x044fe20000081024 */
[----:B------:R-:W-:Y:S01]  /*ed380*/  STL [R1+0x7a5c], R244 ;  /* 0x007a5cf401007387 */ /* 0x000fe20000100800 */
[----:B------:R-:W-:Y:S02]  /*ed390*/  STL.64 [R1+0x530], R16 ;  /* 0x0005301001007387 */ /* 0x000fe40000100a00 */
[----:B------:R1:W-:Y:S02]  /*ed3a0*/  STL.64 [R1+0x538], R18 ;  /* 0x0005381201007387 */ /* 0x0003e40000100a00 */
[----:B------:R-:W-:Y:S02]  /*ed3b0*/  STL [R1+0x7a58], R245 ;  /* 0x007a58f501007387 */ /* 0x000fe40000100800 */
[C---:B-1----:R-:W-:Y:S11]  /*ed3c0*/  HMMA.1688.F32.TF32 R16, R12.reuse, R156, R44 ;  /* 0x0000009c0c10723c */ /* 0x042ff6000008102c */
[----:B------:R-:W-:Y:S04]  /*ed3d0*/  @!UPT UIADD3 URZ, URZ, URZ, URZ ;  /* 0x0000003f3f3ff290 */ /* 0x000fe8000fffe03f */
[----:B------:R-:W-:Y:S01]  /*ed3e0*/  STL.64 [R1+0x540], R8 ;  /* 0x0005400801007387 */ /* 0x000fe20000100a00 */
[----:B------:R1:W-:Y:S02]  /*ed3f0*/  STL.64 [R1+0x548], R10 ;  /* 0x0005480a01007387 */ /* 0x0003e40000100a00 */
[C---:B-1----:R-:W-:Y:S01]  /*ed400*/  HMMA.1688.F32.TF32 R8, R12.reuse, R164, R48 ;  /* 0x000000a40c08723c */ /* 0x042fe20000081030 */
[----:B------:R-:W-:Y:S01]  /*ed410*/  STL.64 [R1+0x550], R20 ;  /* 0x0005501401007387 */ /* 0x000fe20000100a00 */
[----:B------:R1:W-:Y:S03]  /*ed420*/  STL.64 [R1+0x558], R22 ;  /* 0x0005581601007387 */ /* 0x0003e60000100a00 */
[----:B------:R-:W-:Y:S02]  /*ed430*/  STL.64 [R1+0x560], R16 ;  /* 0x0005601001007387 */ /* 0x000fe40000100a00 */
[----:B------:R2:W-:Y:S01]  /*ed440*/  STL.64 [R1+0x568], R18 ;  /* 0x0005681201007387 */ /* 0x0005e20000100a00 */
[C---:B-1----:R-:W-:Y:S08]  /*ed450*/  HMMA.1688.F32.TF32 R20, R12.reuse, R172, R52 ;  /* 0x000000ac0c14723c */ /* 0x042ff00000081034 */
[C---:B--2---:R-:W-:Y:S07]  /*ed460*/  HMMA.1688.F32.TF32 R16, R12.reuse, R180, R56 ;  /* 0x000000b40c10723c */ /* 0x044fee0000081038 */
        /* <DEDUP_REMOVED lines=20> */
[C---:B----4-:R-:W-:Y:S07]  /*ed5b0*/  HMMA.1688.F32.TF32 R8, R12.reuse, R216, R84 ;  /* 0x000000d80c08723c */ /* 0x050fee0000081054 */
[----:B------:R-:W-:Y:S01]  /*ed5c0*/  STL.64 [R1+0x630], R20 ;  /* 0x0006301401007387 */ /* 0x000fe20000100a00 */
[----:B------:R-:W-:Y:S07]  /*ed5d0*/  STL.64 [R1+0x638], R22 ;  /* 0x0006381601007387 */ /* 0x000fee0000100a00 */
[----:B------:R-:W-:Y:S02]  /*ed5e0*/  STL.64 [R1+0x650], R16 ;  /* 0x0006501001007387 */ /* 0x000fe40000100a00 */
[----:B------:R-:W-:Y:S06]  /*ed5f0*/  STL.64 [R1+0x658], R18 ;  /* 0x0006581201007387 */ /* 0x000fec0000100a00 */
[----:B------:R-:W-:Y:S01]  /*ed600*/  STL.64 [R1+0x670], R8 ;  /* 0x0006700801007387 */ /* 0x000fe20000100a00 */
[----:B------:R1:W-:Y:S02]  /*ed610*/  STL.64 [R1+0x678], R10 ;  /* 0x0006780a01007387 */ /* 0x0003e40000100a00 */
[C---:B-1----:R-:W-:Y:S01]  /*ed620*/  HMMA.1688.F32.TF32 R8, R12.reuse, R224, R88 ;  /* 0x000000e00c08723c */ /* 0x042fe20000081058 */
[----:B------:R-:W-:Y:S01]  /*ed630*/  IMAD.MOV.U32 R247, RZ, RZ, R216 ;  /* 0x000000fffff77224 */ /* 0x000fe200078e00d8 */
[----:B------:R-:W-:Y:S01]  /*ed640*/  MOV R246, R217 ;  /* 0x000000d900f67202 */ /* 0x000fe20000000f00 */
[----:B------:R-:W-:Y:S01]  /*ed650*/  IMAD.MOV.U32 R244, RZ, RZ, R224 ;  /* 0x000000fffff47224 */ /* 0x000fe200078e00e0 */
[----:B------:R-:W-:Y:S11]  /*ed660*/  MOV R245, R225 ;  /* 0x000000e100f57202 */ /* 0x000ff60000000f00 */
[----:B------:R-:W-:Y:S08]  /*ed670*/  @!UPT UIADD3 URZ, URZ, URZ, URZ ;  /* 0x0000003f3f3ff290 */ /* 0x000ff0000fffe03f */
[----:B------:R-:W-:Y:S01]  /*ed680*/  STL.64 [R1+0x690], R8 ;  /* 0x0006900801007387 */ /* 0x000fe20000100a00 */
[----:B------:R3:W-:Y:S02]  /*ed690*/  STL.64 [R1+0x698], R10 ;  /* 0x0006980a01007387 */ /* 0x0007e40000100a00 */
[----:B---3--:R-:W-:Y:S01]  /*ed6a0*/  HMMA.1688.F32.TF32 R8, R12, R232, R92 ;  /* 0x000000e80c08723c */ /* 0x008fe2000008105c */
[----:B------:R-:W-:Y:S01]  /*ed6b0*/  STL.64 [R1+0x7a98], R246 ;  /* 0x007a98f601007387 */ /* 0x000fe20000100a00 */
[----:B------:R-:W-:Y:S11]  /*ed6c0*/  STL.64 [R1+0x7a90], R244 ;  /* 0x007a90f401007387 */ /* 0x000ff60000100a00 */
[----:B------:R-:W-:Y:S10]  /*ed6d0*/  @!UPT UIADD3 URZ, URZ, URZ, URZ ;  /* 0x0000003f3f3ff290 */ /* 0x000ff4000fffe03f */
        /* <DEDUP_REMOVED lines=830> */
[----:B------:R-:W-:Y:S01]  /*f0ac0*/  MOV R201, R230 ;  /* 0x000000e600c97202 */ /* 0x000fe20000000f00 */
[----:B------:R-:W-:Y:S01]  /*f0ad0*/  IMAD.MOV.U32 R216, RZ, RZ, R231 ;  /* 0x000000ffffd87224 */ /* 0x000fe200078e00e7 */
[----:B------:R-:W-:-:S03]  /*f0ae0*/  MOV R217, R222 ;  /* 0x000000de00d97202 */ /* 0x000fc60000000f00 */
[----:B------:R-:W-:Y:S01]  /*f0af0*/  IMAD.MOV.U32 R184, RZ, RZ, R223 ;  /* 0x000000ffffb87224 */ /* 0x000fe200078e00df */
[----:B------:R-:W-:Y:S01]  /*f0b00*/  MOV R185, R215 ;  /* 0x000000d700b97202 */ /* 0x000fe20000000f00 */
        /* <DEDUP_REMOVED lines=30> */
[----:B------:R-:W4:Y:S01]  /*f0cf0*/  LDL.LU R215, [R1+0x7a60] ;  /* 0x007a600001d77983 */ /* 0x000f220000300800 */
[----:B------:R-:W4:Y:S04]  /*f0d00*/  LDL R176, [R1+0x1130] ;  /* 0x0011300001b07983 */ /* 0x000f280000100800 */
[----:B------:R-:W4:Y:S04]  /*f0d10*/  LDL R177, [R1+0x1134] ;  /* 0x0011340001b17983 */ /* 0x000f280000100800 */
        /* <DEDUP_REMOVED lines=31> */
[----:B-1----:R-:W-:Y:S01]  /*f0f10*/  HMMA.1688.F32.TF32 R116, R12, R200, R116 ;  /* 0x000000c80c74723c */ /* 0x002fe20000081074 */
[----:B--2---:R-:W-:Y:S01]  /*f0f20*/  STL.64 [R1+0x7898], R230 ;  /* 0x007898e601007387 */ /* 0x004fe20000100a00 */
[----:B------:R-:W-:Y:S02]  /*f0f30*/  STL.64 [R1+0x7890], R228 ;  /* 0x007890e401007387 */ /* 0x000fe40000100a00 */
[----:B---3--:R-:W-:Y:S02]  /*f0f40*/  STL.64 [R1+0x78a8], R222 ;  /* 0x0078a8de01007387 */ /* 0x008fe40000100a00 */
[----:B------:R-:W-:Y:S01]  /*f0f50*/  STL.64 [R1+0x78a0], R220 ;  /* 0x0078a0dc01007387 */ /* 0x000fe20000100a00 */
[----:B----4-:R-:W-:Y:S01]  /*f0f60*/  STL.64 [R1+0x78b8], R214 ;  /* 0x0078b8d601007387 */ /* 0x010fe20000100a00 */
        /* <DEDUP_REMOVED lines=18> */
[----:B------:R1:W-:Y:S01]  /*f1090*/  STL.64 [R1+0x7940], R140 ;  /* 0x0079408c01007387 */ /* 0x0003e20000100a00 */
[C---:B------:R-:W-:Y:S08]  /*f10a0*/  HMMA.1688.F32.TF32 R56, R124.reuse, R230, R56 ;  /* 0x000000e67c38723c */ /* 0x040ff00000081038 */
[C---:B------:R-:W-:Y:S08]  /*f10b0*/  HMMA.1688.F32.TF32 R60, R124.reuse, R222, R60 ;  /* 0x000000de7c3c723c */ /* 0x040ff0000008103c */
[C---:B------:R-:W-:Y:S08]  /*f10c0*/  HMMA.1688.F32.TF32 R64, R124.reuse, R214, R64 ;  /* 0x000000d67c40723c */ /* 0x040ff00000081040 */
[C---:B------:R-:W-:Y:S08]  /*f10d0*/  HMMA.1688.F32.TF32 R68, R124.reuse, R206, R68 ;  /* 0x000000ce7c44723c */ /* 0x040ff00000081044 */
[----:B------:R-:W-:Y:S08]  /*f10e0*/  HMMA.1688.F32.TF32 R72, R124, R198, R72 ;  /* 0x000000c67c48723c */ /* 0x000ff00000081048 */
[----:B-1----:R-:W-:Y:S08]  /*f10f0*/  HMMA.1688.F32.TF32 R140, R12, R176, R108 ;  /* 0x000000b00c8c723c */ /* 0x002ff0000008106c */
[----:B------:R-:W-:Y:S08]  /*f1100*/  HMMA.1688.F32.TF32 R76, R124, R190, R76 ;  /* 0x000000be7c4c723c */ /* 0x000ff0000008104c */
[C---:B------:R-:W-:Y:S08]  /*f1110*/  HMMA.1688.F32.TF32 R124, R12.reuse, R184, R128 ;  /* 0x000000b80c7c723c */ /* 0x040ff00000081080 */
[C---:B------:R-:W-:Y:S01]  /*f1120*/  HMMA.1688.F32.TF32 R108, R12.reuse, R216, R112 ;  /* 0x000000d80c6c723c */ /* 0x040fe20000081070 */
[----:B------:R-:W-:Y:S01]  /*f1130*/  STL.64 [R1+0x710], R140 ;  /* 0x0007108c01007387 */ /* 0x000fe20000100a00 */
[----:B------:R-:W-:Y:S11]  /*f1140*/  STL.64 [R1+0x718], R142 ;  /* 0x0007188e01007387 */ /* 0x000ff60000100a00 */
[----:B------:R-:W-:Y:S02]  /*f1150*/  @!UPT UIADD3 URZ, URZ, URZ, URZ ;  /* 0x0000003f3f3ff290 */ /* 0x000fe4000fffe03f */
        /* <DEDUP_REMOVED lines=10> */
[----:B------:R-:W-:Y:S01]  /*f1200*/  HMMA.1688.F32.TF32 R4, R12, R232, R100 ;  /* 0x000000e80c04723c */ /* 0x000fe20000081064 */
[----:B------:R-:W-:Y:S01]  /*f1210*/  STL.64 [R1+0x790], R116 ;  /* 0x0007907401007387 */ /* 0x000fe20000100a00 */
[----:B------:R-:W-:Y:S02]  /*f1220*/  STL.64 [R1+0x798], R118 ;  /* 0x0007987601007387 */ /* 0x000fe40000100a00 */
[----:B------:R-:W-:Y:S02]  /*f1230*/  STL.64 [R1+0x7b0], R112 ;  /* 0x0007b07001007387 */ /* 0x000fe40000100a00 */
[----:B------:R-:W-:Y:S01]  /*f1240*/  STL.64 [R1+0x7b8], R114 ;  /* 0x0007b87201007387 */ /* 0x000fe20000100a00 */
[----:B------:R-:W2:Y:S08]  /*f1250*/  LDL R224, [R1+0x11d0] ;  /* 0x0011d00001e07983 */ /* 0x000eb00000100800 */
[----:B------:R-:W-:Y:S01]  /*f1260*/  STL.64 [R1+0x7d0], R108 ;  /* 0x0007d06c01007387 */ /* 0x000fe20000100a00 */
[----:B------:R-:W-:Y:S07]  /*f1270*/  STL.64 [R1+0x7d8], R110 ;  /* 0x0007d86e01007387 */ /* 0x000fee0000100a00 */
[----:B------:R-:W-:Y:S02]  /*f1280*/  STL.64 [R1+0x7f0], R4 ;  /* 0x0007f00401007387 */ /* 0x000fe40000100a00 */
[----:B------:R1:W-:Y:S01]  /*f1290*/  STL.64 [R1+0x7f8], R6 ;  /* 0x0007f80601007387 */ /* 0x0003e20000100a00 */
[----:B------:R-:W2:Y:S04]  /*f12a0*/  LDL R225, [R1+0x11d4] ;  /* 0x0011d40001e17983 */ /* 0x000ea80000100800 */
[----:B------:R-:W3:Y:S04]  /*f12b0*/  LDL R232, [R1+0x11c0] ;  /* 0x0011c00001e87983 */ /* 0x000ee80000100800 */
[----:B------:R-:W3:Y:S01]  /*f12c0*/  LDL R233, [R1+0x11c4] ;  /* 0x0011c40001e97983 */ /* 0x000ee20000100800 */
[----:B------:R-:W-:Y:S01]  /*f12d0*/  IMAD.MOV.U32 R216, RZ, RZ, R252 ;  /* 0x000000ffffd87224 */ /* 0x000fe200078e00fc */
[----:B------:R-:W-:-:S02]  /*f12e0*/  MOV R217, R3 ;  /* 0x0000000300d97202 */ /* 0x000fc40000000f00 */
[----:B------:R-:W4:Y:S04]  /*f12f0*/  LDL R228, [R1+0x1270] ;  /* 0x0012700001e47983 */ /* 0x000f280000100800 */
[----:B------:R-:W4:Y:S04]  /*f1300*/  LDL R229, [R1+0x1274] ;  /* 0x0012740001e57983 */ /* 0x000f280000100800 */
[----:B------:R-:W3:Y:S04]  /*f1310*/  LDL R188, [R1+0x1200] ;  /* 0x0012000001bc7983 */ /* 0x000ee80000100800 */
[----:B------:R-:W3:Y:S04]  /*f1320*/  LDL R189, [R1+0x1204] ;  /* 0x0012040001bd7983 */ /* 0x000ee80000100800 */
[----:B------:R-:W3:Y:S04]  /*f1330*/  LDL R172, [R1+0x11f0] ;  /* 0x0011f00001ac7983 */ /* 0x000ee80000100800 */
[----:B------:R-:W3:Y:S01]  /*f1340*/  LDL R173, [R1+0x11f4] ;  /* 0x0011f40001ad7983 */ /* 0x000ee20000100800 */
[----:B-1----:R-:W-:Y:S01]  /*f1350*/  HMMA.1688.F32.TF32 R4, R12, R216, R104 ;  /* 0x000000d80c04723c */ /* 0x002fe20000081068 */
[----:B------:R-:W-:-:S02]  /*f1360*/  IMAD.MOV.U32 R252, RZ, RZ, R192 ;  /* 0x000000fffffc7224 */ /* 0x000fc400078e00c0 */
        /* <DEDUP_REMOVED lines=15> */
[----:B------:R-:W3:Y:S01]  /*f1460*/  LDL R192, [R1+0x12a0] ;  /* 0x0012a00001c07983 */ /* 0x000ee20000100800 */
[----:B------:R-:W-:-:S03]  /*f1470*/  MOV R3, R193 ;  /* 0x000000c100037202 */ /* 0x000fc60000000f00 */
[----:B------:R-:W-:Y:S01]  /*f1480*/  STL.64 [R1+0x810], R4 ;  /* 0x0008100401007387 */ /* 0x000fe20000100a00 */
[----:B------:R-:W-:Y:S02]  /*f1490*/  STL.64 [R1+0x818], R6 ;  /* 0x0008180601007387 */ /* 0x000fe40000100a00 */
[----:B------:R-:W3:Y:S02]  /*f14a0*/  LDL R193, [R1+0x12a4] ;  /* 0x0012a40001c17983 */ /* 0x000ee40000100800 */
[----:B------:R-:W4:Y:S01]  /*f14b0*/  LDL.64 R200, [R1+0x12c0] ;  /* 0x0012c00001c87983 */ /* 0x000f220000100a00 */
[----:B------:R-:W4:Y:S01]  /*f14c0*/  LDL.64 R208, [R1+0x12d0] ;  /* 0x0012d00001d07983 */ /* 0x000f220000100a00 */
[C---:B--2---:R-:W-:Y:S01]  /*f14d0*/  HMMA.1688.F32.TF32 R8, R12.reuse, R224, R8 ;  /* 0x000000e00c08723c */ /* 0x044fe20000081008 */
[----:B------:R-:W-:Y:S01]  /*f14e0*/  IMAD.MOV.U32 R216, RZ, RZ, R247 ;  /* 0x000000ffffd87224 */ /* 0x000fe200078e00f7 */
[----:B------:R-:W-:Y:S01]  /*f14f0*/  MOV R217, R246 ;  /* 0x000000f600d97202 */ /* 0x000fe20000000f00 */
[----:B------:R-:W-:Y:S04]  /*f1500*/  LDS R4, [R2+0x14680] ;  /* 0x0146800002047984 */ /* 0x000fe80000000800 */
[----:B------:R-:W-:Y:S04]  /*f1510*/  LDS R6, [R2+0x16680] ;  /* 0x0166800002067984 */ /* 0x000fe80000000800 */
[----:B------:R-:W-:Y:S04]  /*f1520*/  LDS R5, [R0+0x14680] ;  /* 0x0146800000057984 */ /* 0x000fe80000000800 */
[----:B------:R-:W1:Y:S08]  /*f1530*/  LDS R7, [R0+0x16680] ;  /* 0x0166800000077984 */ /* 0x000e700000000800 */
[----:B------:R-:W-:Y:S01]  /*f1540*/  STL.64 [R1+0x830], R8 ;  /* 0x0008300801007387 */ /* 0x000fe20000100a00 */
[----:B------:R3:W-:Y:S02]  /*f1550*/  STL.64 [R1+0x838], R10 ;  /* 0x0008380a01007387 */ /* 0x0007e40000100a00 */
[----:B---3--:R-:W-:Y:S01]  /*f1560*/  HMMA.1688.F32.TF32 R8, R12, R232, R16 ;  /* 0x000000e80c08723c */ /* 0x008fe20000081010 */
[----:B------:R-:W-:-:S02]  /*f1570*/  IMAD.MOV.U32 R224, RZ, RZ, R244 ;  /* 0x000000ffffe07224 */ /* 0x000fc400078e00f4 */
[----:B------:R-:W2:Y:S01]  /*f1580*/  LDL.LU R244, [R1+0x7a5c] ;  /* 0x007a5c0001f47983 */ /* 0x000ea20000300800 */
[----:B------:R-:W-:Y:S11]  /*f1590*/  MOV R225, R245 ;  /* 0x000000f500e17202 */ /* 0x000ff60000000f00 */
[----:B------:R-:W-:Y:S08]  /*f15a0*/  @!UPT UIADD3 URZ, URZ, URZ, URZ ;  /* 0x0000003f3f3ff290 */ /* 0x000ff0000fffe03f */
[----:B------:R-:W-:Y:S01]  /*f15b0*/  STL.64 [R1+0x850], R8 ;  /* 0x0008500801007387 */ /* 0x000fe20000100a00 */
[----:B------:R3:W-:Y:S02]  /*f15c0*/  STL.64 [R1+0x858], R10 ;  /* 0x0008580a01007387 */ /* 0x0007e40000100a00 */
[----:B------:R-:W2:Y:S01]  /*f15d0*/  LDL.LU R245, [R1+0x7a58] ;  /* 0x007a580001f57983 */ /* 0x000ea20000300800 */
[C---:B------:R-:W-:Y:S08]  /*f15e0*/  HMMA.1688.F32.TF32 R16, R12.reuse, R164, R20 ;  /* 0x000000a40c10723c */ /* 0x040ff00000081014 */
[C---:B---3--:R-:W-:Y:S08]  /*f15f0*/  HMMA.1688.F32.TF32 R8, R12.reuse, R172, R24 ;  /* 0x000000ac0c08723c */ /* 0x048ff00000081018 */
[C---:B------:R-:W-:Y:S07]  /*f1600*/  HMMA.1688.F32.TF32 R20, R12.reuse, R180, R28 ;  /* 0x000000b40c14723c */ /* 0x040fee000008101c */
[----:B------:R-:W-:Y:S01]  /*f1610*/  STL.64 [R1+0x870], R16 ;  /* 0x0008701001007387 */ /* 0x000fe20000100a00 */
[----:B------:R3:W-:Y:S07]  /*f1620*/  STL.64 [R1+0x878], R18 ;  /* 0x0008781201007387 */ /* 0x0007ee0000100a00 */
[----:B------:R-:W-:Y:S01]  /*f1630*/  STL.64 [R1+0x890], R8 ;  /* 0x0008900801007387 */ /* 0x000fe20000100a00 */
[----:B------:R-:W-:Y:S01]  /*f1640*/  STL.64 [R1+0x898], R10 ;  /* 0x0008980a01007387 */ /* 0x000fe20000100a00 */
[C---:B---3--:R-:W-:Y:S06]  /*f1650*/  HMMA.1688.F32.TF32 R16, R12.reuse, R188, R32 ;  /* 0x000000bc0c10723c */ /* 0x048fec0000081020 */
[----:B------:R-:W-:Y:S01]  /*f1660*/  STL.64 [R1+0x8b0], R20 ;  /* 0x0008b01401007387 */ /* 0x000fe20000100a00 */
[----:B------:R3:W-:Y:S02]  /*f1670*/  STL.64 [R1+0x8b8], R22 ;  /* 0x0008b81601007387 */ /* 0x0007e40000100a00 */
[C---:B---3--:R-:W-:Y:S01]  /*f1680*/  HMMA.1688.F32.TF32 R20, R12.reuse, R204, R44 ;  /* 0x000000cc0c14723c */ /* 0x048fe2000008102c */
[----:B----4-:R-:W-:Y:S01]  /*f1690*/  IMAD.MOV.U32 R247, RZ, RZ, R200 ;  /* 0x000000fffff77224 */ /* 0x010fe200078e00c8 */
[----:B------:R-:W-:Y:S01]  /*f16a0*/  MOV R246, R201 ;  /* 0x000000c900f67202 */ /* 0x000fe20000000f00 */
[----:B------:R-:W-:Y:S01]  /*f16b0*/  IMAD.MOV.U32 R232, RZ, RZ, R239 ;  /* 0x000000ffffe87224 */ /* 0x000fe200078e00ef */
[----:B------:R-:W-:Y:S01]  /*f16c0*/  MOV R233, R238 ;  /* 0x000000ee00e97202 */ /* 0x000fe20000000f00 */
[----:B------:R-:W-:Y:S01]  /*f16d0*/  IMAD.MOV.U32 R239, RZ, RZ, R208 ;  /* 0x000000ffffef7224 */ /* 0x000fe200078e00d0 */
[----:B------:R-:W-:Y:S01]  /*f16e0*/  MOV R238, R209 ;  /* 0x000000d100ee7202 */ /* 0x000fe20000000f00 */
[----:B--2---:R-:W-:Y:S07]  /*f16f0*/  STL [R1+0x77d4], R244 ;  /* 0x0077d4f401007387 */ /* 0x004fee0000100800 */
[----:B------:R-:W-:Y:S01]  /*f1700*/  STL.64 [R1+0x8d0], R16 ;  /* 0x0008d01001007387 */ /* 0x000fe20000100a00 */
[C---:B------:R-:W-:Y:S01]  /*f1710*/  HMMA.1688.F32.TF32 R8, R12.reuse, R244, R36 ;  /* 0x000000f40c08723c */ /* 0x040fe20000081024 */
[----:B------:R-:W-:Y:S01]  /*f1720*/  STL.64 [R1+0x8d8], R18 ;  /* 0x0008d81201007387 */ /* 0x000fe20000100a00 */
[----:B------:R-:W-:Y:S11]  /*f1730*/  STL [R1+0x77d0], R245 ;  /* 0x0077d0f501007387 */ /* 0x000ff60000100800 */
[----:B------:R-:W-:Y:S10]  /*f1740*/  @!UPT UIADD3 URZ, URZ, URZ, URZ ;  /* 0x0000003f3f3ff290 */ /* 0x000ff4000fffe03f */
[----:B------:R-:W-:Y:S01]  /*f1750*/  STL.64 [R1+0x8f0], R8 ;  /* 0x0008f00801007387 */ /* 0x000fe20000100a00 */
[----:B------:R2:W-:Y:S02]  /*f1760*/  STL.64 [R1+0x8f8], R10 ;  /* 0x0008f80a01007387 */ /* 0x0005e40000100a00 */
[C---:B--2---:R-:W-:Y:S08]  /*f1770*/  HMMA.1688.F32.TF32 R8, R12.reuse, R196, R40 ;  /* 0x000000c40c08723c */ /* 0x044ff00000081028 */
[C---:B------:R-:W-:Y:S11]  /*f1780*/  HMMA.1688.F32.TF32 R16, R12.reuse, R212, R48 ;  /* 0x000000d40c10723c */ /* 0x040ff60000081030 */
[----:B------:R-:W-:Y:S04]  /*f1790*/  @!UPT UIADD3 URZ, URZ, URZ, URZ ;  /* 0x0000003f3f3ff290 */ /* 0x000fe8000fffe03f */
[----:B------:R-:W-:Y:S01]  /*f17a0*/  STL.64 [R1+0x910], R8 ;  /* 0x0009100801007387 */ /* 0x000fe20000100a00 */
[----:B------:R2:W-:Y:S02]  /*f17b0*/  STL.64 [R1+0x918], R10 ;  /* 0x0009180a01007387 */ /* 0x0005e40000100a00 */
[C---:B--2---:R-:W-:Y:S01]  /*f17c0*/  HMMA.1688.F32.TF32 R8, R12.reuse, R220, R52 ;  /* 0x000000dc0c08723c */ /* 0x044fe20000081034 */
[----:B------:R-:W-:Y:S01]  /*f17d0*/  STL.64 [R1+0x930], R20 ;  /* 0x0009301401007387 */ /* 0x000fe20000100a00 */
[----:B------:R2:W-:Y:S03]  /*f17e0*/  STL.64 [R1+0x938], R22 ;  /* 0x0009381601007387 */ /* 0x0005e60000100a00 */
[----:B------:R-:W-:Y:S02]  /*f17f0*/  STL.64 [R1+0x950], R16 ;  /* 0x0009501001007387 */ /* 0x000fe40000100a00 */
[----:B------:R3:W-:Y:S01]  /*f1800*/  STL.64 [R1+0x958], R18 ;  /* 0x0009581201007387 */ /* 0x0007e20000100a00 */
[C---:B--2---:R-:W-:Y:S08]  /*f1810*/  HMMA.1688.F32.TF32 R20, R12.reuse, R228, R56 ;  /* 0x000000e40c14723c */ /* 0x044ff00000081038 */
[C---:B---3--:R-:W-:Y:S07]  /*f1820*/  HMMA.1688.F32.TF32 R16, R12.reuse, R176, R60 ;  /* 0x000000b00c10723c */ /* 0x048fee000008103c */
        /* <DEDUP_REMOVED lines=13> */
[----:B------:R-:W-:Y:S07]  /*f1900*/  STL.64 [R1+0x9d8], R22 ;  /* 0x0009d81601007387 */ /* 0x000fee0000100a00 */
[----:B------:R-:W-:Y:S02]  /*f1910*/  STL.64 [R1+0x9f0], R16 ;  /* 0x0009f01001007387 */ /* 0x000fe40000100a00 */
[----:B------:R-:W-:Y:S06]  /*f1920*/  STL.64 [R1+0x9f8], R18 ;  /* 0x0009f81201007387 */ /* 0x000fec0000100a00 */
[----:B------:R-:W-:Y:S01]  /*f1930*/  STL.64 [R1+0xa10], R8 ;  /* 0x000a100801007387 */ /* 0x000fe20000100a00 */
[----:B------:R2:W-:Y:S02]  /*f1940*/  STL.64 [R1+0xa18], R10 ;  /* 0x000a180a01007387 */ /* 0x0005e40000100a00 */
[----:B--2---:R-:W-:Y:S01]  /*f1950*/  HMMA.1688.F32.TF32 R8, R12, R208, R80 ;  /* 0x000000d00c08723c */ /* 0x004fe20000081050 */
[----:B------:R-:W-:Y:S01]  /*f1960*/  IMAD.MOV.U32 R244, RZ, RZ, R184 ;  /* 0x000000fffff47224 */ /* 0x000fe200078e00b8 */
[----:B------:R-:W-:-:S06]  /*f1970*/  MOV R245, R185 ;  /* 0x000000b900f57202 */ /* 0x000fcc0000000f00 */
[C---:B------:R-:W-:Y:S01]  /*f1980*/  HMMA.1688.F32.TF32 R20, R12.reuse, R216, R84 ;  /* 0x000000d80c14723c */ /* 0x040fe20000081054 */
[----:B------:R-:W-:Y:S01]  /*f1990*/  STL.64 [R1+0x77e0], R246 ;  /* 0x0077e0f601007387 */ /* 0x000fe20000100a00 */
[----:B------:R-:W-:Y:S06]  /*f19a0*/  STL.64 [R1+0x77d8], R244 ;  /* 0x0077d8f401007387 */ /* 0x000fec0000100a00 */
[C---:B------:R-:W-:Y:S07]  /*f19b0*/  HMMA.1688.F32.TF32 R16, R12.reuse, R224, R88 ;  /* 0x000000e00c10723c */ /* 0x040fee0000081058 */
[----:B------:R-:W-:Y:S01]  /*f19c0*/  STL.64 [R1+0xa30], R8 ;  /* 0x000a300801007387 */ /* 0x000fe20000100a00 */
[----:B------:R2:W-:Y:S02]  /*f19d0*/  STL.64 [R1+0xa38], R10 ;  /* 0x000a380a01007387 */ /* 0x0005e40000100a00 */
[----:B--2---:R-:W-:Y:S01]  /*f19e0*/  HMMA.1688.F32.TF32 R8, R12, R232, R92 ;  /* 0x000000e80c08723c */ /* 0x004fe2000008105c */
[----:B------:R-:W-:Y:S01]  /*f19f0*/  STL.64 [R1+0x77f0], R238 ;  /* 0x0077f0ee01007387 */ /* 0x000fe20000100a00 */
[----:B------:R-:W-:Y:S03]  /*f1a00*/  STL.64 [R1+0x77e8], R236 ;  /* 0x0077e8ec01007387 */ /* 0x000fe60000100a00 */
[----:B------:R-:W-:Y:S02]  /*f1a10*/  STL.64 [R1+0xa50], R20 ;  /* 0x000a501401007387 */ /* 0x000fe40000100a00 */
[----:B------:R2:W-:Y:S01]  /*f1a20*/  STL.64 [R1+0xa58], R22 ;  /* 0x000a581601007387 */ /* 0x0005e20000100a00 */
[----:B------:R-:W3:Y:S05]  /*f1a30*/  LDL R234, [R1+0x1568] ;  /* 0x0015680001ea7983 */ /* 0x000eea0000100800 */
[----:B------:R-:W-:Y:S02]  /*f1a40*/  STL.64 [R1+0xa70], R16 ;  /* 0x000a701001007387 */ /* 0x000fe40000100a00 */
[----:B------:R4:W-:Y:S08]  /*f1a50*/  STL.64 [R1+0xa78], R18 ;  /* 0x000a781201007387 */ /* 0x0009f00000100a00 */
[----:B------:R-:W-:Y:S01]  /*f1a60*/  STL.64 [R1+0xa90], R8 ;  /* 0x000a900801007387 */ /* 0x000fe20000100a00 */
[----:B------:R1:W-:Y:S02]  /*f1a70*/  STL.64 [R1+0xa98], R10 ;  /* 0x000a980a01007387 */ /* 0x0003e40000100a00 */
[----:B------:R-:W3:Y:S02]  /*f1a80*/  LDL R235, [R1+0x156c] ;  /* 0x00156c0001eb7983 */ /* 0x000ee40000100800 */
[----:B------:R-:W3:Y:S01]  /*f1a90*/  LDL R218, [R1+0x1558] ;  /* 0x0015580001da7983 */ /* 0x000ee20000100800 */
[----:B------:R-:W3:Y:S01]  /*f1aa0*/  LDL R219, [R1+0x155c] ;  /* 0x00155c0001db7983 */ /* 0x000ee20000100800 */
[----:B------:R-:W3:Y:S02]  /*f1ab0*/  LDL.LU R208, [R1+0x2e10] ;  /* 0x002e100001d07983 */ /* 0x000ee40000300800 */
[----:B------:R-:W3:Y:S02]  /*f1ac0*/  LDL.LU R209, [R1+0x2e14] ;  /* 0x002e140001d17983 */ /* 0x000ee40000300800 */
[----:B------:R-:W3:Y:S01]  /*f1ad0*/  LDL.LU R210, [R1+0x2e18] ;  /* 0x002e180001d27983 */ /* 0x000ee20000300800 */
[----:B------:R-:W3:Y:S01]  /*f1ae0*/  LDL.LU R211, [R1+0x2e1c] ;  /* 0x002e1c0001d37983 */ /* 0x000ee20000300800 */
[----:B------:R-:W3:Y:S02]  /*f1af0*/  LDL R202, [R1+0x1548] ;  /* 0x0015480001ca7983 */ /* 0x000ee40000100800 */
[----:B------:R-:W3:Y:S02]  /*f1b00*/  LDL R203, [R1+0x154c] ;  /* 0x00154c0001cb7983 */ /* 0x000ee40000100800 */
[----:B------:R-:W3:Y:S01]  /*f1b10*/  LDL.LU R192, [R1+0x2e20] ;  /* 0x002e200001c07983 */ /* 0x000ee20000300800 */
[----:B------:R-:W3:Y:S01]  /*f1b20*/  LDL.LU R193, [R1+0x2e24] ;  /* 0x002e240001c17983 */ /* 0x000ee20000300800 */
[----:B------:R-:W3:Y:S02]  /*f1b30*/  LDL.LU R194, [R1+0x2e28] ;  /* 0x002e280001c27983 */ /* 0x000ee40000300800 */
[----:B------:R-:W3:Y:S02]  /*f1b40*/  LDL.LU R195, [R1+0x2e2c] ;  /* 0x002e2c0001c37983 */ /* 0x000ee40000300800 */
        /* <DEDUP_REMOVED lines=48> */
[----:B--2---:R-:W2:Y:S01]  /*f1e50*/  LDL R22, [R1+0x1498] ;  /* 0x0014980001167983 */ /* 0x004ea20000100800 */
[----:B------:R-:W2:Y:S01]  /*f1e60*/  LDL R23, [R1+0x149c] ;  /* 0x00149c0001177983 */ /* 0x000ea20000100800 */
[----:B------:R-:W2:Y:S02]  /*f1e70*/  LDL.LU R48, [R1+0x2ed0] ;  /* 0x002ed00001307983 */ /* 0x000ea40000300800 */
[----:B------:R-:W2:Y:S02]  /*f1e80*/  LDL.LU R49, [R1+0x2ed4] ;  /* 0x002ed40001317983 */ /* 0x000ea40000300800 */
[----:B------:R-:W2:Y:S01]  /*f1e90*/  LDL.LU R50, [R1+0x2ed8] ;  /* 0x002ed80001327983 */ /* 0x000ea20000300800 */
[----:B------:R-:W2:Y:S01]  /*f1ea0*/  LDL.LU R51, [R1+0x2edc] ;  /* 0x002edc0001337983 */ /* 0x000ea20000300800 */
[----:B----4-:R-:W4:Y:S02]  /*f1eb0*/  LDL R18, [R1+0x1488] ;  /* 0x0014880001127983 */ /* 0x010f240000100800 */
[----:B------:R-:W4:Y:S02]  /*f1ec0*/  LDL R19, [R1+0x148c] ;  /* 0x00148c0001137983 */ /* 0x000f240000100800 */
[----:B------:R-:W4:Y:S01]  /*f1ed0*/  LDL.LU R52, [R1+0x2ee0] ;  /* 0x002ee00001347983 */ /* 0x000f220000300800 */
[----:B------:R-:W4:Y:S01]  /*f1ee0*/  LDL.LU R53, [R1+0x2ee4] ;  /* 0x002ee40001357983 */ /* 0x000f220000300800 */
[----:B------:R-:W4:Y:S02]  /*f1ef0*/  LDL.LU R54, [R1+0x2ee8] ;  /* 0x002ee80001367983 */ /* 0x000f240000300800 */
[----:B------:R-:W4:Y:S02]  /*f1f00*/  LDL.LU R55, [R1+0x2eec] ;  /* 0x002eec0001377983 */ /* 0x000f240000300800 */
[----:B-1----:R-:W2:Y:S01]  /*f1f10*/  LDL R10, [R1+0x1478] ;  /* 0x00147800010a7983 */ /* 0x002ea20000100800 */
        /* <DEDUP_REMOVED lines=48> */
[----:B------:R-:W2:Y:S04]  /*f2220*/  LDL R93, [R1+0x1324] ;  /* 0x00132400015d7983 */ /* 0x000ea80000100800 */
        /* <DEDUP_REMOVED lines=30> */
[C---:B---3--:R-:W-:Y:S08]  /*f2410*/  HMMA.1688.F32.TF32 R32, R4.reuse, R34, R36 ;  /* 0x000000220420723c */ /* 0x048ff00000081024 */
[C---:B------:R-:W-:Y:S08]  /*f2420*/  HMMA.1688.F32.TF32 R28, R4.reuse, R30, R40 ;  /* 0x0000001e041c723c */ /* 0x040ff00000081028 */
[C---:B------:R-:W-:Y:S08]  /*f2430*/  HMMA.1688.F32.TF32 R36, R4.reuse, R150, R140 ;  /* 0x000000960424723c */ /* 0x040ff0000008108c */
[C---:B----4-:R-:W-:Y:S08]  /*f2440*/  HMMA.1688.F32.TF32 R16, R4.reuse, R18, R52 ;  /* 0x000000120410723c */ /* 0x050ff00000081034 */
[C---:B--2---:R-:W-:Y:S08]  /*f2450*/  HMMA.1688.F32.TF32 R8, R4.reuse, R10, R56 ;  /* 0x0000000a0408723c */ /* 0x044ff00000081038 */
        /* <DEDUP_REMOVED lines=686> */
[----:B------:R-:W2:Y:S04]  /*f4f40*/  LDL.64 R184, [R1+0x1130] ;  /* 0x0011300001b87983 */ /* 0x000ea80000100a00 */
[----:B------:R-:W3:Y:S04]  /*f4f50*/  LDL.64 R192, [R1+0x1140] ;  /* 0x0011400001c07983 */ /* 0x000ee80000100a00 */
[----:B------:R-:W3:Y:S04]  /*f4f60*/  LDL.64 R200, [R1+0x1150] ;  /* 0x0011500001c87983 */ /* 0x000ee80000100a00 */
[----:B------:R-:W3:Y:S04]  /*f4f70*/  LDL.64 R216, [R1+0x1170] ;  /* 0x0011700001d87983 */ /* 0x000ee80000100a00 */
[----:B------:R-:W3:Y:S04]  /*f4f80*/  LDL.64 R224, [R1+0x1180] ;  /* 0x0011800001e07983 */ /* 0x000ee80000100a00 */
[----:B------:R-:W3:Y:S01]  /*f4f90*/  LDL.64 R232, [R1+0x11a0] ;  /* 0x0011a00001e87983 */ /* 0x000ee20000100a00 */
[C---:B------:R-:W-:Y:S08]  /*f4fa0*/  HMMA.1688.F32.TF32 R92, R12.reuse, R156, R92 ;  /* 0x0000009c0c5c723c */ /* 0x040ff0000008105c */
[C---:B------:R-:W-:Y:S08]  /*f4fb0*/  HMMA.1688.F32.TF32 R96, R12.reuse, R148, R96 ;  /* 0x000000940c60723c */ /* 0x040ff00000081060 */
[----:B------:R-:W-:Y:S01]  /*f4fc0*/  HMMA.1688.F32.TF32 R120, R12, R140, R120 ;  /* 0x0000008c0c78723c */ /* 0x000fe20000081078 */
[----:B------:R-:W-:Y:S04]  /*f4fd0*/  LDS R12, [R2+0x30680] ;  /* 0x03068000020c7984 */ /* 0x000fe80000000800 */
[----:B------:R-:W-:Y:S04]  /*f4fe0*/  LDS R14, [R2+0x32680] ;  /* 0x03268000020e7984 */ /* 0x000fe80000000800 */
[----:B------:R-:W-:Y:S04]  /*f4ff0*/  LDS R13, [R0+0x30680] ;  /* 0x03068000000d7984 */ /* 0x000fe80000000800 */
[----:B------:R-:W2:Y:S04]  /*f5000*/  LDS R15, [R0+0x32680] ;  /* 0x03268000000f7984 */ /* 0x000ea80000000800 */
        /* <DEDUP_REMOVED lines=23> */
[----:B------:R-:W-:Y:S02]  /*f5180*/  STL.64 [R1+0x7668], R140 ;  /* 0x0076688c01007387 */ /* 0x000fe40000100a00 */
[----:B------:R-:W-:Y:S01]  /*f5190*/  IMAD.MOV.U32 R208, RZ, RZ, R252 ;  /* 0x000000ffffd07224 */ /* 0x000fe200078e00fc */
[----:B------:R-:W-:Y:S01]  /*f51a0*/  MOV R209, R3 ;  /* 0x0000000300d17202 */ /* 0x000fe20000000f00 */
[C---:B------:R-:W-:Y:S08]  /*f51b0*/  HMMA.1688.F32.TF32 R60, R124.reuse, R222, R60 ;  /* 0x000000de7c3c723c */ /* 0x040ff0000008103c */
[C---:B------:R-:W-:Y:S08]  /*f51c0*/  HMMA.1688.F32.TF32 R56, R124.reuse, R230, R56 ;  /* 0x000000e67c38723c */ /* 0x040ff00000081038 */
[C---:B------:R-:W-:Y:S08]  /*f51d0*/  HMMA.1688.F32.TF32 R64, R124.reuse, R214, R64 ;  /* 0x000000d67c40723c */ /* 0x040ff00000081040 */
[C---:B------:R-:W-:Y:S08]  /*f51e0*/  HMMA.1688.F32.TF32 R68, R124.reuse, R206, R68 ;  /* 0x000000ce7c44723c */ /* 0x040ff00000081044 */
[----:B------:R-:W-:Y:S08]  /*f51f0*/  HMMA.1688.F32.TF32 R72, R124, R198, R72 ;  /* 0x000000c67c48723c */ /* 0x000ff00000081048 */
[C---:B--2---:R-:W-:Y:S11]  /*f5200*/  HMMA.1688.F32.TF32 R108, R12.reuse, R184, R108 ;  /* 0x000000b80c6c723c */ /* 0x044ff6000008106c */
[----:B------:R-:W-:Y:S11]  /*f5210*/  @!UPT UIADD3 URZ, URZ, URZ, URZ ;  /* 0x0000003f3f3ff290 */ /* 0x000ff6000fffe03f */
[----:B------:R-:W-:Y:S01]  /*f5220*/  @!UPT UIADD3 URZ, URZ, URZ, URZ ;  /* 0x0000003f3f3ff290 */ /* 0x000fe2000fffe03f */
[----:B------:R-:W-:Y:S01]  /*f5230*/  STL.64 [R1+0xae0], R108 ;  /* 0x000ae06c01007387 */ /* 0x000fe20000100a00 */
[----:B------:R3:W-:Y:S02]  /*f5240*/  STL.64 [R1+0xae8], R110 ;  /* 0x000ae86e01007387 */ /* 0x0007e40000100a00 */
[C---:B---3--:R-:W-:Y:S11]  /*f5250*/  HMMA.1688.F32.TF32 R108, R12.reuse, R192, R128 ;  /* 0x000000c00c6c723c */ /* 0x048ff60000081080 */
[----:B------:R-:W-:Y:S11]  /*f5260*/  @!UPT UIADD3 URZ, URZ, URZ, URZ ;  /* 0x0000003f3f3ff290 */ /* 0x000ff6000fffe03f */
[----:B------:R-:W-:Y:S01]  /*f5270*/  @!UPT UIADD3 URZ, URZ, URZ, URZ ;  /* 0x0000003f3f3ff290 */ /* 0x000fe2000fffe03f */
        /* <DEDUP_REMOVED lines=14> */
[C---:B------:R-:W-:Y:S11]  /*f5360*/  HMMA.1688.F32.TF32 R4, R12.reuse, R232, R4 ;  /* 0x000000e80c04723c */ /* 0x040ff60000081004 */
[----:B------:R-:W-:Y:S04]  /*f5370*/  @!UPT UIADD3 URZ, URZ, URZ, URZ ;  /* 0x0000003f3f3ff290 */ /* 0x000fe8000fffe03f */
[----:B------:R-:W-:Y:S01]  /*f5380*/  STL.64 [R1+0xb60], R108 ;  /* 0x000b606c01007387 */ /* 0x000fe20000100a00 */
[----:B------:R1:W-:Y:S02]  /*f5390*/  STL.64 [R1+0xb68], R110 ;  /* 0x000b686e01007387 */ /* 0x0003e40000100a00 */
[----:B-1----:R-:W-:Y:S01]  /*f53a0*/  HMMA.1688.F32.TF32 R108, R12, R224, R136 ;  /* 0x000000e00c6c723c */ /* 0x002fe20000081088 */
[----:B------:R-:W-:Y:S01]  /*f53b0*/  IMAD.MOV.U32 R230, RZ, RZ, R216 ;  /* 0x000000ffffe67224 */ /* 0x000fe200078e00d8 */
[----:B------:R-:W-:Y:S01]  /*f53c0*/  MOV R231, R217 ;  /* 0x000000d900e77202 */ /* 0x000fe20000000f00 */
[----:B------:R-:W-:Y:S01]  /*f53d0*/  IMAD.MOV.U32 R215, RZ, RZ, R192 ;  /* 0x000000ffffd77224 */ /* 0x000fe200078e00c0 */
[----:B------:R-:W-:Y:S02]  /*f53e0*/  MOV R214, R225 ;  /* 0x000000e100d67202 */ /* 0x000fe40000000f00 */
[----:B------:R-:W-:Y:S01]  /*f53f0*/  MOV R207, R193 ;  /* 0x000000c100cf7202 */ /* 0x000fe20000000f00 */
[----:B------:R-:W-:Y:S01]  /*f5400*/  IMAD.MOV.U32 R206, RZ, RZ, R224 ;  /* 0x000000ffffce7224 */ /* 0x000fe200078e00e0 */
[----:B------:R-:W-:Y:S01]  /*f5410*/  STL.64 [R1+0x7690], R230 ;  /* 0x007690e601007387 */ /* 0x000fe20000100a00 */
[----:B------:R-:W-:Y:S11]  /*f5420*/  STL.64 [R1+0x7688], R228 ;  /* 0x007688e401007387 */ /* 0x000ff60000100a00 */
[----:B------:R-:W-:Y:S03]  /*f5430*/  @!UPT UIADD3 URZ, URZ, URZ, URZ ;  /* 0x0000003f3f3ff290 */ /* 0x000fe6000fffe03f */
[----:B------:R1:W-:Y:S01]  /*f5440*/  STL.64 [R1+0xb80], R108 ;  /* 0x000b806c01007387 */ /* 0x0003e20000100a00 */
[----:B------:R-:W-:Y:S02]  /*f5450*/  STL.64 [R1+0xb88], R110 ;  /* 0x000b886e01007387 */ /* 0x000fe40000100a00 */
[----:B------:R-:W-:Y:S02]  /*f5460*/  STL.64 [R1+0x76b0], R214 ;  /* 0x0076b0d601007387 */ /* 0x000fe40000100a00 */
[----:B------:R-:W-:Y:S01]  /*f5470*/  STL.64 [R1+0x76a8], R212 ;  /* 0x0076a8d401007387 */ /* 0x000fe20000100a00 */
[----:B------:R-:W-:Y:S01]  /*f5480*/  STL.64 [R1+0x76a0], R206 ;  /* 0x0076a0ce01007387 */ /* 0x000fe20000100a00 */
[----:B------:R-:W-:Y:S02]  /*f5490*/  STL.64 [R1+0x7698], R204 ;  /* 0x007698cc01007387 */ /* 0x000fe40000100a00 */
[----:B------:R-:W-:Y:S02]  /*f54a0*/  STL.64 [R1+0xba0], R4 ;  /* 0x000ba00401007387 */ /* 0x000fe40000100a00 */
[----:B------:R2:W-:Y:S01]  /*f54b0*/  STL.64 [R1+0xba8], R6 ;  /* 0x000ba80601007387 */ /* 0x0005e20000100a00 */
[----:B------:R-:W3:Y:S04]  /*f54c0*/  LDL R224, [R1+0x1190] ;  /* 0x0011900001e07983 */ /* 0x000ee80000100800 */
[----:B------:R-:W3:Y:S01]  /*f54d0*/  LDL R225, [R1+0x1194] ;  /* 0x0011940001e17983 */ /* 0x000ee20000100800 */
[----:B------:R-:W-:Y:S01]  /*f54e0*/  IMAD.MOV.U32 R198, RZ, RZ, R232 ;  /* 0x000000ffffc67224 */ /* 0x000fe200078e00e8 */
[----:B------:R-:W-:Y:S01]  /*f54f0*/  MOV R199, R233 ;  /* 0x000000e900c77202 */ /* 0x000fe20000000f00 */
[----:B------:R-:W2:Y:S01]  /*f5500*/  LDL R232, [R1+0x11b0] ;  /* 0x0011b00001e87983 */ /* 0x000ea20000100800 */
[----:B------:R-:W2:Y:S04]  /*f5510*/  LDL R233, [R1+0x11b4] ;  /* 0x0011b40001e97983 */ /* 0x000ea80000100800 */
[----:B------:R-:W4:Y:S04]  /*f5520*/  LDL R112, [R1+0x11d0] ;  /* 0x0011d00001707983 */ /* 0x000f280000100800 */
[----:B------:R-:W4:Y:S04]  /*f5530*/  LDL R113, [R1+0x11d4] ;  /* 0x0011d40001717983 */ /* 0x000f280000100800 */
[----:B------:R-:W4:Y:S04]  /*f5540*/  LDL R128, [R1+0x11c0] ;  /* 0x0011c00001807983 */ /* 0x000f280000100800 */
[----:B------:R-:W4:Y:S04]  /*f5550*/  LDL R129, [R1+0x11c4] ;  /* 0x0011c40001817983 */ /* 0x000f280000100800 */
[----:B-1----:R-:W4:Y:S04]  /*f5560*/  LDL R108, [R1+0x11e0] ;  /* 0x0011e000016c7983 */ /* 0x002f280000100800 */
[----:B------:R-:W4:Y:S04]  /*f5570*/  LDL R109, [R1+0x11e4] ;  /* 0x0011e400016d7983 */ /* 0x000f280000100800 */
        /* <DEDUP_REMOVED lines=17> */
[----:B------:R-:W4:Y:S04]  /*f5690*/  LDL R124, [R1+0x1210] ;  /* 0x00121000017c7983 */ /* 0x000f280000100800 */
[----:B------:R-:W4:Y:S01]  /*f56a0*/  LDL R125, [R1+0x1214] ;  /* 0x00121400017d7983 */ /* 0x000f220000100800 */
[----:B------:R-:W-:-:S03]  /*f56b0*/  IMAD.MOV.U32 R252, RZ, RZ, R184 ;  /* 0x000000fffffc7224 */ /* 0x000fc600078e00b8 */
[----:B------:R-:W4:Y:S04]  /*f56c0*/  LDL R148, [R1+0x1200] ;  /* 0x0012000001947983 */ /* 0x000f280000100800 */
[----:B------:R-:W4:Y:S01]  /*f56d0*/  LDL R149, [R1+0x1204] ;  /* 0x0012040001957983 */ /* 0x000f220000100800 */
[----:B------:R-:W-:-:S03]  /*f56e0*/  MOV R3, R185 ;  /* 0x000000b900037202 */ /* 0x000fc60000000f00 */
        /* <DEDUP_REMOVED lines=14> */
[----:B------:R-:W-:-:S02]  /*f57d0*/  IMAD.MOV.U32 R184, RZ, RZ, R244 ;  /* 0x000000ffffb87224 */ /* 0x000fc400078e00f4 */
[----:B------:R-:W4:Y:S01]  /*f57e0*/  LDL.LU R244, [R1+0x77d4] ;  /* 0x0077d40001f47983 */ /* 0x000f220000300800 */
[----:B------:R-:W-:Y:S02]  /*f57f0*/  MOV R185, R245 ;  /* 0x000000f500b97202 */ /* 0x000fe40000000f00 */
[----:B------:R-:W4:Y:S01]  /*f5800*/  LDL.LU R245, [R1+0x77d0] ;  /* 0x0077d00001f57983 */ /* 0x000f220000300800 */
[----:B------:R-:W4:Y:S02]  /*f5810*/  LDL.64 R216, [R1+0x12e0] ;  /* 0x0012e00001d87983 */ /* 0x000f240000100a00 */
[----:B------:R-:W-:Y:S02]  /*f5820*/  STL.64 [R1+0x76c0], R198 ;  /* 0x0076c0c601007387 */ /* 0x000fe40000100a00 */
[----:B------:R-:W-:Y:S01]  /*f5830*/  STL.64 [R1+0x76b8], R196 ;  /* 0x0076b8c401007387 */ /* 0x000fe20000100a00 */
[C---:B---3--:R-:W-:Y:S01]  /*f5840*/  HMMA.1688.F32.TF32 R100, R12.reuse, R224, R100 ;  /* 0x000000e00c64723c */ /* 0x048fe20000081064 */
[----:B------:R-:W3:Y:S07]  /*f5850*/  LDL.64 R224, [R1+0x12f0] ;  /* 0x0012f00001e07983 */ /* 0x000eee0000100a00 */
[C---:B--2---:R-:W-:Y:S11]  /*f5860*/  HMMA.1688.F32.TF32 R4, R12.reuse, R232, R104 ;  /* 0x000000e80c04723c */ /* 0x044ff60000081068 */
[----:B------:R-:W-:Y:S04]  /*f5870*/  @!UPT UIADD3 URZ, URZ, URZ, URZ ;  /* 0x0000003f3f3ff290 */ /* 0x000fe8000fffe03f */
[----:B------:R-:W-:Y:S01]  /*f5880*/  STL.64 [R1+0xbc0], R100 ;  /* 0x000bc06401007387 */ /* 0x000fe20000100a00 */
[----:B------:R1:W-:Y:S02]  /*f5890*/  STL.64 [R1+0xbc8], R102 ;  /* 0x000bc86601007387 */ /* 0x0003e40000100a00 */
[----:B------:R-:W2:Y:S01]  /*f58a0*/  LDL.64 R232, [R1+0x1300] ;  /* 0x0013000001e87983 */ /* 0x000ea20000100a00 */
[C---:B----4-:R-:W-:Y:S04]  /*f58b0*/  HMMA.1688.F32.TF32 R8, R12.reuse, R112, R8 ;  /* 0x000000700c08723c */ /* 0x050fe80000081008 */
[----:B------:R-:W-:Y:S01]  /*f58c0*/  STL.64 [R1+0xbe0], R4 ;  /* 0x000be00401007387 */ /* 0x000fe20000100a00 */
[----:B------:R-:W-:Y:S02]  /*f58d0*/  STL.64 [R1+0xbe8], R6 ;  /* 0x000be80601007387 */ /* 0x000fe40000100a00 */
[----:B------:R-:W-:Y:S01]  /*f58e0*/  IMAD.MOV.U32 R200, RZ, RZ, R247 ;  /* 0x000000ffffc87224 */ /* 0x000fe200078e00f7 */
[----:B------:R-:W-:Y:S01]  /*f58f0*/  MOV R201, R246 ;  /* 0x000000f600c97202 */ /* 0x000fe20000000f00 */
[----:B------:R-:W-:Y:S01]  /*f5900*/  IMAD.MOV.U32 R208, RZ, RZ, R239 ;  /* 0x000000ffffd07224 */ /* 0x000fe200078e00ef */
[----:B------:R-:W-:Y:S01]  /*f5910*/  MOV R209, R238 ;  /* 0x000000ee00d17202 */ /* 0x000fe20000000f00 */
[----:B------:R-:W-:Y:S04]  /*f5920*/  LDS R4, [R2+0x14700] ;  /* 0x0147000002047984 */ /* 0x000fe80000000800 */
[----:B------:R-:W-:Y:S04]  /*f5930*/  LDS R6, [R2+0x16700] ;  /* 0x0167000002067984 */ /* 0x000fe80000000800 */
[----:B------:R-:W-:Y:S01]  /*f5940*/  LDS R5, [R0+0x14700] ;  /* 0x0147000000057984 */ /* 0x000fe20000000800 */
[C---:B-1----:R-:W-:Y:S08]  /*f5950*/  HMMA.1688.F32.TF32 R100, R12.reuse, R128, R16 ;  /* 0x000000800c64723c */ /* 0x042ff00000081010 */
[C---:B------:R-:W-:Y:S01]  /*f5960*/  HMMA.1688.F32.TF32 R16, R12.reuse, R108, R20 ;  /* 0x0000006c0c10723c */ /* 0x040fe20000081014 */
[----:B------:R-:W1:Y:S04]  /*f5970*/  LDS R7, [R0+0x16700] ;  /* 0x0167000000077984 */ /* 0x000e680000000800 */
[----:B------:R-:W-:Y:S01]  /*f5980*/  STL.64 [R1+0xc10], R8 ;  /* 0x000c100801007387 */ /* 0x000fe20000100a00 */
[----:B------:R4:W-:Y:S02]  /*f5990*/  STL.64 [R1+0xc18], R10 ;  /* 0x000c180a01007387 */ /* 0x0009e40000100a00 */
[C---:B----4-:R-:W-:Y:S07]  /*f59a0*/  HMMA.1688.F32.TF32 R8, R12.reuse, R140, R24 ;  /* 0x0000008c0c08723c */ /* 0x050fee0000081018 */
[----:B------:R-:W-:Y:S01]  /*f59b0*/  STL.64 [R1+0xc30], R100 ;  /* 0x000c306401007387 */ /* 0x000fe20000100a00 */
[----:B------:R-:W-:Y:S01]  /*f59c0*/  STL.64 [R1+0xc38], R102 ;  /* 0x000c386601007387 */ /* 0x000fe20000100a00 */
[C---:B------:R-:W-:Y:S06]  /*f59d0*/  HMMA.1688.F32.TF32 R20, R12.reuse, R124, R28 ;  /* 0x0000007c0c14723c */ /* 0x040fec000008101c */
[----:B------:R-:W-:Y:S01]  /*f59e0*/  STL.64 [R1+0xc40], R16 ;  /* 0x000c401001007387 */ /* 0x000fe20000100a00 */
[----:B------:R4:W-:Y:S02]  /*f59f0*/  STL.64 [R1+0xc48], R18 ;  /* 0x000c481201007387 */ /* 0x0009e40000100a00 */
[C---:B----4-:R-:W-:Y:S05]  /*f5a00*/  HMMA.1688.F32.TF32 R16, R12.reuse, R148, R32 ;  /* 0x000000940c10723c */ /* 0x050fea0000081020 */
[----:B------:R-:W-:Y:S01]  /*f5a10*/  STL.64 [R1+0xc20], R8 ;  /* 0x000c200801007387 */ /* 0x000fe20000100a00 */
[----:B------:R4:W-:Y:S02]  /*f5a20*/  STL.64 [R1+0xc28], R10 ;  /* 0x000c280a01007387 */ /* 0x0009e40000100a00 */
[C---:B----4-:R-:W-:Y:S06]  /*f5a30*/  HMMA.1688.F32.TF32 R8, R12.reuse, R244, R36 ;  /* 0x000000f40c08723c */ /* 0x050fec0000081024 */
[----:B------:R-:W-:Y:S01]  /*f5a40*/  STL.64 [R1+0xc00], R20 ;  /* 0x000c001401007387 */ /* 0x000fe20000100a00 */
[----:B------:R4:W-:Y:S02]  /*f5a50*/  STL.64 [R1+0xc08], R22 ;  /* 0x000c081601007387 */ /* 0x0009e40000100a00 */
[----:B------:R-:W-:Y:S06]  /*f5a60*/  STL [R1+0x7524], R244 ;  /* 0x007524f401007387 */ /* 0x000fec0000100800 */
[----:B------:R-:W-:Y:S01]  /*f5a70*/  STL.64 [R1+0xbf0], R16 ;  /* 0x000bf01001007387 */ /* 0x000fe20000100a00 */
[----:B------:R1:W-:Y:S01]  /*f5a80*/  STL.64 [R1+0xbf8], R18 ;  /* 0x000bf81201007387 */ /* 0x0003e20000100a00 */
[----:B------:R-:W-:Y:S01]  /*f5a90*/  STL [R1+0x7520], R245 ;  /* 0x007520f501007387 */ /* 0x000fe20000100800 */
        /* <DEDUP_REMOVED lines=32> */
[----:B------:R-:W-:Y:S01]  /*f5ca0*/  STL.64 [R1+0xa80], R20 ;  /* 0x000a801401007387 */ /* 0x000fe20000100a00 */
[----:B------:R-:W-:Y:S07]  /*f5cb0*/  STL.64 [R1+0xa88], R22 ;  /* 0x000a881601007387 */ /* 0x000fee0000100a00 */
[----:B------:R-:W-:Y:S02]  /*f5cc0*/  STL.64 [R1+0xa60], R16 ;  /* 0x000a601001007387 */ /* 0x000fe40000100a00 */
[----:B------:R-:W-:Y:S02]  /*f5cd0*/  STL.64 [R1+0xa68], R18 ;  /* 0x000a681201007387 */ /* 0x000fe40000100a00 */
[----:B------:R-:W-:-:S04]  /*f5ce0*/  IMAD.MOV.U32 R239, RZ, RZ, R216 ;  /* 0x000000ffffef7224 */ /* 0x000fc800078e00d8 */
[----:B------:R-:W-:Y:S01]  /*f5cf0*/  STL.64 [R1+0xa40], R8 ;  /* 0x000a400801007387 */ /* 0x000fe20000100a00 */
[----:B------:R3:W-:Y:S01]  /*f5d00*/  STL.64 [R1+0xa48], R10 ;  /* 0x000a480a01007387 */ /* 0x0007e20000100a00 */
[----:B------:R-:W-:-:S05]  /*f5d10*/  MOV R238, R217 ;  /* 0x000000d900ee7202 */ /* 0x000fca0000000f00 */
[----:B------:R-:W-:Y:S01]  /*f5d20*/  STL.64 [R1+0x7558], R238 ;  /* 0x007558ee01007387 */ /* 0x000fe20000100a00 */
[----:B------:R-:W-:Y:S01]  /*f5d30*/  STL.64 [R1+0x7550], R236 ;  /* 0x007550ec01007387 */ /* 0x000fe20000100a00 */
[C---:B---3--:R-:W-:Y:S11]  /*f5d40*/  HMMA.1688.F32.TF32 R8, R12.reuse, R224, R88 ;  /* 0x000000e00c08723c */ /* 0x048ff60000081058 */
[----:B------:R-:W-:Y:S11]  /*f5d50*/  @!UPT UIADD3 URZ, URZ, URZ, URZ ;  /* 0x0000003f3f3ff290 */ /* 0x000ff6000fffe03f */
[----:B------:R-:W-:Y:S01]  /*f5d60*/  @!UPT UIADD3 URZ, URZ, URZ, URZ ;  /* 0x0000003f3f3ff290 */ /* 0x000fe2000fffe03f */
[----:B------:R-:W-:Y:S01]  /*f5d70*/  STL.64 [R1+0xa20], R8 ;  /* 0x000a200801007387 */ /* 0x000fe20000100a00 */
[----:B------:R2:W-:Y:S02]  /*f5d80*/  STL.64 [R1+0xa28], R10 ;  /* 0x000a280a01007387 */ /* 0x0005e40000100a00 */
[----:B--2---:R-:W-:Y:S01]  /*f5d90*/  HMMA.1688.F32.TF32 R8, R12, R232, R92 ;  /* 0x000000e80c08723c */ /* 0x004fe2000008105c */
[----:B------:R-:W-:Y:S01]  /*f5da0*/  IMAD.MOV.U32 R246, RZ, RZ, R224 ;  /* 0x000000fffff67224 */ /* 0x000fe200078e00e0 */
[----:B------:R-:W-:Y:S11]  /*f5db0*/  MOV R247, R225 ;  /* 0x000000e100f77202 */ /* 0x000ff60000000f00 */
        /* <DEDUP_REMOVED lines=151> */
[----:B------:R-:W-:Y:S01]  /*f6730*/  IMAD.MOV.U32 R244, RZ, RZ, R232 ;  /* 0x000000fffff47224 */ /* 0x000fe200078e00e8 */
[----:B------:R-:W-:Y:S01]  /*f6740*/  MOV R245, R233 ;  /* 0x000000e900f57202 */ /* 0x000fe20000000f00 */
[----:B------:R-:W4:Y:S01]  /*f6750*/  LDL.LU R192, [R1+0x32e0] ;  /* 0x0032e00001c07983 */ /* 0x000f220000300800 */
[----:B------:R-:W4:Y:S01]  /*f6760*/  LDL.LU R193, [R1+0x32e4] ;  /* 0x0032e40001c17983 */ /* 0x000f220000300800 */
[----:B------:R-:W4:Y:S02]  /*f6770*/  LDL.LU R194, [R1+0x32e8] ;  /* 0x0032e80001c27983 */ /* 0x000f240000300800 */
[----:B------:R-:W4:Y:S02]  /*f6780*/  LDL.LU R195, [R1+0x32ec] ;  /* 0x0032ec0001c37983 */ /* 0x000f240000300800 */
[----:B------:R-:W-:Y:S01]  /*f6790*/  STL.64 [R1+0x7568], R246 ;  /* 0x007568f601007387 */ /* 0x000fe20000100a00 */
[----:B------:R1:W-:Y:S04]  /*f67a0*/  STL.64 [R1+0x7560], R244 ;  /* 0x007560f401007387 */ /* 0x0003e80000100a00 */
        /* <DEDUP_REMOVED lines=16> */
[----:B------:R-:W-:Y:S08]  /*f68b0*/  HMMA.1688.F32.TF32 R48, R4, R158, R148 ;  /* 0x0000009e0430723c */ /* 0x000ff00000081094 */
[----:B------:R-:W-:Y:S01]  /*f68c0*/  HMMA.1688.F32.TF32 R96, R12, R244, R96 ;  /* 0x000000f40c60723c */ /* 0x000fe20000081060 */
[----:B------:R-:W-:Y:S01]  /*f68d0*/  MOV R151, R250 ;  /* 0x000000fa00977202 */ /* 0x000fe20000000f00 */
[----:B------:R-:W-:-:S06]  /*f68e0*/  IMAD.MOV.U32 R150, RZ, RZ, R251 ;  /* 0x000000ffff967224 */ /* 0x000fcc00078e00fb */
        /* <DEDUP_REMOVED lines=46> */
[----:B--2---:R-:W2:Y:S04]  /*f6bd0*/  LDL R98, [R1+0x15c8] ;  /* 0x0015c80001627983 */ /* 0x004ea80000100800 */
        /* <DEDUP_REMOVED lines=40> */
[----:B------:R-:W1:Y:S04]  /*f6e60*/  LDL R224, [R1+0x10] ;  /* 0x0000100001e07983 */ /* 0x000e680000100800 */
[----:B------:R-:W1:Y:S04]  /*f6e70*/  LDL R225, [R1+0x14] ;  /* 0x0000140001e17983 */ /* 0x000e680000100800 */
[----:B------:R-:W4:Y:S04]  /*f6e80*/  LDL R216, [R1] ;  /* 0x0000000001d87983 */ /* 0x000f280000100800 */
[----:B------:R-:W4:Y:S04]  /*f6e90*/  LDL R217, [R1+0x4] ;  /* 0x0000040001d97983 */ /* 0x000f280000100800 */
[----:B------:R-:W4:Y:S01]  /*f6ea0*/  LDL.64 R244, [R1+0x40] ;  /* 0x0000400001f47983 */ /* 0x000f220000100a00 */
[C---:B------:R-:W-:Y:S01]  /*f6eb0*/  HMMA.1688.F32.TF32 R36, R4.reuse, R206, R196 ;  /* 0x000000ce0424723c */ /* 0x040fe200000810c4 */
[----:B------:R-:W4:Y:S02]  /*f6ec0*/  LDL.LU.64 R246, [R1+0x48] ;  /* 0x0000480001f67983 */ /* 0x000f240000300a00 */
[----:B------:R-:W4:Y:S01]  /*f6ed0*/  LDL.64 R196, [R1+0x60] ;  /* 0x0000600001c47983 */ /* 0x000f220000100a00 */
[----:B------:R-:W4:Y:S01]  /*f6ee0*/  LDL.LU.64 R198, [R1+0x68] ;  /* 0x0000680001c67983 */ /* 0x000f220000300a00 */
[----:B------:R-:W4:Y:S03]  /*f6ef0*/  LDL.64 R204, [R1+0x70] ;  /* 0x0000700001cc7983 */ /* 0x000f260000100a00 */
[C---:B------:R-:W-:Y:S01]  /*f6f00*/  HMMA.1688.F32.TF32 R40, R4.reuse, R230, R212 ;  /* 0x000000e60428723c */ /* 0x040fe200000810d4 */
[----:B------:R-:W4:Y:S01]  /*f6f10*/  LDL.LU.64 R206, [R1+0x78] ;  /* 0x0000780001ce7983 */ /* 0x000f220000300a00 */
[----:B------:R-:W4:Y:S01]  /*f6f20*/  LDL.64 R212, [R1+0x80] ;  /* 0x0000800001d47983 */ /* 0x000f220000100a00 */
[----:B------:R-:W4:Y:S02]  /*f6f30*/  LDL.LU.64 R214, [R1+0x88] ;  /* 0x0000880001d67983 */ /* 0x000f240000300a00 */
        /* <DEDUP_REMOVED lines=12> */
[C---:B--2---:R-:W-:Y:S08]  /*f7000*/  HMMA.1688.F32.TF32 R96, R4.reuse, R98, R248 ;  /* 0x000000620460723c */ /* 0x044ff000000810f8 */
[C---:B---3--:R-:W-:Y:S08]  /*f7010*/  HMMA.1688.F32.TF32 R92, R4.reuse, R94, R208 ;  /* 0x0000005e045c723c */ /* 0x048ff000000810d0 */
        /* <DEDUP_REMOVED lines=536> */
[----:B------:R-:W-:-:S05]  /*f91a0*/  MOV R201, R223 ;  /* 0x000000df00c97202 */ /* 0x000fca0000000f00 */
[----:B------:R-:W-:Y:S01]  /*f91b0*/  IMAD.MOV.U32 R192, RZ, RZ, R215 ;  /* 0x000000ffffc07224 */ /* 0x000fe200078e00d7 */
[----:B------:R-:W-:Y:S01]  /*f91c0*/  MOV R193, R207 ;  /* 0x000000cf00c17202 */ /* 0x000fe20000000f00 */
        /* <DEDUP_REMOVED lines=26> */
[----:B------:R-:W4:Y:S01]  /*f9370*/  LDL.LU R215, [R1+0x752c] ;  /* 0x00752c0001d77983 */ /* 0x000f220000300800 */
[----:B------:R-:W4:Y:S02]  /*f9380*/  LDL.LU R207, [R1+0x7528] ;  /* 0x0075280001cf7983 */ /* 0x000f240000300800 */
        /* <DEDUP_REMOVED lines=19> */
[----:B------:R-:W-:Y:S01]  /*f94c0*/  IMAD.MOV.U32 R184, RZ, RZ, R252 ;  /* 0x000000ffffb87224 */ /* 0x000fe200078e00fc */
[----:B------:R-:W-:Y:S01]  /*f94d0*/  MOV R185, R3 ;  /* 0x0000000300b97202 */ /* 0x000fe20000000f00 */
        /* <DEDUP_REMOVED lines=16> */
[C---:B------:R-:W-:Y:S08]  /*f95e0*/  HMMA.1688.F32.TF32 R112, R12.reuse, R200, R112 ;  /* 0x000000c80c70723c */ /* 0x040ff00000081070 */
[----:B------:R-:W-:Y:S01]  /*f95f0*/  HMMA.1688.F32.TF32 R4, R12, R232, R4 ;  /* 0x000000e80c04723c */ /* 0x000fe20000081004 */
        /* <DEDUP_REMOVED lines=20> */
[C---:B------:R-:W-:Y:S08]  /*f9740*/  HMMA.1688.F32.TF32 R56, R124.reuse, R230, R56 ;  /* 0x000000e67c38723c */ /* 0x040ff00000081038 */
        /* <DEDUP_REMOVED lines=9> */
[----:B------:R-:W-:Y:S02]  /*f97e0*/  STL.64 [R1+0x6c0], R108 ;  /* 0x0006c06c01007387 */ /* 0x000fe40000100a00 */
[----:B------:R1:W-:Y:S03]  /*f97f0*/  STL.64 [R1+0x6c8], R110 ;  /* 0x0006c86e01007387 */ /* 0x0003e60000100a00 */
[C---:B-1----:R-:W-:Y:S11]  /*f9800*/  HMMA.1688.F32.TF32 R108, R12.reuse, R208, R132 ;  /* 0x000000d00c6c723c */ /* 0x042ff60000081084 */
[----:B------:R-:W-:Y:S04]  /*f9810*/  @!UPT UIADD3 URZ, URZ, URZ, URZ ;  /* 0x0000003f3f3ff290 */ /* 0x000fe8000fffe03f */
[----:B------:R-:W-:Y:S01]  /*f9820*/  STL.64 [R1+0x6a0], R124 ;  /* 0x0006a07c01007387 */ /* 0x000fe20000100a00 */
[----:B------:R-:W-:Y:S02]  /*f9830*/  STL.64 [R1+0x6a8], R126 ;  /* 0x0006a87e01007387 */ /* 0x000fe40000100a00 */
[----:B------:R-:W-:Y:S02]  /*f9840*/  STL.64 [R1+0x680], R112 ;  /* 0x0006807001007387 */ /* 0x000fe40000100a00 */
[----:B------:R1:W-:Y:S02]  /*f9850*/  STL.64 [R1+0x688], R114 ;  /* 0x0006887201007387 */ /* 0x0003e40000100a00 */
[C---:B-1----:R-:W-:Y:S01]  /*f9860*/  HMMA.1688.F32.TF32 R112, R12.reuse, R216, R116 ;  /* 0x000000d80c70723c */ /* 0x042fe20000081074 */
[----:B------:R-:W-:Y:S01]  /*f9870*/  STL.64 [R1+0x660], R108 ;  /* 0x0006606c01007387 */ /* 0x000fe20000100a00 */
[----:B------:R1:W-:Y:S06]  /*f9880*/  STL.64 [R1+0x668], R110 ;  /* 0x0006686e01007387 */ /* 0x0003ec0000100a00 */
[C---:B-1----:R-:W-:Y:S11]  /*f9890*/  HMMA.1688.F32.TF32 R108, R12.reuse, R224, R136 ;  /* 0x000000e00c6c723c */ /* 0x042ff60000081088 */
[----:B------:R-:W-:Y:S04]  /*f98a0*/  @!UPT UIADD3 URZ, URZ, URZ, URZ ;  /* 0x0000003f3f3ff290 */ /* 0x000fe8000fffe03f */
[----:B------:R-:W-:Y:S01]  /*f98b0*/  STL.64 [R1+0x640], R112 ;  /* 0x0006407001007387 */ /* 0x000fe20000100a00 */
[----:B------:R-:W-:Y:S02]  /*f98c0*/  STL.64 [R1+0x648], R114 ;  /* 0x0006487201007387 */ /* 0x000fe40000100a00 */
[----:B------:R-:W2:Y:S05]  /*f98d0*/  LDL R224, [R1+0x1190] ;  /* 0x0011900001e07983 */ /* 0x000eaa0000100800 */
[----:B------:R-:W-:Y:S01]  /*f98e0*/  STL.64 [R1+0x620], R108 ;  /* 0x0006206c01007387 */ /* 0x000fe20000100a00 */
[----:B------:R-:W-:Y:S02]  /*f98f0*/  STL.64 [R1+0x628], R110 ;  /* 0x0006286e01007387 */ /* 0x000fe40000100a00 */
[----:B------:R-:W-:Y:S02]  /*f9900*/  STL.64 [R1+0x600], R4 ;  /* 0x0006000401007387 */ /* 0x000fe40000100a00 */
[----:B------:R1:W-:Y:S01]  /*f9910*/  STL.64 [R1+0x608], R6 ;  /* 0x0006080601007387 */ /* 0x0003e20000100a00 */
[----:B------:R-:W2:Y:S04]  /*f9920*/  LDL R225, [R1+0x1194] ;  /* 0x0011940001e17983 */ /* 0x000ea80000100800 */
[----:B------:R-:W1:Y:S04]  /*f9930*/  LDL R232, [R1+0x11b0] ;  /* 0x0011b00001e87983 */ /* 0x000e680000100800 */
[----:B------:R-:W1:Y:S04]  /*f9940*/  LDL R233, [R1+0x11b4] ;  /* 0x0011b40001e97983 */ /* 0x000e680000100800 */
        /* <DEDUP_REMOVED lines=28> */
[----:B------:R-:W3:Y:S02]  /*f9b10*/  LDL.LU.64 R200, [R1+0x12c0] ;  /* 0x0012c00001c87983 */ /* 0x000ee40000300a00 */
[----:B------:R-:W-:Y:S01]  /*f9b20*/  IMAD.MOV.U32 R252, RZ, RZ, R208 ;  /* 0x000000fffffc7224 */ /* 0x000fe200078e00d0 */
[----:B------:R-:W-:Y:S01]  /*f9b30*/  MOV R3, R209 ;  /* 0x000000d100037202 */ /* 0x000fe20000000f00 */
[C---:B--2---:R-:W-:Y:S08]  /*f9b40*/  HMMA.1688.F32.TF32 R100, R12.reuse, R224, R100 ;  /* 0x000000e00c64723c */ /* 0x044ff00000081064 */
[----:B-1----:R-:W-:Y:S07]  /*f9b50*/  HMMA.1688.F32.TF32 R4, R12, R232, R104 ;  /* 0x000000e80c04723c */ /* 0x002fee0000081068 */
[----:B------:R-:W-:Y:S01]  /*f9b60*/  IMAD.MOV.U32 R232, RZ, RZ, R244 ;  /* 0x000000ffffe87224 */ /* 0x000fe200078e00f4 */
[----:B------:R-:W-:-:S07]  /*f9b70*/  MOV R233, R245 ;  /* 0x000000f500e97202 */ /* 0x000fce0000000f00 */
[----:B------:R-:W-:Y:S01]  /*f9b80*/  STL.64 [R1+0x5f0], R100 ;  /* 0x0005f06401007387 */ /* 0x000fe20000100a00 */
[----:B------:R4:W-:Y:S02]  /*f9b90*/  STL.64 [R1+0x5f8], R102 ;  /* 0x0005f86601007387 */ /* 0x0009e40000100a00 */
[----:B------:R-:W2:Y:S05]  /*f9ba0*/  LDL.LU.64 R208, [R1+0x12d0] ;  /* 0x0012d00001d07983 */ /* 0x000eaa0000300a00 */
[----:B------:R-:W-:Y:S01]  /*f9bb0*/  STL.64 [R1+0x5d0], R4 ;  /* 0x0005d00401007387 */ /* 0x000fe20000100a00 */
[----:B------:R-:W-:Y:S01]  /*f9bc0*/  STL.64 [R1+0x5d8], R6 ;  /* 0x0005d80601007387 */ /* 0x000fe20000100a00 */
[----:B------:R-:W2:Y:S02]  /*f9bd0*/  LDL.LU R244, [R1+0x7524] ;  /* 0x0075240001f47983 */ /* 0x000ea40000300800 */
[----:B------:R-:W2:Y:S02]  /*f9be0*/  LDL.LU R245, [R1+0x7520] ;  /* 0x0075200001f57983 */ /* 0x000ea40000300800 */
[----:B------:R-:W-:Y:S01]  /*f9bf0*/  IMAD.MOV.U32 R224, RZ, RZ, R246 ;  /* 0x000000ffffe07224 */ /* 0x000fe200078e00f6 */
[----:B------:R-:W-:Y:S01]  /*f9c00*/  MOV R225, R247 ;  /* 0x000000f700e17202 */ /* 0x000fe20000000f00 */
[----:B------:R-:W2:Y:S01]  /*f9c10*/  LDL.LU R246, [R1+0x751c] ;  /* 0x00751c0001f67983 */ /* 0x000ea20000300800 */
[----:B------:R-:W2:Y:S01]  /*f9c20*/  LDL.LU R247, [R1+0x7518] ;  /* 0x0075180001f77983 */ /* 0x000ea20000300800 */
[C---:B---3--:R-:W-:Y:S08]  /*f9c30*/  HMMA.1688.F32.TF32 R8, R12.reuse, R148, R8 ;  /* 0x000000940c08723c */ /* 0x048ff00000081008 */
[C---:B----4-:R-:W-:Y:S08]  /*f9c40*/  HMMA.1688.F32.TF32 R100, R12.reuse, R156, R16 ;  /* 0x0000009c0c64723c */ /* 0x050ff00000081010 */
[C---:B------:R-:W-:Y:S01]  /*f9c50*/  HMMA.1688.F32.TF32 R16, R12.reuse, R164, R20 ;  /* 0x000000a40c10723c */ /* 0x040fe20000081014 */
[----:B------:R-:W-:Y:S01]  /*f9c60*/  IMAD.MOV.U32 R216, RZ, RZ, R239 ;  /* 0x000000ffffd87224 */ /* 0x000fe200078e00ef */
[----:B------:R-:W-:Y:S01]  /*f9c70*/  MOV R217, R238 ;  /* 0x000000ee00d97202 */ /* 0x000fe20000000f00 */
[----:B------:R-:W-:Y:S04]  /*f9c80*/  LDS R4, [R2+0x14780] ;  /* 0x0147800002047984 */ /* 0x000fe80000000800 */
[----:B------:R-:W-:Y:S04]  /*f9c90*/  LDS R6, [R2+0x16780] ;  /* 0x0167800002067984 */ /* 0x000fe80000000800 */
[----:B------:R-:W-:Y:S04]  /*f9ca0*/  LDS R5, [R0+0x14780] ;  /* 0x0147800000057984 */ /* 0x000fe80000000800 */
[----:B------:R-:W1:Y:S04]  /*f9cb0*/  LDS R7, [R0+0x16780] ;  /* 0x0167800000077984 */ /* 0x000e680000000800 */
[----:B------:R-:W-:Y:S01]  /*f9cc0*/  STL.64 [R1+0x990], R8 ;  /* 0x0009900801007387 */ /* 0x000fe20000100a00 */
[----:B------:R3:W-:Y:S02]  /*f9cd0*/  STL.64 [R1+0x998], R10 ;  /* 0x0009980a01007387 */ /* 0x0007e40000100a00 */
[C---:B---3--:R-:W-:Y:S01]  /*f9ce0*/  HMMA.1688.F32.TF32 R8, R12.reuse, R172, R24 ;  /* 0x000000ac0c08723c */ /* 0x048fe20000081018 */
[----:B------:R-:W-:Y:S01]  /*f9cf0*/  STL.64 [R1+0x960], R100 ;  /* 0x0009606401007387 */ /* 0x000fe20000100a00 */
[----:B------:R-:W-:Y:S06]  /*f9d00*/  STL.64 [R1+0x968], R102 ;  /* 0x0009686601007387 */ /* 0x000fec0000100a00 */
[C---:B------:R-:W-:Y:S01]  /*f9d10*/  HMMA.1688.F32.TF32 R20, R12.reuse, R180, R28 ;  /* 0x000000b40c14723c */ /* 0x040fe2000008101c */
[----:B------:R-:W-:Y:S01]  /*f9d20*/  STL.64 [R1+0x940], R16 ;  /* 0x0009401001007387 */ /* 0x000fe20000100a00 */
[----:B------:R3:W-:Y:S06]  /*f9d30*/  STL.64 [R1+0x948], R18 ;  /* 0x0009481201007387 */ /* 0x0007ec0000100a00 */
[C---:B---3--:R-:W-:Y:S07]  /*f9d40*/  HMMA.1688.F32.TF32 R16, R12.reuse, R188, R32 ;  /* 0x000000bc0c10723c */ /* 0x048fee0000081020 */
[----:B------:R-:W-:Y:S01]  /*f9d50*/  STL.64 [R1+0x920], R8 ;  /* 0x0009200801007387 */ /* 0x000fe20000100a00 */
[----:B------:R-:W-:Y:S07]  /*f9d60*/  STL.64 [R1+0x928], R10 ;  /* 0x0009280a01007387 */ /* 0x000fee0000100a00 */
[----:B------:R-:W-:Y:S02]  /*f9d70*/  STL.64 [R1+0x900], R20 ;  /* 0x0009001401007387 */ /* 0x000fe40000100a00 */
[----:B------:R3:W-:Y:S02]  /*f9d80*/  STL.64 [R1+0x908], R22 ;  /* 0x0009081601007387 */ /* 0x0007e40000100a00 */
[----:B---3--:R-:W-:Y:S01]  /*f9d90*/  HMMA.1688.F32.TF32 R20, R12, R204, R44 ;  /* 0x000000cc0c14723c */ /* 0x008fe2000008102c */
[----:B------:R-:W-:Y:S01]  /*f9da0*/  IMAD.MOV.U32 R239, RZ, RZ, R200 ;  /* 0x000000ffffef7224 */ /* 0x000fe200078e00c8 */
[----:B------:R-:W-:-:S06]  /*f9db0*/  MOV R238, R201 ;  /* 0x000000c900ee7202 */ /* 0x000fcc0000000f00 */
[C---:B--2---:R-:W-:Y:S01]  /*f9dc0*/  HMMA.1688.F32.TF32 R8, R12.reuse, R244, R36 ;  /* 0x000000f40c08723c */ /* 0x044fe20000081024 */
[----:B------:R-:W-:Y:S01]  /*f9dd0*/  STL.64 [R1+0x7308], R246 ;  /* 0x007308f601007387 */ /* 0x000fe20000100a00 */
[----:B------:R-:W-:Y:S02]  /*f9de0*/  STL.64 [R1+0x8e0], R16 ;  /* 0x0008e01001007387 */ /* 0x000fe40000100a00 */
[----:B------:R-:W-:Y:S02]  /*f9df0*/  STL.64 [R1+0x8e8], R18 ;  /* 0x0008e81201007387 */ /* 0x000fe40000100a00 */
[----:B------:R-:W-:Y:S11]  /*f9e00*/  STL.64 [R1+0x7300], R244 ;  /* 0x007300f401007387 */ /* 0x000ff60000100a00 */
[----:B------:R-:W-:Y:S06]  /*f9e10*/  @!UPT UIADD3 URZ, URZ, URZ, URZ ;  /* 0x0000003f3f3ff290 */ /* 0x000fec000fffe03f */
        /* <DEDUP_REMOVED lines=32> */
[C---:B--2---:R-:W-:Y:S08]  /*fa020*/  HMMA.1688.F32.TF32 R8, R12.reuse, R208, R80 ;  /* 0x000000d00c08723c */ /* 0x044ff00000081050 */
[C---:B------:R-:W-:Y:S08]  /*fa030*/  HMMA.1688.F32.TF32 R20, R12.reuse, R216, R84 ;  /* 0x000000d80c14723c */ /* 0x040ff00000081054 */
[C---:B------:R-:W-:Y:S01]  /*fa040*/  HMMA.1688.F32.TF32 R16, R12.reuse, R224, R88 ;  /* 0x000000e00c10723c */ /* 0x040fe20000081058 */
[----:B------:R-:W-:Y:S01]  /*fa050*/  IMAD.MOV.U32 R236, RZ, RZ, R208 ;  /* 0x000000ffffec7224 */ /* 0x000fe200078e00d0 */
[----:B------:R-:W-:Y:S01]  /*fa060*/  MOV R237, R209 ;  /* 0x000000d100ed7202 */ /* 0x000fe20000000f00 */
[----:B------:R-:W-:Y:S04]  /*fa070*/  LDS R86, [R2+0x1a780] ;  /* 0x01a7800002567984 */ /* 0x000fe80000000800 */
[----:B------:R-:W-:Y:S04]  /*fa080*/  LDS R87, [R0+0x1a780] ;  /* 0x01a7800000577984 */ /* 0x000fe80000000800 */
[----:B------:R-:W-:Y:S01]  /*fa090*/  STL.64 [R1+0x760], R8 ;  /* 0x0007600801007387 */ /* 0x000fe20000100a00 */
[----:B------:R2:W-:Y:S02]  /*fa0a0*/  STL.64 [R1+0x768], R10 ;  /* 0x0007680a01007387 */ /* 0x0005e40000100a00 */
[C---:B--2---:R-:W-:Y:S01]  /*fa0b0*/  HMMA.1688.F32.TF32 R8, R12.reuse, R232, R92 ;  /* 0x000000e80c08723c */ /* 0x044fe2000008105c */
[----:B------:R-:W-:Y:S01]  /*fa0c0*/  STL.64 [R1+0x7318], R238 ;  /* 0x007318ee01007387 */ /* 0x000fe20000100a00 */
[----:B------:R-:W-:Y:S02]  /*fa0d0*/  STL.64 [R1+0x7310], R236 ;  /* 0x007310ec01007387 */ /* 0x000fe40000100a00 */
[----:B------:R-:W-:Y:S02]  /*fa0e0*/  STL.64 [R1+0x740], R20 ;  /* 0x0007401401007387 */ /* 0x000fe40000100a00 */
[----:B------:R-:W-:Y:S01]  /*fa0f0*/  STL.64 [R1+0x748], R22 ;  /* 0x0007481601007387 */ /* 0x000fe20000100a00 */
[----:B------:R-:W2:Y:S02]  /*fa100*/  LDL.LU R234, [R1+0x1568] ;  /* 0x0015680001ea7983 */ /* 0x000ea40000300800 */
[----:B------:R3:W-:Y:S02]  /*fa110*/  STL.64 [R1+0x720], R16 ;  /* 0x0007201001007387 */ /* 0x0007e40000100a00 */
[----:B------:R4:W-:Y:S11]  /*fa120*/  STL.64 [R1+0x728], R18 ;  /* 0x0007281201007387 */ /* 0x0009f60000100a00 */
[----:B------:R-:W-:Y:S01]  /*fa130*/  @!UPT UIADD3 URZ, URZ, URZ, URZ ;  /* 0x0000003f3f3ff290 */ /* 0x000fe2000fffe03f */
[----:B------:R-:W-:Y:S01]  /*fa140*/  STL.64 [R1+0x700], R8 ;  /* 0x0007000801007387 */ /* 0x000fe20000100a00 */
        /* <DEDUP_REMOVED lines=50> */
[----:B---3--:R-:W3:Y:S01]  /*fa470*/  LDL.LU R16, [R1+0x3770] ;  /* 0x0037700001107983 */ /* 0x008ee20000300800 */
[----:B------:R-:W3:Y:S01]  /*fa480*/  LDL.LU R17, [R1+0x3774] ;  /* 0x0037740001117983 */ /* 0x000ee20000300800 */
[----:B----4-:R-:W3:Y:S02]  /*fa490*/  LDL.LU R18, [R1+0x3778] ;  /* 0x0037780001127983 */ /* 0x010ee40000300800 */
[----:B------:R-:W3:Y:S02]  /*fa4a0*/  LDL.LU R19, [R1+0x377c] ;  /* 0x00377c0001137983 */ /* 0x000ee40000300800 */
[----:B------:R-:W4:Y:S01]  /*fa4b0*/  LDL.LU R22, [R1+0x14b8] ;  /* 0x0014b80001167983 */ /* 0x000f220000300800 */
[----:B------:R-:W4:Y:S01]  /*fa4c0*/  LDL.LU R23, [R1+0x14bc] ;  /* 0x0014bc0001177983 */ /* 0x000f220000300800 */
[----:B------:R-:W4:Y:S02]  /*fa4d0*/  LDL.LU R24, [R1+0x3780] ;  /* 0x0037800001187983 */ /* 0x000f240000300800 */
[----:B------:R-:W4:Y:S02]  /*fa4e0*/  LDL.LU R25, [R1+0x3784] ;  /* 0x0037840001197983 */ /* 0x000f240000300800 */
[----:B------:R-:W4:Y:S01]  /*fa4f0*/  LDL.LU R26, [R1+0x3788] ;  /* 0x00378800011a7983 */ /* 0x000f220000300800 */
[----:B------:R-:W4:Y:S01]  /*fa500*/  LDL.LU R27, [R1+0x378c] ;  /* 0x00378c00011b7983 */ /* 0x000f220000300800 */
        /* <DEDUP_REMOVED lines=95> */
[----:B------:R-:W-:Y:S08]  /*fab00*/  HMMA.1688.F32.TF32 R12, R12, R84, R120 ;  /* 0x000000540c0c723c */ /* 0x000ff00000081078 */
[C---:B---3--:R-:W-:Y:S08]  /*fab10*/  HMMA.1688.F32.TF32 R132, R4.reuse, R134, R88 ;  /* 0x000000860484723c */ /* 0x048ff00000081058 */
[C---:B------:R-:W-:Y:S08]  /*fab20*/  HMMA.1688.F32.TF32 R88, R4.reuse, R34, R36 ;  /* 0x000000220458723c */ /* 0x040ff00000081024 */
[C---:B------:R-:W-:Y:S08]  /*fab30*/  HMMA.1688.F32.TF32 R128, R4.reuse, R130, R80 ;  /* 0x000000820480723c */ /* 0x040ff00000081050 */
[C---:B----4-:R-:W-:Y:S08]  /*fab40*/  HMMA.1688.F32.TF32 R80, R4.reuse, R22, R24 ;  /* 0x000000160450723c */ /* 0x050ff00000081018 */
[C---:B------:R-:W-:Y:S01]  /*fab50*/  HMMA.1688.F32.TF32 R24, R4.reuse, R198, R188 ;  /* 0x000000c60418723c */ /* 0x040fe200000810bc */
[----:B------:R-:W-:Y:S01]  /*fab60*/  STL.64 [R1+0x6f0], R92 ;  /* 0x0006f05c01007387 */ /* 0x000fe20000100a00 */
[----:B------:R-:W-:Y:S02]  /*fab70*/  STL.64 [R1+0x6f8], R94 ;  /* 0x0006f85e01007387 */ /* 0x000fe40000100a00 */
[----:B------:R-:W-:Y:S02]  /*fab80*/  STL.64 [R1+0x5b0], R12 ;  /* 0x0005b00c01007387 */ /* 0x000fe40000100a00 */
[----:B------:R1:W-:Y:S02]  /*fab90*/  STL.64 [R1+0x5b8], R14 ;  /* 0x0005b80e01007387 */ /* 0x0003e40000100a00 */
[C---:B------:R-:W-:Y:S01]  /*faba0*/  HMMA.1688.F32.TF32 R32, R4.reuse, R230, R220 ;  /* 0x000000e60420723c */ /* 0x040fe200000810dc */
[----:B------:R-:W2:Y:S01]  /*fabb0*/  LDL.LU R220, [R1+0x100] ;  /* 0x0001000001dc7983 */ /* 0x000ea20000300800 */
[----:B------:R-:W2:Y:S02]  /*fabc0*/  LDL.LU R221, [R1+0x104] ;  /* 0x0001040001dd7983 */ /* 0x000ea40000300800 */
[----:B------:R-:W3:Y:S02]  /*fabd0*/  LDL.LU R222, [R1+0x108] ;  /* 0x0001080001de7983 */ /* 0x000ee40000300800 */
[----:B------:R-:W3:Y:S02]  /*fabe0*/  LDL.LU R223, [R1+0x10c] ;  /* 0x00010c0001df7983 */ /* 0x000ee40000300800 */
[C---:B------:R-:W-:Y:S01]  /*fabf0*/  HMMA.1688.F32.TF32 R8, R4.reuse, R10, R28 ;  /* 0x0000000a0408723c */ /* 0x040fe2000008101c */
[----:B------:R-:W4:Y:S07]  /*fac00*/  LDL.LU R212, [R1+0xf0] ;  /* 0x0000f00001d47983 */ /* 0x000f2e0000300800 */
[C---:B------:R-:W-:Y:S01]  /*fac10*/  HMMA.1688.F32.TF32 R28, R4.reuse, R214, R204 ;  /* 0x000000d6041c723c */ /* 0x040fe200000810cc */
        /* <DEDUP_REMOVED lines=12> */
[C---:B------:R-:W-:Y:S01]  /*face0*/  HMMA.1688.F32.TF32 R20, R4.reuse, R182, R172 ;  /* 0x000000b60414723c */ /* 0x040fe200000810ac */
[----:B------:R-:W2:Y:S07]  /*facf0*/  LDL.LU R181, [R1+0xb4] ;  /* 0x0000b40001b57983 */ /* 0x000eae0000300800 */
[C---:B-1----:R-:W-:Y:S01]  /*fad00*/  HMMA.1688.F32.TF32 R12, R4.reuse, R110, R16 ;  /* 0x0000006e040c723c */ /* 0x042fe20000081010 */
[----:B------:R-:W2:Y:S07]  /*fad10*/  LDL.LU R182, [R1+0xb8] ;  /* 0x0000b80001b67983 */ /* 0x000eae0000300800 */
[C---:B------:R-:W-:Y:S01]  /*fad20*/  HMMA.1688.F32.TF32 R16, R4.reuse, R166, R156 ;  /* 0x000000a60410723c */ /* 0x040fe2000008109c */
[----:B------:R-:W2:Y:S02]  /*fad30*/  LDL.LU R183, [R1+0xbc] ;  /* 0x0000bc0001b77983 */ /* 0x000ea40000300800 */
[----:B------:R-:W2:Y:S01]  /*fad40*/  LDL.LU R156, [R1+0x80] ;  /* 0x00008000019c7983 */ /* 0x000ea20000300800 */
[----:B------:R-:W2:Y:S04]  /*fad50*/  LDL.LU R157, [R1+0x84] ;  /* 0x00008400019d7983 */ /* 0x000ea80000300800 */
[C---:B------:R-:W-:Y:S01]  /*fad60*/  HMMA.1688.F32.TF32 R116, R4.reuse, R118, R76 ;  /* 0x000000760474723c */ /* 0x040fe2000008104c */
[----:B------:R-:W2:Y:S07]  /*fad70*/  LDL.LU R148, [R1+0x70] ;  /* 0x0000700001947983 */ /* 0x000eae0000300800 */
[C---:B------:R-:W-:Y:S01]  /*fad80*/  HMMA.1688.F32.TF32 R76, R4.reuse, R150, R140 ;  /* 0x00000096044c723c */ /* 0x040fe2000008108c */
[----:B------:R-:W2:Y:S01]  /*fad90*/  LDL.LU R149, [R1+0x74] ;  /* 0x0000740001957983 */ /* 0x000ea20000300800 */
[----:B------:R-:W2:Y:S06]  /*fada0*/  LDL.LU R140, [R1+0x60] ;  /* 0x00006000018c7983 */ /* 0x000eac0000300800 */
[C---:B------:R-:W-:Y:S01]  /*fadb0*/  HMMA.1688.F32.TF32 R112, R4.reuse, R114, R236 ;  /* 0x000000720470723c */ /* 0x040fe200000810ec */
[----:B------:R-:W2:Y:S01]  /*fadc0*/  LDL.LU R141, [R1+0x64] ;  /* 0x00006400018d7983 */ /* 0x000ea20000300800 */
[----:B------:R-:W2:Y:S01]  /*fadd0*/  LDL.LU R236, [R1+0x40] ;  /* 0x0000400001ec7983 */ /* 0x000ea20000300800 */
[----:B------:R-:W2:Y:S02]  /*fade0*/  LDL.LU R237, [R1+0x44] ;  /* 0x0000440001ed7983 */ /* 0x000ea40000300800 */
[----:B------:R-:W2:Y:S02]  /*fadf0*/  LDL.LU R110, [R1+0x15d8] ;  /* 0x0015d800016e7983 */ /* 0x000ea40000300800 */
[----:B------:R-:W2:Y:S01]  /*fae00*/  LDL.LU R111, [R1+0x15dc] ;  /* 0x0015dc00016f7983 */ /* 0x000ea20000300800 */
[----:B------:R-:W-:Y:S01]  /*fae10*/  HMMA.1688.F32.TF32 R124, R4, R126, R72 ;  /* 0x0000007e047c723c */ /* 0x000fe20000081048 */
[----:B------:R-:W-:Y:S01]  /*fae20*/  MOV R239, R240 ;  /* 0x000000f000ef7202 */ /* 0x000fe20000000f00 */
[----:B------:R-:W-:Y:S01]  /*fae30*/  IMAD.MOV.U32 R238, RZ, RZ, R241 ;  /* 0x000000ffffee7224 */ /* 0x000fe200078e00f1 */
[----:B------:R-:W2:Y:S01]  /*fae40*/  LDL.LU R240, [R1+0x3650] ;  /* 0x0036500001f07983 */ /* 0x000ea20000300800 */
[----:B------:R-:W-:Y:S01]  /*fae50*/  MOV R143, R242 ;  /* 0x000000f2008f7202 */ /* 0x000fe20000000f00 */
[----:B------:R-:W2:Y:S02]  /*fae60*/  LDL.LU R241, [R1+0x3654] ;  /* 0x0036540001f17983 */ /* 0x000ea40000300800 */
[----:B------:R-:W-:Y:S01]  /*fae70*/  IMAD.MOV.U32 R142, RZ, RZ, R243 ;  /* 0x000000ffff8e7224 */ /* 0x000fe200078e00f3 */
[----:B------:R-:W2:Y:S01]  /*fae80*/  LDL.LU R242, [R1+0x3658] ;  /* 0x0036580001f27983 */ /* 0x000ea20000300800 */
[----:B------:R-:W2:Y:S02]  /*fae90*/  LDL.LU R243, [R1+0x365c] ;  /* 0x00365c0001f37983 */ /* 0x000ea40000300800 */
[----:B------:R-:W3:Y:S01]  /*faea0*/  LDL.LU R74, [R1+0x15c8] ;  /* 0x0015c800014a7983 */ /* 0x000ee20000300800 */
[----:B------:R-:W-:Y:S01]  /*faeb0*/  MOV R151, R248 ;  /* 0x000000f800977202 */ /* 0x000fe20000000f00 */
[----:B------:R-:W3:Y:S01]  /*faec0*/  LDL.LU R75, [R1+0x15cc] ;  /* 0x0015cc00014b7983 */ /* 0x000ee20000300800 */
[----:B------:R-:W-:-:S02]  /*faed0*/  IMAD.MOV.U32 R150, RZ, RZ, R249 ;  /* 0x000000ffff967224 */ /* 0x000fc400078e00f9 */
[----:B------:R-:W3:Y:S01]  /*faee0*/  LDL.LU R248, [R1+0x3660] ;  /* 0x0036600001f87983 */ /* 0x000ee20000300800 */
[----:B------:R-:W-:Y:S01]  /*faef0*/  MOV R159, R250 ;  /* 0x000000fa009f7202 */ /* 0x000fe20000000f00 */
[----:B------:R-:W3:Y:S01]  /*faf00*/  LDL.LU R249, [R1+0x3664] ;  /* 0x0036640001f97983 */ /* 0x000ee20000300800 */
[----:B------:R-:W-:Y:S02]  /*faf10*/  IMAD.MOV.U32 R158, RZ, RZ, R251 ;  /* 0x000000ffff9e7224 */ /* 0x000fe400078e00fb */
[----:B------:R-:W3:Y:S01]  /*faf20*/  LDL.LU R250, [R1+0x3668] ;  /* 0x0036680001fa7983 */ /* 0x000ee20000300800 */
[C---:B------:R-:W-:Y:S01]  /*faf30*/  HMMA.1688.F32.TF32 R120, R4.reuse, R66, R68 ;  /* 0x000000420478723c */ /* 0x040fe20000081044 */
[----:B------:R-:W3:Y:S01]  /*faf40*/  LDL.LU R251, [R1+0x366c] ;  /* 0x00366c0001fb7983 */ /* 0x000ee20000300800 */
[----:B------:R-:W4:Y:S02]  /*faf50*/  LDL.LU R70, [R1+0x15b8] ;  /* 0x0015b80001467983 */ /* 0x000f240000300800 */
[----:B------:R-:W4:Y:S02]  /*faf60*/  LDL.LU R71, [R1+0x15bc] ;  /* 0x0015bc0001477983 */ /* 0x000f240000300800 */
[----:B------:R-:W4:Y:S01]  /*faf70*/  LDL.LU R66, [R1+0x15a8] ;  /* 0x0015a80001427983 */ /* 0x000f220000300800 */
[----:B------:R-:W4:Y:S01]  /*faf80*/  LDL.LU R67, [R1+0x15ac] ;  /* 0x0015ac0001437983 */ /* 0x000f220000300800 */
[C---:B------:R-:W-:Y:S01]  /*faf90*/  HMMA.1688.F32.TF32 R100, R4.reuse, R102, R40 ;  /* 0x000000660464723c */ /* 0x040fe20000081028 */
[----:B------:R-:W4:Y:S07]  /*fafa0*/  LDL.LU R200, [R1+0x3680] ;  /* 0x0036800001c87983 */ /* 0x000f2e0000300800 */
[C---:B------:R-:W-:Y:S01]  /*fafb0*/  HMMA.1688.F32.TF32 R40, R4.reuse, R202, R192 ;  /* 0x000000ca0428723c */ /* 0x040fe200000810c0 */
[----:B------:R-:W4:Y:S01]  /*fafc0*/  LDL.LU R201, [R1+0x3684] ;  /* 0x0036840001c97983 */ /* 0x000f220000300800 */
[----:B------:R-:W4:Y:S06]  /*fafd0*/  LDL.LU R202, [R1+0x3688] ;  /* 0x0036880001ca7983 */ /* 0x000f2c0000300800 */
[C---:B------:R-:W-:Y:S01]  /*fafe0*/  HMMA.1688.F32.TF32 R136, R4.reuse, R138, R60 ;  /* 0x0000008a0488723c */ /* 0x040fe2000008103c */
[----:B------:R-:W4:Y:S01]  /*faff0*/  LDL.LU R203, [R1+0x368c] ;  /* 0x00368c0001cb7983 */ /* 0x000f220000300800 */
[----:B------:R-:W4:Y:S01]  /*fb000*/  LDL.LU R62, [R1+0x1598] ;  /* 0x00159800013e7983 */ /* 0x000f220000300800 */
[----:B------:R-:W4:Y:S02]  /*fb010*/  LDL.LU R63, [R1+0x159c] ;  /* 0x00159c00013f7983 */ /* 0x000f240000300800 */
[----:B------:R-:W4:Y:S02]  /*fb020*/  LDL.LU R192, [R1+0x3690] ;  /* 0x0036900001c07983 */ /* 0x000f240000300800 */
[----:B------:R-:W4:Y:S01]  /*fb030*/  LDL.LU R193, [R1+0x3694] ;  /* 0x0036940001c17983 */ /* 0x000f220000300800 */
[----:B------:R-:W4:Y:S01]  /*fb040*/  LDL.LU R194, [R1+0x3698] ;  /* 0x0036980001c27983 */ /* 0x000f220000300800 */
[C---:B------:R-:W-:Y:S01]  /*fb050*/  HMMA.1688.F32.TF32 R92, R4.reuse, R54, R56 ;  /* 0x00000036045c723c */ /* 0x040fe20000081038 */
[----:B------:R-:W4:Y:S02]  /*fb060*/  LDL.LU R195, [R1+0x369c] ;  /* 0x00369c0001c37983 */ /* 0x000f240000300800 */
[----:B------:R-:W4:Y:S01]  /*fb070*/  LDL.LU R58, [R1+0x1588] ;  /* 0x00158800013a7983 */ /* 0x000f220000300800 */
[----:B------:R-:W4:Y:S01]  /*fb080*/  LDL.LU R59, [R1+0x158c] ;  /* 0x00158c00013b7983 */ /* 0x000f220000300800 */
[----:B------:R-:W4:Y:S03]  /*fb090*/  LDL.LU R184, [R1+0x36a0] ;  /* 0x0036a00001b87983 */ /* 0x000f260000300800 */
        /* <DEDUP_REMOVED lines=10> */
[C---:B------:R-:W-:Y:S08]  /*fb140*/  HMMA.1688.F32.TF32 R96, R4.reuse, R46, R48 ;  /* 0x0000002e0460723c */ /* 0x040ff00000081030 */
        /* <DEDUP_REMOVED lines=8> */
[----:B------:R-:W4:Y:S02]  /*fb1d0*/  LDL.LU R246, [R1+0x58] ;  /* 0x0000580001f67983 */ /* 0x000f240000300800 */
[----:B------:R-:W4:Y:S01]  /*fb1e0*/  LDL.LU R247, [R1+0x5c] ;  /* 0x00005c0001f77983 */ /* 0x000f220000300800 */
[----:B------:R-:W4:Y:S01]  /*fb1f0*/  LDL.LU R216, [R1] ;  /* 0x0000000001d87983 */ /* 0x000f220000300800 */
        /* <DEDUP_REMOVED lines=22> */
[----:B------:R-:W-:Y:S04]  /*fb360*/  LDS R84, [R2+0x18780] ;  /* 0x0187800002547984 */ /* 0x000fe80000000800 */
[----:B------:R-:W1:Y:S01]  /*fb370*/  LDS R85, [R0+0x18780] ;  /* 0x0187800000557984 */ /* 0x000e620000000800 */
[C---:B--2---:R-:W-:Y:S08]  /*fb380*/  HMMA.1688.F32.TF32 R108, R4.reuse, R110, R240 ;  /* 0x0000006e046c723c */ /* 0x044ff000000810f0 */
[C---:B---3--:R-:W-:Y:S08]  /*fb390*/  HMMA.1688.F32.TF32 R72, R4.reuse, R74, R248 ;  /* 0x0000004a0448723c */ /* 0x048ff000000810f8 */
[C---:B----4-:R-:W-:Y:S08]  /*fb3a0*/  HMMA.1688.F32.TF32 R64, R4.reuse, R66, R200 ;  /* 0x000000420440723c */ /* 0x050ff000000810c8 */
[C---:B------:R-:W-:Y:S08]  /*fb3b0*/  HMMA.1688.F32.TF32 R60, R4.reuse, R62, R192 ;  /* 0x0000003e043c723c */ /* 0x040ff000000810c0 */
[C---:B------:R-:W-:Y:S08]  /*fb3c0*/  HMMA.1688.F32.TF32 R56, R4.reuse, R58, R184 ;  /* 0x0000003a0438723c */ /* 0x040ff000000810b8 */
[C---:B------:R-:W-:Y:S01]  /*fb3d0*/  HMMA.1688.F32.TF32 R52, R4.reuse, R54, R176 ;  /* 0x000000360434723c */ /* 0x040fe200000810b0 */
        /* <DEDUP_REMOVED lines=11> */
[----:B------:R-:W2:Y:S02]  /*fb490*/  LDL.LU.64 R250, [R1+0x74c0] ;  /* 0x0074c00001fa7983 */ /* 0x000ea40000300a00 */
[----:B------:R-:W2:Y:S01]  /*fb4a0*/  LDL.LU.64 R248, [R1+0x74b8] ;  /* 0x0074b80001f87983 */ /* 0x000ea20000300a00 */
[----:B------:R-:W2:Y:S01]  /*fb4b0*/  LDL.LU.64 R242, [R1+0x74b0] ;  /* 0x0074b00001f27983 */ /* 0x000ea20000300a00 */
[----:B------:R-:W2:Y:S02]  /*fb4c0*/  LDL.LU.64 R240, [R1+0x74a8] ;  /* 0x0074a80001f07983 */ /* 0x000ea40000300a00 */
[----:B------:R-:W2:Y:S02]  /*fb4d0*/  LDL.LU R4, [R1+0x30] ;  /* 0x0000300001047983 */ /* 0x000ea40000300800 */
[----:B------:R-:W2:Y:S01]  /*fb4e0*/  LDL.LU R5, [R1+0x34] ;  /* 0x0000340001057983 */ /* 0x000ea20000300800 */
        /* <DEDUP_REMOVED lines=8> */
[----:B-1----:R-:W3:Y:S01]  /*fb570*/  LDL.LU R118, [R1+0x8] ;  /* 0x0000080001767983 */ /* 0x002ee20000300800 */
[----:B------:R-:W3:Y:S01]  /*fb580*/  LDL.LU R119, [R1+0xc] ;  /* 0x00000c0001777983 */ /* 0x000ee20000300800 */
[C---:B------:R-:W-:Y:S01]  /*fb590*/  HMMA.1688.F32.TF32 R124, R84.reuse, R232, R124 ;  /* 0x000000e8547c723c */ /* 0x040fe2000008107c */
[----:B------:R-:W3:Y:S01]  /*fb5a0*/  LDL.LU.64 R234, [R1+0x7480] ;  /* 0x0074800001ea7983 */ /* 0x000ee20000300a00 */
[----:B------:R-:W3:Y:S06]  /*fb5b0*/  LDL.LU.64 R232, [R1+0x7478] ;  /* 0x0074780001e87983 */ /* 0x000eec0000300a00 */
[C---:B--2---:R-:W-:Y:S08]  /*fb5c0*/  HMMA.1688.F32.TF32 R120, R84.reuse, R4, R120 ;  /* 0x000000045478723c */ /* 0x044ff00000081078 */
[C---:B------:R-:W-:Y:S01]  /*fb5d0*/  HMMA.1688.F32.TF32 R4, R84.reuse, R236, R136 ;  /* 0x000000ec5404723c */ /* 0x040fe20000081088 */
[----:B------:R-:W-:Y:S04]  /*fb5e0*/  LDS R136, [R2+0x1c780] ;  /* 0x01c7800002887984 */ /* 0x000fe80000000800 */
[----:B------:R-:W-:Y:S04]  /*fb5f0*/  LDS R138, [R2+0x1e780] ;  /* 0x01e78000028a7984 */ /* 0x000fe80000000800 */
[----:B------:R-:W-:Y:S04]  /*fb600*/  LDS R137, [R0+0x1c780] ;  /* 0x01c7800000897984 */ /* 0x000fe80000000800 */
[----:B------:R-:W1:Y:S01]  /*fb610*/  LDS R139, [R0+0x1e780] ;  /* 0x01e78000008b7984 */ /* 0x000e620000000800 */
[C---:B------:R-:W-:Y:S08]  /*fb620*/  HMMA.1688.F32.TF32 R132, R84.reuse, R240, R132 ;  /* 0x000000f05484723c */ /* 0x040ff00000081084 */
[----:B------:R-:W-:Y:S11]  /*fb630*/  HMMA.1688.F32.TF32 R112, R84, R248, R112 ;  /* 0x000000f85470723c */ /* 0x000ff60000081070 */
[----:B------:R-:W-:Y:S05]  /*fb640*/  @!UPT UIADD3 URZ, URZ, URZ, URZ ;  /* 0x0000003f3f3ff290 */ /* 0x000fea000fffe03f */
[C---:B-1----:R-:W-:Y:S01]  /*fb650*/  HMMA.1688.F32.TF32 R132, R136.reuse, R242, R132 ;  /* 0x000000f28884723c */ /* 0x042fe20000081084 */
[----:B------:R-:W2:Y:S01]  /*fb660*/  LDL.LU R242, [R1+0x38] ;  /* 0x0000380001f27983 */ /* 0x000ea20000300800 */
[----:B------:R-:W2:Y:S06]  /*fb670*/  LDL.LU R243, [R1+0x3c] ;  /* 0x00003c0001f37983 */ /* 0x000eac0000300800 */
[C---:B------:R-:W-:Y:S01]  /*fb680*/  HMMA.1688.F32.TF32 R112, R136.reuse, R250, R112 ;  /* 0x000000fa8870723c */ /* 0x040fe20000081070 */
[----:B------:R-:W2:Y:S01]  /*fb690*/  LDL.LU R250, [R1+0x28] ;  /* 0x0000280001fa7983 */ /* 0x000ea20000300800 */
[----:B------:R-:W2:Y:S06]  /*fb6a0*/  LDL.LU R251, [R1+0x2c] ;  /* 0x00002c0001fb7983 */ /* 0x000eac0000300800 */
[----:B---3--:R-:W-:Y:S08]  /*fb6b0*/  HMMA.1688.F32.TF32 R128, R136, R118, R128 ;  /* 0x000000768880723c */ /* 0x008ff00000081080 */
[C---:B------:R-:W-:Y:S08]  /*fb6c0*/  HMMA.1688.F32.TF32 R20, R84.reuse, R212, R20 ;  /* 0x000000d45414723c */ /* 0x040ff00000081014 */
[C---:B------:R-:W-:Y:S08]  /*fb6d0*/  HMMA.1688.F32.TF32 R16, R84.reuse, R204, R16 ;  /* 0x000000cc5410723c */ /* 0x040ff00000081010 */
[C---:B------:R-:W-:Y:S08]  /*fb6e0*/  HMMA.1688.F32.TF32 R76, R84.reuse, R196, R76 ;  /* 0x000000c4544c723c */ /* 0x040ff0000008104c */
[C---:B------:R-:W-:Y:S08]  /*fb6f0*/  HMMA.1688.F32.TF32 R12, R84.reuse, R188, R12 ;  /* 0x000000bc540c723c */ /* 0x040ff0000008100c */
[C---:B------:R-:W-:Y:S08]  /*fb700*/  HMMA.1688.F32.TF32 R80, R84.reuse, R180, R80 ;  /* 0x000000b45450723c */ /* 0x040ff00000081050 */
[C---:B------:R-:W-:Y:S08]  /*fb710*/  HMMA.1688.F32.TF32 R8, R84.reuse, R172, R8 ;  /* 0x000000ac5408723c */ /* 0x040ff00000081008 */
[----:B------:R-:W-:Y:S01]  /*fb720*/  HMMA.1688.F32.TF32 R88, R84, R164, R88 ;  /* 0x000000a45458723c */ /* 0x000fe20000081058 */
[----:B------:R1:W-:Y:S01]  /*fb730*/  STL.64 [R1+0x7460], R114 ;  /* 0x0074607201007387 */ /* 0x0003e20000100a00 */
[----:B------:R-:W-:Y:S06]  /*fb740*/  STL.64 [R1+0x7458], R112 ;  /* 0x0074587001007387 */ /* 0x000fec0000100a00 */
[----:B------:R-:W-:Y:S01]  /*fb750*/  HMMA.1688.F32.TF32 R20, R136, R214, R20 ;  /* 0x000000d68814723c */ /* 0x000fe20000081014 */
[----:B-1----:R-:W3:Y:S01]  /*fb760*/  LDL.LU R114, [R1+0x18] ;  /* 0x0000180001727983 */ /* 0x002ee20000300800 */
[----:B------:R-:W3:Y:S02]  /*fb770*/  LDL.LU R115, [R1+0x1c] ;  /* 0x00001c0001737983 */ /* 0x000ee40000300800 */
[----:B------:R-:W3:Y:S02]  /*fb780*/  LDL.LU.64 R118, [R1+0x7470] ;  /* 0x0074700001767983 */ /* 0x000ee40000300a00 */
[----:B------:R-:W3:Y:S01]  /*fb790*/  LDL.LU.64 R116, [R1+0x7468] ;  /* 0x0074680001747983 */ /* 0x000ee20000300a00 */
[----:B------:R-:W-:Y:S01]  /*fb7a0*/  STL.64 [R1+0x7450], R130 ;  /* 0x0074508201007387 */ /* 0x000fe20000100a00 */
[----:B------:R1:W-:Y:S02]  /*fb7b0*/  STL.64 [R1+0x7448], R128 ;  /* 0x0074488001007387 */ /* 0x0003e40000100a00 */
[----:B------:R-:W3:Y:S02]  /*fb7c0*/  LDL.LU R212, [R1+0x3d0] ;  /* 0x0003d00001d47983 */ /* 0x000ee40000300800 */
[----:B------:R-:W3:Y:S01]  /*fb7d0*/  LDL.LU R213, [R1+0x3d4] ;  /* 0x0003d40001d57983 */ /* 0x000ee20000300800 */
[----:B------:R-:W3:Y:S01]  /*fb7e0*/  LDL.LU R214, [R1+0x3d8] ;  /* 0x0003d80001d67983 */ /* 0x000ee20000300800 */
[----:B------:R-:W3:Y:S02]  /*fb7f0*/  LDL.LU R215, [R1+0x3dc] ;  /* 0x0003dc0001d77983 */ /* 0x000ee40000300800 */
[----:B------:R-:W3:Y:S01]  /*fb800*/  LDL.LU R204, [R1+0x3c0] ;  /* 0x0003c00001cc7983 */ /* 0x000ee20000300800 */
[----:B------:R-:W-:Y:S08]  /*fb810*/  HMMA.1688.F32.TF32 R28, R84, R228, R28 ;  /* 0x000000e4541c723c */ /* 0x000ff0000008101c */
[----:B------:R-:W-:Y:S01]  /*fb820*/  HMMA.1688.F32.TF32 R16, R136, R206, R16 ;  /* 0x000000ce8810723c */ /* 0x000fe20000081010 */
[----:B------:R-:W3:Y:S01]  /*fb830*/  LDL.LU R205, [R1+0x3c4] ;  /* 0x0003c40001cd7983 */ /* 0x000ee20000300800 */
[----:B------:R-:W3:Y:S02]  /*fb840*/  LDL.LU R206, [R1+0x3c8] ;  /* 0x0003c80001ce7983 */ /* 0x000ee40000300800 */
[----:B------:R-:W3:Y:S02]  /*fb850*/  LDL.LU R207, [R1+0x3cc] ;  /* 0x0003cc0001cf7983 */ /* 0x000ee40000300800 */
[----:B------:R-:W3:Y:S02]  /*fb860*/  LDL.LU R196, [R1+0x3b0] ;  /* 0x0003b00001c47983 */ /* 0x000ee40000300800 */
[----:B------:R-:W-:Y:S08]  /*fb870*/  HMMA.1688.F32.TF32 R24, R84, R220, R24 ;  /* 0x000000dc5418723c */ /* 0x000ff00000081018 */
[----:B------:R-:W-:Y:S01]  /*fb880*/  HMMA.1688.F32.TF32 R76, R136, R198, R76 ;  /* 0x000000c6884c723c */ /* 0x000fe2000008104c */
[----:B------:R-:W3:Y:S01]  /*fb890*/  LDL.LU R197, [R1+0x3b4] ;  /* 0x0003b40001c57983 */ /* 0x000ee20000300800 */
[----:B------:R-:W3:Y:S02]  /*fb8a0*/  LDL.LU R198, [R1+0x3b8] ;  /* 0x0003b80001c67983 */ /* 0x000ee40000300800 */
[----:B------:R-:W3:Y:S02]  /*fb8b0*/  LDL.LU R199, [R1+0x3bc] ;  /* 0x0003bc0001c77983 */ /* 0x000ee40000300800 */
[----:B------:R-:W3:Y:S02]  /*fb8c0*/  LDL.LU R188, [R1+0x3a0] ;  /* 0x0003a00001bc7983 */ /* 0x000ee40000300800 */
[----:B------:R-:W-:Y:S08]  /*fb8d0*/  HMMA.1688.F32.TF32 R92, R84, R244, R92 ;  /* 0x000000f4545c723c */ /* 0x000ff0000008105c */
[C---:B------:R-:W-:Y:S01]  /*fb8e0*/  HMMA.1688.F32.TF32 R12, R136.reuse, R190, R12 ;  /* 0x000000be880c723c */ /* 0x040fe2000008100c */
[----:B------:R-:W3:Y:S01]  /*fb8f0*/  LDL.LU R189, [R1+0x3a4] ;  /* 0x0003a40001bd7983 */ /* 0x000ee20000300800 */
[----:B------:R-:W3:Y:S02]  /*fb900*/  LDL.LU R190, [R1+0x3a8] ;  /* 0x0003a80001be7983 */ /* 0x000ee40000300800 */
[----:B------:R-:W3:Y:S02]  /*fb910*/  LDL.LU R191, [R1+0x3ac] ;  /* 0x0003ac0001bf7983 */ /* 0x000ee40000300800 */
[----:B------:R-:W3:Y:S02]  /*fb920*/  LDL.LU R180, [R1+0x390] ;  /* 0x0003900001b47983 */ /* 0x000ee40000300800 */
        /* <DEDUP_REMOVED lines=39> */
[C---:B------:R-:W-:Y:S01]  /*fbba0*/  HMMA.1688.F32.TF32 R48, R84.reuse, R200, R48 ;  /* 0x000000c85430723c */ /* 0x040fe20000081030 */
[----:B------:R-:W3:Y:S07]  /*fbbb0*/  LDL.LU R241, [R1+0x324] ;  /* 0x0003240001f17983 */ /* 0x000eee0000300800 */
[C---:B------:R-:W-:Y:S08]  /*fbbc0*/  HMMA.1688.F32.TF32 R52, R84.reuse, R192, R52 ;  /* 0x000000c05434723c */ /* 0x040ff00000081034 */
[----:B------:R-:W-:Y:S08]  /*fbbd0*/  HMMA.1688.F32.TF32 R56, R84, R184, R56 ;  /* 0x000000b85438723c */ /* 0x000ff00000081038 */
[----:B------:R-:W-:Y:S08]  /*fbbe0*/  HMMA.1688.F32.TF32 R32, R136, R234, R32 ;  /* 0x000000ea8820723c */ /* 0x000ff00000081020 */
[----:B------:R-:W-:Y:S08]  /*fbbf0*/  HMMA.1688.F32.TF32 R104, R84, R156, R104 ;  /* 0x0000009c5468723c */ /* 0x000ff00000081068 */
[----:B------:R-:W-:Y:S08]  /*fbc00*/  HMMA.1688.F32.TF32 R36, R136, R226, R36 ;  /* 0x000000e28824723c */ /* 0x000ff00000081024 */
[----:B------:R-:W-:Y:S08]  /*fbc10*/  HMMA.1688.F32.TF32 R96, R84, R140, R96 ;  /* 0x0000008c5460723c */ /* 0x000ff00000081060 */
[C---:B------:R-:W-:Y:S08]  /*fbc20*/  HMMA.1688.F32.TF32 R40, R136.reuse, R218, R40 ;  /* 0x000000da8828723c */ /* 0x040ff00000081028 */
[C---:B------:R-:W-:Y:S08]  /*fbc30*/  HMMA.1688.F32.TF32 R44, R136.reuse, R210, R44 ;  /* 0x000000d2882c723c */ /* 0x040ff0000008102c */
[C---:B------:R-:W-:Y:S08]  /*fbc40*/  HMMA.1688.F32.TF32 R48, R136.reuse, R202, R48 ;  /* 0x000000ca8830723c */ /* 0x040ff00000081030 */
[C---:B------:R-:W-:Y:S08]  /*fbc50*/  HMMA.1688.F32.TF32 R52, R136.reuse, R194, R52 ;  /* 0x000000c28834723c */ /* 0x040ff00000081034 */
[C---:B----4-:R-:W-:Y:S08]  /*fbc60*/  HMMA.1688.F32.TF32 R56, R136.reuse, R186, R56 ;  /* 0x000000ba8838723c */ /* 0x050ff00000081038 */
[C---:B------:R-:W-:Y:S08]  /*fbc70*/  HMMA.1688.F32.TF32 R104, R136.reuse, R158, R104 ;  /* 0x0000009e8868723c */ /* 0x040ff00000081068 */
[C---:B------:R-:W-:Y:S08]  /*fbc80*/  HMMA.1688.F32.TF32 R96, R136.reuse, R142, R96 ;  /* 0x0000008e8860723c */ /* 0x040ff00000081060 */
[C---:B--2---:R-:W-:Y:S01]  /*fbc90*/  HMMA.1688.F32.TF32 R120, R136.reuse, R242, R120 ;  /* 0x000000f28878723c */ /* 0x044fe20000081078 */
[----:B------:R-:W2:Y:S01]  /*fbca0*/  LDL.LU R242, [R1+0x328] ;  /* 0x0003280001f27983 */ /* 0x000ea20000300800 */
[----:B------:R-:W2:Y:S02]  /*fbcb0*/  LDL.LU R243, [R1+0x32c] ;  /* 0x00032c0001f37983 */ /* 0x000ea40000300800 */
[----:B------:R-:W4:Y:S04]  /*fbcc0*/  LDL.LU R248, [R1+0x310] ;  /* 0x0003100001f87983 */ /* 0x000f280000300800 */
[----:B------:R-:W-:Y:S01]  /*fbcd0*/  HMMA.1688.F32.TF32 R124, R136, R250, R124 ;  /* 0x000000fa887c723c */ /* 0x000fe2000008107c */
        /* <DEDUP_REMOVED lines=42> */
[----:B------:R-:W2:Y:S01]  /*fbf80*/  LDL.LU R113, [R1+0x1e4] ;  /* 0x0001e40001717983 */ /* 0x000ea20000300800 */
        /* <DEDUP_REMOVED lines=10> */
[----:B------:R-:W4:Y:S01]  /*fc030*/  LDL.LU R148, [R1+0x230] ;  /* 0x0002300001947983 */ /* 0x000f220000300800 */
[----:B------:R-:W4:Y:S01]  /*fc040*/  LDL.LU R149, [R1+0x234] ;  /* 0x0002340001957983 */ /* 0x000f220000300800 */
[C---:B------:R-:W-:Y:S02]  /*fc050*/  HMMA.1688.F32.TF32 R100, R136.reuse, R150, R100 ;  /* 0x000000968864723c */ /* 0x040fe40000081064 */
[----:B------:R-:W4:Y:S01]  /*fc060*/  LDL.LU R150, [R1+0x238] ;  /* 0x0002380001967983 */ /* 0x000f220000300800 */
[----:B------:R-:W4:Y:S02]  /*fc070*/  LDL.LU R151, [R1+0x23c] ;  /* 0x00023c0001977983 */ /* 0x000f240000300800 */
[----:B------:R-:W4:Y:S03]  /*fc080*/  LDL.LU R176, [R1+0x290] ;  /* 0x0002900001b07983 */ /* 0x000f260000300800 */
        /* <DEDUP_REMOVED lines=17> */
[----:B------:R-:W4:Y:S06]  /*fc1a0*/  LDL.LU R154, [R1+0x268] ;  /* 0x00026800019a7983 */ /* 0x000f2c0000300800 */
[C---:B---3--:R-:W-:Y:S01]  /*fc1b0*/  HMMA.1688.F32.TF32 R116, R136.reuse, R114, R116 ;  /* 0x000000728874723c */ /* 0x048fe20000081074 */
[----:B------:R-:W3:Y:S07]  /*fc1c0*/  LDL.LU R155, [R1+0x26c] ;  /* 0x00026c00019b7983 */ /* 0x000eee0000300800 */
[----:B------:R-:W-:Y:S01]  /*fc1d0*/  HMMA.1688.F32.TF32 R108, R136, R146, R108 ;  /* 0x00000092886c723c */ /* 0x000fe2000008106c */
[----:B------:R-:W3:Y:S01]  /*fc1e0*/  LDL.LU R136, [R1+0x210] ;  /* 0x0002100001887983 */ /* 0x000ee20000300800 */
[----:B------:R-:W3:Y:S02]  /*fc1f0*/  LDL.LU R137, [R1+0x214] ;  /* 0x0002140001897983 */ /* 0x000ee40000300800 */
[----:B------:R-:W3:Y:S02]  /*fc200*/  LDL.LU R144, [R1+0x250] ;  /* 0x0002500001907983 */ /* 0x000ee40000300800 */
[----:B------:R-:W3:Y:S01]  /*fc210*/  LDL.LU R145, [R1+0x254] ;  /* 0x0002540001917983 */ /* 0x000ee20000300800 */
[----:B------:R-:W3:Y:S01]  /*fc220*/  LDL.LU R146, [R1+0x258] ;  /* 0x0002580001927983 */ /* 0x000ee20000300800 */
[----:B------:R-:W3:Y:S02]  /*fc230*/  LDL.LU R147, [R1+0x25c] ;  /* 0x00025c0001937983 */ /* 0x000ee40000300800 */
[----:B------:R-:W3:Y:S01]  /*fc240*/  LDL.LU.64 R114, [R1+0x7460] ;  /* 0x0074600001727983 */ /* 0x000ee20000300a00 */
[----:B------:R-:W-:Y:S04]  /*fc250*/  LDS R138, [R2+0x26780] ;  /* 0x02678000028a7984 */ /* 0x000fe80000000800 */
[----:B------:R-:W-:Y:S01]  /*fc260*/  LDS R139, [R0+0x26780] ;  /* 0x02678000008b7984 */ /* 0x000fe20000000800 */
[C---:B--2---:R-:W-:Y:S03]  /*fc270*/  HMMA.1688.F32.TF32 R132, R84.reuse, R112, R132 ;  /* 0x000000705484723c */ /* 0x044fe60000081084 */
[----:B------:R-:W3:Y:S01]  /*fc280*/  LDL.LU.64 R112, [R1+0x7458] ;  /* 0x0074580001707983 */ /* 0x000ee20000300a00 */
[----:B------:R-:W2:Y:S04]  /*fc290*/  LDL.LU.64 R130, [R1+0x7450] ;  /* 0x0074500001827983 */ /* 0x000ea80000300a00 */
[C---:B---3--:R-:W-:Y:S01]  /*fc2a0*/  HMMA.1688.F32.TF32 R112, R84.reuse, R128, R112 ;  /* 0x000000805470723c */ /* 0x048fe20000081070 */
[----:B------:R-:W2:Y:S11]  /*fc2b0*/  LDL.LU.64 R128, [R1+0x7448] ;  /* 0x0074480001807983 */ /* 0x000eb60000300a00 */
[----:B------:R-:W-:Y:S11]  /*fc2c0*/  @!UPT UIADD3 URZ, URZ, URZ, URZ ;  /* 0x0000003f3f3ff290 */ /* 0x000ff6000fffe03f */
[----:B------:R-:W-:Y:S01]  /*fc2d0*/  STL.64 [R1+0x7440], R114 ;  /* 0x0074407201007387 */ /* 0x000fe20000100a00 */
[----:B------:R1:W-:Y:S03]  /*fc2e0*/  STL.64 [R1+0x7438], R112 ;  /* 0x0074387001007387 */ /* 0x0003e60000100a00 */
[----:B-1----:R-:W2:Y:S01]  /*fc2f0*/  LDL.LU R112, [R1+0x200] ;  /* 0x0002000001707983 */ /* 0x002ea20000300800 */
[----:B------:R-:W2:Y:S01]  /*fc300*/  LDL.LU R113, [R1+0x204] ;  /* 0x0002040001717983 */ /* 0x000ea20000300800 */
[C---:B------:R-:W-:Y:S01]  /*fc310*/  HMMA.1688.F32.TF32 R116, R84.reuse, R136, R116 ;  /* 0x000000885474723c */ /* 0x040fe20000081074 */
[----:B------:R-:W-:Y:S01]  /*fc320*/  LDS R136, [R2+0x24780] ;  /* 0x0247800002887984 */ /* 0x000fe20000000800 */
[----:B------:R-:W1:Y:S06]  /*fc330*/  LDS R137, [R0+0x24780] ;  /* 0x0247800000897984 */ /* 0x000e6c0000000800 */
[----:B--2---:R-:W-:Y:S11]  /*fc340*/  HMMA.1688.F32.TF32 R128, R84, R112, R128 ;  /* 0x000000705480723c */ /* 0x004ff60000081080 */
[----:B------:R-:W-:Y:S11]  /*fc350*/  @!UPT UIADD3 URZ, URZ, URZ, URZ ;  /* 0x0000003f3f3ff290 */ /* 0x000ff6000fffe03f */
[----:B------:R-:W-:Y:S01]  /*fc360*/  @!UPT UIADD3 URZ, URZ, URZ, URZ ;  /* 0x0000003f3f3ff290 */ /* 0x000fe2000fffe03f */
[----:B------:R-:W-:Y:S01]  /*fc370*/  STL.64 [R1+0x7430], R130 ;  /* 0x0074308201007387 */ /* 0x000fe20000100a00 */
[----:B------:R-:W-:Y:S02]  /*fc380*/  STL.64 [R1+0x7428], R128 ;  /* 0x0074288001007387 */ /* 0x000fe40000100a00 */
[----:B------:R-:W-:Y:S02]  /*fc390*/  STL.64 [R1+0x7420], R118 ;  /* 0x0074207601007387 */ /* 0x000fe40000100a00 */
[----:B------:R-:W-:Y:S01]  /*fc3a0*/  STL.64 [R1+0x7418], R116 ;  /* 0x0074187401007387 */ /* 0x000fe20000100a00 */
[----:B------:R2:W-:Y:S04]  /*fc3b0*/  STL.64 [R1+0x7410], R142 ;  /* 0x0074108e01007387 */ /* 0x0005e80000100a00 */
[----:B--2---:R-:W2:Y:S01]  /*fc3c0*/  LDL.LU R142, [R1+0x218] ;  /* 0x00021800018e7983 */ /* 0x004ea20000300800 */
[----:B------:R-:W2:Y:S02]  /*fc3d0*/  LDL.LU R143, [R1+0x21c] ;  /* 0x00021c00018f7983 */ /* 0x000ea40000300800 */
[----:B------:R-:W3:Y:S02]  /*fc3e0*/  LDL.LU R118, [R1+0x208] ;  /* 0x0002080001767983 */ /* 0x000ee40000300800 */
[----:B------:R-:W3:Y:S01]  /*fc3f0*/  LDL.LU R119, [R1+0x20c] ;  /* 0x00020c0001777983 */ /* 0x000ee20000300800 */
[----:B------:R-:W2:Y:S01]  /*fc400*/  LDL.LU R130, [R1+0x1f8] ;  /* 0x0001f80001827983 */ /* 0x000ea20000300800 */
[----:B------:R-:W2:Y:S02]  /*fc410*/  LDL.LU R131, [R1+0x1fc] ;  /* 0x0001fc0001837983 */ /* 0x000ea40000300800 */
[----:B------:R-:W1:Y:S02]  /*fc420*/  LDL.LU R114, [R1+0x1e8] ;  /* 0x0001e80001727983 */ /* 0x000e640000300800 */
[----:B------:R-:W1:Y:S02]  /*fc430*/  LDL.LU R115, [R1+0x1ec] ;  /* 0x0001ec0001737983 */ /* 0x000e640000300800 */
[C---:B-1----:R-:W-:Y:S01]  /*fc440*/  HMMA.1688.F32.TF32 R132, R136.reuse, R114, R132 ;  /* 0x000000728884723c */ /* 0x042fe20000081084 */
[----:B------:R-:W2:Y:S01]  /*fc450*/  LDL.LU.64 R114, [R1+0x7440] ;  /* 0x0074400001727983 */ /* 0x000ea20000300a00 */
[----:B------:R-:W2:Y:S06]  /*fc460*/  LDL.LU.64 R112, [R1+0x7438] ;  /* 0x0074380001707983 */ /* 0x000eac0000300a00 */
[C---:B--2---:R-:W-:Y:S01]  /*fc470*/  HMMA.1688.F32.TF32 R112, R136.reuse, R130, R112 ;  /* 0x000000828870723c */ /* 0x044fe20000081070 */
[----:B------:R-:W3:Y:S01]  /*fc480*/  LDL.LU.64 R130, [R1+0x7430] ;  /* 0x0074300001827983 */ /* 0x000ee20000300a00 */
[----:B------:R-:W3:Y:S06]  /*fc490*/  LDL.LU.64 R128, [R1+0x7428] ;  /* 0x0074280001807983 */ /* 0x000eec0000300a00 */
[----:B---3--:R-:W-:Y:S01]  /*fc4a0*/  HMMA.1688.F32.TF32 R128, R136, R118, R128 ;  /* 0x000000768880723c */ /* 0x008fe20000081080 */
[----:B------:R-:W2:Y:S01]  /*fc4b0*/  LDL.LU.64 R118, [R1+0x7420] ;  /* 0x0074200001767983 */ /* 0x000ea20000300a00 */
[----:B------:R-:W2:Y:S06]  /*fc4c0*/  LDL.LU.64 R116, [R1+0x7418] ;  /* 0x0074180001747983 */ /* 0x000eac0000300a00 */
[C---:B------:R-:W-:Y:S08]  /*fc4d0*/  HMMA.1688.F32.TF32 R124, R84.reuse, R140, R124 ;  /* 0x0000008c547c723c */ /* 0x040ff0000008107c */
[C---:B----4-:R-:W-:Y:S08]  /*fc4e0*/  HMMA.1688.F32.TF32 R120, R84.reuse, R148, R120 ;  /* 0x000000945478723c */ /* 0x050ff00000081078 */
[C---:B------:R-:W-:Y:S08]  /*fc4f0*/  HMMA.1688.F32.TF32 R4, R84.reuse, R156, R4 ;  /* 0x0000009c5404723c */ /* 0x040ff00000081004 */
[C---:B------:R-:W-:Y:S08]  /*fc500*/  HMMA.1688.F32.TF32 R28, R84.reuse, R248, R28 ;  /* 0x000000f8541c723c */ /* 0x040ff0000008101c */
[C---:B------:R-:W-:Y:S08]  /*fc510*/  HMMA.1688.F32.TF32 R76, R84.reuse, R208, R76 ;  /* 0x000000d0544c723c */ /* 0x040ff0000008104c */
[----:B------:R-:W-:Y:S08]  /*fc520*/  HMMA.1688.F32.TF32 R12, R84, R200, R12 ;  /* 0x000000c8540c723c */ /* 0x000ff0000008100c */
[----:B--2---:R-:W-:Y:S01]  /*fc530*/  HMMA.1688.F32.TF32 R116, R136, R142, R116 ;  /* 0x0000008e8874723c */ /* 0x004fe20000081074 */
[----:B------:R-:W2:Y:S07]  /*fc540*/  LDL.LU.64 R142, [R1+0x7410] ;  /* 0x00741000018e7983 */ /* 0x000eae0000300a00 */
[C---:B------:R-:W-:Y:S08]  /*fc550*/  HMMA.1688.F32.TF32 R8, R84.reuse, R184, R8 ;  /* 0x000000b85408723c */ /* 0x040ff00000081008 */
[----:B------:R-:W-:Y:S08]  /*fc560*/  HMMA.1688.F32.TF32 R104, R84, R168, R104 ;  /* 0x000000a85468723c */ /* 0x000ff00000081068 */
        /* <DEDUP_REMOVED lines=92> */
[----:B------:R-:W3:Y:S01]  /*fcb30*/  LDL.LU R236, [R1+0x450] ;  /* 0x0004500001ec7983 */ /* 0x000ee20000300800 */
[----:B------:R-:W3:Y:S01]  /*fcb40*/  LDL.LU R237, [R1+0x454] ;  /* 0x0004540001ed7983 */ /* 0x000ee20000300800 */
[C---:B------:R-:W-:Y:S02]  /*fcb50*/  HMMA.1688.F32.TF32 R36, R136.reuse, R238, R36 ;  /* 0x000000ee8824723c */ /* 0x040fe40000081024 */
[----:B------:R-:W3:Y:S01]  /*fcb60*/  LDL.LU R238, [R1+0x458] ;  /* 0x0004580001ee7983 */ /* 0x000ee20000300800 */
[----:B------:R-:W3:Y:S02]  /*fcb70*/  LDL.LU R239, [R1+0x45c] ;  /* 0x00045c0001ef7983 */ /* 0x000ee40000300800 */
[----:B------:R-:W3:Y:S03]  /*fcb80*/  LDL.LU R160, [R1+0x190] ;  /* 0x0001900001a07983 */ /* 0x000ee60000300800 */
        /* <DEDUP_REMOVED lines=18> */
[----:B------:R-:W3:Y:S04]  /*fccb0*/  LDL.LU R243, [R1+0x12c] ;  /* 0x00012c0001f37983 */ /* 0x000ee80000300800 */
        /* <DEDUP_REMOVED lines=19> */
[----:B------:R-:W3:Y:S07]  /*fcdf0*/  LDL.LU.64 R214, [R1+0x7378] ;  /* 0x0073780001d67983 */ /* 0x000eee0000300a00 */
[C---:B------:R-:W-:Y:S08]  /*fce00*/  HMMA.1688.F32.TF32 R44, R136.reuse, R222, R44 ;  /* 0x000000de882c723c */ /* 0x040ff0000008102c */
[----:B------:R-:W-:Y:S01]  /*fce10*/  HMMA.1688.F32.TF32 R48, R136, R230, R48 ;  /* 0x000000e68830723c */ /* 0x000fe20000081030 */
[----:B------:R-:W3:Y:S01]  /*fce20*/  LDL.LU.64 R212, [R1+0x7370] ;  /* 0x0073700001d47983 */ /* 0x000ee20000300a00 */
[----:B------:R-:W3:Y:S01]  /*fce30*/  LDL.LU R136, [R1+0x440] ;  /* 0x0004400001887983 */ /* 0x000ee20000300800 */
[----:B------:R-:W3:Y:S02]  /*fce40*/  LDL.LU R137, [R1+0x444] ;  /* 0x0004440001897983 */ /* 0x000ee40000300800 */
[----:B------:R-:W3:Y:S01]  /*fce50*/  LDL.LU.64 R222, [R1+0x7368] ;  /* 0x0073680001de7983 */ /* 0x000ee20000300a00 */
[----:B------:R-:W-:Y:S04]  /*fce60*/  LDS R138, [R2+0x2e780] ;  /* 0x02e78000028a7984 */ /* 0x000fe80000000800 */
[----:B------:R-:W-:Y:S01]  /*fce70*/  LDS R139, [R0+0x2e780] ;  /* 0x02e78000008b7984 */ /* 0x000fe20000000800 */
[C---:B--2---:R-:W-:Y:S08]  /*fce80*/  HMMA.1688.F32.TF32 R112, R84.reuse, R228, R112 ;  /* 0x000000e45470723c */ /* 0x044ff00000081070 */
[C---:B------:R-:W-:Y:S01]  /*fce90*/  HMMA.1688.F32.TF32 R132, R84.reuse, R220, R132 ;  /* 0x000000dc5484723c */ /* 0x040fe20000081084 */
[----:B------:R-:W2:Y:S01]  /*fcea0*/  LDL.LU.64 R220, [R1+0x7360] ;  /* 0x0073600001dc7983 */ /* 0x000ea20000300a00 */
[----:B------:R-:W2:Y:S02]  /*fceb0*/  LDL.LU.64 R230, [R1+0x7358] ;  /* 0x0073580001e67983 */ /* 0x000ea40000300a00 */
[----:B------:R-:W2:Y:S11]  /*fcec0*/  LDL.LU.64 R228, [R1+0x7350] ;  /* 0x0073500001e47983 */ /* 0x000eb60000300a00 */
[----:B------:R-:W-:Y:S01]  /*fced0*/  STL.64 [R1+0x7348], R114 ;  /* 0x0073487201007387 */ /* 0x000fe20000100a00 */
[----:B------:R1:W-:Y:S03]  /*fcee0*/  STL.64 [R1+0x7340], R112 ;  /* 0x0073407001007387 */ /* 0x0003e60000100a00 */
[----:B-1----:R-:W2:Y:S01]  /*fcef0*/  LDL.LU R112, [R1+0x400] ;  /* 0x0004000001707983 */ /* 0x002ea20000300800 */
[----:B------:R-:W2:Y:S02]  /*fcf00*/  LDL.LU R113, [R1+0x404] ;  /* 0x0004040001717983 */ /* 0x000ea40000300800 */
[C---:B--2---:R-:W-:Y:S11]  /*fcf10*/  HMMA.1688.F32.TF32 R128, R84.reuse, R112, R128 ;  /* 0x000000705480723c */ /* 0x044ff60000081080 */
[----:B------:R-:W-:Y:S11]  /*fcf20*/  @!UPT UIADD3 URZ, URZ, URZ, URZ ;  /* 0x0000003f3f3ff290 */ /* 0x000ff6000fffe03f */
[----:B------:R-:W-:Y:S01]  /*fcf30*/  @!UPT UIADD3 URZ, URZ, URZ, URZ ;  /* 0x0000003f3f3ff290 */ /* 0x000fe2000fffe03f */
[----:B------:R-:W-:Y:S01]  /*fcf40*/  STL.64 [R1+0x7338], R130 ;  /* 0x0073388201007387 */ /* 0x000fe20000100a00 */
[----:B------:R-:W-:Y:S02]  /*fcf50*/  STL.64 [R1+0x7330], R128 ;  /* 0x0073308001007387 */ /* 0x000fe40000100a00 */
[----:B------:R-:W-:Y:S02]  /*fcf60*/  STL.64 [R1+0x7328], R178 ;  /* 0x007328b201007387 */ /* 0x000fe40000100a00 */
[----:B---3--:R1:W-:Y:S02]  /*fcf70*/  STL.64 [R1+0x7320], R238 ;  /* 0x007320ee01007387 */ /* 0x0083e40000100a00 */
[----:B-1----:R-:W2:Y:S01]  /*fcf80*/  LDL.LU R238, [R1+0x448] ;  /* 0x0004480001ee7983 */ /* 0x002ea20000300800 */
[----:B------:R-:W2:Y:S02]  /*fcf90*/  LDL.LU R239, [R1+0x44c] ;  /* 0x00044c0001ef7983 */ /* 0x000ea40000300800 */
[----:B------:R-:W3:Y:S02]  /*fcfa0*/  LDL.LU R178, [R1+0x408] ;  /* 0x0004080001b27983 */ /* 0x000ee40000300800 */
[----:B------:R-:W3:Y:S01]  /*fcfb0*/  LDL.LU R179, [R1+0x40c] ;  /* 0x00040c0001b37983 */ /* 0x000ee20000300800 */
[----:B------:R-:W2:Y:S01]  /*fcfc0*/  LDL.LU R130, [R1+0x3f8] ;  /* 0x0003f80001827983 */ /* 0x000ea20000300800 */
[----:B------:R-:W2:Y:S02]  /*fcfd0*/  LDL.LU R131, [R1+0x3fc] ;  /* 0x0003fc0001837983 */ /* 0x000ea40000300800 */
[----:B------:R-:W2:Y:S02]  /*fcfe0*/  LDL.LU R114, [R1+0x3e8] ;  /* 0x0003e80001727983 */ /* 0x000ea40000300800 */
[----:B------:R-:W2:Y:S01]  /*fcff0*/  LDL.LU R115, [R1+0x3ec] ;  /* 0x0003ec0001737983 */ /* 0x000ea20000300800 */
[----:B------:R-:W-:Y:S01]  /*fd000*/  HMMA.1688.F32.TF32 R4, R84, R136, R4 ;  /* 0x000000885404723c */ /* 0x000fe20000081004 */
[----:B------:R-:W-:Y:S04]  /*fd010*/  LDS R136, [R2+0x2c780] ;  /* 0x02c7800002887984 */ /* 0x000fe80000000800 */
[----:B------:R-:W2:Y:S03]  /*fd020*/  LDS R137, [R0+0x2c780] ;  /* 0x02c7800000897984 */ /* 0x000ea60000000800 */
[C---:B--2---:R-:W-:Y:S01]  /*fd030*/  HMMA.1688.F32.TF32 R132, R136.reuse, R114, R132 ;  /* 0x000000728884723c */ /* 0x044fe20000081084 */
[----:B------:R-:W2:Y:S01]  /*fd040*/  LDL.LU.64 R114, [R1+0x7348] ;  /* 0x0073480001727983 */ /* 0x000ea20000300a00 */
[----:B------:R-:W2:Y:S06]  /*fd050*/  LDL.LU.64 R112, [R1+0x7340] ;  /* 0x0073400001707983 */ /* 0x000eac0000300a00 */
[----:B--2---:R-:W-:Y:S01]  /*fd060*/  HMMA.1688.F32.TF32 R112, R136, R130, R112 ;  /* 0x000000828870723c */ /* 0x004fe20000081070 */
[----:B------:R-:W3:Y:S01]  /*fd070*/  LDL.LU.64 R130, [R1+0x7338] ;  /* 0x0073380001827983 */ /* 0x000ee20000300a00 */
[----:B------:R-:W3:Y:S06]  /*fd080*/  LDL.LU.64 R128, [R1+0x7330] ;  /* 0x0073300001807983 */ /* 0x000eec0000300a00 */
[C---:B------:R-:W-:Y:S08]  /*fd090*/  HMMA.1688.F32.TF32 R124, R84.reuse, R224, R124 ;  /* 0x000000e0547c723c */ /* 0x040ff0000008107c */
[C---:B------:R-:W-:Y:S08]  /*fd0a0*/  HMMA.1688.F32.TF32 R120, R84.reuse, R232, R120 ;  /* 0x000000e85478723c */ /* 0x040ff00000081078 */
[----:B------:R-:W-:Y:S08]  /*fd0b0*/  HMMA.1688.F32.TF32 R116, R84, R176, R116 ;  /* 0x000000b05474723c */ /* 0x000ff00000081074 */
[C---:B---3--:R-:W-:Y:S01]  /*fd0c0*/  HMMA.1688.F32.TF32 R128, R136.reuse, R178, R128 ;  /* 0x000000b28880723c */ /* 0x048fe20000081080 */
[----:B------:R-:W2:Y:S07]  /*fd0d0*/  LDL.LU.64 R178, [R1+0x7328] ;  /* 0x0073280001b27983 */ /* 0x000eae0000300a00 */
[C---:B------:R-:W-:Y:S01]  /*fd0e0*/  HMMA.1688.F32.TF32 R124, R136.reuse, R226, R124 ;  /* 0x000000e2887c723c */ /* 0x040fe2000008107c */
[----:B------:R-:W3:Y:S02]  /*fd0f0*/  LDL.LU.64 R224, [R1+0x1130] ;  /* 0x0011300001e07983 */ /* 0x000ee40000300a00 */
[----:B------:R-:W3:Y:S05]  /*fd100*/  LDL.64 R226, [R1+0x1138] ;  /* 0x0011380001e27983 */ /* 0x000eea0000100a00 */
[C---:B------:R-:W-:Y:S01]  /*fd110*/  HMMA.1688.F32.TF32 R120, R136.reuse, R234, R120 ;  /* 0x000000ea8878723c */ /* 0x040fe20000081078 */
[----:B------:R-:W3:Y:S01]  /*fd120*/  LDL.LU.64 R232, [R1+0x1140] ;  /* 0x0011400001e87983 */ /* 0x000ee20000300a00 */
[----:B------:R-:W3:Y:S02]  /*fd130*/  LDL.64 R234, [R1+0x1148] ;  /* 0x0011480001ea7983 */ /* 0x000ee40000100a00 */
[----:B------:R-:W3:Y:S04]  /*fd140*/  LDL.LU.64 R176, [R1+0x1150] ;  /* 0x0011500001b07983 */ /* 0x000ee80000300a00 */
[----:B------:R-:W-:Y:S08]  /*fd150*/  HMMA.1688.F32.TF32 R4, R136, R238, R4 ;  /* 0x000000ee8804723c */ /* 0x000ff00000081004 */
[C---:B------:R-:W-:Y:S08]  /*fd160*/  HMMA.1688.F32.TF32 R92, R84.reuse, R236, R92 ;  /* 0x000000ec545c723c */ /* 0x040ff0000008105c */
[C---:B------:R-:W-:Y:S08]  /*fd170*/  HMMA.1688.F32.TF32 R96, R84.reuse, R244, R96 ;  /* 0x000000f45460723c */ /* 0x040ff00000081060 */
[C---:B------:R-:W-:Y:S08]  /*fd180*/  HMMA.1688.F32.TF32 R104, R84.reuse, R216, R104 ;  /* 0x000000d85468723c */ /* 0x040ff00000081068 */
[----:B------:R-:W-:Y:S08]  /*fd190*/  HMMA.1688.F32.TF32 R100, R84, R144, R100 ;  /* 0x000000905464723c */ /* 0x000ff00000081064 */
[----:B--2---:R-:W-:Y:S01]  /*fd1a0*/  HMMA.1688.F32.TF32 R116, R136, R178, R116 ;  /* 0x000000b28874723c */ /* 0x004fe20000081074 */
[----:B------:R-:W2:Y:S01]  /*fd1b0*/  LDL.64 R178, [R1+0x1158] ;  /* 0x0011580001b27983 */ /* 0x000ea20000100a00 */
        /* <DEDUP_REMOVED lines=25> */
[----:B------:R-:W3:Y:S01]  /*fd350*/  LDS R87, [R0+0x32780] ;  /* 0x0327800000577984 */ /* 0x000ee20000000800 */
        /* <DEDUP_REMOVED lines=18> */
[----:B---3--:R-:W-:Y:S08]  /*fd480*/  HMMA.1688.F32.TF32 R36, R84, R232, R112 ;  /* 0x000000e85424723c */ /* 0x008ff00000081070 */
[----:B--2---:R-:W-:Y:S01]  /*fd490*/  HMMA.1688.F32.TF32 R92, R136, R238, R92 ;  /* 0x000000ee885c723c */ /* 0x004fe2000008105c */
[----:B------:R-:W2:Y:S01]  /*fd4a0*/  LDL.LU.64 R238, [R1+0x7318] ;  /* 0x0073180001ee7983 */ /* 0x000ea20000300a00 */
[----:B------:R-:W3:Y:S02]  /*fd4b0*/  LDL.LU.64 R236, [R1+0x7310] ;  /* 0x0073100001ec7983 */ /* 0x000ee40000300a00 */
[----:B------:R-:W2:Y:S02]  /*fd4c0*/  LDL.LU.64 R246, [R1+0x7308] ;  /* 0x0073080001f67983 */ /* 0x000ea40000300a00 */
[----:B------:R-:W2:Y:S01]  /*fd4d0*/  LDL.LU.64 R244, [R1+0x7300] ;  /* 0x0073000001f47983 */ /* 0x000ea20000300a00 */
[----:B------:R-:W2:Y:S01]  /*fd4e0*/  LDL.LU.64 R216, [R1+0x11d0] ;  /* 0x0011d00001d87983 */ /* 0x000ea20000300a00 */
[----:B------:R-:W2:Y:S02]  /*fd4f0*/  LDL.64 R218, [R1+0x11d8] ;  /* 0x0011d80001da7983 */ /* 0x000ea40000100a00 */
[----:B------:R-:W2:Y:S02]  /*fd500*/  LDL.LU R252, [R1+0x72f8] ;  /* 0x0072f80001fc7983 */ /* 0x000ea40000300800 */
[----:B------:R-:W2:Y:S01]  /*fd510*/  LDL.LU R3, [R1+0x72f4] ;  /* 0x0072f40001037983 */ /* 0x000ea20000300800 */
[----:B------:R-:W2:Y:S01]  /*fd520*/  LDL.LU.64 R144, [R1+0x11e0] ;  /* 0x0011e00001907983 */ /* 0x000ea20000300a00 */
[----:B------:R-:W2:Y:S02]  /*fd530*/  LDL.64 R146, [R1+0x11e8] ;  /* 0x0011e80001927983 */ /* 0x000ea40000100a00 */
[----:B------:R-:W2:Y:S02]  /*fd540*/  LDL.LU.64 R192, [R1+0x1210] ;  /* 0x0012100001c07983 */ /* 0x000ea40000300a00 */
[----:B------:R-:W2:Y:S01]  /*fd550*/  LDL.64 R194, [R1+0x1218] ;  /* 0x0012180001c27983 */ /* 0x000ea20000100a00 */
        /* <DEDUP_REMOVED lines=19> */
[----:B------:R-:W3:Y:S01]  /*fd690*/  LDL.64 R158, [R1+0x1178] ;  /* 0x00117800019e7983 */ /* 0x000ee20000100a00 */
[----:B------:R-:W3:Y:S01]  /*fd6a0*/  LDL.LU.64 R140, [R1+0x1190] ;  /* 0x00119000018c7983 */ /* 0x000ee20000300a00 */
[----:B------:R-:W3:Y:S02]  /*fd6b0*/  LDL.64 R142, [R1+0x1198] ;  /* 0x00119800018e7983 */ /* 0x000ee40000100a00 */
[----:B------:R-:W3:Y:S01]  /*fd6c0*/  LDL.LU.64 R112, [R1+0x1180] ;  /* 0x0011800001707983 */ /* 0x000ee20000300a00 */
[----:B------:R-:W-:Y:S11]  /*fd6d0*/  HMMA.1688.F32.TF32 R132, R84, R224, R132 ;  /* 0x000000e05484723c */ /* 0x000ff60000081084 */
[----:B------:R-:W-:Y:S11]  /*fd6e0*/  @!UPT UIADD3 URZ, URZ, URZ, URZ ;  /* 0x0000003f3f3ff290 */ /* 0x000ff6000fffe03f */
[----:B------:R-:W-:Y:S01]  /*fd6f0*/  @!UPT UIADD3 URZ, URZ, URZ, URZ ;  /* 0x0000003f3f3ff290 */ /* 0x000fe2000fffe03f */
[----:B------:R-:W-:Y:S01]  /*fd700*/  STL.64 [R1+0x2ef0], R132 ;  /* 0x002ef08401007387 */ /* 0x000fe20000100a00 */
[----:B------:R-:W-:Y:S02]  /*fd710*/  STL.64 [R1+0x2ef8], R134 ;  /* 0x002ef88601007387 */ /* 0x000fe40000100a00 */
[----:B------:R-:W3:Y:S02]  /*fd720*/  LDL.64 R114, [R1+0x1188] ;  /* 0x0011880001727983 */ /* 0x000ee40000100a00 */
[----:B------:R-:W-:Y:S01]  /*fd730*/  STL.64 [R1+0x2ee0], R36 ;  /* 0x002ee02401007387 */ /* 0x000fe20000100a00 */
[----:B------:R1:W-:Y:S01]  /*fd740*/  STL.64 [R1+0x2ee8], R38 ;  /* 0x002ee82601007387 */ /* 0x0003e20000100a00 */
[----:B------:R-:W-:Y:S01]  /*fd750*/  HMMA.1688.F32.TF32 R32, R136, R230, R32 ;  /* 0x000000e68820723c */ /* 0x000fe20000081020 */
[----:B------:R-:W3:Y:S02]  /*fd760*/  LDL.LU.64 R228, [R1+0x12e0] ;  /* 0x0012e00001e47983 */ /* 0x000ee40000300a00 */
[----:B------:R-:W3:Y:S05]  /*fd770*/  LDL.64 R230, [R1+0x12e8] ;  /* 0x0012e80001e67983 */ /* 0x000eea0000100a00 */
[----:B-1----:R-:W-:Y:S08]  /*fd780*/  HMMA.1688.F32.TF32 R36, R84, R176, R128 ;  /* 0x000000b05424723c */ /* 0x002ff00000081080 */
[C---:B------:R-:W-:Y:S08]  /*fd790*/  HMMA.1688.F32.TF32 R88, R136.reuse, R154, R88 ;  /* 0x0000009a8858723c */ /* 0x040ff00000081058 */
[C---:B------:R-:W-:Y:S07]  /*fd7a0*/  HMMA.1688.F32.TF32 R12, R136.reuse, R186, R12 ;  /* 0x000000ba880c723c */ /* 0x040fee000008100c */
[----:B------:R-:W-:Y:S01]  /*fd7b0*/  STL.64 [R1+0x2ed0], R36 ;  /* 0x002ed02401007387 */ /* 0x000fe20000100a00 */
[----:B------:R1:W-:Y:S02]  /*fd7c0*/  STL.64 [R1+0x2ed8], R38 ;  /* 0x002ed82601007387 */ /* 0x0003e40000100a00 */
[----:B------:R-:W3:Y:S02]  /*fd7d0*/  LDL.LU.64 R152, [R1+0x12f0] ;  /* 0x0012f00001987983 */ /* 0x000ee40000300a00 */
[----:B------:R-:W3:Y:S01]  /*fd7e0*/  LDL.64 R154, [R1+0x12f8] ;  /* 0x0012f800019a7983 */ /* 0x000ee20000100a00 */
[----:B------:R-:W3:Y:S01]  /*fd7f0*/  LDL.LU.64 R184, [R1+0x1300] ;  /* 0x0013000001b87983 */ /* 0x000ee20000300a00 */
[----:B------:R-:W3:Y:S01]  /*fd800*/  LDL.64 R186, [R1+0x1308] ;  /* 0x0013080001ba7983 */ /* 0x000ee20000100a00 */
[----:B------:R-:W-:Y:S08]  /*fd810*/  HMMA.1688.F32.TF32 R64, R136, R166, R64 ;  /* 0x000000a68840723c */ /* 0x000ff00000081040 */
[----:B-1----:R-:W-:Y:S01]  /*fd820*/  HMMA.1688.F32.TF32 R36, R84, R240, R116 ;  /* 0x000000f05424723c */ /* 0x002fe20000081074 */
[----:B------:R-:W3:Y:S01]  /*fd830*/  LDL.LU.64 R164, [R1+0x12a0] ;  /* 0x0012a00001a47983 */ /* 0x000ee20000300a00 */
[----:B------:R-:W3:Y:S06]  /*fd840*/  LDL.64 R166, [R1+0x12a8] ;  /* 0x0012a80001a67983 */ /* 0x000eec0000100a00 */
[C---:B------:R-:W-:Y:S11]  /*fd850*/  HMMA.1688.F32.TF32 R8, R136.reuse, R162, R8 ;  /* 0x000000a28808723c */ /* 0x040ff60000081008 */
[----:B------:R-:W-:Y:S04]  /*fd860*/  @!UPT UIADD3 URZ, URZ, URZ, URZ ;  /* 0x0000003f3f3ff290 */ /* 0x000fe8000fffe03f */
[----:B------:R-:W-:Y:S01]  /*fd870*/  STL.64 [R1+0x2ec0], R36 ;  /* 0x002ec02401007387 */ /* 0x000fe20000100a00 */
[----:B------:R3:W-:Y:S01]  /*fd880*/  STL.64 [R1+0x2ec8], R38 ;  /* 0x002ec82601007387 */ /* 0x0007e20000100a00 */
[C---:B------:R-:W-:Y:S08]  /*fd890*/  HMMA.1688.F32.TF32 R24, R136.reuse, R250, R24 ;  /* 0x000000fa8818723c */ /* 0x040ff00000081018 */
[C---:B------:R-:W-:Y:S08]  /*fd8a0*/  HMMA.1688.F32.TF32 R28, R136.reuse, R242, R28 ;  /* 0x000000f2881c723c */ /* 0x040ff0000008101c */
[----:B----4-:R-:W-:Y:S01]  /*fd8b0*/  HMMA.1688.F32.TF32 R72, R136, R150, R72 ;  /* 0x000000968848723c */ /* 0x010fe20000081048 */
[----:B------:R-:W4:Y:S07]  /*fd8c0*/  LDL.LU.64 R136, [R1+0x1320] ;  /* 0x0013200001887983 */ /* 0x000f2e0000300a00 */
[C---:B--2---:R-:W-:Y:S08]  /*fd8d0*/  HMMA.1688.F32.TF32 R124, R84.reuse, R156, R124 ;  /* 0x0000009c547c723c */ /* 0x044ff0000008107c */
[C---:B---3--:R-:W-:Y:S08]  /*fd8e0*/  HMMA.1688.F32.TF32 R36, R84.reuse, R112, R120 ;  /* 0x000000705424723c */ /* 0x048ff00000081078 */
[C---:B------:R-:W-:Y:S08]  /*fd8f0*/  HMMA.1688.F32.TF32 R120, R84.reuse, R212, R4 ;  /* 0x000000d45478723c */ /* 0x040ff00000081004 */
[C---:B------:R-:W-:Y:S01]  /*fd900*/  HMMA.1688.F32.TF32 R4, R84.reuse, R180, R96 ;  /* 0x000000b45404723c */ /* 0x040fe20000081060 */
[----:B------:R-:W-:Y:S01]  /*fd910*/  STL.64 [R1+0x2eb0], R124 ;  /* 0x002eb07c01007387 */ /* 0x000fe20000100a00 */
[----:B------:R-:W-:Y:S02]  /*fd920*/  STL.64 [R1+0x2eb8], R126 ;  /* 0x002eb87e01007387 */ /* 0x000fe40000100a00 */
[----:B------:R-:W2:Y:S03]  /*fd930*/  LDL.64 R138, [R1+0x1328] ;  /* 0x00132800018a7983 */ /* 0x000ea60000100a00 */
[----:B------:R-:W-:Y:S04]  /*fd940*/  STL.64 [R1+0x2ea0], R36 ;  /* 0x002ea02401007387 */ /* 0x000fe80000100a00 */
[----:B------:R1:W-:Y:S01]  /*fd950*/  STL.64 [R1+0x2ea8], R38 ;  /* 0x002ea82601007387 */ /* 0x0003e20000100a00 */
[----:B------:R-:W3:Y:S02]  /*fd960*/  LDL.LU.64 R160, [R1+0x1310] ;  /* 0x0013100001a07983 */ /* 0x000ee40000300a00 */
[----:B------:R-:W2:Y:S01]  /*fd970*/  LDL.64 R162, [R1+0x1318] ;  /* 0x0013180001a27983 */ /* 0x000ea20000100a00 */
[C---:B-1----:R-:W-:Y:S01]  /*fd980*/  HMMA.1688.F32.TF32 R36, R84.reuse, R140, R92 ;  /* 0x0000008c5424723c */ /* 0x042fe2000008105c */
[----:B------:R-:W-:Y:S01]  /*fd990*/  STL.64 [R1+0x2e90], R120 ;  /* 0x002e907801007387 */ /* 0x000fe20000100a00 */
[----:B------:R-:W-:Y:S02]  /*fd9a0*/  STL.64 [R1+0x2e98], R122 ;  /* 0x002e987a01007387 */ /* 0x000fe40000100a00 */
[----:B------:R-:W-:Y:S11]  /*fd9b0*/  IMAD.MOV.U32 R248, RZ, RZ, R239 ;  /* 0x000000fffff87224 */ /* 0x000ff600078e00ef */
[----:B------:R-:W-:Y:S08]  /*fd9c0*/  @!UPT UIADD3 URZ, URZ, URZ, URZ ;  /* 0x0000003f3f3ff290 */ /* 0x000ff0000fffe03f */
[----:B------:R-:W-:Y:S01]  /*fd9d0*/  STL.64 [R1+0x2e80], R36 ;  /* 0x002e802401007387 */ /* 0x000fe20000100a00 */
[----:B------:R-:W-:Y:S02]  /*fd9e0*/  STL.64 [R1+0x2e88], R38 ;  /* 0x002e882601007387 */ /* 0x000fe40000100a00 */
[----:B------:R-:W2:Y:S02]  /*fd9f0*/  LDL.LU R239, [R1+0x72f0] ;  /* 0x0072f00001ef7983 */ /* 0x000ea40000300800 */
[----:B------:R-:W-:Y:S01]  /*fda00*/  STL.64 [R1+0x2e70], R4 ;  /* 0x002e700401007387 */ /* 0x000fe20000100a00 */
[----:B------:R1:W-:Y:S01]  /*fda10*/  STL.64 [R1+0x2e78], R6 ;  /* 0x002e780601007387 */ /* 0x0003e20000100a00 */
[----:B------:R-:W-:Y:S02]  /*fda20*/  MOV R249, R238 ;  /* 0x000000ee00f97202 */ /* 0x000fe40000000f00 */
[----:B------:R-:W2:Y:S02]  /*fda30*/  LDL.LU R238, [R1+0x72ec] ;  /* 0x0072ec0001ee7983 */ /* 0x000ea40000300800 */
[----:B------:R-:W-:Y:S01]  /*fda40*/  IMAD.MOV.U32 R240, RZ, RZ, R236 ;  /* 0x000000fffff07224 */ /* 0x000fe200078e00ec */
[----:B------:R-:W-:Y:S01]  /*fda50*/  MOV R241, R237 ;  /* 0x000000ed00f17202 */ /* 0x000fe20000000f00 */
[----:B------:R-:W2:Y:S01]  /*fda60*/  LDL.LU R236, [R1+0x72e8] ;  /* 0x0072e80001ec7983 */ /* 0x000ea20000300800 */
[----:B------:R-:W2:Y:S01]  /*fda70*/  LDL.LU R237, [R1+0x72e4] ;  /* 0x0072e40001ed7983 */ /* 0x000ea20000300800 */
[C---:B------:R-:W-:Y:S08]  /*fda80*/  HMMA.1688.F32.TF32 R92, R84.reuse, R188, R104 ;  /* 0x000000bc545c723c */ /* 0x040ff00000081068 */
[C---:B-1----:R-:W-:Y:S01]  /*fda90*/  HMMA.1688.F32.TF32 R4, R84.reuse, R216, R100 ;  /* 0x000000d85404723c */ /* 0x042fe20000081064 */
[----:B------:R-:W2:Y:S01]  /*fdaa0*/  LDL.LU.64 R100, [R1+0x12b0] ;  /* 0x0012b00001647983 */ /* 0x000ea20000300a00 */
[----:B------:R-:W2:Y:S06]  /*fdab0*/  LDL.64 R102, [R1+0x12b8] ;  /* 0x0012b80001667983 */ /* 0x000eac0000100a00 */
[C---:B------:R-:W-:Y:S01]  /*fdac0*/  HMMA.1688.F32.TF32 R8, R84.reuse, R172, R8 ;  /* 0x000000ac5408723c */ /* 0x040fe20000081008 */
[----:B------:R-:W-:Y:S04]  /*fdad0*/  LDS R36, [R2+0x34380] ;  /* 0x0343800002247984 */ /* 0x000fe80000000800 */
[----:B------:R-:W-:Y:S04]  /*fdae0*/  LDS R38, [R2+0x36380] ;  /* 0x0363800002267984 */ /* 0x000fe80000000800 */
[----:B------:R-:W-:Y:S04]  /*fdaf0*/  LDS R37, [R0+0x34380] ;  /* 0x0343800000257984 */ /* 0x000fe80000000800 */
[----:B------:R-:W1:Y:S04]  /*fdb00*/  LDS R39, [R0+0x36380] ;  /* 0x0363800000277984 */ /* 0x000e680000000800 */
[----:B------:R-:W-:Y:S01]  /*fdb10*/  STL.64 [R1+0x2e60], R4 ;  /* 0x002e600401007387 */ /* 0x000fe20000100a00 */
[----:B------:R4:W-:Y:S02]  /*fdb20*/  STL.64 [R1+0x2e68], R6 ;  /* 0x002e680601007387 */ /* 0x0009e40000100a00 */
[----:B------:R-:W2:Y:S01]  /*fdb30*/  LDL.64 R118, [R1+0x1168] ;  /* 0x0011680001767983 */ /* 0x000ea20000100a00 */
[C---:B----4-:R-:W-:Y:S01]  /*fdb40*/  HMMA.1688.F32.TF32 R4, R84.reuse, R144, R88 ;  /* 0x000000905404723c */ /* 0x050fe20000081058 */
[----:B------:R-:W4:Y:S01]  /*fdb50*/  LDL.LU.64 R88, [R1+0x1290] ;  /* 0x0012900001587983 */ /* 0x000f220000300a00 */
[----:B------:R-:W-:Y:S02]  /*fdb60*/  STL.64 [R1+0x2e50], R92 ;  /* 0x002e505c01007387 */ /* 0x000fe40000100a00 */
[----:B------:R-:W-:Y:S02]  /*fdb70*/  STL.64 [R1+0x2e58], R94 ;  /* 0x002e585e01007387 */ /* 0x000fe40000100a00 */
[----:B------:R-:W2:Y:S11]  /*fdb80*/  LDL.64 R90, [R1+0x1298] ;  /* 0x00129800015a7983 */ /* 0x000eb60000100a00 */
[----:B------:R-:W-:Y:S06]  /*fdb90*/  @!UPT UIADD3 URZ, URZ, URZ, URZ ;  /* 0x0000003f3f3ff290 */ /* 0x000fec000fffe03f */
[----:B------:R-:W-:Y:S01]  /*fdba0*/  STL.64 [R1+0x2e40], R4 ;  /* 0x002e400401007387 */ /* 0x000fe20000100a00 */
[----:B------:R1:W-:Y:S02]  /*fdbb0*/  STL.64 [R1+0x2e48], R6 ;  /* 0x002e480601007387 */ /* 0x0003e40000100a00 */
[C---:B-1----:R-:W-:Y:S01]  /*fdbc0*/  HMMA.1688.F32.TF32 R4, R84.reuse, R192, R80 ;  /* 0x000000c05404723c */ /* 0x042fe20000081050 */
[----:B------:R-:W2:Y:S01]  /*fdbd0*/  LDL.LU.64 R80, [R1+0x1280] ;  /* 0x0012800001507983 */ /* 0x000ea20000300a00 */
[----:B------:R-:W-:Y:S02]  /*fdbe0*/  STL.64 [R1+0x2e30], R8 ;  /* 0x002e300801007387 */ /* 0x000fe40000100a00 */
[----:B------:R-:W-:Y:S02]  /*fdbf0*/  STL.64 [R1+0x2e38], R10 ;  /* 0x002e380a01007387 */ /* 0x000fe40000100a00 */
[----:B------:R-:W3:Y:S11]  /*fdc00*/  LDL.64 R82, [R1+0x1288] ;  /* 0x0012880001527983 */ /* 0x000ef60000100a00 */
[----:B------:R-:W-:Y:S06]  /*fdc10*/  @!UPT UIADD3 URZ, URZ, URZ, URZ ;  /* 0x0000003f3f3ff290 */ /* 0x000fec000fffe03f */
[----:B------:R-:W-:Y:S01]  /*fdc20*/  STL.64 [R1+0x2e20], R4 ;  /* 0x002e200401007387 */ /* 0x000fe20000100a00 */
[----:B------:R1:W-:Y:S02]  /*fdc30*/  STL.64 [R1+0x2e28], R6 ;  /* 0x002e280601007387 */ /* 0x0003e40000100a00 */
[C---:B-1----:R-:W-:Y:S01]  /*fdc40*/  HMMA.1688.F32.TF32 R4, R84.reuse, R244, R76 ;  /* 0x000000f45404723c */ /* 0x042fe2000008104c */
[----:B------:R-:W3:Y:S07]  /*fdc50*/  LDL.LU.64 R76, [R1+0x1270] ;  /* 0x00127000014c7983 */ /* 0x000eee0000300a00 */
[C---:B------:R-:W-:Y:S11]  /*fdc60*/  HMMA.1688.F32.TF32 R8, R84.reuse, R204, R12 ;  /* 0x000000cc5408723c */ /* 0x040ff6000008100c */
[----:B------:R-:W-:Y:S11]  /*fdc70*/  @!UPT UIADD3 URZ, URZ, URZ, URZ ;  /* 0x0000003f3f3ff290 */ /* 0x000ff6000fffe03f */
[----:B------:R-:W-:Y:S01]  /*fdc80*/  @!UPT UIADD3 URZ, URZ, URZ, URZ ;  /* 0x0000003f3f3ff290 */ /* 0x000fe2000fffe03f */
[----:B------:R-:W-:Y:S01]  /*fdc90*/  STL.64 [R1+0x2e10], R8 ;  /* 0x002e100801007387 */ /* 0x000fe20000100a00 */
[----:B------:R1:W-:Y:S02]  /*fdca0*/  STL.64 [R1+0x2e18], R10 ;  /* 0x002e180a01007387 */ /* 0x0003e40000100a00 */
[----:B------:R-:W3:Y:S02]  /*fdcb0*/  LDL.64 R78, [R1+0x1278] ;  /* 0x00127800014e7983 */ /* 0x000ee40000100a00 */
[----:B------:R-:W-:Y:S01]  /*fdcc0*/  STL.64 [R1+0x2e00], R4 ;  /* 0x002e000401007387 */ /* 0x000fe20000100a00 */
[----:B------:R1:W-:Y:S02]  /*fdcd0*/  STL.64 [R1+0x2e08], R6 ;  /* 0x002e080601007387 */ /* 0x0003e40000100a00 */
[C---:B-1----:R-:W-:Y:S08]  /*fdce0*/  HMMA.1688.F32.TF32 R8, R84.reuse, R168, R16 ;  /* 0x000000a85408723c */ /* 0x042ff00000081010 */
[C---:B------:R-:W-:Y:S08]  /*fdcf0*/  HMMA.1688.F32.TF32 R4, R84.reuse, R208, R20 ;  /* 0x000000d05404723c */ /* 0x040ff00000081014 */
[C---:B------:R-:W-:Y:S07]  /*fdd00*/  HMMA.1688.F32.TF32 R12, R84.reuse, R196, R24 ;  /* 0x000000c4540c723c */ /* 0x040fee0000081018 */
[----:B------:R-:W-:Y:S01]  /*fdd10*/  STL.64 [R1+0x2df0], R8 ;  /* 0x002df00801007387 */ /* 0x000fe20000100a00 */
[----:B------:R1:W-:Y:S07]  /*fdd20*/  STL.64 [R1+0x2df8], R10 ;  /* 0x002df80a01007387 */ /* 0x0003ee0000100a00 */
[----:B------:R-:W-:Y:S02]  /*fdd30*/  STL.64 [R1+0x2de0], R4 ;  /* 0x002de00401007387 */ /* 0x000fe40000100a00 */
[----:B------:R-:W-:Y:S01]  /*fdd40*/  STL.64 [R1+0x2de8], R6 ;  /* 0x002de80601007387 */ /* 0x000fe20000100a00 */
[C---:B-1----:R-:W-:Y:S05]  /*fdd50*/  HMMA.1688.F32.TF32 R8, R84.reuse, R200, R28 ;  /* 0x000000c85408723c */ /* 0x042fea000008101c */
[----:B------:R-:W-:Y:S01]  /*fdd60*/  STL.64 [R1+0x2dd0], R12 ;  /* 0x002dd00c01007387 */ /* 0x000fe20000100a00 */
[----:B------:R-:W-:Y:S11]  /*fdd70*/  STL.64 [R1+0x2dd8], R14 ;  /* 0x002dd80e01007387 */ /* 0x000ff60000100a00 */
[----:B------:R-:W-:Y:S06]  /*fdd80*/  @!UPT UIADD3 URZ, URZ, URZ, URZ ;  /* 0x0000003f3f3ff290 */ /* 0x000fec000fffe03f */
[----:B------:R-:W-:Y:S01]  /*fdd90*/  STL.64 [R1+0x2dc0], R8 ;  /* 0x002dc00801007387 */ /* 0x000fe20000100a00 */
[----:B------:R4:W-:Y:S02]  /*fdda0*/  STL.64 [R1+0x2dc8], R10 ;  /* 0x002dc80a01007387 */ /* 0x0009e40000100a00 */
[C---:B----4-:R-:W-:Y:S08]  /*fddb0*/  HMMA.1688.F32.TF32 R8, R84.reuse, R88, R40 ;  /* 0x000000585408723c */ /* 0x050ff00000081028 */
[C---:B--2---:R-:W-:Y:S08]  /*fddc0*/  HMMA.1688.F32.TF32 R12, R84.reuse, R80, R220 ;  /* 0x00000050540c723c */ /* 0x044ff000000810dc */
[C---:B---3--:R-:W-:Y:S11]  /*fddd0*/  HMMA.1688.F32.TF32 R4, R84.reuse, R76, R32 ;  /* 0x0000004c5404723c */ /* 0x048ff60000081020 */
        /* <DEDUP_REMOVED lines=10> */
[C---:B--2---:R-:W-:Y:S07]  /*fde80*/  HMMA.1688.F32.TF32 R8, R84.reuse, R248, R52 ;  /* 0x000000f85408723c */ /* 0x044fee0000081034 */
[----:B------:R-:W-:Y:S01]  /*fde90*/  STL.64 [R1+0x2f20], R4 ;  /* 0x002f200401007387 */ /* 0x000fe20000100a00 */
[----:B------:R1:W-:Y:S02]  /*fdea0*/  STL.64 [R1+0x2f28], R6 ;  /* 0x002f280601007387 */ /* 0x0003e40000100a00 */
[----:B-1----:R-:W-:Y:S05]  /*fdeb0*/  HMMA.1688.F32.TF32 R4, R84, R240, R56 ;  /* 0x000000f05404723c */ /* 0x002fea0000081038 */
[----:B------:R-:W-:Y:S01]  /*fdec0*/  STL.64 [R1+0x2f10], R12 ;  /* 0x002f100c01007387 */ /* 0x000fe20000100a00 */
[----:B------:R-:W-:Y:S02]  /*fded0*/  STL.64 [R1+0x2f18], R14 ;  /* 0x002f180e01007387 */ /* 0x000fe40000100a00 */
[----:B------:R-:W2:Y:S05]  /*fdee0*/  LDL.LU R132, [R1+0x1930] ;  /* 0x0019300001847983 */ /* 0x000eaa0000300800 */
[----:B------:R1:W-:Y:S01]  /*fdef0*/  STL.64 [R1+0x2f00], R8 ;  /* 0x002f000801007387 */ /* 0x0003e20000100a00 */
[----:B------:R3:W-:Y:S01]  /*fdf00*/  STL.64 [R1+0x2f08], R10 ;  /* 0x002f080a01007387 */ /* 0x0007e20000100a00 */
[----:B------:R-:W-:Y:S01]  /*fdf10*/  IMAD.MOV.U32 R134, RZ, RZ, R237 ;  /* 0x000000ffff867224 */ /* 0x000fe200078e00ed */
[----:B------:R-:W-:-:S07]  /*fdf20*/  MOV R135, R236 ;  /* 0x000000ec00877202 */ /* 0x000fce0000000f00 */
        /* <DEDUP_REMOVED lines=23> */
[----:B---3--:R-:W3:Y:S01]  /*fe0a0*/  LDL.LU R10, [R1+0x19a8] ;  /* 0x0019a800010a7983 */ /* 0x008ee20000300800 */
        /* <DEDUP_REMOVED lines=47> */
[C---:B------:R-:W-:Y:S08]  /*fe3a0*/  HMMA.1688.F32.TF32 R48, R84.reuse, R228, R60 ;  /* 0x000000e45430723c */ /* 0x040ff0000008103c */
[----:B------:R-:W-:Y:S01]  /*fe3b0*/  HMMA.1688.F32.TF32 R44, R84, R152, R64 ;  /* 0x00000098542c723c */ /* 0x000fe20000081040 */
[----:B------:R-:W-:Y:S01]  /*fe3c0*/  IMAD.MOV.U32 R148, RZ, RZ, R238 ;  /* 0x000000ffff947224 */ /* 0x000fe200078e00ee */
[----:B------:R-:W-:Y:S01]  /*fe3d0*/  MOV R149, R239 ;  /* 0x000000ef00957202 */ /* 0x000fe20000000f00 */
[----:B------:R-:W-:-:S05]  /*fe3e0*/  IMAD.MOV.U32 R150, RZ, RZ, R3 ;  /* 0x000000ffff967224 */ /* 0x000fca00078e0003 */
[C---:B----4-:R-:W-:Y:S01]  /*fe3f0*/  HMMA.1688.F32.TF32 R4, R84.reuse, R184, R68 ;  /* 0x000000b85404723c */ /* 0x050fe20000081044 */
[----:B------:R-:W-:Y:S02]  /*fe400*/  MOV R151, R252 ;  /* 0x000000fc00977202 */ /* 0x000fe40000000f00 */
[----:B--2---:R-:W-:Y:S01]  /*fe410*/  MOV R127, R237 ;  /* 0x000000ed007f7202 */ /* 0x004fe20000000f00 */
[----:B------:R-:W-:Y:S02]  /*fe420*/  IMAD.MOV.U32 R126, RZ, RZ, R236 ;  /* 0x000000ffff7e7224 */ /* 0x000fe400078e00ec */
[----:B------:R-:W2:Y:S01]  /*fe430*/  LDL.LU R236, [R1+0x72d8] ;  /* 0x0072d80001ec7983 */ /* 0x000ea20000300800 */
[----:B------:R-:W2:Y:S02]  /*fe440*/  LDL.LU R237, [R1+0x72d4] ;  /* 0x0072d40001ed7983 */ /* 0x000ea40000300800 */
[----:B------:R-:W2:Y:S02]  /*fe450*/  LDL.LU R238, [R1+0x72d0] ;  /* 0x0072d00001ee7983 */ /* 0x000ea40000300800 */
[----:B------:R-:W2:Y:S01]  /*fe460*/  LDL.LU R239, [R1+0x72cc] ;  /* 0x0072cc0001ef7983 */ /* 0x000ea20000300800 */
[----:B------:R-:W4:Y:S01]  /*fe470*/  LDL.LU R3, [R1+0x72c8] ;  /* 0x0072c80001037983 */ /* 0x000f220000300800 */
[----:B------:R-:W-:Y:S02]  /*fe480*/  STL.64 [R1+0x2f70], R48 ;  /* 0x002f703001007387 */ /* 0x000fe40000100a00 */
[----:B------:R1:W-:Y:S02]  /*fe490*/  STL.64 [R1+0x2f78], R50 ;  /* 0x002f783201007387 */ /* 0x0003e40000100a00 */
[----:B------:R-:W-:Y:S01]  /*fe4a0*/  STL.64 [R1+0x2f60], R44 ;  /* 0x002f602c01007387 */ /* 0x000fe20000100a00 */
[----:B------:R1:W-:Y:S02]  /*fe4b0*/  STL.64 [R1+0x2f68], R46 ;  /* 0x002f682e01007387 */ /* 0x0003e40000100a00 */
[C---:B-1----:R-:W-:Y:S08]  /*fe4c0*/  HMMA.1688.F32.TF32 R48, R84.reuse, R136, R72 ;  /* 0x000000885430723c */ /* 0x042ff00000081048 */
[----:B------:R-:W-:Y:S01]  /*fe4d0*/  HMMA.1688.F32.TF32 R44, R84, R160, R108 ;  /* 0x000000a0542c723c */ /* 0x000fe2000008106c */
[----:B------:R-:W-:Y:S01]  /*fe4e0*/  STL.64 [R1+0x2f50], R4 ;  /* 0x002f500401007387 */ /* 0x000fe20000100a00 */
[----:B------:R-:W-:Y:S06]  /*fe4f0*/  STL.64 [R1+0x2f58], R6 ;  /* 0x002f580601007387 */ /* 0x000fec0000100a00 */
[----:B---3--:R-:W-:Y:S01]  /*fe500*/  HMMA.1688.F32.TF32 R240, R36, R142, R240 ;  /* 0x0000008e24f0723c */ /* 0x008fe200000810f0 */
[----:B------:R-:W-:Y:S04]  /*fe510*/  LDS R4, [R2+0x34400] ;  /* 0x0344000002047984 */ /* 0x000fe80000000800 */
[----:B------:R-:W-:Y:S04]  /*fe520*/  LDS R6, [R2+0x36400] ;  /* 0x0364000002067984 */ /* 0x000fe80000000800 */
[----:B------:R-:W-:Y:S04]  /*fe530*/  LDS R5, [R0+0x34400] ;  /* 0x0344000000057984 */ /* 0x000fe80000000800 */
[----:B------:R-:W1:Y:S01]  /*fe540*/  LDS R7, [R0+0x36400] ;  /* 0x0364000000077984 */ /* 0x000e620000000800 */
[----:B------:R-:W-:Y:S01]  /*fe550*/  MOV R89, R142 ;  /* 0x0000008e00597202 */ /* 0x000fe20000000f00 */
[----:B------:R-:W-:-:S02]  /*fe560*/  IMAD.MOV.U32 R88, RZ, RZ, R143 ;  /* 0x000000ffff587224 */ /* 0x000fc400078e008f */
[----:B------:R-:W-:Y:S01]  /*fe570*/  LDS R160, [R2+0x34500] ;  /* 0x0345000002a07984 */ /* 0x000fe20000000800 */
[C---:B------:R-:W-:Y:S08]  /*fe580*/  HMMA.1688.F32.TF32 R248, R36.reuse, R214, R248 ;  /* 0x000000d624f8723c */ /* 0x040ff000000810f8 */
[C---:B------:R-:W-:Y:S08]  /*fe590*/  HMMA.1688.F32.TF32 R24, R36.reuse, R158, R24 ;  /* 0x0000009e2418723c */ /* 0x040ff00000081018 */
[C---:B------:R-:W-:Y:S01]  /*fe5a0*/  HMMA.1688.F32.TF32 R28, R36.reuse, R118, R28 ;  /* 0x00000076241c723c */ /* 0x040fe2000008101c */
[----:B------:R-:W-:Y:S04]  /*fe5b0*/  LDS R161, [R0+0x34500] ;  /* 0x0345000000a17984 */ /* 0x000fe80000000800 */
[----:B------:R-:W-:Y:S01]  /*fe5c0*/  STL.64 [R1+0x2f40], R48 ;  /* 0x002f403001007387 */ /* 0x000fe20000100a00 */
[----:B------:R-:W-:Y:S02]  /*fe5d0*/  STL.64 [R1+0x2f48], R50 ;  /* 0x002f483201007387 */ /* 0x000fe40000100a00 */
[----:B------:R-:W-:Y:S02]  /*fe5e0*/  STL.64 [R1+0x2f30], R44 ;  /* 0x002f302c01007387 */ /* 0x000fe40000100a00 */
[----:B------:R3:W-:Y:S01]  /*fe5f0*/  STL.64 [R1+0x2f38], R46 ;  /* 0x002f382e01007387 */ /* 0x0007e20000100a00 */
[C---:B------:R-:W-:Y:S08]  /*fe600*/  HMMA.1688.F32.TF32 R32, R36.reuse, R178, R32 ;  /* 0x000000b22420723c */ /* 0x040ff00000081020 */
[C---:B---3--:R-:W-:Y:S08]  /*fe610*/  HMMA.1688.F32.TF32 R44, R36.reuse, R226, R40 ;  /* 0x000000e2242c723c */ /* 0x048ff00000081028 */
[C---:B------:R-:W-:Y:S08]  /*fe620*/  HMMA.1688.F32.TF32 R40, R36.reuse, R234, R220 ;  /* 0x000000ea2428723c */ /* 0x040ff000000810dc */
[C---:B------:R-:W-:Y:S07]  /*fe630*/  HMMA.1688.F32.TF32 R20, R36.reuse, R114, R20 ;  /* 0x000000722414723c */ /* 0x040fee0000081014 */
[----:B------:R-:W-:Y:S01]  /*fe640*/  STL.64 [R1+0x50], R44 ;  /* 0x0000502c01007387 */ /* 0x000fe20000100a00 */
[----:B------:R-:W-:Y:S07]  /*fe650*/  STL.64 [R1+0x58], R46 ;  /* 0x0000582e01007387 */ /* 0x000fee0000100a00 */
        /* <DEDUP_REMOVED lines=8> */
[----:B------:R-:W-:Y:S02]  /*fe6e0*/  STL.64 [R1], R20 ;  /* 0x0000001401007387 */ /* 0x000fe40000100a00 */
[----:B------:R1:W-:Y:S01]  /*fe6f0*/  STL.64 [R1+0x8], R22 ;  /* 0x0000081601007387 */ /* 0x0003e20000100a00 */
[C---:B---3--:R-:W-:Y:S08]  /*fe700*/  HMMA.1688.F32.TF32 R24, R36.reuse, R218, R16 ;  /* 0x000000da2418723c */ /* 0x048ff00000081010 */
[C---:B-1----:R-:W-:Y:S08]  /*fe710*/  HMMA.1688.F32.TF32 R20, R36.reuse, R190, R12 ;  /* 0x000000be2414723c */ /* 0x042ff0000008100c */
[C---:B------:R-:W-:Y:S08]  /*fe720*/  HMMA.1688.F32.TF32 R16, R36.reuse, R146, R8 ;  /* 0x000000922410723c */ /* 0x040ff00000081008 */
[C---:B------:R-:W-:Y:S08]  /*fe730*/  HMMA.1688.F32.TF32 R12, R36.reuse, R174, R104 ;  /* 0x000000ae240c723c */ /* 0x040ff00000081068 */
[C---:B------:R-:W-:Y:S01]  /*fe740*/  HMMA.1688.F32.TF32 R8, R36.reuse, R194, R96 ;  /* 0x000000c22408723c */ /* 0x040fe20000081060 */
[----:B------:R-:W-:Y:S01]  /*fe750*/  STL.64 [R1+0x1c0], R24 ;  /* 0x0001c01801007387 */ /* 0x000fe20000100a00 */
[----:B------:R-:W-:Y:S02]  /*fe760*/  STL.64 [R1+0x1c8], R26 ;  /* 0x0001c81a01007387 */ /* 0x000fe40000100a00 */
[----:B------:R-:W-:Y:S02]  /*fe770*/  STL.64 [R1+0x1b0], R20 ;  /* 0x0001b01401007387 */ /* 0x000fe40000100a00 */
[----:B------:R-:W-:Y:S01]  /*fe780*/  STL.64 [R1+0x1b8], R22 ;  /* 0x0001b81601007387 */ /* 0x000fe20000100a00 */
[----:B------:R-:W-:Y:S01]  /*fe790*/  STL.64 [R1+0x1a0], R16 ;  /* 0x0001a01001007387 */ /* 0x000fe20000100a00 */
[----:B------:R1:W-:Y:S07]  /*fe7a0*/  STL.64 [R1+0x1a8], R18 ;  /* 0x0001a81201007387 */ /* 0x0003ee0000100a00 */
[----:B------:R-:W-:Y:S02]  /*fe7b0*/  STL.64 [R1+0x190], R12 ;  /* 0x0001900c01007387 */ /* 0x000fe40000100a00 */
[----:B------:R3:W-:Y:S01]  /*fe7c0*/  STL.64 [R1+0x198], R14 ;  /* 0x0001980e01007387 */ /* 0x0007e20000100a00 */
[C---:B-1----:R-:W-:Y:S08]  /*fe7d0*/  HMMA.1688.F32.TF32 R16, R36.reuse, R206, R92 ;  /* 0x000000ce2410723c */ /* 0x042ff0000008105c */
[C---:B---3--:R-:W-:Y:S01]  /*fe7e0*/  HMMA.1688.F32.TF32 R12, R36.reuse, R246, R120 ;  /* 0x000000f6240c723c */ /* 0x048fe20000081078 */
[----:B------:R-:W-:Y:S01]  /*fe7f0*/  STL.64 [R1+0x180], R8 ;  /* 0x0001800801007387 */ /* 0x000fe20000100a00 */
[----:B------:R-:W-:Y:S11]  /*fe800*/  STL.64 [R1+0x188], R10 ;  /* 0x0001880a01007387 */ /* 0x000ff60000100a00 */
[----:B------:R-:W-:Y:S02]  /*fe810*/  @!UPT UIADD3 URZ, URZ, URZ, URZ ;  /* 0x0000003f3f3ff290 */ /* 0x000fe4000fffe03f */
[----:B------:R-:W-:Y:S01]  /*fe820*/  STL.64 [R1+0x170], R16 ;  /* 0x0001701001007387 */ /* 0x000fe20000100a00 */
[----:B------:R-:W-:Y:S07]  /*fe830*/  STL.64 [R1+0x178], R18 ;  /* 0x0001781201007387 */ /* 0x000fee0000100a00 */
[----:B------:R-:W-:Y:S02]  /*fe840*/  STL.64 [R1+0x160], R12 ;  /* 0x0001600c01007387 */ /* 0x000fe40000100a00 */
[----:B------:R1:W-:Y:S02]  /*fe850*/  STL.64 [R1+0x168], R14 ;  /* 0x0001680e01007387 */ /* 0x0003e40000100a00 */
[----:B-1----:R-:W-:Y:S01]  /*fe860*/  HMMA.1688.F32.TF32 R12, R36, R170, R124 ;  /* 0x000000aa240c723c */ /* 0x002fe2000008107c */
[----:B------:R-:W-:Y:S01]  /*fe870*/  MOV R9, R246 ;  /* 0x000000f600097202 */ /* 0x000fe20000000f00 */
[----:B------:R-:W-:-:S02]  /*fe880*/  IMAD.MOV.U32 R8, RZ, RZ, R247 ;  /* 0x000000ffff087224 */ /* 0x000fc400078e00f7 */
[----:B------:R-:W3:Y:S01]  /*fe890*/  LDL.LU.64 R246, [R1+0x72c0] ;  /* 0x0072c00001f67983 */ /* 0x000ee20000300a00 */
[----:B------:R-:W3:Y:S03]  /*fe8a0*/  LDL.LU.64 R244, [R1+0x72b8] ;  /* 0x0072b80001f47983 */ /* 0x000ee60000300a00 */
[C---:B------:R-:W-:Y:S08]  /*fe8b0*/  HMMA.1688.F32.TF32 R20, R36.reuse, R210, R128 ;  /* 0x000000d22414723c */ /* 0x040ff00000081080 */
[C---:B------:R-:W-:Y:S07]  /*fe8c0*/  HMMA.1688.F32.TF32 R16, R36.reuse, R198, R132 ;  /* 0x000000c62410723c */ /* 0x040fee0000081084 */
[----:B------:R-:W-:Y:S01]  /*fe8d0*/  STL.64 [R1+0x150], R12 ;  /* 0x0001500c01007387 */ /* 0x000fe20000100a00 */
[----:B------:R1:W-:Y:S02]  /*fe8e0*/  STL.64 [R1+0x158], R14 ;  /* 0x0001580e01007387 */ /* 0x0003e40000100a00 */
[C---:B-1----:R-:W-:Y:S05]  /*fe8f0*/  HMMA.1688.F32.TF32 R12, R36.reuse, R202, R148 ;  /* 0x000000ca240c723c */ /* 0x042fea0000081094 */
[----:B------:R-:W-:Y:S01]  /*fe900*/  STL.64 [R1+0x140], R20 ;  /* 0x0001401401007387 */ /* 0x000fe20000100a00 */
[----:B------:R-:W-:Y:S11]  /*fe910*/  STL.64 [R1+0x148], R22 ;  /* 0x0001481601007387 */ /* 0x000ff60000100a00 */
[----:B------:R-:W-:Y:S06]  /*fe920*/  @!UPT UIADD3 URZ, URZ, URZ, URZ ;  /* 0x0000003f3f3ff290 */ /* 0x000fec000fffe03f */
[----:B------:R-:W-:Y:S01]  /*fe930*/  STL.64 [R1+0x120], R12 ;  /* 0x0001200c01007387 */ /* 0x000fe20000100a00 */
[----:B------:R-:W-:Y:S02]  /*fe940*/  STL.64 [R1+0x130], R16 ;  /* 0x0001301001007387 */ /* 0x000fe40000100a00 */
[----:B------:R-:W-:Y:S02]  /*fe950*/  STL.64 [R1+0x138], R18 ;  /* 0x0001381201007387 */ /* 0x000fe40000100a00 */
[----:B------:R-:W-:Y:S01]  /*fe960*/  STL.64 [R1+0x128], R14 ;  /* 0x0001280e01007387 */ /* 0x000fe20000100a00 */
        /* <DEDUP_REMOVED lines=12> */
[----:B------:R1:W-:Y:S01]  /*fea30*/  STL.64 [R1+0x7ba0], R250 ;  /* 0x007ba0fa01007387 */ /* 0x0003e20000100a00 */
[----:B------:R-:W-:Y:S03]  /*fea40*/  STL.64 [R1+0x7b98], R248 ;  /* 0x007b98f801007387 */ /* 0x000fe60000100a00 */
[----:B-1----:R-:W4:Y:S04]  /*fea50*/  LDL R250, [R1+0x12d8] ;  /* 0x0012d80001fa7983 */ /* 0x002f280000100800 */
[----:B------:R-:W4:Y:S01]  /*fea60*/  LDL R251, [R1+0x12dc] ;  /* 0x0012dc0001fb7983 */ /* 0x000f220000100800 */
[----:B------:R1:W-:Y:S02]  /*fea70*/  STL.64 [R1+0x7b90], R242 ;  /* 0x007b90f201007387 */ /* 0x0003e40000100a00 */
[----:B------:R-:W-:Y:S01]  /*fea80*/  STL.64 [R1+0x7b88], R240 ;  /* 0x007b88f001007387 */ /* 0x000fe20000100a00 */
[C---:B--2---:R-:W-:Y:S01]  /*fea90*/  HMMA.1688.F32.TF32 R236, R36.reuse, R182, R236 ;  /* 0x000000b624ec723c */ /* 0x044fe200000810ec */
[----:B-1----:R-:W-:Y:S01]  /*feaa0*/  MOV R242, R9 ;  /* 0x0000000900f27202 */ /* 0x002fe20000000f00 */
[----:B------:R-:W-:Y:S11]  /*feab0*/  IMAD.MOV.U32 R243, RZ, RZ, R8 ;  /* 0x000000fffff37224 */ /* 0x000ff600078e0008 */
[----:B------:R-:W-:Y:S10]  /*feac0*/  @!UPT UIADD3 URZ, URZ, URZ, URZ ;  /* 0x0000003f3f3ff290 */ /* 0x000ff4000fffe03f */
[----:B------:R1:W-:Y:S01]  /*fead0*/  STL.64 [R1+0x7b80], R238 ;  /* 0x007b80ee01007387 */ /* 0x0003e20000100a00 */
[----:B------:R-:W-:Y:S03]  /*feae0*/  STL.64 [R1+0x7b78], R236 ;  /* 0x007b78ec01007387 */ /* 0x000fe60000100a00 */
[----:B-1----:R-:W2:Y:S04]  /*feaf0*/  LDL.64 R238, [R1+0x12c8] ;  /* 0x0012c80001ee7983 */ /* 0x002ea80000100a00 */
[----:B---3--:R-:W-:Y:S01]  /*feb00*/  STL [R1+0x78e0], R244 ;  /* 0x0078e0f401007387 */ /* 0x008fe20000100800 */
[----:B----4-:R-:W-:Y:S03]  /*feb10*/  STL [R1+0x75f8], R3 ;  /* 0x0075f80301007387 */ /* 0x010fe60000100800 */
[----:B------:R-:W-:Y:S01]  /*feb20*/  STL [R1+0x73cc], R247 ;  /* 0x0073ccf701007387 */ /* 0x000fe20000100800 */
[C---:B------:R-:W-:Y:S08]  /*feb30*/  HMMA.1688.F32.TF32 R12, R36.reuse, R78, R128 ;  /* 0x0000004e240c723c */ /* 0x040ff00000081080 */
[C---:B------:R-:W-:Y:S11]  /*feb40*/  HMMA.1688.F32.TF32 R8, R36.reuse, R90, R148 ;  /* 0x0000005a2408723c */ /* 0x040ff60000081094 */
[----:B------:R-:W-:Y:S04]  /*feb50*/  @!UPT UIADD3 URZ, URZ, URZ, URZ ;  /* 0x0000003f3f3ff290 */ /* 0x000fe8000fffe03f */
[----:B------:R-:W-:Y:S01]  /*feb60*/  STL.64 [R1+0x110], R12 ;  /* 0x0001100c01007387 */ /* 0x000fe20000100a00 */
[----:B------:R1:W-:Y:S02]  /*feb70*/  STL.64 [R1+0x118], R14 ;  /* 0x0001180e01007387 */ /* 0x0003e40000100a00 */
[C---:B-1----:R-:W-:Y:S01]  /*feb80*/  HMMA.1688.F32.TF32 R12, R36.reuse, R82, R132 ;  /* 0x00000052240c723c */ /* 0x042fe20000081084 */
[----:B------:R-:W3:Y:S11]  /*feb90*/  LDL.LU R132, [R1+0x17e0] ;  /* 0x0017e00001847983 */ /* 0x000ef60000300800 */
[----:B------:R-:W-:Y:S11]  /*feba0*/  @!UPT UIADD3 URZ, URZ, URZ, URZ ;  /* 0x0000003f3f3ff290 */ /* 0x000ff6000fffe03f */
[----:B------:R1:W-:Y:S01]  /*febb0*/  STL.64 [R1+0x100], R12 ;  /* 0x0001000c01007387 */ /* 0x0003e20000100a00 */
[----:B------:R4:W-:Y:S02]  /*febc0*/  STL.64 [R1+0x108], R14 ;  /* 0x0001080e01007387 */ /* 0x0009e40000100a00 */
[----:B------:R1:W-:Y:S02]  /*febd0*/  STL.64 [R1+0xf0], R8 ;  /* 0x0000f00801007387 */ /* 0x0003e40000100a00 */
[----:B------:R1:W-:Y:S01]  /*febe0*/  STL.64 [R1+0xf8], R10 ;  /* 0x0000f80a01007387 */ /* 0x0003e20000100a00 */
        /* <DEDUP_REMOVED lines=93> */
[----:B----4-:R-:W4:Y:S02]  /*ff1c0*/  LDL.LU R14, [R1+0x1858] ;  /* 0x00185800010e7983 */ /* 0x010f240000300800 */
        /* <DEDUP_REMOVED lines=21> */
[----:B------:R-:W-:Y:S01]  /*ff320*/  STL.64 [R1+0xe0], R84 ;  /* 0x0000e05401007387 */ /* 0x000fe20000100a00 */
[----:B------:R1:W-:Y:S06]  /*ff330*/  STL.64 [R1+0xe8], R86 ;  /* 0x0000e85601007387 */ /* 0x0003ec0000100a00 */
[----:B-1----:R-:W-:Y:S08]  /*ff340*/  HMMA.1688.F32.TF32 R84, R36, R102, R108 ;  /* 0x000000662454723c */ /* 0x002ff0000008106c */
        /* <DEDUP_REMOVED lines=21> */
[C---:B-1----:R-:W-:Y:S08]  /*ff4a0*/  HMMA.1688.F32.TF32 R36, R4.reuse, R118, R32 ;  /* 0x000000760424723c */ /* 0x042ff00000081020 */
[C---:B------:R-:W-:Y:S08]  /*ff4b0*/  HMMA.1688.F32.TF32 R32, R4.reuse, R158, R28 ;  /* 0x0000009e0420723c */ /* 0x040ff0000008101c */
[C---:B------:R-:W-:Y:S08]  /*ff4c0*/  HMMA.1688.F32.TF32 R28, R4.reuse, R114, R24 ;  /* 0x00000072041c723c */ /* 0x040ff00000081018 */
[C---:B------:R-:W-:Y:S08]  /*ff4d0*/  HMMA.1688.F32.TF32 R24, R4.reuse, R214, R20 ;  /* 0x000000d60418723c */ /* 0x040ff00000081014 */
[C---:B------:R-:W-:Y:S08]  /*ff4e0*/  HMMA.1688.F32.TF32 R20, R4.reuse, R142, R16 ;  /* 0x0000008e0414723c */ /* 0x040ff00000081010 */
[C---:B------:R-:W-:Y:S01]  /*ff4f0*/  HMMA.1688.F32.TF32 R16, R4.reuse, R182, R92 ;  /* 0x000000b60410723c */ /* 0x040fe2000008105c */
[----:B------:R-:W-:Y:S01]  /*ff500*/  STL.64 [R1+0x440], R44 ;  /* 0x0004402c01007387 */ /* 0x000fe20000100a00 */
[----:B------:R-:W-:Y:S02]  /*ff510*/  STL.64 [R1+0x448], R46 ;  /* 0x0004482e01007387 */ /* 0x000fe40000100a00 */
[----:B------:R-:W-:Y:S02]  /*ff520*/  STL.64 [R1+0x430], R40 ;  /* 0x0004302801007387 */ /* 0x000fe40000100a00 */
[----:B------:R-:W-:Y:S01]  /*ff530*/  STL.64 [R1+0x438], R42 ;  /* 0x0004382a01007387 */ /* 0x000fe20000100a00 */
[----:B------:R-:W-:Y:S01]  /*ff540*/  MOV R69, R138 ;  /* 0x0000008a00457202 */ /* 0x000fe20000000f00 */
[----:B------:R-:W-:Y:S01]  /*ff550*/  IMAD.MOV.U32 R68, RZ, RZ, R139 ;  /* 0x000000ffff447224 */ /* 0x000fe200078e008b */
        /* <DEDUP_REMOVED lines=20> */
[----:B------:R2:W-:Y:S07]  /*ff6a0*/  STL.64 [R1+0x3b8], R18 ;  /* 0x0003b81201007387 */ /* 0x0005ee0000100a00 */
[----:B------:R-:W-:Y:S02]  /*ff6b0*/  STL.64 [R1+0x3a0], R12 ;  /* 0x0003a00c01007387 */ /* 0x000fe40000100a00 */
[----:B------:R3:W-:Y:S06]  /*ff6c0*/  STL.64 [R1+0x3a8], R14 ;  /* 0x0003a80e01007387 */ /* 0x0007ec0000100a00 */
[----:B------:R-:W-:Y:S01]  /*ff6d0*/  STL.64 [R1+0x390], R8 ;  /* 0x0003900801007387 */ /* 0x000fe20000100a00 */
[----:B------:R4:W-:Y:S01]  /*ff6e0*/  STL.64 [R1+0x398], R10 ;  /* 0x0003980a01007387 */ /* 0x0009e20000100a00 */
[C---:B--2---:R-:W-:Y:S08]  /*ff6f0*/  HMMA.1688.F32.TF32 R16, R4.reuse, R174, R96 ;  /* 0x000000ae0410723c */ /* 0x044ff00000081060 */
[C---:B---3--:R-:W-:Y:S08]  /*ff700*/  HMMA.1688.F32.TF32 R12, R4.reuse, R194, R120 ;  /* 0x000000c2040c723c */ /* 0x048ff00000081078 */
[C---:B----4-:R-:W-:Y:S07]  /*ff710*/  HMMA.1688.F32.TF32 R8, R4.reuse, R206, R124 ;  /* 0x000000ce0408723c */ /* 0x050fee000008107c */
        /* <DEDUP_REMOVED lines=10> */
[----:B------:R-:W-:Y:S02]  /*ff7c0*/  STL.64 [R1+0x358], R18 ;  /* 0x0003581201007387 */ /* 0x000fe40000100a00 */
[----:B------:R-:W2:Y:S05]  /*ff7d0*/  LDL.LU R128, [R1+0x1120] ;  /* 0x0011200001807983 */ /* 0x000eaa0000300800 */
[----:B------:R3:W-:Y:S01]  /*ff7e0*/  STL.64 [R1+0x340], R12 ;  /* 0x0003400c01007387 */ /* 0x0007e20000100a00 */
[----:B------:R4:W-:Y:S07]  /*ff7f0*/  STL.64 [R1+0x348], R14 ;  /* 0x0003480e01007387 */ /* 0x0009ee0000100a00 */
[----:B------:R1:W-:Y:S02]  /*ff800*/  STL.64 [R1+0x330], R8 ;  /* 0x0003300801007387 */ /* 0x0003e40000100a00 */
[----:B------:R1:W-:Y:S02]  /*ff810*/  STL.64 [R1+0x338], R10 ;  /* 0x0003380a01007387 */ /* 0x0003e40000100a00 */
[----:B------:R-:W2:Y:S01]  /*ff820*/  LDL.LU R129, [R1+0x1124] ;  /* 0x0011240001817983 */ /* 0x000ea20000300800 */
[----:B------:R-:W2:Y:S01]  /*ff830*/  LDL.LU R130, [R1+0x1128] ;  /* 0x0011280001827983 */ /* 0x000ea20000300800 */
[----:B------:R-:W2:Y:S03]  /*ff840*/  LDL.LU R131, [R1+0x112c] ;  /* 0x00112c0001837983 */ /* 0x000ea60000300800 */
        /* <DEDUP_REMOVED lines=16> */
[----:B-1----:R-:W2:Y:S01]  /*ff950*/  LDL.LU R8, [R1+0x1780] ;  /* 0x0017800001087983 */ /* 0x002ea20000300800 */
        /* <DEDUP_REMOVED lines=27> */
[----:B------:R-:W-:Y:S01]  /*ffb10*/  MOV R31, R166 ;  /* 0x000000a6001f7202 */ /* 0x000fe20000000f00 */
[----:B------:R-:W-:Y:S01]  /*ffb20*/  IMAD.MOV.U32 R30, RZ, RZ, R167 ;  /* 0x000000ffff1e7224 */ /* 0x000fe200078e00a7 */
[C---:B---3--:R-:W-:Y:S08]  /*ffb30*/  HMMA.1688.F32.TF32 R12, R4.reuse, R82, R12 ;  /* 0x00000052040c723c */ /* 0x048ff0000008100c */
[C---:B----4-:R-:W-:Y:S08]  /*ffb40*/  HMMA.1688.F32.TF32 R20, R4.reuse, R202, R20 ;  /* 0x000000ca0414723c */ /* 0x050ff00000081014 */
[C---:B------:R-:W-:Y:S08]  /*ffb50*/  HMMA.1688.F32.TF32 R24, R4.reuse, R198, R24 ;  /* 0x000000c60418723c */ /* 0x040ff00000081018 */
[C---:B--2---:R-:W-:Y:S08]  /*ffb60*/  HMMA.1688.F32.TF32 R16, R4.reuse, R78, R16 ;  /* 0x0000004e0410723c */ /* 0x044ff00000081010 */
[C---:B------:R-:W-:Y:S07]  /*ffb70*/  HMMA.1688.F32.TF32 R8, R4.reuse, R90, R8 ;  /* 0x0000005a0408723c */ /* 0x040fee0000081008 */
[----:B------:R-:W-:Y:S01]  /*ffb80*/  STL.64 [R1+0x320], R24 ;  /* 0x0003201801007387 */ /* 0x000fe20000100a00 */
[----:B------:R-:W-:Y:S02]  /*ffb90*/  STL.64 [R1+0x328], R26 ;  /* 0x0003281a01007387 */ /* 0x000fe40000100a00 */
[----:B------:R-:W-:Y:S02]  /*ffba0*/  STL.64 [R1+0x310], R20 ;  /* 0x0003101401007387 */ /* 0x000fe40000100a00 */
[----:B------:R-:W-:Y:S03]  /*ffbb0*/  STL.64 [R1+0x318], R22 ;  /* 0x0003181601007387 */ /* 0x000fe60000100a00 */
[----:B------:R-:W-:Y:S01]  /*ffbc0*/  STL.64 [R1+0x300], R16 ;  /* 0x0003001001007387 */ /* 0x000fe20000100a00 */
[----:B------:R-:W-:Y:S02]  /*ffbd0*/  STL.64 [R1+0x308], R18 ;  /* 0x0003081201007387 */ /* 0x000fe40000100a00 */
[----:B------:R-:W-:Y:S02]  /*ffbe0*/  STL.64 [R1+0x2f0], R12 ;  /* 0x0002f00c01007387 */ /* 0x000fe40000100a00 */
[----:B------:R-:W-:Y:S03]  /*ffbf0*/  STL.64 [R1+0x2f8], R14 ;  /* 0x0002f80e01007387 */ /* 0x000fe60000100a00 */
[----:B------:R-:W-:Y:S01]  /*ffc00*/  STL.64 [R1+0x2e0], R8 ;  /* 0x0002e00801007387 */ /* 0x000fe20000100a00 */
[----:B------:R1:W-:Y:S02]  /*ffc10*/  STL.64 [R1+0x2e8], R10 ;  /* 0x0002e80a01007387 */ /* 0x0003e40000100a00 */
[C---:B-1----:R-:W-:Y:S11]  /*ffc20*/  HMMA.1688.F32.TF32 R8, R4.reuse, R166, R132 ;  /* 0x000000a60408723c */ /* 0x042ff60000081084 */
        /* <DEDUP_REMOVED lines=8> */
[----:B------:R-:W3:Y:S02]  /*ffcb0*/  LDL.LU R164, [R1+0x1060] ;  /* 0x0010600001a47983 */ /* 0x000ee40000300800 */
[----:B------:R-:W3:Y:S01]  /*ffcc0*/  LDL.LU R165, [R1+0x1064] ;  /* 0x0010640001a57983 */ /* 0x000ee20000300800 */
[----:B------:R-:W3:Y:S01]  /*ffcd0*/  LDL.LU R166, [R1+0x1068] ;  /* 0x0010680001a67983 */ /* 0x000ee20000300800 */
[C---:B-1----:R-:W-:Y:S11]  /*ffce0*/  HMMA.1688.F32.TF32 R8, R4.reuse, R102, R104 ;  /* 0x000000660408723c */ /* 0x042ff60000081068 */
[----:B------:R-:W-:Y:S11]  /*ffcf0*/  @!UPT UIADD3 URZ, URZ, URZ, URZ ;  /* 0x0000003f3f3ff290 */ /* 0x000ff6000fffe03f */
[----:B------:R-:W-:Y:S01]  /*ffd00*/  @!UPT UIADD3 URZ, URZ, URZ, URZ ;  /* 0x0000003f3f3ff290 */ /* 0x000fe2000fffe03f */
[----:B------:R-:W-:Y:S01]  /*ffd10*/  STL.64 [R1+0x2c0], R8 ;  /* 0x0002c00801007387 */ /* 0x000fe20000100a00 */
[----:B------:R1:W-:Y:S02]  /*ffd20*/  STL.64 [R1+0x2c8], R10 ;  /* 0x0002c80a01007387 */ /* 0x0003e40000100a00 */
[C---:B-1----:R-:W-:Y:S01]  /*ffd30*/  HMMA.1688.F32.TF32 R8, R4.reuse, R238, R96 ;  /* 0x000000ee0408723c */ /* 0x042fe20000081060 */
[----:B------:R-:W-:Y:S11]  /*ffd40*/  MOV R167, R245 ;  /* 0x000000f500a77202 */ /* 0x000ff60000000f00 */
[----:B------:R-:W-:Y:S11]  /*ffd50*/  @!UPT UIADD3 URZ, URZ, URZ, URZ ;  /* 0x0000003f3f3ff290 */ /* 0x000ff6000fffe03f */
[----:B------:R-:W-:Y:S01]  /*ffd60*/  STL.64 [R1+0x2b0], R8 ;  /* 0x0002b00801007387 */ /* 0x000fe20000100a00 */
[----:B------:R1:W-:Y:S02]  /*ffd70*/  STL [R1+0x2b8], R10 ;  /* 0x0002b80a01007387 */ /* 0x0003e40000100800 */
[----:B------:R-:W-:Y:S02]  /*ffd80*/  IMAD.MOV.U32 R245, RZ, RZ, R11 ;  /* 0x000000fffff57224 */ /* 0x000fe400078e000b */
[C---:B-1----:R-:W-:Y:S08]  /*ffd90*/  HMMA.1688.F32.TF32 R8, R4.reuse, R250, R120 ;  /* 0x000000fa0408723c */ /* 0x042ff00000081078 */
[C---:B------:R-:W-:Y:S08]  /*ffda0*/  HMMA.1688.F32.TF32 R16, R4.reuse, R230, R124 ;  /* 0x000000e60410723c */ /* 0x040ff0000008107c */
[C---:B------:R-:W-:Y:S07]  /*ffdb0*/  HMMA.1688.F32.TF32 R12, R4.reuse, R154, R128 ;  /* 0x0000009a040c723c */ /* 0x040fee0000081080 */
[----:B------:R-:W-:Y:S01]  /*ffdc0*/  STL.64 [R1+0x2a0], R8 ;  /* 0x0002a00801007387 */ /* 0x000fe20000100a00 */
[----:B------:R1:W-:Y:S02]  /*ffdd0*/  STL.64 [R1+0x2a8], R10 ;  /* 0x0002a80a01007387 */ /* 0x0003e40000100a00 */
[----:B-1----:R-:W-:Y:S05]  /*ffde0*/  HMMA.1688.F32.TF32 R8, R4, R186, R148 ;  /* 0x000000ba0408723c */ /* 0x002fea0000081094 */
[----:B------:R-:W-:Y:S01]  /*ffdf0*/  STL.64 [R1+0x290], R16 ;  /* 0x0002901001007387 */ /* 0x000fe20000100a00 */
[----:B------:R-:W-:Y:S02]  /*ffe00*/  STL.64 [R1+0x298], R18 ;  /* 0x0002981201007387 */ /* 0x000fe40000100a00 */
[----:B------:R-:W4:Y:S05]  /*ffe10*/  LDL.LU R124, [R1+0x1020] ;  /* 0x00102000017c7983 */ /* 0x000f2a0000300800 */
[----:B------:R-:W-:Y:S01]  /*ffe20*/  STL.64 [R1+0x280], R12 ;  /* 0x0002800c01007387 */ /* 0x000fe20000100a00 */
[----:B------:R-:W-:Y:S01]  /*ffe30*/  STL.64 [R1+0x288], R14 ;  /* 0x0002880e01007387 */ /* 0x000fe20000100a00 */
[----:B------:R-:W-:Y:S01]  /*ffe40*/  IMAD.MOV.U32 R29, RZ, RZ, R102 ;  /* 0x000000ffff1d7224 */ /* 0x000fe200078e0066 */
[----:B------:R-:W-:-:S07]  /*ffe50*/  MOV R28, R103 ;  /* 0x00000067001c7202 */ /* 0x000fce0000000f00 */
        /* <DEDUP_REMOVED lines=22> */
[----:B---3--:R-:W-:Y:S11]  /*fffc0*/  HMMA.1688.F32.TF32 R4, R4, R162, R164 ;  /* 0x000000a20404723c */ /* 0x008ff600000810a4 */
[----:B------:R-:W-:Y:S04]  /*fffd0*/  @!UPT UIADD3 URZ, URZ, URZ, URZ ;  /* 0x0000003f3f3ff290 */ /* 0x000fe8000fffe03f */
[----:B------:R-:W-:Y:S01]  /*fffe0*/  STL.64 [R1+0x260], R8 ;  /* 0x0002600801007387 */ /* 0x000fe20000100a00 */
[----:B------:R-:W-:Y:S07]  /*ffff0*/  STL.64 [R1+0x268], R10 ;  /* 0x0002680a01007387 */ /* 0x000fee0000100a00 */
[----:B------:R-:W-:Y:S02]  /*100000*/  STL.64 [R1+0x250], R4 ;  /* 0x0002500401007387 */ /* 0x000fe40000100a00 */
[----:B------:R4:W-:Y:S01]  /*100010*/  STL.64 [R1+0x258], R6 ;  /* 0x0002580601007387 */ /* 0x0009e20000100a00 */
        /* <DEDUP_REMOVED lines=16> */
[----:B------:R-:W-:Y:S01]  /*100120*/  MOV R87, R158 ;  /* 0x0000009e00577202 */ /* 0x000fe20000000f00 */
[----:B------:R-:W-:Y:S01]  /*100130*/  IMAD.MOV.U32 R86, RZ, RZ, R159 ;  /* 0x000000ffff567224 */ /* 0x000fe200078e009f */
[C---:B----4-:R-:W-:Y:S08]  /*100140*/  HMMA.1688.F32.TF32 R4, R92.reuse, R226, R100 ;  /* 0x000000e25c04723c */ /* 0x050ff00000081064 */
[C---:B------:R-:W-:Y:S08]  /*100150*/  HMMA.1688.F32.TF32 R12, R92.reuse, R234, R96 ;  /* 0x000000ea5c0c723c */ /* 0x040ff00000081060 */
[C---:B------:R-:W-:Y:S07]  /*100160*/  HMMA.1688.F32.TF32 R8, R92.reuse, R178, R120 ;  /* 0x000000b25c08723c */ /* 0x040fee0000081078 */
[----:B------:R-:W-:Y:S01]  /*100170*/  STL.64 [R1+0x240], R4 ;  /* 0x0002400401007387 */ /* 0x000fe20000100a00 */
[----:B------:R1:W-:Y:S02]  /*100180*/  STL.64 [R1+0x248], R6 ;  /* 0x0002480601007387 */ /* 0x0003e40000100a00 */
[C---:B-1----:R-:W-:Y:S05]  /*100190*/  HMMA.1688.F32.TF32 R4, R92.reuse, R118, R124 ;  /* 0x000000765c04723c */ /* 0x042fea000008107c */
[----:B------:R-:W-:Y:S01]  /*1001a0*/  STL.64 [R1+0x230], R12 ;  /* 0x0002300c01007387 */ /* 0x000fe20000100a00 */
[----:B------:R-:W-:Y:S07]  /*1001b0*/  STL.64 [R1+0x238], R14 ;  /* 0x0002380e01007387 */ /* 0x000fee0000100a00 */
[----:B------:R-:W-:Y:S02]  /*1001c0*/  STL.64 [R1+0x220], R8 ;  /* 0x0002200801007387 */ /* 0x000fe40000100a00 */
[----:B------:R-:W-:Y:S08]  /*1001d0*/  STL.64 [R1+0x228], R10 ;  /* 0x0002280a01007387 */ /* 0x000ff00000100a00 */
[----:B------:R-:W-:Y:S01]  /*1001e0*/  STL.64 [R1+0x210], R4 ;  /* 0x0002100401007387 */ /* 0x000fe20000100a00 */
[----:B------:R1:W-:Y:S02]  /*1001f0*/  STL.64 [R1+0x218], R6 ;  /* 0x0002180601007387 */ /* 0x0003e40000100a00 */
[----:B-1----:R-:W-:Y:S11]  /*100200*/  HMMA.1688.F32.TF32 R4, R92, R158, R148 ;  /* 0x0000009e5c04723c */ /* 0x002ff60000081094 */
[----:B------:R-:W-:Y:S11]  /*100210*/  @!UPT UIADD3 URZ, URZ, URZ, URZ ;  /* 0x0000003f3f3ff290 */ /* 0x000ff6000fffe03f */
[----:B------:R-:W-:Y:S01]  /*100220*/  @!UPT UIADD3 URZ, URZ, URZ, URZ ;  /* 0x0000003f3f3ff290 */ /* 0x000fe2000fffe03f */
        /* <DEDUP_REMOVED lines=11> */
[----:B------:R-:W-:-:S02]  /*1002e0*/  MOV R25, R90 ;  /* 0x0000005a00197202 */ /* 0x000fc40000000f00 */
[----:B------:R-:W-:Y:S01]  /*1002f0*/  MOV R91, R214 ;  /* 0x000000d6005b7202 */ /* 0x000fe20000000f00 */
[----:B------:R-:W-:Y:S01]  /*100300*/  IMAD.MOV.U32 R90, RZ, RZ, R215 ;  /* 0x000000ffff5a7224 */ /* 0x000fe200078e00d7 */
        /* <DEDUP_REMOVED lines=10> */
[----:B------:R-:W2:Y:S02]  /*1003b0*/  LDL.LU R212, [R1+0xfa0] ;  /* 0x000fa00001d47983 */ /* 0x000ea40000300800 */
[----:B------:R-:W2:Y:S01]  /*1003c0*/  LDL.LU R213, [R1+0xfa4] ;  /* 0x000fa40001d57983 */ /* 0x000ea20000300800 */
[----:B------:R-:W2:Y:S01]  /*1003d0*/  LDL.LU R214, [R1+0xfa8] ;  /* 0x000fa80001d67983 */ /* 0x000ea20000300800 */
[----:B------:R-:W2:Y:S01]  /*1003e0*/  LDL.LU R215, [R1+0xfac] ;  /* 0x000fac0001d77983 */ /* 0x000ea20000300800 */
[C---:B-1----:R-:W-:Y:S11]  /*1003f0*/  HMMA.1688.F32.TF32 R4, R92.reuse, R142, R136 ;  /* 0x0000008e5c04723c */ /* 0x042ff60000081088 */
[----:B------:R-:W-:Y:S11]  /*100400*/  @!UPT UIADD3 URZ, URZ, URZ, URZ ;  /* 0x0000003f3f3ff290 */ /* 0x000ff6000fffe03f */
[----:B------:R-:W-:Y:S01]  /*100410*/  @!UPT UIADD3 URZ, URZ, URZ, URZ ;  /* 0x0000003f3f3ff290 */ /* 0x000fe2000fffe03f */
[----:B------:R-:W-:Y:S01]  /*100420*/  STL.64 [R1+0x1d0], R4 ;  /* 0x0001d00401007387 */ /* 0x000fe20000100a00 */
[----:B------:R1:W-:Y:S02]  /*100430*/  STL.64 [R1+0x1d8], R6 ;  /* 0x0001d80601007387 */ /* 0x0003e40000100a00 */
[C---:B-1----:R-:W-:Y:S01]  /*100440*/  HMMA.1688.F32.TF32 R4, R92.reuse, R182, R164 ;  /* 0x000000b65c04723c */ /* 0x042fe200000810a4 */
[----:B------:R-:W3:Y:S01]  /*100450*/  LDL.LU R164, [R1+0xf90] ;  /* 0x000f900001a47983 */ /* 0x000ee20000300800 */
[----:B------:R-:W3:Y:S02]  /*100460*/  LDL.LU R165, [R1+0xf94] ;  /* 0x000f940001a57983 */ /* 0x000ee40000300800 */
[----:B------:R-:W3:Y:S02]  /*100470*/  LDL.LU R166, [R1+0xf98] ;  /* 0x000f980001a67983 */ /* 0x000ee40000300800 */
[----:B------:R-:W3:Y:S01]  /*100480*/  LDL.LU R167, [R1+0xf9c] ;  /* 0x000f9c0001a77983 */ /* 0x000ee20000300800 */
[----:B------:R-:W3:Y:S01]  /*100490*/  LDL.LU R180, [R1+0xf80] ;  /* 0x000f800001b47983 */ /* 0x000ee20000300800 */
[----:B------:R-:W-:Y:S01]  /*1004a0*/  MOV R99, R182 ;  /* 0x000000b600637202 */ /* 0x000fe20000000f00 */
[----:B------:R-:W3:Y:S02]  /*1004b0*/  LDL.LU R181, [R1+0xf84] ;  /* 0x000f840001b57983 */ /* 0x000ee40000300800 */
[----:B------:R-:W-:Y:S01]  /*1004c0*/  IMAD.MOV.U32 R98, RZ, RZ, R183 ;  /* 0x000000ffff627224 */ /* 0x000fe200078e00b7 */
[----:B------:R-:W3:Y:S01]  /*1004d0*/  LDL.LU R182, [R1+0xf88] ;  /* 0x000f880001b67983 */ /* 0x000ee20000300800 */
[----:B------:R-:W3:Y:S10]  /*1004e0*/  LDL.LU R183, [R1+0xf8c] ;  /* 0x000f8c0001b77983 */ /* 0x000ef40000300800 */
[----:B------:R-:W-:Y:S01]  /*1004f0*/  STL.64 [R1+0x7910], R6 ;  /* 0x0079100601007387 */ /* 0x000fe20000100a00 */
[----:B------:R-:W-:Y:S01]  /*100500*/  STL.64 [R1+0x7908], R4 ;  /* 0x0079080401007387 */ /* 0x000fe20000100a00 */
[----:B------:R-:W-:Y:S01]  /*100510*/  MOV R133, R190 ;  /* 0x000000be00857202 */ /* 0x000fe20000000f00 */
[----:B------:R-:W-:Y:S01]  /*100520*/  IMAD.MOV.U32 R132, RZ, RZ, R191 ;  /* 0x000000ffff847224 */ /* 0x000fe200078e00bf */
[C---:B----4-:R-:W-:Y:S11]  /*100530*/  HMMA.1688.F32.TF32 R8, R92.reuse, R218, R148 ;  /* 0x000000da5c08723c */ /* 0x050ff60000081094 */
[----:B------:R-:W-:Y:S11]  /*100540*/  @!UPT UIADD3 URZ, URZ, URZ, URZ ;  /* 0x0000003f3f3ff290 */ /* 0x000ff6000fffe03f */
[----:B------:R-:W-:Y:S01]  /*100550*/  @!UPT UIADD3 URZ, URZ, URZ, URZ ;  /* 0x0000003f3f3ff290 */ /* 0x000fe2000fffe03f */
[----:B------:R1:W-:Y:S01]  /*100560*/  STL.64 [R1+0x3e0], R8 ;  /* 0x0003e00801007387 */ /* 0x0003e20000100a00 */
[----:B------:R-:W-:Y:S01]  /*100570*/  MOV R244, R10 ;  /* 0x0000000a00f47202 */ /* 0x000fe20000000f00 */
[----:B------:R-:W-:Y:S02]  /*100580*/  IMAD.MOV.U32 R246, RZ, RZ, R11 ;  /* 0x000000fffff67224 */ /* 0x000fe400078e000b */
[C---:B-1----:R-:W-:Y:S03]  /*100590*/  HMMA.1688.F32.TF32 R8, R92.reuse, R190, R156 ;  /* 0x000000be5c08723c */ /* 0x042fe6000008109c */
[----:B------:R-:W-:Y:S01]  /*1005a0*/  STL [R1+0x7bd8], R246 ;  /* 0x007bd8f601007387 */ /* 0x000fe20000100800 */
[----:B------:R-:W-:Y:S02]  /*1005b0*/  STL.64 [R1+0x7bd0], R244 ;  /* 0x007bd0f401007387 */ /* 0x000fe40000100a00 */
[----:B------:R-:W4:Y:S02]  /*1005c0*/  LDL.LU R188, [R1+0xf70] ;  /* 0x000f700001bc7983 */ /* 0x000f240000300800 */
[----:B------:R-:W4:Y:S01]  /*1005d0*/  LDL.LU R189, [R1+0xf74] ;  /* 0x000f740001bd7983 */ /* 0x000f220000300800 */
[----:B------:R-:W4:Y:S01]  /*1005e0*/  LDL.LU R190, [R1+0xf78] ;  /* 0x000f780001be7983 */ /* 0x000f220000300800 */
[----:B------:R-:W4:Y:S11]  /*1005f0*/  LDL.LU R191, [R1+0xf7c] ;  /* 0x000f7c0001bf7983 */ /* 0x000f360000300800 */
[----:B------:R-:W-:Y:S02]  /*100600*/  @!UPT UIADD3 URZ, URZ, URZ, URZ ;  /* 0x0000003f3f3ff290 */ /* 0x000fe4000fffe03f */
[----:B------:R-:W-:Y:S01]  /*100610*/  STL.64 [R1+0x78d8], R10 ;  /* 0x0078d80a01007387 */ /* 0x000fe20000100a00 */
[----:B------:R-:W-:Y:S01]  /*100620*/  STL.64 [R1+0x78d0], R8 ;  /* 0x0078d00801007387 */ /* 0x000fe20000100a00 */
[----:B--2---:R-:W-:Y:S02]  /*100630*/  HMMA.1688.F32.TF32 R12, R92, R146, R212 ;  /* 0x000000925c0c723c */ /* 0x004fe400000810d4 */
[----:B------:R-:W2:Y:S01]  /*100640*/  LDL.LU R212, [R1+0xf60] ;  /* 0x000f600001d47983 */ /* 0x000ea20000300800 */
[----:B------:R-:W2:Y:S02]  /*100650*/  LDL.LU R213, [R1+0xf64] ;  /* 0x000f640001d57983 */ /* 0x000ea40000300800 */
[----:B------:R-:W2:Y:S02]  /*100660*/  LDL.LU R214, [R1+0xf68] ;  /* 0x000f680001d67983 */ /* 0x000ea40000300800 */
[----:B------:R-:W2:Y:S01]  /*100670*/  LDL.LU R215, [R1+0xf6c] ;  /* 0x000f6c0001d77983 */ /* 0x000ea20000300800 */
[----:B------:R-:W2:Y:S01]  /*100680*/  LDL.LU R144, [R1+0xf50] ;  /* 0x000f500001907983 */ /* 0x000ea20000300800 */
[----:B------:R-:W-:Y:S01]  /*100690*/  MOV R125, R146 ;  /* 0x00000092007d7202 */ /* 0x000fe20000000f00 */
[----:B------:R-:W2:Y:S02]  /*1006a0*/  LDL.LU R145, [R1+0xf54] ;  /* 0x000f540001917983 */ /* 0x000ea40000300800 */
[----:B------:R-:W-:Y:S01]  /*1006b0*/  IMAD.MOV.U32 R124, RZ, RZ, R147 ;  /* 0x000000ffff7c7224 */ /* 0x000fe200078e0093 */
[----:B------:R-:W2:Y:S01]  /*1006c0*/  LDL.LU R146, [R1+0xf58] ;  /* 0x000f580001927983 */ /* 0x000ea20000300800 */
[----:B------:R-:W2:Y:S01]  /*1006d0*/  LDL.LU R147, [R1+0xf5c] ;  /* 0x000f5c0001937983 */ /* 0x000ea20000300800 */
[----:B------:R-:W-:Y:S01]  /*1006e0*/  MOV R130, R194 ;  /* 0x000000c200827202 */ /* 0x000fe20000000f00 */
[----:B------:R-:W-:-:S07]  /*1006f0*/  IMAD.MOV.U32 R129, RZ, RZ, R195 ;  /* 0x000000ffff817224 */ /* 0x000fce00078e00c3 */
[----:B------:R1:W-:Y:S01]  /*100700*/  STL.64 [R1+0x78c8], R14 ;  /* 0x0078c80e01007387 */ /* 0x0003e20000100a00 */
[----:B------:R-:W-:Y:S01]  /*100710*/  STL.64 [R1+0x78c0], R12 ;  /* 0x0078c00c01007387 */ /* 0x000fe20000100a00 */
[C---:B---3--:R-:W-:Y:S08]  /*100720*/  HMMA.1688.F32.TF32 R16, R92.reuse, R174, R164 ;  /* 0x000000ae5c10723c */ /* 0x048ff000000810a4 */
[C---:B------:R-:W-:Y:S11]  /*100730*/  HMMA.1688.F32.TF32 R20, R92.reuse, R194, R180 ;  /* 0x000000c25c14723c */ /* 0x040ff600000810b4 */
[----:B------:R-:W-:Y:S04]  /*100740*/  @!UPT UIADD3 URZ, URZ, URZ, URZ ;  /* 0x0000003f3f3ff290 */ /* 0x000fe8000fffe03f */
[----:B------:R-:W-:Y:S01]  /*100750*/  STL.64 [R1+0x78b8], R18 ;  /* 0x0078b81201007387 */ /* 0x000fe20000100a00 */
[----:B------:R-:W-:Y:S02]  /*100760*/  STL.64 [R1+0x78b0], R16 ;  /* 0x0078b01001007387 */ /* 0x000fe40000100a00 */
[----:B------:R-:W3:Y:S02]  /*100770*/  LDL.LU R192, [R1+0xf40] ;  /* 0x000f400001c07983 */ /* 0x000ee40000300800 */
[----:B------:R-:W3:Y:S01]  /*100780*/  LDL.LU R193, [R1+0xf44] ;  /* 0x000f440001c17983 */ /* 0x000ee20000300800 */
[----:B------:R-:W3:Y:S01]  /*100790*/  LDL.LU R194, [R1+0xf48] ;  /* 0x000f480001c27983 */ /* 0x000ee20000300800 */
[----:B------:R-:W3:Y:S02]  /*1007a0*/  LDL.LU R195, [R1+0xf4c] ;  /* 0x000f4c0001c37983 */ /* 0x000ee40000300800 */
[----:B------:R1:W-:Y:S02]  /*1007b0*/  STL.64 [R1+0x78a8], R22 ;  /* 0x0078a81601007387 */ /* 0x0003e40000100a00 */
[----:B-1----:R-:W-:Y:S01]  /*1007c0*/  MOV R14, R31 ;  /* 0x0000001f000e7202 */ /* 0x002fe20000000f00 */
[----:B------:R-:W-:Y:S01]  /*1007d0*/  IMAD.MOV.U32 R15, RZ, RZ, R30 ;  /* 0x000000ffff0f7224 */ /* 0x000fe200078e001e */
[----:B------:R-:W-:Y:S01]  /*1007e0*/  MOV R6, R29 ;  /* 0x0000001d00067202 */ /* 0x000fe20000000f00 */
[----:B------:R-:W-:Y:S01]  /*1007f0*/  IMAD.MOV.U32 R7, RZ, RZ, R28 ;  /* 0x000000ffff077224 */ /* 0x000fe200078e001c */
[----:B------:R-:W-:Y:S01]  /*100800*/  MOV R22, R25 ;  /* 0x0000001900167202 */ /* 0x000fe20000000f00 */
[----:B------:R-:W-:Y:S01]  /*100810*/  IMAD.MOV.U32 R23, RZ, RZ, R24 ;  /* 0x000000ffff177224 */ /* 0x000fe200078e0018 */
[----:B------:R-:W-:Y:S01]  /*100820*/  STL.64 [R1+0x78a0], R20 ;  /* 0x0078a01401007387 */ /* 0x000fe20000100a00 */
[----:B------:R-:W-:Y:S01]  /*100830*/  MOV R127, R206 ;  /* 0x000000ce007f7202 */ /* 0x000fe20000000f00 */
[----:B------:R-:W-:Y:S01]  /*100840*/  IMAD.MOV.U32 R126, RZ, RZ, R207 ;  /* 0x000000ffff7e7224 */ /* 0x000fe200078e00cf */
[----:B------:R-:W-:Y:S01]  /*100850*/  MOV R32, R82 ;  /* 0x0000005200207202 */ /* 0x000fe20000000f00 */
[C---:B----4-:R-:W-:Y:S11]  /*100860*/  HMMA.1688.F32.TF32 R24, R92.reuse, R206, R188 ;  /* 0x000000ce5c18723c */ /* 0x050ff600000810bc */
[----:B------:R-:W-:Y:S11]  /*100870*/  @!UPT UIADD3 URZ, URZ, URZ, URZ ;  /* 0x0000003f3f3ff290 */ /* 0x000ff6000fffe03f */
[----:B------:R-:W-:Y:S01]  /*100880*/  @!UPT UIADD3 URZ, URZ, URZ, URZ ;  /* 0x0000003f3f3ff290 */ /* 0x000fe2000fffe03f */
[----:B------:R-:W-:Y:S01]  /*100890*/  STL.64 [R1+0x7898], R26 ;  /* 0x0078981a01007387 */ /* 0x000fe20000100a00 */
[----:B------:R-:W-:Y:S01]  /*1008a0*/  STL.64 [R1+0x7890], R24 ;  /* 0x0078901801007387 */ /* 0x000fe20000100a00 */
[----:B--2---:R-:W-:Y:S11]  /*1008b0*/  HMMA.1688.F32.TF32 R28, R92, R242, R212 ;  /* 0x000000f25c1c723c */ /* 0x004ff600000810d4 */
[----:B------:R-:W-:Y:S11]  /*1008c0*/  @!UPT UIADD3 URZ, URZ, URZ, URZ ;  /* 0x0000003f3f3ff290 */ /* 0x000ff6000fffe03f */
[----:B------:R-:W-:Y:S01]  /*1008d0*/  @!UPT UIADD3 URZ, URZ, URZ, URZ ;  /* 0x0000003f3f3ff290 */ /* 0x000fe2000fffe03f */
        /* <DEDUP_REMOVED lines=10> */
[----:B-1----:R-:W-:-:S02]  /*100980*/  MOV R30, R32 ;  /* 0x00000020001e7202 */ /* 0x002fc40000000f00 */
[----:B------:R-:W-:Y:S01]  /*100990*/  HMMA.1688.F32.TF32 R32, R92, R170, R144 ;  /* 0x000000aa5c20723c */ /* 0x000fe20000081090 */
[----:B------:R-:W-:Y:S01]  /*1009a0*/  IMAD.MOV.U32 R3, RZ, RZ, R83 ;  /* 0x000000ffff037224 */ /* 0x000fe200078e0053 */
[----:B------:R-:W-:-:S03]  /*1009b0*/  MOV R4, R210 ;  /* 0x000000d200047202 */ /* 0x000fc60000000f00 */
[----:B------:R-:W-:Y:S02]  /*1009c0*/  IMAD.MOV.U32 R31, RZ, RZ, R3 ;  /* 0x000000ffff1f7224 */ /* 0x000fe400078e0003 */
[----:B------:R-:W-:Y:S11]  /*1009d0*/  IMAD.MOV.U32 R3, RZ, RZ, R211 ;  /* 0x000000ffff037224 */ /* 0x000ff600078e00d3 */
[----:B------:R-:W-:Y:S05]  /*1009e0*/  @!UPT UIADD3 URZ, URZ, URZ, URZ ;  /* 0x0000003f3f3ff290 */ /* 0x000fea000fffe03f */
[----:B------:R-:W-:Y:S01]  /*1009f0*/  STL.64 [R1+0x78f0], R34 ;  /* 0x0078f02201007387 */ /* 0x000fe20000100a00 */
[----:B------:R-:W-:Y:S02]  /*100a00*/  STL.64 [R1+0x78e8], R32 ;  /* 0x0078e82001007387 */ /* 0x000fe40000100a00 */
[----:B------:R-:W4:Y:S02]  /*100a10*/  LDL.LU R208, [R1+0xf10] ;  /* 0x000f100001d07983 */ /* 0x000f240000300800 */
[----:B------:R-:W4:Y:S01]  /*100a20*/  LDL.LU R209, [R1+0xf14] ;  /* 0x000f140001d17983 */ /* 0x000f220000300800 */
[C---:B---3--:R-:W-:Y:S01]  /*100a30*/  HMMA.1688.F32.TF32 R36, R92.reuse, R210, R192 ;  /* 0x000000d25c24723c */ /* 0x048fe200000810c0 */
[----:B------:R-:W3:Y:S01]  /*100a40*/  LDL.LU R210, [R1+0xf18] ;  /* 0x000f180001d27983 */ /* 0x000ee20000300800 */
[----:B------:R-:W3:Y:S01]  /*100a50*/  LDL.LU R211, [R1+0xf1c] ;  /* 0x000f1c0001d37983 */ /* 0x000ee20000300800 */
[----:B------:R-:W-:Y:S01]  /*100a60*/  MOV R128, R170 ;  /* 0x000000aa00807202 */ /* 0x000fe20000000f00 */
[----:B--2---:R-:W-:Y:S01]  /*100a70*/  IMAD.MOV.U32 R29, RZ, RZ, R171 ;  /* 0x000000ffff1d7224 */ /* 0x004fe200078e00ab */
[----:B------:R-:W-:Y:S01]  /*100a80*/  MOV R41, R78 ;  /* 0x0000004e00297202 */ /* 0x000fe20000000f00 */
[----:B------:R-:W-:Y:S11]  /*100a90*/  IMAD.MOV.U32 R40, RZ, RZ, R79 ;  /* 0x000000ffff287224 */ /* 0x000ff600078e004f */
[----:B------:R-:W-:Y:S06]  /*100aa0*/  @!UPT UIADD3 URZ, URZ, URZ, URZ ;  /* 0x0000003f3f3ff290 */ /* 0x000fec000fffe03f */
[----:B------:R1:W-:Y:S01]  /*100ab0*/  STL.64 [R1+0x7900], R38 ;  /* 0x0079002601007387 */ /* 0x0003e20000100a00 */
[----:B------:R-:W-:Y:S02]  /*100ac0*/  STL.64 [R1+0x78f8], R36 ;  /* 0x0078f82401007387 */ /* 0x000fe40000100a00 */
        /* <DEDUP_REMOVED lines=12> */
[----:B-1----:R-:W-:Y:S01]  /*100b90*/  MOV R38, R41 ;  /* 0x0000002900267202 */ /* 0x002fe20000000f00 */
[----:B------:R-:W-:Y:S01]  /*100ba0*/  IMAD.MOV.U32 R39, RZ, RZ, R40 ;  /* 0x000000ffff277224 */ /* 0x000fe200078e0028 */
[----:B------:R-:W2:Y:S01]  /*100bb0*/  LDL.LU R192, [R1+0xed0] ;  /* 0x000ed00001c07983 */ /* 0x000ea20000300800 */
[----:B------:R-:W2:Y:S02]  /*100bc0*/  LDL.LU R193, [R1+0xed4] ;  /* 0x000ed40001c17983 */ /* 0x000ea40000300800 */
[----:B------:R-:W2:Y:S02]  /*100bd0*/  LDL.LU R194, [R1+0xed8] ;  /* 0x000ed80001c27983 */ /* 0x000ea40000300800 */
[----:B------:R-:W2:Y:S01]  /*100be0*/  LDL.LU R195, [R1+0xedc] ;  /* 0x000edc0001c37983 */ /* 0x000ea20000300800 */
[----:B------:R-:W-:Y:S01]  /*100bf0*/  MOV R28, R202 ;  /* 0x000000ca001c7202 */ /* 0x000fe20000000f00 */
[----:B------:R-:W-:Y:S01]  /*100c00*/  IMAD.MOV.U32 R25, RZ, RZ, R203 ;  /* 0x000000ffff197224 */ /* 0x000fe200078e00cb */
[C---:B----4-:R-:W-:Y:S08]  /*100c10*/  HMMA.1688.F32.TF32 R40, R92.reuse, R198, R188 ;  /* 0x000000c65c28723c */ /* 0x050ff000000810bc */
[C---:B------:R-:W-:Y:S11]  /*100c20*/  HMMA.1688.F32.TF32 R44, R92.reuse, R202, R204 ;  /* 0x000000ca5c2c723c */ /* 0x040ff600000810cc */
[----:B------:R-:W-:Y:S04]  /*100c30*/  @!UPT UIADD3 URZ, URZ, URZ, URZ ;  /* 0x0000003f3f3ff290 */ /* 0x000fe8000fffe03f */
[----:B------:R1:W-:Y:S01]  /*100c40*/  STL.64 [R1+0x7920], R42 ;  /* 0x0079202a01007387 */ /* 0x0003e20000100a00 */
[----:B------:R-:W-:Y:S07]  /*100c50*/  STL.64 [R1+0x7918], R40 ;  /* 0x0079182801007387 */ /* 0x000fee0000100a00 */
[----:B------:R2:W-:Y:S02]  /*100c60*/  STL.64 [R1+0x7930], R46 ;  /* 0x0079302e01007387 */ /* 0x0005e40000100a00 */
[----:B------:R-:W-:Y:S01]  /*100c70*/  STL.64 [R1+0x7928], R44 ;  /* 0x0079282c01007387 */ /* 0x000fe20000100a00 */
[----:B------:R-:W4:Y:S01]  /*100c80*/  LDL.LU R200, [R1+0xec0] ;  /* 0x000ec00001c87983 */ /* 0x000f220000300800 */
[----:B------:R-:W4:Y:S02]  /*100c90*/  LDL.LU R201, [R1+0xec4] ;  /* 0x000ec40001c97983 */ /* 0x000f240000300800 */
[----:B------:R-:W4:Y:S02]  /*100ca0*/  LDL.LU R202, [R1+0xec8] ;  /* 0x000ec80001ca7983 */ /* 0x000f240000300800 */
[----:B------:R-:W4:Y:S01]  /*100cb0*/  LDL.LU R203, [R1+0xecc] ;  /* 0x000ecc0001cb7983 */ /* 0x000f220000300800 */
[C---:B---3--:R-:W-:Y:S01]  /*100cc0*/  HMMA.1688.F32.TF32 R48, R92.reuse, R38, R208 ;  /* 0x000000265c30723c */ /* 0x048fe200000810d0 */
[----:B------:R-:W3:Y:S01]  /*100cd0*/  LDL.LU R208, [R1+0xeb0] ;  /* 0x000eb00001d07983 */ /* 0x000ee20000300800 */
[----:B------:R-:W3:Y:S02]  /*100ce0*/  LDL.LU R209, [R1+0xeb4] ;  /* 0x000eb40001d17983 */ /* 0x000ee40000300800 */
[----:B------:R-:W3:Y:S02]  /*100cf0*/  LDL.LU R210, [R1+0xeb8] ;  /* 0x000eb80001d27983 */ /* 0x000ee40000300800 */
[----:B------:R-:W3:Y:S01]  /*100d00*/  LDL.LU R211, [R1+0xebc] ;  /* 0x000ebc0001d37983 */ /* 0x000ee20000300800 */
[----:B------:R-:W-:Y:S01]  /*100d10*/  MOV R53, R162 ;  /* 0x000000a200357202 */ /* 0x000fe20000000f00 */
[----:B------:R-:W-:Y:S01]  /*100d20*/  IMAD.MOV.U32 R52, RZ, RZ, R163 ;  /* 0x000000ffff347224 */ /* 0x000fe200078e00a3 */
[----:B--2---:R-:W-:Y:S02]  /*100d30*/  HMMA.1688.F32.TF32 R60, R92, R14, R168 ;  /* 0x0000000e5c3c723c */ /* 0x004fe400000810a8 */
[----:B-1----:R-:W-:Y:S01]  /*100d40*/  MOV R42, R53 ;  /* 0x00000035002a7202 */ /* 0x002fe20000000f00 */
[----:B------:R-:W-:-:S05]  /*100d50*/  IMAD.MOV.U32 R43, RZ, RZ, R52 ;  /* 0x000000ffff2b7224 */ /* 0x000fca00078e0034 */
[C---:B------:R-:W-:Y:S08]  /*100d60*/  HMMA.1688.F32.TF32 R52, R92.reuse, R30, R212 ;  /* 0x0000001e5c34723c */ /* 0x040ff000000810d4 */
[C---:B------:R-:W-:Y:S01]  /*100d70*/  HMMA.1688.F32.TF32 R56, R92.reuse, R22, R144 ;  /* 0x000000165c38723c */ /* 0x040fe20000081090 */
[----:B------:R-:W-:Y:S01]  /*100d80*/  STL.64 [R1+0x7940], R50 ;  /* 0x0079403201007387 */ /* 0x000fe20000100a00 */
[----:B------:R-:W-:Y:S06]  /*100d90*/  STL.64 [R1+0x7938], R48 ;  /* 0x0079383001007387 */ /* 0x000fec0000100a00 */
[C---:B------:R-:W-:Y:S01]  /*100da0*/  HMMA.1688.F32.TF32 R64, R92.reuse, R6, R192 ;  /* 0x000000065c40723c */ /* 0x040fe200000810c0 */
[----:B------:R-:W-:Y:S01]  /*100db0*/  MOV R85, R114 ;  /* 0x0000007200557202 */ /* 0x000fe20000000f00 */
[----:B------:R-:W-:Y:S01]  /*100dc0*/  IMAD.MOV.U32 R84, RZ, RZ, R115 ;  /* 0x000000ffff547224 */ /* 0x000fe200078e0073 */
[----:B------:R-:W-:Y:S01]  /*100dd0*/  MOV R46, R91 ;  /* 0x0000005b002e7202 */ /* 0x000fe20000000f00 */
[----:B------:R-:W-:Y:S01]  /*100de0*/  IMAD.MOV.U32 R47, RZ, RZ, R90 ;  /* 0x000000ffff2f7224 */ /* 0x000fe200078e005a */
[----:B------:R-:W-:Y:S01]  /*100df0*/  MOV R26, R89 ;  /* 0x00000059001a7202 */ /* 0x000fe20000000f00 */
        /* <DEDUP_REMOVED lines=17> */
[----:B------:R1:W-:Y:S02]  /*100f10*/  STL.64 [R1+0x7970], R66 ;  /* 0x0079704201007387 */ /* 0x0003e40000100a00 */
[----:B-1----:R-:W-:Y:S01]  /*100f20*/  MOV R66, R69 ;  /* 0x0000004500427202 */ /* 0x002fe20000000f00 */
[----:B------:R-:W-:Y:S01]  /*100f30*/  IMAD.MOV.U32 R67, RZ, RZ, R68 ;  /* 0x000000ffff437224 */ /* 0x000fe200078e0044 */
[----:B------:R-:W-:Y:S01]  /*100f40*/  STL.64 [R1+0x7968], R64 ;  /* 0x0079684001007387 */ /* 0x000fe20000100a00 */
[----:B------:R-:W2:Y:S02]  /*100f50*/  LDL.LU R168, [R1+0xe80] ;  /* 0x000e800001a87983 */ /* 0x000ea40000300800 */
[----:B------:R-:W2:Y:S02]  /*100f60*/  LDL.LU R169, [R1+0xe84] ;  /* 0x000e840001a97983 */ /* 0x000ea40000300800 */
[----:B------:R-:W2:Y:S01]  /*100f70*/  LDL.LU R170, [R1+0xe88] ;  /* 0x000e880001aa7983 */ /* 0x000ea20000300800 */
[----:B------:R-:W2:Y:S01]  /*100f80*/  LDL.LU R171, [R1+0xe8c] ;  /* 0x000e8c0001ab7983 */ /* 0x000ea20000300800 */
[C---:B----4-:R-:W-:Y:S11]  /*100f90*/  HMMA.1688.F32.TF32 R68, R92.reuse, R238, R200 ;  /* 0x000000ee5c44723c */ /* 0x050ff600000810c8 */
[----:B------:R-:W-:Y:S11]  /*100fa0*/  @!UPT UIADD3 URZ, URZ, URZ, URZ ;  /* 0x0000003f3f3ff290 */ /* 0x000ff6000fffe03f */
[----:B------:R-:W-:Y:S01]  /*100fb0*/  @!UPT UIADD3 URZ, URZ, URZ, URZ ;  /* 0x0000003f3f3ff290 */ /* 0x000fe2000fffe03f */
[----:B------:R-:W-:Y:S01]  /*100fc0*/  STL.64 [R1+0x7980], R70 ;  /* 0x0079804601007387 */ /* 0x000fe20000100a00 */
[----:B------:R-:W-:Y:S02]  /*100fd0*/  STL.64 [R1+0x7978], R68 ;  /* 0x0079784401007387 */ /* 0x000fe40000100a00 */
        /* <DEDUP_REMOVED lines=8> */
[C---:B---3--:R-:W-:Y:S01]  /*101060*/  HMMA.1688.F32.TF32 R72, R92.reuse, R250, R208 ;  /* 0x000000fa5c48723c */ /* 0x048fe200000810d0 */
[----:B------:R-:W3:Y:S01]  /*101070*/  LDL.LU R208, [R1+0xcf0] ;  /* 0x000cf00001d07983 */ /* 0x000ee20000300800 */
[----:B------:R-:W3:Y:S01]  /*101080*/  LDL.LU R209, [R1+0xcf4] ;  /* 0x000cf40001d17983 */ /* 0x000ee20000300800 */
[----:B------:R-:W3:Y:S02]  /*101090*/  LDL.LU R210, [R1+0xcf8] ;  /* 0x000cf80001d27983 */ /* 0x000ee40000300800 */
[----:B------:R-:W3:Y:S01]  /*1010a0*/  LDL.LU R211, [R1+0xcfc] ;  /* 0x000cfc0001d37983 */ /* 0x000ee20000300800 */
[----:B------:R-:W-:Y:S01]  /*1010b0*/  MOV R58, R85 ;  /* 0x00000055003a7202 */ /* 0x000fe20000000f00 */
[----:B------:R-:W-:Y:S11]  /*1010c0*/  IMAD.MOV.U32 R59, RZ, RZ, R84 ;  /* 0x000000ffff3b7224 */ /* 0x000ff600078e0054 */
[----:B------:R-:W-:Y:S05]  /*1010d0*/  @!UPT UIADD3 URZ, URZ, URZ, URZ ;  /* 0x0000003f3f3ff290 */ /* 0x000fea000fffe03f */
[----:B------:R-:W-:Y:S01]  /*1010e0*/  STL.64 [R1+0x7868], R74 ;  /* 0x0078684a01007387 */ /* 0x000fe20000100a00 */
[C---:B--2---:R-:W-:Y:S03]  /*1010f0*/  HMMA.1688.F32.TF32 R76, R92.reuse, R230, R212 ;  /* 0x000000e65c4c723c */ /* 0x044fe600000810d4 */
[----:B------:R-:W-:Y:S05]  /*101100*/  STL.64 [R1+0x7860], R72 ;  /* 0x0078604801007387 */ /* 0x000fea0000100a00 */
[C---:B------:R-:W-:Y:S11]  /*101110*/  HMMA.1688.F32.TF32 R80, R92.reuse, R154, R144 ;  /* 0x0000009a5c50723c */ /* 0x040ff60000081090 */
[----:B------:R-:W-:Y:S04]  /*101120*/  @!UPT UIADD3 URZ, URZ, URZ, URZ ;  /* 0x0000003f3f3ff290 */ /* 0x000fe8000fffe03f */
[----:B------:R1:W-:Y:S02]  /*101130*/  STL.64 [R1+0x7990], R78 ;  /* 0x0079904e01007387 */ /* 0x0003e40000100a00 */
[----:B-1----:R-:W-:Y:S01]  /*101140*/  MOV R78, R87 ;  /* 0x00000057004e7202 */ /* 0x002fe20000000f00 */
[----:B------:R-:W-:Y:S02]  /*101150*/  IMAD.MOV.U32 R79, RZ, RZ, R86 ;  /* 0x000000ffff4f7224 */ /* 0x000fe400078e0056 */
[C---:B------:R-:W-:Y:S01]  /*101160*/  HMMA.1688.F32.TF32 R84, R92.reuse, R186, R168 ;  /* 0x000000ba5c54723c */ /* 0x040fe200000810a8 */
[----:B------:R-:W-:Y:S02]  /*101170*/  STL.64 [R1+0x7988], R76 ;  /* 0x0079884c01007387 */ /* 0x000fe40000100a00 */
[----:B------:R-:W-:Y:S02]  /*101180*/  STL.64 [R1+0x79a0], R82 ;  /* 0x0079a05201007387 */ /* 0x000fe40000100a00 */
[----:B------:R-:W-:Y:S01]  /*101190*/  STL.64 [R1+0x7998], R80 ;  /* 0x0079985001007387 */ /* 0x000fe20000100a00 */
[----:B------:R-:W-:Y:S01]  /*1011a0*/  MOV R20, R154 ;  /* 0x0000009a00147202 */ /* 0x000fe20000000f00 */
[----:B------:R-:W-:Y:S11]  /*1011b0*/  IMAD.MOV.U32 R19, RZ, RZ, R155 ;  /* 0x000000ffff137224 */ /* 0x000ff600078e009b */
[----:B------:R-:W-:Y:S05]  /*1011c0*/  @!UPT UIADD3 URZ, URZ, URZ, URZ ;  /* 0x0000003f3f3ff290 */ /* 0x000fea000fffe03f */
[----:B------:R-:W-:Y:S01]  /*1011d0*/  STL.64 [R1+0x79b0], R86 ;  /* 0x0079b05601007387 */ /* 0x000fe20000100a00 */
[----:B------:R-:W-:Y:S01]  /*1011e0*/  STL.64 [R1+0x79a8], R84 ;  /* 0x0079a85401007387 */ /* 0x000fe20000100a00 */
[----:B------:R-:W-:Y:S01]  /*1011f0*/  MOV R18, R186 ;  /* 0x000000ba00127202 */ /* 0x000fe20000000f00 */
[----:B------:R-:W-:Y:S01]  /*101200*/  IMAD.MOV.U32 R17, RZ, RZ, R187 ;  /* 0x000000ffff117224 */ /* 0x000fe200078e00bb */
[----:B------:R-:W-:Y:S01]  /*101210*/  MOV R16, R226 ;  /* 0x000000e200107202 */ /* 0x000fe20000000f00 */
[----:B------:R-:W-:Y:S01]  /*101220*/  IMAD.MOV.U32 R13, RZ, RZ, R227 ;  /* 0x000000ffff0d7224 */ /* 0x000fe200078e00e3 */
[C---:B----4-:R-:W-:Y:S08]  /*101230*/  HMMA.1688.F32.TF32 R88, R92.reuse, R66, R192 ;  /* 0x000000425c58723c */ /* 0x050ff000000810c0 */
[----:B------:R-:W-:Y:S11]  /*101240*/  HMMA.1688.F32.TF32 R92, R92, R42, R200 ;  /* 0x0000002a5c5c723c */ /* 0x000ff600000810c8 */
[----:B------:R-:W-:Y:S04]  /*101250*/  @!UPT UIADD3 URZ, URZ, URZ, URZ ;  /* 0x0000003f3f3ff290 */ /* 0x000fe8000fffe03f */
[----:B------:R-:W-:Y:S01]  /*101260*/  STL.64 [R1+0x79c0], R90 ;  /* 0x0079c05a01007387 */ /* 0x000fe20000100a00 */
[----:B------:R-:W-:Y:S07]  /*101270*/  STL.64 [R1+0x79b8], R88 ;  /* 0x0079b85801007387 */ /* 0x000fee0000100a00 */
[----:B------:R-:W-:Y:S02]  /*101280*/  STL.64 [R1+0x79d0], R94 ;  /* 0x0079d05e01007387 */ /* 0x000fe40000100a00 */
[----:B------:R-:W-:Y:S01]  /*101290*/  STL.64 [R1+0x79c8], R92 ;  /* 0x0079c85c01007387 */ /* 0x000fe20000100a00 */
[----:B------:R-:W2:Y:S01]  /*1012a0*/  LDL.LU R152, [R1+0xce0] ;  /* 0x000ce00001987983 */ /* 0x000ea20000300800 */
[----:B------:R-:W2:Y:S02]  /*1012b0*/  LDL.LU R153, [R1+0xce4] ;  /* 0x000ce40001997983 */ /* 0x000ea40000300800 */
[----:B------:R-:W2:Y:S02]  /*1012c0*/  LDL.LU R154, [R1+0xce8] ;  /* 0x000ce800019a7983 */ /* 0x000ea40000300800 */
[----:B------:R-:W2:Y:S01]  /*1012d0*/  LDL.LU R155, [R1+0xcec] ;  /* 0x000cec00019b7983 */ /* 0x000ea20000300800 */
        /* <DEDUP_REMOVED lines=25> */
[----:B------:R-:W-:Y:S01]  /*101470*/  MOV R97, R118 ;  /* 0x0000007600617202 */ /* 0x000fe20000000f00 */
[----:B------:R-:W-:Y:S01]  /*101480*/  IMAD.MOV.U32 R96, RZ, RZ, R119 ;  /* 0x000000ffff607224 */ /* 0x000fe200078e0077 */
[----:B------:R-:W-:Y:S01]  /*101490*/  MOV R10, R99 ;  /* 0x00000063000a7202 */ /* 0x000fe20000000f00 */
[----:B------:R-:W-:-:S06]  /*1014a0*/  IMAD.MOV.U32 R11, RZ, RZ, R98 ;  /* 0x000000ffff0b7224 */ /* 0x000fcc00078e0062 */
[----:B------:R1:W-:Y:S02]  /*1014b0*/  STL.64 [R1+0x79e0], R150 ;  /* 0x0079e09601007387 */ /* 0x0003e40000100a00 */
[----:B-1----:R-:W-:Y:S01]  /*1014c0*/  MOV R150, R97 ;  /* 0x0000006100967202 */ /* 0x002fe20000000f00 */
[----:B------:R-:W-:Y:S01]  /*1014d0*/  IMAD.MOV.U32 R151, RZ, RZ, R96 ;  /* 0x000000ffff977224 */ /* 0x000fe200078e0060 */
[----:B------:R-:W-:Y:S01]  /*1014e0*/  STL.64 [R1+0x79d8], R148 ;  /* 0x0079d89401007387 */ /* 0x000fe20000100a00 */
[----:B------:R-:W3:Y:S01]  /*1014f0*/  LDL.LU R232, [R1+0xc70] ;  /* 0x000c700001e87983 */ /* 0x000ee20000300800 */
[----:B------:R-:W-:Y:S01]  /*101500*/  MOV R12, R234 ;  /* 0x000000ea000c7202 */ /* 0x000fe20000000f00 */
[----:B------:R-:W3:Y:S02]  /*101510*/  LDL.LU R233, [R1+0xc74] ;  /* 0x000c740001e97983 */ /* 0x000ee40000300800 */
[----:B------:R-:W-:Y:S01]  /*101520*/  IMAD.MOV.U32 R9, RZ, RZ, R235 ;  /* 0x000000ffff097224 */ /* 0x000fe200078e00eb */
[C---:B--2---:R-:W-:Y:S08]  /*101530*/  HMMA.1688.F32.TF32 R96, R160.reuse, R234, R152 ;  /* 0x000000eaa060723c */ /* 0x044ff00000081098 */
[C---:B----4-:R-:W-:Y:S08]  /*101540*/  HMMA.1688.F32.TF32 R100, R160.reuse, R178, R168 ;  /* 0x000000b2a064723c */ /* 0x050ff000000810a8 */
[C---:B------:R-:W-:Y:S01]  /*101550*/  HMMA.1688.F32.TF32 R108, R160.reuse, R78, R192 ;  /* 0x0000004ea06c723c */ /* 0x040fe200000810c0 */
[----:B------:R-:W2:Y:S01]  /*101560*/  LDL.LU R234, [R1+0xc78] ;  /* 0x000c780001ea7983 */ /* 0x000ea20000300800 */
[----:B------:R-:W2:Y:S06]  /*101570*/  LDL.LU R235, [R1+0xc7c] ;  /* 0x000c7c0001eb7983 */ /* 0x000eac0000300800 */
[C---:B------:R-:W-:Y:S08]  /*101580*/  HMMA.1688.F32.TF32 R104, R160.reuse, R150, R184 ;  /* 0x00000096a068723c */ /* 0x040ff000000810b8 */
[C---:B---3--:R-:W-:Y:S08]  /*101590*/  HMMA.1688.F32.TF32 R112, R160.reuse, R58, R200 ;  /* 0x0000003aa070723c */ /* 0x048ff000000810c8 */
[C---:B------:R-:W-:Y:S01]  /*1015a0*/  HMMA.1688.F32.TF32 R116, R160.reuse, R46, R208 ;  /* 0x0000002ea074723c */ /* 0x040fe200000810d0 */
[----:B------:R-:W-:Y:S01]  /*1015b0*/  STL.64 [R1+0x79f0], R98 ;  /* 0x0079f06201007387 */ /* 0x000fe20000100a00 */
[----:B------:R-:W-:Y:S03]  /*1015c0*/  STL.64 [R1+0x79e8], R96 ;  /* 0x0079e86001007387 */ /* 0x000fe60000100a00 */
[----:B------:R-:W-:Y:S01]  /*1015d0*/  STL.64 [R1+0x7a00], R102 ;  /* 0x007a006601007387 */ /* 0x000fe20000100a00 */
[----:B------:R-:W-:Y:S03]  /*1015e0*/  STL.64 [R1+0x79f8], R100 ;  /* 0x0079f86401007387 */ /* 0x000fe60000100a00 */
[----:B------:R-:W-:Y:S01]  /*1015f0*/  STL.64 [R1+0x7858], R106 ;  /* 0x0078586a01007387 */ /* 0x000fe20000100a00 */
[----:B------:R-:W-:Y:S02]  /*101600*/  STL.64 [R1+0x7850], R104 ;  /* 0x0078506801007387 */ /* 0x000fe40000100a00 */
[----:B------:R-:W-:Y:S02]  /*101610*/  STL.64 [R1+0x7a10], R110 ;  /* 0x007a106e01007387 */ /* 0x000fe40000100a00 */
[----:B------:R-:W-:Y:S01]  /*101620*/  STL.64 [R1+0x7a08], R108 ;  /* 0x007a086c01007387 */ /* 0x000fe20000100a00 */
[----:B------:R-:W-:Y:S01]  /*101630*/  STL.64 [R1+0x7a20], R114 ;  /* 0x007a207201007387 */ /* 0x000fe20000100a00 */
[----:B------:R-:W-:Y:S07]  /*101640*/  STL.64 [R1+0x7a18], R112 ;  /* 0x007a187001007387 */ /* 0x000fee0000100a00 */
[----:B------:R-:W-:Y:S01]  /*101650*/  STL.64 [R1+0x7848], R118 ;  /* 0x0078487601007387 */ /* 0x000fe20000100a00 */
[----:B------:R-:W-:Y:S02]  /*101660*/  STL.64 [R1+0x7840], R116 ;  /* 0x0078407401007387 */ /* 0x000fe40000100a00 */
[----:B------:R-:W3:Y:S02]  /*101670*/  LDL.LU R208, [R1+0xe50] ;  /* 0x000e500001d07983 */ /* 0x000ee40000300800 */
[----:B------:R-:W3:Y:S01]  /*101680*/  LDL.LU R209, [R1+0xe54] ;  /* 0x000e540001d17983 */ /* 0x000ee20000300800 */
[----:B------:R-:W3:Y:S01]  /*101690*/  LDL.LU R210, [R1+0xe58] ;  /* 0x000e580001d27983 */ /* 0x000ee20000300800 */
[----:B------:R-:W3:Y:S01]  /*1016a0*/  LDL.LU R211, [R1+0xe5c] ;  /* 0x000e5c0001d37983 */ /* 0x000ee20000300800 */
[----:B------:R-:W-:Y:S11]  /*1016b0*/  HMMA.1688.F32.TF32 R120, R160, R26, R224 ;  /* 0x0000001aa078723c */ /* 0x000ff600000810e0 */
[----:B------:R-:W-:Y:S11]  /*1016c0*/  @!UPT UIADD3 URZ, URZ, URZ, URZ ;  /* 0x0000003f3f3ff290 */ /* 0x000ff6000fffe03f */
[----:B------:R-:W-:Y:S01]  /*1016d0*/  @!UPT UIADD3 URZ, URZ, URZ, URZ ;  /* 0x0000003f3f3ff290 */ /* 0x000fe2000fffe03f */
[----:B------:R1:W-:Y:S01]  /*1016e0*/  STL.64 [R1+0x7838], R122 ;  /* 0x0078387a01007387 */ /* 0x0003e20000100a00 */
        /* <DEDUP_REMOVED lines=17> */
[----:B------:R-:W-:Y:S01]  /*101800*/  MOV R94, R127 ;  /* 0x0000007f005e7202 */ /* 0x000fe20000000f00 */
[----:B------:R-:W-:Y:S01]  /*101810*/  IMAD.MOV.U32 R95, RZ, RZ, R126 ;  /* 0x000000ffff5f7224 */ /* 0x000fe200078e007e */
[----:B-1----:R-:W-:Y:S01]  /*101820*/  MOV R122, R125 ;  /* 0x0000007d007a7202 */ /* 0x002fe20000000f00 */
[----:B------:R-:W-:-:S02]  /*101830*/  IMAD.MOV.U32 R123, RZ, RZ, R124 ;  /* 0x000000ffff7b7224 */ /* 0x000fc400078e007c */
[----:B------:R-:W-:Y:S01]  /*101840*/  IMAD.MOV.U32 R131, RZ, RZ, R175 ;  /* 0x000000ffff837224 */ /* 0x000fe200078e00af */
[----:B------:R-:W-:Y:S01]  /*101850*/  MOV R102, R130 ;  /* 0x0000008200667202 */ /* 0x000fe20000000f00 */
[----:B------:R-:W-:Y:S01]  /*101860*/  IMAD.MOV.U32 R103, RZ, RZ, R129 ;  /* 0x000000ffff677224 */ /* 0x000fe200078e0081 */
[----:B------:R-:W-:Y:S01]  /*101870*/  MOV R82, R128 ;  /* 0x0000008000527202 */ /* 0x000fe20000000f00 */
[----:B------:R-:W-:Y:S01]  /*101880*/  IMAD.MOV.U32 R111, RZ, RZ, R131 ;  /* 0x000000ffff6f7224 */ /* 0x000fe200078e0083 */
[----:B------:R-:W-:-:S04]  /*101890*/  MOV R134, R174 ;  /* 0x000000ae00867202 */ /* 0x000fc80000000f00 */
[----:B------:R-:W-:Y:S02]  /*1018a0*/  MOV R110, R134 ;  /* 0x00000086006e7202 */ /* 0x000fe40000000f00 */
[----:B------:R-:W-:Y:S01]  /*1018b0*/  MOV R74, R4 ;  /* 0x00000004004a7202 */ /* 0x000fe20000000f00 */
[----:B------:R-:W-:Y:S01]  /*1018c0*/  IMAD.MOV.U32 R75, RZ, RZ, R3 ;  /* 0x000000ffff4b7224 */ /* 0x000fe200078e0003 */
[----:B------:R-:W-:Y:S01]  /*1018d0*/  MOV R4, R218 ;  /* 0x000000da00047202 */ /* 0x000fe20000000f00 */
[----:B------:R-:W-:Y:S01]  /*1018e0*/  IMAD.MOV.U32 R3, RZ, RZ, R219 ;  /* 0x000000ffff037224 */ /* 0x000fe200078e00db */
[C---:B--2---:R-:W-:Y:S01]  /*1018f0*/  HMMA.1688.F32.TF32 R124, R160.reuse, R10, R232 ;  /* 0x0000000aa07c723c */ /* 0x044fe200000810e8 */
[----:B------:R-:W-:Y:S01]  /*101900*/  MOV R8, R178 ;  /* 0x000000b200087202 */ /* 0x000fe20000000f00 */
[----:B------:R-:W-:Y:S02]  /*101910*/  IMAD.MOV.U32 R5, RZ, RZ, R179 ;  /* 0x000000ffff057224 */ /* 0x000fe400078e00b3 */
        /* <DEDUP_REMOVED lines=16> */
[----:B------:R-:W-:Y:S01]  /*101a20*/  STL.64 [R1+0x7a28], R124 ;  /* 0x007a287c01007387 */ /* 0x000fe20000100a00 */
[C---:B---3--:R-:W-:Y:S02]  /*101a30*/  HMMA.1688.F32.TF32 R128, R160.reuse, R218, R208 ;  /* 0x000000daa080723c */ /* 0x048fe400000810d0 */
[----:B------:R-:W2:Y:S01]  /*101a40*/  LDL.LU R208, [R1+0xe00] ;  /* 0x000e000001d07983 */ /* 0x000ea20000300800 */
[----:B------:R-:W2:Y:S02]  /*101a50*/  LDL.LU R209, [R1+0xe04] ;  /* 0x000e040001d17983 */ /* 0x000ea40000300800 */
[----:B------:R-:W2:Y:S02]  /*101a60*/  LDL.LU R210, [R1+0xe08] ;  /* 0x000e080001d27983 */ /* 0x000ea40000300800 */
[----:B------:R-:W2:Y:S11]  /*101a70*/  LDL.LU R211, [R1+0xe0c] ;  /* 0x000e0c0001d37983 */ /* 0x000eb60000300800 */
[----:B------:R-:W-:Y:S05]  /*101a80*/  @!UPT UIADD3 URZ, URZ, URZ, URZ ;  /* 0x0000003f3f3ff290 */ /* 0x000fea000fffe03f */
[----:B------:R3:W-:Y:S02]  /*101a90*/  STL.64 [R1+0x7a40], R130 ;  /* 0x007a408201007387 */ /* 0x0007e40000100a00 */
[----:B---3--:R-:W-:Y:S01]  /*101aa0*/  MOV R130, R133 ;  /* 0x0000008500827202 */ /* 0x008fe20000000f00 */
[----:B------:R-:W-:Y:S01]  /*101ab0*/  IMAD.MOV.U32 R131, RZ, RZ, R132 ;  /* 0x000000ffff837224 */ /* 0x000fe200078e0084 */
[C---:B----4-:R-:W-:Y:S08]  /*101ac0*/  HMMA.1688.F32.TF32 R136, R160.reuse, R122, R192 ;  /* 0x0000007aa088723c */ /* 0x050ff000000810c0 */
[C---:B------:R-:W-:Y:S08]  /*101ad0*/  HMMA.1688.F32.TF32 R132, R160.reuse, R130, R184 ;  /* 0x00000082a084723c */ /* 0x040ff000000810b8 */
[C---:B------:R-:W-:Y:S01]  /*101ae0*/  HMMA.1688.F32.TF32 R140, R160.reuse, R110, R200 ;  /* 0x0000006ea08c723c */ /* 0x040fe200000810c8 */
[----:B------:R-:W-:Y:S01]  /*101af0*/  STL.64 [R1+0x7a38], R128 ;  /* 0x007a388001007387 */ /* 0x000fe20000100a00 */
[----:B------:R-:W3:Y:S02]  /*101b00*/  LDL.LU R216, [R1+0xdf0] ;  /* 0x000df00001d87983 */ /* 0x000ee40000300800 */
[----:B------:R-:W3:Y:S02]  /*101b10*/  LDL.LU R217, [R1+0xdf4] ;  /* 0x000df40001d97983 */ /* 0x000ee40000300800 */
[----:B------:R-:W3:Y:S01]  /*101b20*/  LDL.LU R218, [R1+0xdf8] ;  /* 0x000df80001da7983 */ /* 0x000ee20000300800 */
[----:B------:R-:W3:Y:S08]  /*101b30*/  LDL.LU R219, [R1+0xdfc] ;  /* 0x000dfc0001db7983 */ /* 0x000ef00000300800 */
[----:B------:R-:W-:Y:S01]  /*101b40*/  STL.64 [R1+0x7828], R134 ;  /* 0x0078288601007387 */ /* 0x000fe20000100a00 */
[----:B------:R-:W-:Y:S02]  /*101b50*/  STL.64 [R1+0x7820], R132 ;  /* 0x0078208401007387 */ /* 0x000fe40000100a00 */
[----:B------:R-:W-:Y:S02]  /*101b60*/  STL.64 [R1+0x7a50], R138 ;  /* 0x007a508a01007387 */ /* 0x000fe40000100a00 */
[----:B------:R-:W-:Y:S03]  /*101b70*/  STL.64 [R1+0x7a48], R136 ;  /* 0x007a488801007387 */ /* 0x000fe60000100a00 */
[----:B------:R-:W-:Y:S01]  /*101b80*/  STL.64 [R1+0x7a60], R142 ;  /* 0x007a608e01007387 */ /* 0x000fe20000100a00 */
[----:B------:R-:W-:Y:S02]  /*101b90*/  STL.64 [R1+0x7a58], R140 ;  /* 0x007a588c01007387 */ /* 0x000fe40000100a00 */
[----:B------:R-:W4:Y:S02]  /*101ba0*/  LDL.LU R152, [R1+0xde0] ;  /* 0x000de00001987983 */ /* 0x000f240000300800 */
[----:B------:R-:W4:Y:S01]  /*101bb0*/  LDL.LU R153, [R1+0xde4] ;  /* 0x000de40001997983 */ /* 0x000f220000300800 */
[----:B------:R-:W4:Y:S01]  /*101bc0*/  LDL.LU R154, [R1+0xde8] ;  /* 0x000de800019a7983 */ /* 0x000f220000300800 */
[----:B------:R-:W4:Y:S01]  /*101bd0*/  LDL.LU R155, [R1+0xdec] ;  /* 0x000dec00019b7983 */ /* 0x000f220000300800 */
[C---:B------:R-:W-:Y:S01]  /*101be0*/  HMMA.1688.F32.TF32 R192, R160.reuse, R102, R224 ;  /* 0x00000066a0c0723c */ /* 0x040fe200000810e0 */
[----:B------:R-:W4:Y:S01]  /*101bf0*/  LDL.LU R224, [R1+0xdd0] ;  /* 0x000dd00001e07983 */ /* 0x000f220000300800 */
[----:B------:R-:W4:Y:S01]  /*101c00*/  LDL.LU R225, [R1+0xdd4] ;  /* 0x000dd40001e17983 */ /* 0x000f220000300800 */
[----:B------:R-:W4:Y:S02]  /*101c10*/  LDL.LU R226, [R1+0xdd8] ;  /* 0x000dd80001e27983 */ /* 0x000f240000300800 */
[----:B------:R-:W4:Y:S11]  /*101c20*/  LDL.LU R227, [R1+0xddc] ;  /* 0x000ddc0001e37983 */ /* 0x000f360000300800 */
[----:B------:R-:W-:Y:S07]  /*101c30*/  @!UPT UIADD3 URZ, URZ, URZ, URZ ;  /* 0x0000003f3f3ff290 */ /* 0x000fee000fffe03f */
[----:B------:R1:W-:Y:S01]  /*101c40*/  STL.64 [R1+0x7a70], R194 ;  /* 0x007a70c201007387 */ /* 0x0003e20000100a00 */
[----:B------:R-:W-:Y:S02]  /*101c50*/  STL.64 [R1+0x7a68], R192 ;  /* 0x007a68c001007387 */ /* 0x000fe40000100a00 */
[----:B------:R-:W4:Y:S02]  /*101c60*/  LDL.LU R184, [R1+0xdc0] ;  /* 0x000dc00001b87983 */ /* 0x000f240000300800 */
[----:B------:R-:W4:Y:S01]  /*101c70*/  LDL.LU R185, [R1+0xdc4] ;  /* 0x000dc40001b97983 */ /* 0x000f220000300800 */
[----:B------:R-:W4:Y:S01]  /*101c80*/  LDL.LU R186, [R1+0xdc8] ;  /* 0x000dc80001ba7983 */ /* 0x000f220000300800 */
[----:B------:R-:W4:Y:S01]  /*101c90*/  LDL.LU R187, [R1+0xdcc] ;  /* 0x000dcc0001bb7983 */ /* 0x000f220000300800 */
[C---:B--2---:R-:W-:Y:S11]  /*101ca0*/  HMMA.1688.F32.TF32 R212, R160.reuse, R94, R208 ;  /* 0x0000005ea0d4723c */ /* 0x044ff600000810d0 */
        /* <DEDUP_REMOVED lines=20> */
[C---:B---3--:R-:W-:Y:S08]  /*101df0*/  HMMA.1688.F32.TF32 R216, R160.reuse, R242, R216 ;  /* 0x000000f2a0d8723c */ /* 0x048ff000000810d8 */
[C---:B----4-:R-:W-:Y:S11]  /*101e00*/  HMMA.1688.F32.TF32 R188, R160.reuse, R82, R152 ;  /* 0x00000052a0bc723c */ /* 0x050ff60000081098 */
[----:B------:R-:W-:Y:S04]  /*101e10*/  @!UPT UIADD3 URZ, URZ, URZ, URZ ;  /* 0x0000003f3f3ff290 */ /* 0x000fe8000fffe03f */
[----:B------:R-:W-:Y:S01]  /*101e20*/  STL.64 [R1+0x7a90], R218 ;  /* 0x007a90da01007387 */ /* 0x000fe20000100a00 */
[----:B------:R-:W-:Y:S01]  /*101e30*/  STL.64 [R1+0x7a88], R216 ;  /* 0x007a88d801007387 */ /* 0x000fe20000100a00 */
[----:B------:R-:W-:Y:S06]  /*101e40*/  HMMA.1688.F32.TF32 R196, R160, R74, R224 ;  /* 0x0000004aa0c4723c */ /* 0x000fec00000810e0 */
[----:B------:R-:W-:Y:S01]  /*101e50*/  STL.64 [R1+0x7aa0], R190 ;  /* 0x007aa0be01007387 */ /* 0x000fe20000100a00 */
[----:B------:R3:W-:Y:S02]  /*101e60*/  STL.64 [R1+0x7a98], R188 ;  /* 0x007a98bc01007387 */ /* 0x0007e40000100a00 */
[----:B------:R-:W4:Y:S02]  /*101e70*/  LDL.LU R224, [R1+0xd70] ;  /* 0x000d700001e07983 */ /* 0x000f240000300800 */
[----:B------:R-:W4:Y:S01]  /*101e80*/  LDL.LU R225, [R1+0xd74] ;  /* 0x000d740001e17983 */ /* 0x000f220000300800 */
[----:B------:R-:W4:Y:S01]  /*101e90*/  LDL.LU R226, [R1+0xd78] ;  /* 0x000d780001e27983 */ /* 0x000f220000300800 */
[----:B------:R-:W4:Y:S01]  /*101ea0*/  LDL.LU R227, [R1+0xd7c] ;  /* 0x000d7c0001e37983 */ /* 0x000f220000300800 */
[----:B------:R-:W-:Y:S01]  /*101eb0*/  MOV R62, R33 ;  /* 0x00000021003e7202 */ /* 0x000fe20000000f00 */
[----:B------:R-:W-:-:S07]  /*101ec0*/  IMAD.MOV.U32 R63, RZ, RZ, R32 ;  /* 0x000000ffff3f7224 */ /* 0x000fce00078e0020 */
[C---:B------:R-:W-:Y:S01]  /*101ed0*/  HMMA.1688.F32.TF32 R184, R160.reuse, R62, R184 ;  /* 0x0000003ea0b8723c */ /* 0x040fe200000810b8 */
[----:B------:R-:W-:Y:S01]  /*101ee0*/  STL.64 [R1+0x7ab0], R198 ;  /* 0x007ab0c601007387 */ /* 0x000fe20000100a00 */
[----:B------:R1:W-:Y:S11]  /*101ef0*/  STL.64 [R1+0x7aa8], R196 ;  /* 0x007aa8c401007387 */ /* 0x0003f60000100a00 */
[----:B------:R-:W-:Y:S10]  /*101f00*/  @!UPT UIADD3 URZ, URZ, URZ, URZ ;  /* 0x0000003f3f3ff290 */ /* 0x000ff4000fffe03f */
[----:B------:R-:W-:Y:S01]  /*101f10*/  STL.64 [R1+0x7ac0], R186 ;  /* 0x007ac0ba01007387 */ /* 0x000fe20000100a00 */
[----:B------:R1:W-:Y:S01]  /*101f20*/  STL.64 [R1+0x7ab8], R184 ;  /* 0x007ab8b801007387 */ /* 0x0003e20000100a00 */
[C---:B--2---:R-:W-:Y:S08]  /*101f30*/  HMMA.1688.F32.TF32 R180, R160.reuse, R54, R168 ;  /* 0x00000036a0b4723c */ /* 0x044ff000000810a8 */
[C---:B------:R-:W-:Y:S08]  /*101f40*/  HMMA.1688.F32.TF32 R144, R160.reuse, R38, R176 ;  /* 0x00000026a090723c */ /* 0x040ff000000810b0 */
[C---:B------:R-:W-:Y:S08]  /*101f50*/  HMMA.1688.F32.TF32 R176, R160.reuse, R30, R200 ;  /* 0x0000001ea0b0723c */ /* 0x040ff000000810c8 */
[C---:B------:R-:W-:Y:S01]  /*101f60*/  HMMA.1688.F32.TF32 R172, R160.reuse, R22, R208 ;  /* 0x00000016a0ac723c */ /* 0x040fe200000810d0 */
[----:B------:R-:W-:Y:S01]  /*101f70*/  STL.64 [R1+0x7818], R182 ;  /* 0x007818b601007387 */ /* 0x000fe20000100a00 */
[----:B------:R-:W-:Y:S05]  /*101f80*/  STL.64 [R1+0x7810], R180 ;  /* 0x007810b401007387 */ /* 0x000fea0000100a00 */
[----:B------:R-:W-:Y:S02]  /*101f90*/  STL.64 [R1+0x7808], R146 ;  /* 0x0078089201007387 */ /* 0x000fe40000100a00 */
[----:B------:R2:W-:Y:S06]  /*101fa0*/  STL.64 [R1+0x7800], R144 ;  /* 0x0078009001007387 */ /* 0x0005ec0000100a00 */
        /* <DEDUP_REMOVED lines=10> */
[----:B------:R-:W-:Y:S02]  /*102050*/  STL.64 [R1+0x77f8], R174 ;  /* 0x0077f8ae01007387 */ /* 0x000fe40000100a00 */
        /* <DEDUP_REMOVED lines=21> */
[C---:B----4-:R-:W-:Y:S01]  /*1021b0*/  HMMA.1688.F32.TF32 R168, R160.reuse, R14, R224 ;  /* 0x0000000ea0a8723c */ /* 0x050fe200000810e0 */
[----:B------:R-:W4:Y:S01]  /*1021c0*/  LDL.LU R224, [R1+0xc60] ;  /* 0x000c600001e07983 */ /* 0x000f220000300800 */
[----:B------:R-:W4:Y:S02]  /*1021d0*/  LDL.LU R225, [R1+0xc64] ;  /* 0x000c640001e17983 */ /* 0x000f240000300800 */
[----:B------:R-:W4:Y:S02]  /*1021e0*/  LDL.LU R226, [R1+0xc68] ;  /* 0x000c680001e27983 */ /* 0x000f240000300800 */
[----:B------:R-:W4:Y:S01]  /*1021f0*/  LDL.LU R227, [R1+0xc6c] ;  /* 0x000c6c0001e37983 */ /* 0x000f220000300800 */
[----:B------:R-:W-:Y:S01]  /*102200*/  MOV R114, R24 ;  /* 0x0000001800727202 */ /* 0x000fe20000000f00 */
[----:B------:R-:W-:Y:S11]  /*102210*/  IMAD.MOV.U32 R115, RZ, RZ, R21 ;  /* 0x000000ffff737224 */ /* 0x000ff600078e0015 */
[----:B------:R-:W-:Y:S04]  /*102220*/  @!UPT UIADD3 URZ, URZ, URZ, URZ ;  /* 0x0000003f3f3ff290 */ /* 0x000fe8000fffe03f */
[----:B------:R-:W-:Y:S01]  /*102230*/  STL.64 [R1+0x7ae0], R170 ;  /* 0x007ae0aa01007387 */ /* 0x000fe20000100a00 */
[----:B------:R-:W-:Y:S01]  /*102240*/  STL.64 [R1+0x7ad8], R168 ;  /* 0x007ad8a801007387 */ /* 0x000fe20000100a00 */
[----:B-1----:R-:W-:Y:S01]  /*102250*/  MOV R194, R16 ;  /* 0x0000001000c27202 */ /* 0x002fe20000000f00 */
[C---:B--2---:R-:W-:Y:S08]  /*102260*/  HMMA.1688.F32.TF32 R200, R160.reuse, R6, R200 ;  /* 0x00000006a0c8723c */ /* 0x044ff000000810c8 */
[C---:B---3--:R-:W-:Y:S08]  /*102270*/  HMMA.1688.F32.TF32 R156, R160.reuse, R238, R156 ;  /* 0x000000eea09c723c */ /* 0x048ff0000008109c */
[C---:B------:R-:W-:Y:S08]  /*102280*/  HMMA.1688.F32.TF32 R208, R160.reuse, R250, R208 ;  /* 0x000000faa0d0723c */ /* 0x040ff000000810d0 */
[C---:B------:R-:W-:Y:S08]  /*102290*/  HMMA.1688.F32.TF32 R152, R160.reuse, R114, R152 ;  /* 0x00000072a098723c */ /* 0x040ff00000081098 */
[C---:B------:R-:W-:Y:S08]  /*1022a0*/  HMMA.1688.F32.TF32 R220, R160.reuse, R98, R164 ;  /* 0x00000062a0dc723c */ /* 0x040ff000000810a4 */
[C---:B------:R-:W-:Y:S08]  /*1022b0*/  HMMA.1688.F32.TF32 R204, R160.reuse, R90, R204 ;  /* 0x0000005aa0cc723c */ /* 0x040ff000000810cc */
[C---:B------:R-:W-:Y:S01]  /*1022c0*/  HMMA.1688.F32.TF32 R164, R160.reuse, R66, R228 ;  /* 0x00000042a0a4723c */ /* 0x040fe200000810e4 */
[----:B------:R-:W-:Y:S01]  /*1022d0*/  STL.64 [R1+0x7af0], R202 ;  /* 0x007af0ca01007387 */ /* 0x000fe20000100a00 */
[----:B------:R1:W-:Y:S03]  /*1022e0*/  STL.64 [R1+0x7ae8], R200 ;  /* 0x007ae8c801007387 */ /* 0x0003e60000100a00 */
[----:B------:R-:W-:Y:S01]  /*1022f0*/  STL.64 [R1+0x7b00], R158 ;  /* 0x007b009e01007387 */ /* 0x000fe20000100a00 */
[----:B------:R2:W-:Y:S02]  /*102300*/  STL.64 [R1+0x7af8], R156 ;  /* 0x007af89c01007387 */ /* 0x0005e40000100a00 */
[----:B------:R-:W-:Y:S01]  /*102310*/  IMAD.MOV.U32 R195, RZ, RZ, R13 ;  /* 0x000000ffffc37224 */ /* 0x000fe200078e000d */
[----:B------:R-:W-:Y:S01]  /*102320*/  MOV R134, R12 ;  /* 0x0000000c00867202 */ /* 0x000fe20000000f00 */
[----:B------:R-:W-:Y:S01]  /*102330*/  IMAD.MOV.U32 R135, RZ, RZ, R9 ;  /* 0x000000ffff877224 */ /* 0x000fe200078e0009 */
[----:B------:R-:W-:Y:S01]  /*102340*/  MOV R118, R8 ;  /* 0x0000000800767202 */ /* 0x000fe20000000f00 */
[----:B------:R-:W-:Y:S01]  /*102350*/  IMAD.MOV.U32 R119, RZ, RZ, R5 ;  /* 0x000000ffff777224 */ /* 0x000fe200078e0005 */
[----:B------:R-:W-:Y:S01]  /*102360*/  MOV R138, R4 ;  /* 0x00000004008a7202 */ /* 0x000fe20000000f00 */
        /* <DEDUP_REMOVED lines=8> */
[----:B----4-:R-:W-:Y:S01]  /*1023f0*/  HMMA.1688.F32.TF32 R160, R160, R42, R224 ;  /* 0x0000002aa0a0723c */ /* 0x010fe200000810e0 */
[----:B------:R-:W-:-:S02]  /*102400*/  IMAD.MOV.U32 R139, RZ, RZ, R3 ;  /* 0x000000ffff8b7224 */ /* 0x000fc400078e0003 */
[----:B------:R-:W-:Y:S01]  /*102410*/  IMAD.MOV.U32 R252, RZ, RZ, c[0x0][0x18c] ;  /* 0x00006300fffc7624 */ /* 0x000fe200078e00ff */
[----:B------:R-:W-:Y:S04]  /*102420*/  LDS R228, [R2+0x34600] ;  /* 0x0346000002e47984 */ /* 0x000fe80000000800 */
        /* <DEDUP_REMOVED lines=62> */
[----:B--2---:R-:W2:Y:S02]  /*102810*/  LDL.LU R156, [R1+0x490] ;  /* 0x00049000019c7983 */ /* 0x004ea40000300800 */
[----:B------:R-:W2:Y:S01]  /*102820*/  LDL.LU R157, [R1+0x494] ;  /* 0x00049400019d7983 */ /* 0x000ea20000300800 */
[----:B------:R-:W2:Y:S01]  /*102830*/  LDL.LU R158, [R1+0x498] ;  /* 0x00049800019e7983 */ /* 0x000ea20000300800 */
[----:B------:R-:W2:Y:S02]  /*102840*/  LDL.LU R159, [R1+0x49c] ;  /* 0x00049c00019f7983 */ /* 0x000ea40000300800 */
[----:B---3--:R-:W4:Y:S02]  /*102850*/  LDL.LU R208, [R1+0x480] ;  /* 0x0004800001d07983 */ /* 0x008f240000300800 */
[----:B------:R-:W4:Y:S01]  /*102860*/  LDL.LU R209, [R1+0x484] ;  /* 0x0004840001d17983 */ /* 0x000f220000300800 */
[----:B------:R-:W4:Y:S01]  /*102870*/  LDL.LU R210, [R1+0x488] ;  /* 0x0004880001d27983 */ /* 0x000f220000300800 */
[----:B------:R-:W4:Y:S02]  /*102880*/  LDL.LU R211, [R1+0x48c] ;  /* 0x00048c0001d37983 */ /* 0x000f240000300800 */
        /* <DEDUP_REMOVED lines=32> */
[----:B------:R-:W-:Y:S02]  /*102a90*/  STL.64 [R1+0x7b60], R162 ;  /* 0x007b60a201007387 */ /* 0x000fe40000100a00 */
[----:B------:R2:W-:Y:S01]  /*102aa0*/  STL.64 [R1+0x7b58], R160 ;  /* 0x007b58a001007387 */ /* 0x0005e20000100a00 */
[----:B------:R-:W-:Y:S04]  /*102ab0*/  LDS R230, [R2+0x36600] ;  /* 0x0366000002e67984 */ /* 0x000fe80000000800 */
[----:B------:R-:W-:Y:S04]  /*102ac0*/  LDS R229, [R0+0x34600] ;  /* 0x0346000000e57984 */ /* 0x000fe80000000800 */
[----:B------:R-:W1:Y:S01]  /*102ad0*/  LDS R231, [R0+0x36600] ;  /* 0x0366000000e77984 */ /* 0x000e620000000800 */
[C---:B----4-:R-:W-:Y:S08]  /*102ae0*/  HMMA.1688.F32.TF32 R164, R232.reuse, R150, R208 ;  /* 0x00000096e8a4723c */ /* 0x050ff000000810d0 */
[C---:B---3--:R-:W-:Y:S08]  /*102af0*/  HMMA.1688.F32.TF32 R204, R232.reuse, R134, R220 ;  /* 0x00000086e8cc723c */ /* 0x048ff000000810dc */
[C---:B------:R-:W-:Y:S08]  /*102b00*/  HMMA.1688.F32.TF32 R224, R232.reuse, R194, R224 ;  /* 0x000000c2e8e0723c */ /* 0x040ff000000810e0 */
[C---:B--2---:R-:W-:Y:S08]  /*102b10*/  HMMA.1688.F32.TF32 R160, R232.reuse, R118, R152 ;  /* 0x00000076e8a0723c */ /* 0x044ff00000081098 */
[C---:B------:R-:W-:Y:S08]  /*102b20*/  HMMA.1688.F32.TF32 R152, R232.reuse, R78, R156 ;  /* 0x0000004ee898723c */ /* 0x040ff0000008109c */
[C---:B------:R-:W-:Y:S01]  /*102b30*/  HMMA.1688.F32.TF32 R156, R232.reuse, R46, R168 ;  /* 0x0000002ee89c723c */ /* 0x040fe200000810a8 */
[----:B------:R-:W-:Y:S01]  /*102b40*/  STL.64 [R1+0x7b70], R226 ;  /* 0x007b70e201007387 */ /* 0x000fe20000100a00 */
[----:B------:R-:W-:Y:S02]  /*102b50*/  STL.64 [R1+0x7b68], R224 ;  /* 0x007b68e001007387 */ /* 0x000fe40000100a00 */
[----:B------:R-:W-:Y:S02]  /*102b60*/  STL.64 [R1+0x460], R204 ;  /* 0x000460cc01007387 */ /* 0x000fe40000100a00 */
[----:B------:R-:W-:Y:S01]  /*102b70*/  STL.64 [R1+0x468], R206 ;  /* 0x000468ce01007387 */ /* 0x000fe20000100a00 */
[----:B------:R-:W-:Y:S01]  /*102b80*/  STL.64 [R1+0x470], R160 ;  /* 0x000470a001007387 */ /* 0x000fe20000100a00 */
[----:B------:R2:W-:Y:S02]  /*102b90*/  STL.64 [R1+0x478], R162 ;  /* 0x000478a201007387 */ /* 0x0005e40000100a00 */
[----:B------:R-:W-:Y:S02]  /*102ba0*/  STL.64 [R1+0x480], R164 ;  /* 0x000480a401007387 */ /* 0x000fe40000100a00 */
[----:B------:R-:W-:Y:S03]  /*102bb0*/  STL.64 [R1+0x488], R166 ;  /* 0x000488a601007387 */ /* 0x000fe60000100a00 */
[----:B------:R-:W-:Y:S01]  /*102bc0*/  STL.64 [R1+0x490], R152 ;  /* 0x0004909801007387 */ /* 0x000fe20000100a00 */
[----:B------:R3:W-:Y:S01]  /*102bd0*/  STL.64 [R1+0x498], R154 ;  /* 0x0004989a01007387 */ /* 0x0007e20000100a00 */
[C---:B--2---:R-:W-:Y:S08]  /*102be0*/  HMMA.1688.F32.TF32 R160, R232.reuse, R58, R200 ;  /* 0x0000003ae8a0723c */ /* 0x044ff000000810c8 */
[C---:B---3--:R-:W-:Y:S11]  /*102bf0*/  HMMA.1688.F32.TF32 R152, R232.reuse, R26, R172 ;  /* 0x0000001ae898723c */ /* 0x048ff600000810ac */
[----:B------:R-:W-:Y:S04]  /*102c00*/  @!UPT UIADD3 URZ, URZ, URZ, URZ ;  /* 0x0000003f3f3ff290 */ /* 0x000fe8000fffe03f */
[----:B------:R-:W-:Y:S01]  /*102c10*/  STL.64 [R1+0x4a0], R160 ;  /* 0x0004a0a001007387 */ /* 0x000fe20000100a00 */
[----:B------:R2:W-:Y:S02]  /*102c20*/  STL.64 [R1+0x4a8], R162 ;  /* 0x0004a8a201007387 */ /* 0x0005e40000100a00 */
[----:B------:R-:W-:Y:S02]  /*102c30*/  STL.64 [R1+0x4b0], R156 ;  /* 0x0004b09c01007387 */ /* 0x000fe40000100a00 */
[----:B------:R3:W-:Y:S03]  /*102c40*/  STL.64 [R1+0x4b8], R158 ;  /* 0x0004b89e01007387 */ /* 0x0007e60000100a00 */
        /* <DEDUP_REMOVED lines=11> */
[----:B------:R3:W-:Y:S07]  /*102d00*/  STL.64 [R1+0x4f8], R154 ;  /* 0x0004f89a01007387 */ /* 0x0007ee0000100a00 */
[----:B------:R-:W-:Y:S02]  /*102d10*/  STL.64 [R1+0x500], R144 ;  /* 0x0005009001007387 */ /* 0x000fe40000100a00 */
        /* <DEDUP_REMOVED lines=36> */
[----:B------:R-:W2:Y:S01]  /*102f60*/  LDL.LU R16, [R1+0x8b0] ;  /* 0x0008b00001107983 */ /* 0x000ea20000300800 */
[----:B------:R3:W-:Y:S02]  /*102f70*/  STL.64 [R1+0x5e0], R48 ;  /* 0x0005e03001007387 */ /* 0x0007e40000100a00 */
[----:B------:R4:W-:Y:S02]  /*102f80*/  STL.64 [R1+0x5e8], R50 ;  /* 0x0005e83201007387 */ /* 0x0009e40000100a00 */
[----:B------:R1:W-:Y:S01]  /*102f90*/  STL.64 [R1+0x610], R32 ;  /* 0x0006102001007387 */ /* 0x0003e20000100a00 */
[----:B------:R1:W-:Y:S01]  /*102fa0*/  STL.64 [R1+0x618], R34 ;  /* 0x0006182201007387 */ /* 0x0003e20000100a00 */
[----:B------:R-:W2:Y:S02]  /*102fb0*/  LDL.LU R17, [R1+0x8b4] ;  /* 0x0008b40001117983 */ /* 0x000ea40000300800 */
        /* <DEDUP_REMOVED lines=78> */
[----:B-1----:R-:W4:Y:S01]  /*1034a0*/  LDL.LU R32, [R1+0x890] ;  /* 0x0008900001207983 */ /* 0x002f220000300800 */
[----:B------:R-:W4:Y:S02]  /*1034b0*/  LDL.LU R33, [R1+0x894] ;  /* 0x0008940001217983 */ /* 0x000f240000300800 */
[----:B------:R-:W4:Y:S02]  /*1034c0*/  LDL.LU R34, [R1+0x898] ;  /* 0x0008980001227983 */ /* 0x000f240000300800 */
[----:B------:R-:W4:Y:S01]  /*1034d0*/  LDL.LU R35, [R1+0x89c] ;  /* 0x00089c0001237983 */ /* 0x000f220000300800 */
[----:B------:R-:W4:Y:S01]  /*1034e0*/  LDL.LU R244, [R1+0x8d0] ;  /* 0x0008d00001f47983 */ /* 0x000f220000300800 */
[----:B------:R-:W4:Y:S02]  /*1034f0*/  LDL.LU R245, [R1+0x8d4] ;  /* 0x0008d40001f57983 */ /* 0x000f240000300800 */
[----:B------:R-:W4:Y:S02]  /*103500*/  LDL.LU R246, [R1+0x8d8] ;  /* 0x0008d80001f67983 */ /* 0x000f240000300800 */
[----:B------:R-:W4:Y:S01]  /*103510*/  LDL.LU R247, [R1+0x8dc] ;  /* 0x0008dc0001f77983 */ /* 0x000f220000300800 */
[----:B------:R-:W-:-:S05]  /*103520*/  SHF.L.U32 R252, R252, 0x7, RZ ;  /* 0x00000007fcfc7819 */ /* 0x000fca00000006ff */
[----:B------:R-:W-:Y:S01]  /*103530*/  IMAD.SHL.U32 R252, R252, 0x4, RZ ;  /* 0x00000004fcfc7824 */ /* 0x000fe200078e00ff */
[C---:B--2---:R-:W-:Y:S08]  /*103540*/  HMMA.1688.F32.TF32 R152, R232.reuse, R238, R208 ;  /* 0x000000eee898723c */ /* 0x044ff000000810d0 */
[C---:B---3--:R-:W-:Y:S11]  /*103550*/  HMMA.1688.F32.TF32 R156, R232.reuse, R250, R156 ;  /* 0x000000fae89c723c */ /* 0x048ff6000008109c */
[----:B------:R-:W-:Y:S04]  /*103560*/  @!UPT UIADD3 URZ, URZ, URZ, URZ ;  /* 0x0000003f3f3ff290 */ /* 0x000fe8000fffe03f */
[----:B------:R1:W-:Y:S01]  /*103570*/  STL.64 [R1+0x630], R152 ;  /* 0x0006309801007387 */ /* 0x0003e20000100a00 */
[----:B------:R-:W-:Y:S01]  /*103580*/  MOV R252, R154 ;  /* 0x0000009a00fc7202 */ /* 0x000fe20000000f00 */
[----:B------:R-:W-:Y:S02]  /*103590*/  IMAD.MOV.U32 R3, RZ, RZ, R155 ;  /* 0x000000ffff037224 */ /* 0x000fe400078e009b */
[C---:B-1----:R-:W-:Y:S08]  /*1035a0*/  HMMA.1688.F32.TF32 R152, R232.reuse, R114, R200 ;  /* 0x00000072e898723c */ /* 0x042ff000000810c8 */
[C---:B------:R-:W-:Y:S01]  /*1035b0*/  HMMA.1688.F32.TF32 R160, R232.reuse, R98, R168 ;  /* 0x00000062e8a0723c */ /* 0x040fe200000810a8 */
[----:B------:R-:W-:Y:S01]  /*1035c0*/  STL.64 [R1+0x650], R156 ;  /* 0x0006509c01007387 */ /* 0x000fe20000100a00 */
[----:B------:R4:W-:Y:S06]  /*1035d0*/  STL.64 [R1+0x658], R158 ;  /* 0x0006589e01007387 */ /* 0x0009ec0000100a00 */
[C---:B------:R-:W-:Y:S08]  /*1035e0*/  HMMA.1688.F32.TF32 R144, R232.reuse, R42, R144 ;  /* 0x0000002ae890723c */ /* 0x040ff00000081090 */
[C---:B----4-:R-:W-:Y:S01]  /*1035f0*/  HMMA.1688.F32.TF32 R156, R232.reuse, R90, R172 ;  /* 0x0000005ae89c723c */ /* 0x050fe200000810ac */
[----:B------:R-:W-:Y:S01]  /*103600*/  STL.64 [R1+0x670], R152 ;  /* 0x0006709801007387 */ /* 0x000fe20000100a00 */
[----:B------:R1:W-:Y:S06]  /*103610*/  STL.64 [R1+0x678], R154 ;  /* 0x0006789a01007387 */ /* 0x0003ec0000100a00 */
[----:B-1----:R-:W-:Y:S01]  /*103620*/  HMMA.1688.F32.TF32 R152, R232, R66, R176 ;  /* 0x00000042e898723c */ /* 0x002fe200000810b0 */
[----:B------:R-:W-:Y:S01]  /*103630*/  STL.64 [R1+0x690], R160 ;  /* 0x000690a001007387 */ /* 0x000fe20000100a00 */
[----:B------:R-:W-:Y:S11]  /*103640*/  STL.64 [R1+0x698], R162 ;  /* 0x000698a201007387 */ /* 0x000ff60000100a00 */
[----:B------:R-:W-:Y:S02]  /*103650*/  @!UPT UIADD3 URZ, URZ, URZ, URZ ;  /* 0x0000003f3f3ff290 */ /* 0x000fe4000fffe03f */
[----:B------:R-:W-:Y:S02]  /*103660*/  STL.64 [R1+0x6b0], R156 ;  /* 0x0006b09c01007387 */ /* 0x000fe40000100a00 */
[----:B------:R1:W-:Y:S01]  /*103670*/  STL.64 [R1+0x6b8], R158 ;  /* 0x0006b89e01007387 */ /* 0x0003e20000100a00 */
[C---:B------:R-:W-:Y:S08]  /*103680*/  HMMA.1688.F32.TF32 R140, R228.reuse, R46, R140 ;  /* 0x0000002ee48c723c */ /* 0x040ff0000008108c */
[C---:B------:R-:W-:Y:S08]  /*103690*/  HMMA.1688.F32.TF32 R124, R228.reuse, R26, R124 ;  /* 0x0000001ae47c723c */ /* 0x040ff0000008107c */
[C---:B------:R-:W-:Y:S08]  /*1036a0*/  HMMA.1688.F32.TF32 R104, R228.reuse, R10, R104 ;  /* 0x0000000ae468723c */ /* 0x040ff00000081068 */
[C---:B------:R-:W-:Y:S08]  /*1036b0*/  HMMA.1688.F32.TF32 R84, R228.reuse, R138, R84 ;  /* 0x0000008ae454723c */ /* 0x040ff00000081054 */
[C---:B------:R-:W-:Y:S08]  /*1036c0*/  HMMA.1688.F32.TF32 R68, R228.reuse, R130, R68 ;  /* 0x00000082e444723c */ /* 0x040ff00000081044 */
[C---:B-1----:R-:W-:Y:S08]  /*1036d0*/  HMMA.1688.F32.TF32 R156, R228.reuse, R194, R180 ;  /* 0x000000c2e49c723c */ /* 0x042ff000000810b4 */
        /* <DEDUP_REMOVED lines=23> */
[----:B------:R-:W-:Y:S11]  /*103850*/  STL.64 [R1+0x778], R158 ;  /* 0x0007789e01007387 */ /* 0x000ff60000100a00 */
[----:B------:R-:W-:Y:S02]  /*103860*/  @!UPT UIADD3 URZ, URZ, URZ, URZ ;  /* 0x0000003f3f3ff290 */ /* 0x000fe4000fffe03f */
        /* <DEDUP_REMOVED lines=20> */
[C---:B--2---:R-:W-:Y:S01]  /*1039b0*/  HMMA.1688.F32.TF32 R32, R228.reuse, R94, R244 ;  /* 0x0000005ee420723c */ /* 0x044fe200000810f4 */
[----:B------:R-:W-:Y:S01]  /*1039c0*/  STL.64 [R1+0x7be0], R102 ;  /* 0x007be06601007387 */ /* 0x000fe20000100a00 */
[----:B------:R2:W-:Y:S02]  /*1039d0*/  STL.64 [R1+0x8b0], R16 ;  /* 0x0008b01001007387 */ /* 0x0005e40000100a00 */
[----:B------:R3:W-:Y:S01]  /*1039e0*/  STL.64 [R1+0x8b8], R18 ;  /* 0x0008b81201007387 */ /* 0x0007e20000100a00 */
[----:B--2---:R-:W2:Y:S11]  /*1039f0*/  LDL.LU R16, [R1+0xbe0] ;  /* 0x000be00001107983 */ /* 0x004eb60000300800 */
[----:B------:R-:W-:Y:S07]  /*103a00*/  @!UPT UIADD3 URZ, URZ, URZ, URZ ;  /* 0x0000003f3f3ff290 */ /* 0x000fee000fffe03f */
[----:B------:R4:W-:Y:S01]  /*103a10*/  STL.64 [R1+0x8d0], R32 ;  /* 0x0008d02001007387 */ /* 0x0009e20000100a00 */
[----:B------:R1:W-:Y:S02]  /*103a20*/  STL.64 [R1+0x8d8], R34 ;  /* 0x0008d82201007387 */ /* 0x0003e40000100a00 */
[----:B------:R-:W2:Y:S02]  /*103a30*/  LDL.LU R17, [R1+0xbe4] ;  /* 0x000be40001117983 */ /* 0x000ea40000300800 */
[----:B---3--:R-:W2:Y:S01]  /*103a40*/  LDL.LU R18, [R1+0xbe8] ;  /* 0x000be80001127983 */ /* 0x008ea20000300800 */
[----:B------:R-:W2:Y:S04]  /*103a50*/  LDL.LU R19, [R1+0xbec] ;  /* 0x000bec0001137983 */ /* 0x000ea80000300800 */
[----:B----4-:R-:W3:Y:S01]  /*103a60*/  LDL.LU R32, [R1+0xbc0] ;  /* 0x000bc00001207983 */ /* 0x010ee20000300800 */
[----:B------:R-:W3:Y:S02]  /*103a70*/  LDL.LU R33, [R1+0xbc4] ;  /* 0x000bc40001217983 */ /* 0x000ee40000300800 */
[----:B-1----:R-:W3:Y:S02]  /*103a80*/  LDL.LU R34, [R1+0xbc8] ;  /* 0x000bc80001227983 */ /* 0x002ee40000300800 */
        /* <DEDUP_REMOVED lines=101> */
[C---:B--2---:R-:W-:Y:S08]  /*1040e0*/  HMMA.1688.F32.TF32 R100, R228.reuse, R82, R164 ;  /* 0x00000052e464723c */ /* 0x044ff000000810a4 */
[C---:B---3--:R-:W-:Y:S08]  /*1040f0*/  HMMA.1688.F32.TF32 R108, R228.reuse, R242, R160 ;  /* 0x000000f2e46c723c */ /* 0x048ff000000810a0 */
[C---:B------:R-:W-:Y:S11]  /*104100*/  HMMA.1688.F32.TF32 R120, R228.reuse, R74, R204 ;  /* 0x0000004ae478723c */ /* 0x040ff600000810cc */
[----:B------:R-:W-:Y:S04]  /*104110*/  @!UPT UIADD3 URZ, URZ, URZ, URZ ;  /* 0x0000003f3f3ff290 */ /* 0x000fe8000fffe03f */
[----:B------:R-:W-:Y:S01]  /*104120*/  STL.64 [R1+0x8f0], R108 ;  /* 0x0008f06c01007387 */ /* 0x000fe20000100a00 */
[----:B------:R1:W-:Y:S02]  /*104130*/  STL.64 [R1+0x8f8], R110 ;  /* 0x0008f86e01007387 */ /* 0x0003e40000100a00 */
        /* <DEDUP_REMOVED lines=41> */
[----:B------:R1:W-:Y:S06]  /*1043d0*/  STL.64 [R1+0xa98], R122 ;  /* 0x000a987a01007387 */ /* 0x0003ec0000100a00 */
[C---:B------:R-:W-:Y:S08]  /*1043e0*/  HMMA.1688.F32.TF32 R104, R232.reuse, R150, R104 ;  /* 0x00000096e868723c */ /* 0x040ff00000081068 */
[C---:B------:R-:W-:Y:S01]  /*1043f0*/  HMMA.1688.F32.TF32 R32, R232.reuse, R26, R32 ;  /* 0x0000001ae820723c */ /* 0x040fe20000081020 */
[----:B------:R-:W-:Y:S04]  /*104400*/  LDS R228, [R2+0x34700] ;  /* 0x0347000002e47984 */ /* 0x000fe80000000800 */
[----:B------:R-:W-:Y:S04]  /*104410*/  LDS R230, [R2+0x36700] ;  /* 0x0367000002e67984 */ /* 0x000fe80000000800 */
[----:B------:R-:W-:Y:S04]  /*104420*/  LDS R229, [R0+0x34700] ;  /* 0x0347000000e57984 */ /* 0x000fe80000000800 */
[----:B------:R-:W2:Y:S01]  /*104430*/  LDS R231, [R0+0x36700] ;  /* 0x0367000000e77984 */ /* 0x000ea20000000800 */
[C---:B-1----:R-:W-:Y:S03]  /*104440*/  HMMA.1688.F32.TF32 R120, R232.reuse, R194, R212 ;  /* 0x000000c2e878723c */ /* 0x042fe600000810d4 */
[----:B------:R-:W-:Y:S01]  /*104450*/  STL.64 [R1+0xac0], R108 ;  /* 0x000ac06c01007387 */ /* 0x000fe20000100a00 */
[----:B------:R-:W-:Y:S02]  /*104460*/  STL.64 [R1+0xac8], R110 ;  /* 0x000ac86e01007387 */ /* 0x000fe40000100a00 */
[----:B------:R-:W-:Y:S02]  /*104470*/  STL.64 [R1+0xab0], R100 ;  /* 0x000ab06401007387 */ /* 0x000fe40000100a00 */
[----:B------:R1:W-:Y:S02]  /*104480*/  STL.64 [R1+0xab8], R102 ;  /* 0x000ab86601007387 */ /* 0x0003e40000100a00 */
[C---:B-1----:R-:W-:Y:S08]  /*104490*/  HMMA.1688.F32.TF32 R100, R232.reuse, R134, R140 ;  /* 0x00000086e864723c */ /* 0x042ff0000008108c */
[C---:B------:R-:W-:Y:S05]  /*1044a0*/  HMMA.1688.F32.TF32 R108, R232.reuse, R118, R124 ;  /* 0x00000076e86c723c */ /* 0x040fea000008107c */
[----:B------:R-:W-:Y:S01]  /*1044b0*/  STL.64 [R1+0xae0], R120 ;  /* 0x000ae07801007387 */ /* 0x000fe20000100a00 */
[----:B------:R-:W-:Y:S09]  /*1044c0*/  STL.64 [R1+0xae8], R122 ;  /* 0x000ae87a01007387 */ /* 0x000ff20000100a00 */
[----:B------:R-:W-:Y:S01]  /*1044d0*/  STL.64 [R1+0xb00], R100 ;  /* 0x000b006401007387 */ /* 0x000fe20000100a00 */
[----:B------:R1:W-:Y:S02]  /*1044e0*/  STL.64 [R1+0xb08], R102 ;  /* 0x000b086601007387 */ /* 0x0003e40000100a00 */
[C---:B-1----:R-:W-:Y:S08]  /*1044f0*/  HMMA.1688.F32.TF32 R100, R232.reuse, R78, R84 ;  /* 0x0000004ee864723c */ /* 0x042ff00000081054 */
        /* <DEDUP_REMOVED lines=15> */
[----:B------:R3:W-:Y:S01]  /*1045f0*/  STL.64 [R1+0xbc8], R34 ;  /* 0x000bc82201007387 */ /* 0x0007e20000100a00 */
[----:B-1----:R-:W4:Y:S01]  /*104600*/  LDL.LU R32, [R1+0x5f0] ;  /* 0x0005f00001207983 */ /* 0x002f220000300800 */
[----:B------:R1:W-:Y:S02]  /*104610*/  STL.64 [R1+0xbe0], R48 ;  /* 0x000be03001007387 */ /* 0x0003e40000100a00 */
[----:B------:R2:W-:Y:S02]  /*104620*/  STL.64 [R1+0xbe8], R50 ;  /* 0x000be83201007387 */ /* 0x0005e40000100a00 */
[----:B------:R2:W-:Y:S01]  /*104630*/  STL.64 [R1+0xc10], R16 ;  /* 0x000c101001007387 */ /* 0x0005e20000100a00 */
[----:B------:R2:W-:Y:S01]  /*104640*/  STL.64 [R1+0xc18], R18 ;  /* 0x000c181201007387 */ /* 0x0005e20000100a00 */
[----:B------:R-:W4:Y:S02]  /*104650*/  LDL.LU R33, [R1+0x5f4] ;  /* 0x0005f40001217983 */ /* 0x000f240000300800 */
[----:B---3--:R-:W4:Y:S02]  /*104660*/  LDL.LU R34, [R1+0x5f8] ;  /* 0x0005f80001227983 */ /* 0x008f240000300800 */
[----:B------:R-:W4:Y:S01]  /*104670*/  LDL.LU R35, [R1+0x5fc] ;  /* 0x0005fc0001237983 */ /* 0x000f220000300800 */
[----:B-1----:R-:W3:Y:S01]  /*104680*/  LDL.LU R48, [R1+0x600] ;  /* 0x0006000001307983 */ /* 0x002ee20000300800 */
[----:B------:R-:W3:Y:S02]  /*104690*/  LDL.LU R49, [R1+0x604] ;  /* 0x0006040001317983 */ /* 0x000ee40000300800 */
[----:B--2---:R-:W3:Y:S01]  /*1046a0*/  LDL.LU R50, [R1+0x608] ;  /* 0x0006080001327983 */ /* 0x004ee20000300800 */
[----:B------:R-:W3:Y:S04]  /*1046b0*/  LDL.LU R51, [R1+0x60c] ;  /* 0x00060c0001337983 */ /* 0x000ee80000300800 */
        /* <DEDUP_REMOVED lines=132> */
[----:B------:R1:W-:Y:S03]  /*104f00*/  STL.64 [R1+0xc78], R102 ;  /* 0x000c786601007387 */ /* 0x0003e60000100a00 */
[----:B-1----:R-:W2:Y:S01]  /*104f10*/  LDL.LU.64 R102, [R1+0x7be0] ;  /* 0x007be00001667983 */ /* 0x002ea20000300a00 */
        /* <DEDUP_REMOVED lines=11> */
[C---:B----4-:R-:W-:Y:S08]  /*104fd0*/  HMMA.1688.F32.TF32 R24, R228.reuse, R26, R32 ;  /* 0x0000001ae418723c */ /* 0x050ff00000081020 */
[----:B------:R-:W-:Y:S08]  /*104fe0*/  HMMA.1688.F32.TF32 R16, R228, R10, R16 ;  /* 0x0000000ae410723c */ /* 0x000ff00000081010 */
[C---:B--2---:R-:W-:Y:S11]  /*104ff0*/  HMMA.1688.F32.TF32 R244, R232.reuse, R102, R244 ;  /* 0x00000066e8f4723c */ /* 0x044ff600000810f4 */
[----:B------:R-:W-:Y:S11]  /*105000*/  @!UPT UIADD3 URZ, URZ, URZ, URZ ;  /* 0x0000003f3f3ff290 */ /* 0x000ff6000fffe03f */
[----:B------:R-:W-:Y:S01]  /*105010*/  @!UPT UIADD3 URZ, URZ, URZ, URZ ;  /* 0x0000003f3f3ff290 */ /* 0x000fe2000fffe03f */
[----:B------:R-:W-:Y:S01]  /*105020*/  STL.64 [R1+0xc90], R244 ;  /* 0x000c90f401007387 */ /* 0x000fe20000100a00 */
[----:B------:R1:W-:Y:S03]  /*105030*/  STL.64 [R1+0xc98], R246 ;  /* 0x000c98f601007387 */ /* 0x0003e60000100a00 */
[----:B-1----:R-:W2:Y:S01]  /*105040*/  LDL.LU R246, [R1+0x7bd8] ;  /* 0x007bd80001f67983 */ /* 0x002ea20000300800 */
[----:B------:R-:W3:Y:S02]  /*105050*/  LDL.LU.64 R244, [R1+0x7bd0] ;  /* 0x007bd00001f47983 */ /* 0x000ee40000300a00 */
[----:B------:R-:W-:Y:S02]  /*105060*/  STL.64 [R1+0xcb0], R224 ;  /* 0x000cb0e001007387 */ /* 0x000fe40000100a00 */
[----:B------:R1:W-:Y:S01]  /*105070*/  STL.64 [R1+0xcb8], R226 ;  /* 0x000cb8e201007387 */ /* 0x0003e20000100a00 */
[----:B------:R-:W-:Y:S01]  /*105080*/  STL.64 [R1+0xcd0], R160 ;  /* 0x000cd0a001007387 */ /* 0x000fe20000100a00 */
[----:B------:R4:W-:Y:S01]  /*105090*/  STL.64 [R1+0xcd8], R162 ;  /* 0x000cd8a201007387 */ /* 0x0009e20000100a00 */
[C---:B-1----:R-:W-:Y:S08]  /*1050a0*/  HMMA.1688.F32.TF32 R224, R232.reuse, R82, R164 ;  /* 0x00000052e8e0723c */ /* 0x042ff000000810a4 */
[C---:B----4-:R-:W-:Y:S08]  /*1050b0*/  HMMA.1688.F32.TF32 R160, R232.reuse, R74, R204 ;  /* 0x0000004ae8a0723c */ /* 0x050ff000000810cc */
[C---:B------:R-:W-:Y:S07]  /*1050c0*/  HMMA.1688.F32.TF32 R164, R232.reuse, R62, R220 ;  /* 0x0000003ee8a4723c */ /* 0x040fee00000810dc */
[----:B------:R-:W-:Y:S01]  /*1050d0*/  STL.64 [R1+0xcf0], R224 ;  /* 0x000cf0e001007387 */ /* 0x000fe20000100a00 */
[----:B------:R-:W-:Y:S07]  /*1050e0*/  STL.64 [R1+0xcf8], R226 ;  /* 0x000cf8e201007387 */ /* 0x000fee0000100a00 */
[----:B------:R-:W-:Y:S02]  /*1050f0*/  STL.64 [R1+0xd10], R160 ;  /* 0x000d10a001007387 */ /* 0x000fe40000100a00 */
[----:B------:R1:W-:Y:S06]  /*105100*/  STL.64 [R1+0xd18], R162 ;  /* 0x000d18a201007387 */ /* 0x0003ec0000100a00 */
[----:B------:R-:W-:Y:S01]  /*105110*/  STL.64 [R1+0xd30], R164 ;  /* 0x000d30a401007387 */ /* 0x000fe20000100a00 */
[----:B------:R-:W-:Y:S02]  /*105120*/  STL.64 [R1+0xd38], R166 ;  /* 0x000d38a601007387 */ /* 0x000fe40000100a00 */
        /* <DEDUP_REMOVED lines=19> */
[----:B------:R4:W-:Y:S02]  /*105260*/  STL.64 [R1+0xe18], R154 ;  /* 0x000e189a01007387 */ /* 0x0009e40000100a00 */
[----:B------:R-:W-:Y:S02]  /*105270*/  STL.64 [R1+0xe30], R144 ;  /* 0x000e309001007387 */ /* 0x000fe40000100a00 */
[----:B------:R4:W-:Y:S01]  /*105280*/  STL.64 [R1+0xe38], R146 ;  /* 0x000e389201007387 */ /* 0x0009e20000100a00 */
[C---:B-1----:R-:W-:Y:S08]  /*105290*/  HMMA.1688.F32.TF32 R156, R232.reuse, R114, R180 ;  /* 0x00000072e89c723c */ /* 0x042ff000000810b4 */
[C---:B----4-:R-:W-:Y:S08]  /*1052a0*/  HMMA.1688.F32.TF32 R152, R232.reuse, R98, R184 ;  /* 0x00000062e898723c */ /* 0x050ff000000810b8 */
[C---:B------:R-:W-:Y:S07]  /*1052b0*/  HMMA.1688.F32.TF32 R144, R232.reuse, R90, R196 ;  /* 0x0000005ae890723c */ /* 0x040fee00000810c4 */
[----:B------:R-:W-:Y:S01]  /*1052c0*/  STL.64 [R1+0xe50], R156 ;  /* 0x000e509c01007387 */ /* 0x000fe20000100a00 */
[----:B------:R1:W-:Y:S07]  /*1052d0*/  STL.64 [R1+0xe58], R158 ;  /* 0x000e589e01007387 */ /* 0x0003ee0000100a00 */
[----:B------:R-:W-:Y:S02]  /*1052e0*/  STL.64 [R1+0xe70], R152 ;  /* 0x000e709801007387 */ /* 0x000fe40000100a00 */
[----:B------:R4:W-:Y:S06]  /*1052f0*/  STL.64 [R1+0xe78], R154 ;  /* 0x000e789a01007387 */ /* 0x0009ec0000100a00 */
[----:B------:R-:W-:Y:S01]  /*105300*/  STL.64 [R1+0xe90], R144 ;  /* 0x000e909001007387 */ /* 0x000fe20000100a00 */
[----:B------:R4:W-:Y:S01]  /*105310*/  STL.64 [R1+0xe98], R146 ;  /* 0x000e989201007387 */ /* 0x0009e20000100a00 */
[C---:B-1----:R-:W-:Y:S08]  /*105320*/  HMMA.1688.F32.TF32 R156, R232.reuse, R66, R188 ;  /* 0x00000042e89c723c */ /* 0x042ff000000810bc */
[----:B----4-:R-:W-:Y:S08]  /*105330*/  HMMA.1688.F32.TF32 R152, R232, R42, R216 ;  /* 0x0000002ae898723c */ /* 0x010ff000000810d8 */
[C---:B------:R-:W-:Y:S01]  /*105340*/  HMMA.1688.F32.TF32 R144, R228.reuse, R194, R212 ;  /* 0x000000c2e490723c */ /* 0x040fe200000810d4 */
[----:B------:R-:W-:Y:S01]  /*105350*/  MOV R247, R239 ;  /* 0x000000ef00f77202 */ /* 0x000fe20000000f00 */
        /* <DEDUP_REMOVED lines=22> */
[----:B------:R-:W4:Y:S02]  /*1054c0*/  LDL.LU R8, [R1+0x7a0] ;  /* 0x0007a00001087983 */ /* 0x000f240000300800 */
[----:B------:R1:W-:Y:S01]  /*1054d0*/  STL.64 [R1+0xfd0], R24 ;  /* 0x000fd01801007387 */ /* 0x0003e20000100a00 */
[----:B------:R1:W-:Y:S01]  /*1054e0*/  STL.64 [R1+0xfd8], R26 ;  /* 0x000fd81a01007387 */ /* 0x0003e20000100a00 */
[----:B------:R1:W-:Y:S02]  /*1054f0*/  STL.64 [R1+0xff0], R16 ;  /* 0x000ff01001007387 */ /* 0x0003e40000100a00 */
[----:B------:R1:W-:Y:S02]  /*105500*/  STL.64 [R1+0xff8], R18 ;  /* 0x000ff81201007387 */ /* 0x0003e40000100a00 */
[----:B------:R-:W4:Y:S01]  /*105510*/  LDL.LU R9, [R1+0x7a4] ;  /* 0x0007a40001097983 */ /* 0x000f220000300800 */
[----:B------:R-:W4:Y:S01]  /*105520*/  LDL.LU R10, [R1+0x7a8] ;  /* 0x0007a800010a7983 */ /* 0x000f220000300800 */
[----:B------:R-:W4:Y:S03]  /*105530*/  LDL.LU R11, [R1+0x7ac] ;  /* 0x0007ac00010b7983 */ /* 0x000f260000300800 */
        /* <DEDUP_REMOVED lines=62> */
[C---:B------:R-:W-:Y:S08]  /*105920*/  HMMA.1688.F32.TF32 R120, R228.reuse, R122, R124 ;  /* 0x0000007ae478723c */ /* 0x040ff0000008107c */
[C---:B------:R-:W-:Y:S08]  /*105930*/  HMMA.1688.F32.TF32 R116, R228.reuse, R110, R116 ;  /* 0x0000006ee474723c */ /* 0x040ff00000081074 */
[C---:B------:R-:W-:Y:S08]  /*105940*/  HMMA.1688.F32.TF32 R108, R228.reuse, R102, R104 ;  /* 0x00000066e46c723c */ /* 0x040ff00000081068 */
[C---:B----4-:R-:W-:Y:S08]  /*105950*/  HMMA.1688.F32.TF32 R100, R228.reuse, R94, R148 ;  /* 0x0000005ee464723c */ /* 0x050ff00000081094 */
[C---:B------:R-:W-:Y:S01]  /*105960*/  HMMA.1688.F32.TF32 R92, R228.reuse, R242, R44 ;  /* 0x000000f2e45c723c */ /* 0x040fe2000008102c */
[----:B------:R-:W-:Y:S01]  /*105970*/  STL.64 [R1+0x1010], R136 ;  /* 0x0010108801007387 */ /* 0x000fe20000100a00 */
[----:B------:R-:W-:Y:S02]  /*105980*/  STL.64 [R1+0x1018], R138 ;  /* 0x0010188a01007387 */ /* 0x000fe40000100a00 */
[----:B------:R-:W-:Y:S02]  /*105990*/  STL.64 [R1+0x1030], R128 ;  /* 0x0010308001007387 */ /* 0x000fe40000100a00 */
[----:B------:R-:W-:Y:S01]  /*1059a0*/  STL.64 [R1+0x1038], R130 ;  /* 0x0010388201007387 */ /* 0x000fe20000100a00 */
[----:B------:R-:W-:Y:S01]  /*1059b0*/  STL.64 [R1+0x1050], R120 ;  /* 0x0010507801007387 */ /* 0x000fe20000100a00 */
[----:B------:R-:W-:Y:S02]  /*1059c0*/  STL.64 [R1+0x1058], R122 ;  /* 0x0010587a01007387 */ /* 0x000fe40000100a00 */
[----:B------:R-:W2:Y:S02]  /*1059d0*/  LDL.64 R104, [R1+0x13a0] ;  /* 0x0013a00001687983 */ /* 0x000ea40000100a00 */
[----:B------:R1:W-:Y:S01]  /*1059e0*/  STL.64 [R1+0x1080], R116 ;  /* 0x0010807401007387 */ /* 0x0003e20000100a00 */
[----:B------:R-:W-:Y:S01]  /*1059f0*/  STL.64 [R1+0x1088], R118 ;  /* 0x0010887601007387 */ /* 0x000fe20000100a00 */
[----:B------:R-:W-:Y:S02]  /*105a00*/  STL.64 [R1+0x10a0], R108 ;  /* 0x0010a06c01007387 */ /* 0x000fe40000100a00 */
[----:B------:R-:W-:Y:S02]  /*105a10*/  STL.64 [R1+0x10a8], R110 ;  /* 0x0010a86e01007387 */ /* 0x000fe40000100a00 */
[----:B------:R-:W3:Y:S01]  /*105a20*/  LDL.LU R44, [R1+0x780] ;  /* 0x00078000012c7983 */ /* 0x000ee20000300800 */
[----:B------:R-:W-:Y:S01]  /*105a30*/  STL.64 [R1+0x10c0], R100 ;  /* 0x0010c06401007387 */ /* 0x000fe20000100a00 */
[----:B------:R-:W-:Y:S03]  /*105a40*/  STL.64 [R1+0x10c8], R102 ;  /* 0x0010c86601007387 */ /* 0x000fe60000100a00 */
[----:B------:R-:W-:Y:S02]  /*105a50*/  STL.64 [R1+0x10e0], R92 ;  /* 0x0010e05c01007387 */ /* 0x000fe40000100a00 */
[----:B------:R-:W-:Y:S01]  /*105a60*/  STL.64 [R1+0x10e8], R94 ;  /* 0x0010e85e01007387 */ /* 0x000fe20000100a00 */
[----:B------:R-:W3:Y:S01]  /*105a70*/  LDL.LU R45, [R1+0x784] ;  /* 0x00078400012d7983 */ /* 0x000ee20000300800 */
[----:B------:R-:W3:Y:S02]  /*105a80*/  LDL.LU R46, [R1+0x788] ;  /* 0x00078800012e7983 */ /* 0x000ee40000300800 */
[----:B------:R-:W3:Y:S02]  /*105a90*/  LDL.LU R47, [R1+0x78c] ;  /* 0x00078c00012f7983 */ /* 0x000ee40000300800 */
[----:B------:R-:W4:Y:S01]  /*105aa0*/  LDL.LU R240, [R1+0x760] ;  /* 0x0007600001f07983 */ /* 0x000f220000300800 */
[----:B------:R-:W4:Y:S01]  /*105ab0*/  LDL.LU R241, [R1+0x764] ;  /* 0x0007640001f17983 */ /* 0x000f220000300800 */
[----:B------:R-:W4:Y:S02]  /*105ac0*/  LDL.LU R242, [R1+0x768] ;  /* 0x0007680001f27983 */ /* 0x000f240000300800 */
[----:B------:R-:W4:Y:S01]  /*105ad0*/  LDL.LU R243, [R1+0x76c] ;  /* 0x00076c0001f37983 */ /* 0x000f220000300800 */
        /* <DEDUP_REMOVED lines=9> */
[----:B-1----:R-:W2:Y:S04]  /*105b70*/  LDL.64 R116, [R1+0x1370] ;  /* 0x0013700001747983 */ /* 0x002ea80000100a00 */
[----:B------:R-:W2:Y:S04]  /*105b80*/  LDL.64 R120, [R1+0x1360] ;  /* 0x0013600001787983 */ /* 0x000ea80000100a00 */
[----:B------:R-:W2:Y:S04]  /*105b90*/  LDL.64 R132, [R1+0x1350] ;  /* 0x0013500001847983 */ /* 0x000ea80000100a00 */
        /* <DEDUP_REMOVED lines=8> */
[----:B------:R1:W-:Y:S01]  /*105c20*/  STL.64 [R1+0x1430], R36 ;  /* 0x0014302401007387 */ /* 0x0003e20000100a00 */
[----:B------:R-:W-:Y:S02]  /*105c30*/  STL.64 [R1+0x1438], R38 ;  /* 0x0014382601007387 */ /* 0x000fe40000100a00 */
[----:B------:R-:W-:Y:S02]  /*105c40*/  STL.64 [R1+0x1450], R28 ;  /* 0x0014501c01007387 */ /* 0x000fe40000100a00 */
[----:B------:R-:W-:Y:S01]  /*105c50*/  STL.64 [R1+0x1458], R30 ;  /* 0x0014581e01007387 */ /* 0x000fe20000100a00 */
[----:B------:R-:W2:Y:S01]  /*105c60*/  LDL.64 R68, [R1+0x1390] ;  /* 0x0013900001447983 */ /* 0x000ea20000100a00 */
[----:B------:R1:W-:Y:S02]  /*105c70*/  STL.64 [R1+0x1460], R20 ;  /* 0x0014601401007387 */ /* 0x0003e40000100a00 */
[----:B------:R-:W-:Y:S01]  /*105c80*/  STL.64 [R1+0x1468], R22 ;  /* 0x0014681601007387 */ /* 0x000fe20000100a00 */
[----:B-1----:R-:W2:Y:S01]  /*105c90*/  LDL.64 R60, [R1+0x1380] ;  /* 0x00138000013c7983 */ /* 0x002ea20000100a00 */
[----:B------:R1:W-:Y:S02]  /*105ca0*/  STL.64 [R1+0x1470], R12 ;  /* 0x0014700c01007387 */ /* 0x0003e40000100a00 */
[----:B------:R-:W-:Y:S02]  /*105cb0*/  STL.64 [R1+0x1478], R14 ;  /* 0x0014780e01007387 */ /* 0x000fe40000100a00 */
[----:B------:R-:W2:Y:S01]  /*105cc0*/  LDL.64 R4, [R1+0x1340] ;  /* 0x0013400001047983 */ /* 0x000ea20000100a00 */
[----:B------:R-:W2:Y:S01]  /*105cd0*/  LDL.64 R36, [R1+0x1330] ;  /* 0x0013300001247983 */ /* 0x000ea20000100a00 */
[----:B------:R1:W-:Y:S02]  /*105ce0*/  STL.64 [R1+0x1480], R8 ;  /* 0x0014800801007387 */ /* 0x0003e40000100a00 */
[----:B------:R-:W-:Y:S02]  /*105cf0*/  STL.64 [R1+0x1488], R10 ;  /* 0x0014880a01007387 */ /* 0x000fe40000100a00 */
[----:B------:R-:W2:Y:S01]  /*105d00*/  LDL.64 R32, [R1+0x13b0] ;  /* 0x0013b00001207983 */ /* 0x000ea20000100a00 */
[----:B------:R-:W2:Y:S04]  /*105d10*/  LDL.64 R16, [R1+0x15e0] ;  /* 0x0015e00001107983 */ /* 0x000ea80000100a00 */
[----:B------:R-:W2:Y:S04]  /*105d20*/  LDL.64 R20, [R1+0x1600] ;  /* 0x0016000001147983 */ /* 0x000ea80000100a00 */
[----:B------:R-:W2:Y:S04]  /*105d30*/  LDL.64 R24, [R1+0x1620] ;  /* 0x0016200001187983 */ /* 0x000ea80000100a00 */
[----:B-1----:R-:W2:Y:S04]  /*105d40*/  LDL.64 R12, [R1+0x13d0] ;  /* 0x0013d000010c7983 */ /* 0x002ea80000100a00 */
[----:B------:R-:W2:Y:S04]  /*105d50*/  LDL.64 R28, [R1+0x1630] ;  /* 0x00163000011c7983 */ /* 0x000ea80000100a00 */
[----:B------:R-:W2:Y:S04]  /*105d60*/  LDL.64 R180, [R1+0x1670] ;  /* 0x0016700001b47983 */ /* 0x000ea80000100a00 */
[----:B------:R-:W2:Y:S04]  /*105d70*/  LDL.64 R144, [R1+0x1680] ;  /* 0x0016800001907983 */ /* 0x000ea80000100a00 */
[----:B------:R-:W2:Y:S04]  /*105d80*/  LDL.64 R8, [R1+0x13c0] ;  /* 0x0013c00001087983 */ /* 0x000ea80000100a00 */
[----:B------:R-:W2:Y:S04]  /*105d90*/  LDL.64 R172, [R1+0x1690] ;  /* 0x0016900001ac7983 */ /* 0x000ea80000100a00 */
[----:B------:R-:W2:Y:S01]  /*105da0*/  LDL.64 R56, [R1+0x16a0] ;  /* 0x0016a00001387983 */ /* 0x000ea20000100a00 */
[C---:B---3--:R-:W-:Y:S11]  /*105db0*/  HMMA.1688.F32.TF32 R44, R228.reuse, R238, R44 ;  /* 0x000000eee42c723c */ /* 0x048ff6000008102c */
[----:B------:R-:W-:Y:S11]  /*105dc0*/  @!UPT UIADD3 URZ, URZ, URZ, URZ ;  /* 0x0000003f3f3ff290 */ /* 0x000ff6000fffe03f */
[----:B------:R-:W-:Y:S01]  /*105dd0*/  @!UPT UIADD3 URZ, URZ, URZ, URZ ;  /* 0x0000003f3f3ff290 */ /* 0x000fe2000fffe03f */
[----:B------:R-:W-:Y:S01]  /*105de0*/  STL.64 [R1+0x1490], R44 ;  /* 0x0014902c01007387 */ /* 0x000fe20000100a00 */
[----:B------:R4:W-:Y:S02]  /*105df0*/  STL.64 [R1+0x1498], R46 ;  /* 0x0014982e01007387 */ /* 0x0009e40000100a00 */
[C---:B----4-:R-:W-:Y:S01]  /*105e00*/  HMMA.1688.F32.TF32 R44, R228.reuse, R250, R240 ;  /* 0x000000fae42c723c */ /* 0x050fe200000810f0 */
[----:B------:R-:W-:Y:S01]  /*105e10*/  STL [R1+0x7480], R247 ;  /* 0x007480f701007387 */ /* 0x000fe20000100800 */
[----:B------:R-:W-:Y:S02]  /*105e20*/  STL [R1+0x7bb0], R246 ;  /* 0x007bb0f601007387 */ /* 0x000fe40000100800 */
[----:B------:R-:W-:Y:S02]  /*105e30*/  STL.64 [R1+0x7ba8], R244 ;  /* 0x007ba8f401007387 */ /* 0x000fe40000100a00 */
[----:B------:R-:W3:Y:S11]  /*105e40*/  LDL.LU R248, [R1+0x35c0] ;  /* 0x0035c00001f87983 */ /* 0x000ef60000300800 */
[----:B------:R-:W-:Y:S06]  /*105e50*/  @!UPT UIADD3 URZ, URZ, URZ, URZ ;  /* 0x0000003f3f3ff290 */ /* 0x000fec000fffe03f */
        /* <DEDUP_REMOVED lines=8> */
[----:B------:R-:W2:Y:S04]  /*105ee0*/  LDL.LU R239, [R1+0x35ec] ;  /* 0x0035ec0001ef7983 */ /* 0x000ea80000300800 */
[----:B-1----:R-:W2:Y:S01]  /*105ef0*/  LDL.LU R44, [R1+0x35f0] ;  /* 0x0035f000012c7983 */ /* 0x002ea20000300800 */
[----:B------:R-:W2:Y:S02]  /*105f00*/  LDL.LU R45, [R1+0x35f4] ;  /* 0x0035f400012d7983 */ /* 0x000ea40000300800 */
[----:B----4-:R-:W4:Y:S02]  /*105f10*/  LDL.LU R46, [R1+0x35f8] ;  /* 0x0035f800012e7983 */ /* 0x010f240000300800 */
[----:B------:R-:W4:Y:S01]  /*105f20*/  LDL.LU R47, [R1+0x35fc] ;  /* 0x0035fc00012f7983 */ /* 0x000f220000300800 */
        /* <DEDUP_REMOVED lines=44> */
[----:B------:R-:W4:Y:S01]  /*1061f0*/  LDL.64 R72, [R1+0x16c0] ;  /* 0x0016c00001487983 */ /* 0x000f220000100a00 */
[C---:B--2---:R-:W-:Y:S08]  /*106200*/  HMMA.1688.F32.TF32 R64, R228.reuse, R66, R80 ;  /* 0x00000042e440723c */ /* 0x044ff00000081050 */
[C---:B---3--:R-:W-:Y:S08]  /*106210*/  HMMA.1688.F32.TF32 R88, R228.reuse, R90, R148 ;  /* 0x0000005ae458723c */ /* 0x048ff00000081094 */
[C---:B------:R-:W-:Y:S08]  /*106220*/  HMMA.1688.F32.TF32 R112, R228.reuse, R114, R124 ;  /* 0x00000072e470723c */ /* 0x040ff0000008107c */
[C---:B----4-:R-:W-:Y:S08]  /*106230*/  HMMA.1688.F32.TF32 R96, R228.reuse, R98, R100 ;  /* 0x00000062e460723c */ /* 0x050ff00000081064 */
[----:B------:R-:W-:Y:S08]  /*106240*/  HMMA.1688.F32.TF32 R40, R228, R42, R48 ;  /* 0x0000002ae428723c */ /* 0x000ff00000081030 */
[C---:B------:R-:W-:Y:S08]  /*106250*/  HMMA.1688.F32.TF32 R52, R232.reuse, R120, R52 ;  /* 0x00000078e834723c */ /* 0x040ff00000081034 */
        /* <DEDUP_REMOVED lines=8> */
[C---:B------:R-:W-:Y:S01]  /*1062e0*/  HMMA.1688.F32.TF32 R76, R232.reuse, R116, R76 ;  /* 0x00000074e84c723c */ /* 0x040fe2000008104c */
[----:B------:R-:W-:Y:S01]  /*1062f0*/  STL.64 [R1+0x14b0], R112 ;  /* 0x0014b07001007387 */ /* 0x000fe20000100a00 */
[----:B------:R-:W-:Y:S03]  /*106300*/  STL.64 [R1+0x14b8], R114 ;  /* 0x0014b87201007387 */ /* 0x000fe60000100a00 */
[----:B------:R2:W-:Y:S01]  /*106310*/  STL.64 [R1+0x14c0], R96 ;  /* 0x0014c06001007387 */ /* 0x0005e20000100a00 */
[----:B------:R-:W-:Y:S03]  /*106320*/  STL.64 [R1+0x14c8], R98 ;  /* 0x0014c86201007387 */ /* 0x000fe60000100a00 */
[----:B------:R-:W3:Y:S01]  /*106330*/  LDL.64 R140, [R1+0x1660] ;  /* 0x00166000018c7983 */ /* 0x000ee20000100a00 */
[----:B------:R-:W-:Y:S02]  /*106340*/  STL.64 [R1+0x14d0], R88 ;  /* 0x0014d05801007387 */ /* 0x000fe40000100a00 */
[----:B------:R-:W-:Y:S02]  /*106350*/  STL.64 [R1+0x14d8], R90 ;  /* 0x0014d85a01007387 */ /* 0x000fe40000100a00 */
[----:B------:R4:W-:Y:S01]  /*106360*/  STL.64 [R1+0x14f0], R64 ;  /* 0x0014f04001007387 */ /* 0x0009e20000100a00 */
[----:B------:R-:W-:Y:S01]  /*106370*/  STL.64 [R1+0x14f8], R66 ;  /* 0x0014f84201007387 */ /* 0x000fe20000100a00 */
[----:B------:R-:W3:Y:S03]  /*106380*/  LDL.64 R80, [R1+0x16d0] ;  /* 0x0016d00001507983 */ /* 0x000ee60000100a00 */
[----:B--2---:R-:W2:Y:S01]  /*106390*/  LDL.64 R96, [R1+0x16b0] ;  /* 0x0016b00001607983 */ /* 0x004ea20000100a00 */
[----:B------:R1:W-:Y:S02]  /*1063a0*/  STL.64 [R1+0x14e0], R40 ;  /* 0x0014e02801007387 */ /* 0x0003e40000100a00 */
[----:B------:R-:W-:Y:S02]  /*1063b0*/  STL.64 [R1+0x14e8], R42 ;  /* 0x0014e82a01007387 */ /* 0x000fe40000100a00 */
[----:B------:R-:W2:Y:S01]  /*1063c0*/  LDL.64 R48, [R1+0x16f0] ;  /* 0x0016f00001307983 */ /* 0x000ea20000100a00 */
[----:B------:R-:W2:Y:S04]  /*1063d0*/  LDL.64 R128, [R1+0x1710] ;  /* 0x0017100001807983 */ /* 0x000ea80000100a00 */
[----:B----4-:R-:W4:Y:S04]  /*1063e0*/  LDL.64 R64, [R1+0x16e0] ;  /* 0x0016e00001407983 */ /* 0x010f280000100a00 */
[----:B------:R-:W2:Y:S04]  /*1063f0*/  LDL.64 R112, [R1+0x1720] ;  /* 0x0017200001707983 */ /* 0x000ea80000100a00 */
[----:B------:R-:W2:Y:S04]  /*106400*/  LDL.64 R100, [R1+0x1730] ;  /* 0x0017300001647983 */ /* 0x000ea80000100a00 */
[----:B------:R-:W2:Y:S04]  /*106410*/  LDL.64 R148, [R1+0x1740] ;  /* 0x0017400001947983 */ /* 0x000ea80000100a00 */
[----:B------:R-:W2:Y:S04]  /*106420*/  LDL.64 R88, [R1+0x1760] ;  /* 0x0017600001587983 */ /* 0x000ea80000100a00 */
[----:B------:R-:W2:Y:S04]  /*106430*/  LDL R136, [R1+0x1750] ;  /* 0x0017500001887983 */ /* 0x000ea80000100800 */
[----:B-1----:R-:W2:Y:S01]  /*106440*/  LDL.64 R40, [R1+0x1700] ;  /* 0x0017000001287983 */ /* 0x002ea20000100a00 */
[----:B------:R-:W-:Y:S02]  /*106450*/  STL.64 [R1+0x1590], R108 ;  /* 0x0015906c01007387 */ /* 0x000fe40000100a00 */
[----:B------:R-:W-:Y:S02]  /*106460*/  STL.64 [R1+0x1598], R110 ;  /* 0x0015986e01007387 */ /* 0x000fe40000100a00 */
[----:B------:R-:W2:Y:S01]  /*106470*/  LDL R137, [R1+0x1754] ;  /* 0x0017540001897983 */ /* 0x000ea20000100800 */
[----:B------:R-:W-:Y:S01]  /*106480*/  STL.64 [R1+0x1580], R92 ;  /* 0x0015805c01007387 */ /* 0x000fe20000100a00 */
[----:B------:R-:W-:Y:S02]  /*106490*/  STL.64 [R1+0x1588], R94 ;  /* 0x0015885e01007387 */ /* 0x000fe40000100a00 */
        /* <DEDUP_REMOVED lines=8> */
[C---:B-1----:R-:W-:Y:S08]  /*106520*/  HMMA.1688.F32.TF32 R76, R232.reuse, R4, R236 ;  /* 0x00000004e84c723c */ /* 0x042ff000000810ec */
[C---:B------:R-:W-:Y:S08]  /*106530*/  HMMA.1688.F32.TF32 R52, R232.reuse, R36, R240 ;  /* 0x00000024e834723c */ /* 0x040ff000000810f0 */
[C---:B------:R-:W-:Y:S07]  /*106540*/  HMMA.1688.F32.TF32 R44, R232.reuse, R32, R248 ;  /* 0x00000020e82c723c */ /* 0x040fee00000810f8 */
[----:B------:R-:W-:Y:S01]  /*106550*/  STL.64 [R1+0x1530], R76 ;  /* 0x0015304c01007387 */ /* 0x000fe20000100a00 */
[----:B------:R-:W-:Y:S02]  /*106560*/  STL.64 [R1+0x1538], R78 ;  /* 0x0015384e01007387 */ /* 0x000fe40000100a00 */
[----:B------:R-:W2:Y:S05]  /*106570*/  LDL.LU R240, [R1+0x30b0] ;  /* 0x0030b00001f07983 */ /* 0x000eaa0000300800 */
[----:B------:R-:W-:Y:S01]  /*106580*/  STL.64 [R1+0x1520], R52 ;  /* 0x0015203401007387 */ /* 0x000fe20000100a00 */
[----:B------:R-:W-:Y:S07]  /*106590*/  STL.64 [R1+0x1528], R54 ;  /* 0x0015283601007387 */ /* 0x000fee0000100a00 */
[----:B------:R1:W-:Y:S02]  /*1065a0*/  STL.64 [R1+0x1510], R44 ;  /* 0x0015102c01007387 */ /* 0x0003e40000100a00 */
[----:B------:R1:W-:Y:S02]  /*1065b0*/  STL.64 [R1+0x1518], R46 ;  /* 0x0015182e01007387 */ /* 0x0003e40000100a00 */
[----:B------:R-:W2:Y:S01]  /*1065c0*/  LDL.LU R241, [R1+0x30b4] ;  /* 0x0030b40001f17983 */ /* 0x000ea20000300800 */
[----:B------:R-:W2:Y:S01]  /*1065d0*/  LDL.LU R242, [R1+0x30b8] ;  /* 0x0030b80001f27983 */ /* 0x000ea20000300800 */
[----:B------:R-:W2:Y:S03]  /*1065e0*/  LDL.LU R243, [R1+0x30bc] ;  /* 0x0030bc0001f37983 */ /* 0x000ea60000300800 */
        /* <DEDUP_REMOVED lines=110> */
[C---:B----4-:R-:W-:Y:S11]  /*106cd0*/  HMMA.1688.F32.TF32 R152, R232.reuse, R140, R152 ;  /* 0x0000008ce898723c */ /* 0x050ff60000081098 */
[----:B------:R-:W-:Y:S04]  /*106ce0*/  @!UPT UIADD3 URZ, URZ, URZ, URZ ;  /* 0x0000003f3f3ff290 */ /* 0x000fe8000fffe03f */
[----:B------:R-:W-:Y:S01]  /*106cf0*/  STL.64 [R1+0x1840], R244 ;  /* 0x001840f401007387 */ /* 0x000fe20000100a00 */
[----:B------:R1:W-:Y:S02]  /*106d00*/  STL.64 [R1+0x1848], R246 ;  /* 0x001848f601007387 */ /* 0x0003e40000100a00 */
[----:B------:R-:W-:Y:S02]  /*106d10*/  STL.64 [R1+0x1830], R224 ;  /* 0x001830e001007387 */ /* 0x000fe40000100a00 */
[----:B------:R2:W-:Y:S01]  /*106d20*/  STL.64 [R1+0x1838], R226 ;  /* 0x001838e201007387 */ /* 0x0005e20000100a00 */
[C---:B-1----:R-:W-:Y:S08]  /*106d30*/  HMMA.1688.F32.TF32 R244, R232.reuse, R16, R160 ;  /* 0x00000010e8f4723c */ /* 0x042ff000000810a0 */
[C---:B--2---:R-:W-:Y:S08]  /*106d40*/  HMMA.1688.F32.TF32 R224, R232.reuse, R20, R164 ;  /* 0x00000014e8e0723c */ /* 0x044ff000000810a4 */
        /* <DEDUP_REMOVED lines=10> */
[----:B------:R-:W-:Y:S01]  /*106df0*/  STL.64 [R1+0x17f8], R166 ;  /* 0x0017f8a601007387 */ /* 0x000fe20000100a00 */
[----:B------:R-:W-:Y:S01]  /*106e00*/  STL.64 [R1+0x17e0], R152 ;  /* 0x0017e09801007387 */ /* 0x000fe20000100a00 */
[----:B------:R2:W-:Y:S01]  /*106e10*/  STL.64 [R1+0x17e8], R154 ;  /* 0x0017e89a01007387 */ /* 0x0005e20000100a00 */
[C---:B-1----:R-:W-:Y:S08]  /*106e20*/  HMMA.1688.F32.TF32 R160, R232.reuse, R180, R208 ;  /* 0x000000b4e8a0723c */ /* 0x042ff000000810d0 */
[C---:B--2---:R-:W-:Y:S11]  /*106e30*/  HMMA.1688.F32.TF32 R152, R232.reuse, R172, R200 ;  /* 0x000000ace898723c */ /* 0x044ff600000810c8 */
        /* <DEDUP_REMOVED lines=28> */
[C---:B------:R-:W-:Y:S08]  /*107000*/  HMMA.1688.F32.TF32 R124, R232.reuse, R100, R108 ;  /* 0x00000064e87c723c */ /* 0x040ff0000008106c */
[C---:B------:R-:W-:Y:S08]  /*107010*/  HMMA.1688.F32.TF32 R108, R232.reuse, R148, R92 ;  /* 0x00000094e86c723c */ /* 0x040ff0000008105c */
[C---:B------:R-:W-:Y:S08]  /*107020*/  HMMA.1688.F32.TF32 R92, R232.reuse, R88, R84 ;  /* 0x00000058e85c723c */ /* 0x040ff00000081054 */
[----:B------:R-:W-:Y:S08]  /*107030*/  HMMA.1688.F32.TF32 R84, R232, R136, R76 ;  /* 0x00000088e854723c */ /* 0x000ff0000008104c */
        /* <DEDUP_REMOVED lines=26> */
[----:B------:R-:W-:Y:S01]  /*1071e0*/  STL.64 [R1+0x7bc0], R60 ;  /* 0x007bc03c01007387 */ /* 0x000fe20000100a00 */
[----:B------:R-:W-:Y:S01]  /*1071f0*/  STL.64 [R1+0x1870], R44 ;  /* 0x0018702c01007387 */ /* 0x000fe20000100a00 */
[----:B------:R3:W-:Y:S01]  /*107200*/  STL.64 [R1+0x1878], R46 ;  /* 0x0018782e01007387 */ /* 0x0007e20000100a00 */
[C---:B--2---:R-:W-:Y:S08]  /*107210*/  HMMA.1688.F32.TF32 R52, R228.reuse, R116, R240 ;  /* 0x00000074e434723c */ /* 0x044ff000000810f0 */
[C---:B---3--:R-:W-:Y:S01]  /*107220*/  HMMA.1688.F32.TF32 R44, R228.reuse, R120, R248 ;  /* 0x00000078e42c723c */ /* 0x048fe200000810f8 */
[----:B------:R-:W-:Y:S11]  /*107230*/  STL.64 [R1+0x7bb8], R116 ;  /* 0x007bb87401007387 */ /* 0x000ff60000100a00 */
[----:B------:R-:W-:Y:S03]  /*107240*/  @!UPT UIADD3 URZ, URZ, URZ, URZ ;  /* 0x0000003f3f3ff290 */ /* 0x000fe6000fffe03f */
[----:B------:R-:W-:Y:S01]  /*107250*/  STL.64 [R1+0x1880], R52 ;  /* 0x0018803401007387 */ /* 0x000fe20000100a00 */
[----:B------:R-:W-:Y:S02]  /*107260*/  STL.64 [R1+0x1888], R54 ;  /* 0x0018883601007387 */ /* 0x000fe40000100a00 */
[----:B------:R-:W2:Y:S05]  /*107270*/  LDL.LU R240, [R1+0x30f0] ;  /* 0x0030f00001f07983 */ /* 0x000eaa0000300800 */
[----:B------:R3:W-:Y:S01]  /*107280*/  STL.64 [R1+0x1890], R44 ;  /* 0x0018902c01007387 */ /* 0x0007e20000100a00 */
[----:B------:R4:W-:Y:S01]  /*107290*/  STL.64 [R1+0x1898], R46 ;  /* 0x0018982e01007387 */ /* 0x0009e20000100a00 */
[----:B------:R-:W2:Y:S02]  /*1072a0*/  LDL.LU R241, [R1+0x30f4] ;  /* 0x0030f40001f17983 */ /* 0x000ea40000300800 */
[----:B------:R-:W2:Y:S02]  /*1072b0*/  LDL.LU R242, [R1+0x30f8] ;  /* 0x0030f80001f27983 */ /* 0x000ea40000300800 */
[----:B------:R-:W2:Y:S01]  /*1072c0*/  LDL.LU R243, [R1+0x30fc] ;  /* 0x0030fc0001f37983 */ /* 0x000ea20000300800 */
[----:B------:R-:W2:Y:S01]  /*1072d0*/  LDL.LU R236, [R1+0x3100] ;  /* 0x0031000001ec7983 */ /* 0x000ea20000300800 */
        /* <DEDUP_REMOVED lines=104> */
[C---:B------:R-:W-:Y:S08]  /*107960*/  HMMA.1688.F32.TF32 R116, R228.reuse, R4, R160 ;  /* 0x00000004e474723c */ /* 0x040ff000000810a0 */
[C---:B---3--:R-:W-:Y:S07]  /*107970*/  HMMA.1688.F32.TF32 R68, R228.reuse, R36, R164 ;  /* 0x00000024e444723c */ /* 0x048fee00000810a4 */
[----:B------:R-:W-:Y:S01]  /*107980*/  STL.64 [R1+0x18a0], R60 ;  /* 0x0018a03c01007387 */ /* 0x000fe20000100a00 */
[----:B------:R2:W-:Y:S02]  /*107990*/  STL.64 [R1+0x18a8], R62 ;  /* 0x0018a83e01007387 */ /* 0x0005e40000100a00 */
[C---:B--2---:R-:W-:Y:S05]  /*1079a0*/  HMMA.1688.F32.TF32 R60, R228.reuse, R32, R204 ;  /* 0x00000020e43c723c */ /* 0x044fea00000810cc */
[----:B------:R-:W-:Y:S01]  /*1079b0*/  STL.64 [R1+0x18b0], R116 ;  /* 0x0018b07401007387 */ /* 0x000fe20000100a00 */
[----:B------:R-:W-:Y:S07]  /*1079c0*/  STL.64 [R1+0x18b8], R118 ;  /* 0x0018b87601007387 */ /* 0x000fee0000100a00 */
[----:B------:R-:W-:Y:S02]  /*1079d0*/  STL.64 [R1+0x18c0], R68 ;  /* 0x0018c04401007387 */ /* 0x000fe40000100a00 */
[----:B------:R-:W-:Y:S08]  /*1079e0*/  STL.64 [R1+0x18c8], R70 ;  /* 0x0018c84601007387 */ /* 0x000ff00000100a00 */
[----:B------:R-:W-:Y:S01]  /*1079f0*/  STL.64 [R1+0x18e0], R60 ;  /* 0x0018e03c01007387 */ /* 0x000fe20000100a00 */
[----:B------:R4:W-:Y:S02]  /*107a00*/  STL.64 [R1+0x18e8], R62 ;  /* 0x0018e83e01007387 */ /* 0x0009e40000100a00 */
[C---:B----4-:R-:W-:Y:S08]  /*107a10*/  HMMA.1688.F32.TF32 R60, R228.reuse, R8, R220 ;  /* 0x00000008e43c723c */ /* 0x050ff000000810dc */
[C---:B------:R-:W-:Y:S11]  /*107a20*/  HMMA.1688.F32.TF32 R68, R228.reuse, R12, R152 ;  /* 0x0000000ce444723c */ /* 0x040ff60000081098 */
[----:B------:R-:W-:Y:S04]  /*107a30*/  @!UPT UIADD3 URZ, URZ, URZ, URZ ;  /* 0x0000003f3f3ff290 */ /* 0x000fe8000fffe03f */
[----:B------:R-:W-:Y:S01]  /*107a40*/  STL.64 [R1+0x1ae0], R60 ;  /* 0x001ae03c01007387 */ /* 0x000fe20000100a00 */
[----:B------:R2:W-:Y:S02]  /*107a50*/  STL.64 [R1+0x1ae8], R62 ;  /* 0x001ae83e01007387 */ /* 0x0005e40000100a00 */
[C---:B--2---:R-:W-:Y:S08]  /*107a60*/  HMMA.1688.F32.TF32 R60, R228.reuse, R16, R208 ;  /* 0x00000010e43c723c */ /* 0x044ff000000810d0 */
[C---:B------:R-:W-:Y:S01]  /*107a70*/  HMMA.1688.F32.TF32 R116, R228.reuse, R20, R156 ;  /* 0x00000014e474723c */ /* 0x040fe2000008109c */
[----:B------:R-:W-:Y:S01]  /*107a80*/  STL.64 [R1+0x1ad0], R68 ;  /* 0x001ad04401007387 */ /* 0x000fe20000100a00 */
[----:B------:R2:W-:Y:S06]  /*107a90*/  STL.64 [R1+0x1ad8], R70 ;  /* 0x001ad84601007387 */ /* 0x0005ec0000100a00 */
[C---:B--2---:R-:W-:Y:S07]  /*107aa0*/  HMMA.1688.F32.TF32 R68, R228.reuse, R24, R200 ;  /* 0x00000018e444723c */ /* 0x044fee00000810c8 */
        /* <DEDUP_REMOVED lines=31> */
[----:B------:R-:W-:Y:S01]  /*107ca0*/  STL.64 [R1+0x1a28], R118 ;  /* 0x001a287601007387 */ /* 0x000fe20000100a00 */
[C---:B------:R-:W-:Y:S06]  /*107cb0*/  HMMA.1688.F32.TF32 R92, R228.reuse, R48, R92 ;  /* 0x00000030e45c723c */ /* 0x040fec000008105c */
[----:B------:R-:W-:Y:S01]  /*107cc0*/  STL.64 [R1+0x1a10], R68 ;  /* 0x001a104401007387 */ /* 0x000fe20000100a00 */
[----:B------:R2:W-:Y:S01]  /*107cd0*/  STL.64 [R1+0x1a18], R70 ;  /* 0x001a184601007387 */ /* 0x0005e20000100a00 */
[C---:B------:R-:W-:Y:S08]  /*107ce0*/  HMMA.1688.F32.TF32 R52, R228.reuse, R112, R52 ;  /* 0x00000070e434723c */ /* 0x040ff00000081034 */
[C---:B------:R-:W-:Y:S08]  /*107cf0*/  HMMA.1688.F32.TF32 R44, R228.reuse, R100, R44 ;  /* 0x00000064e42c723c */ /* 0x040ff0000008102c */
[C---:B--2---:R-:W-:Y:S01]  /*107d00*/  HMMA.1688.F32.TF32 R68, R228.reuse, R40, R84 ;  /* 0x00000028e444723c */ /* 0x044fe20000081054 */
[----:B------:R-:W-:Y:S01]  /*107d10*/  STL.64 [R1+0x1a00], R60 ;  /* 0x001a003c01007387 */ /* 0x000fe20000100a00 */
[----:B------:R2:W-:Y:S06]  /*107d20*/  STL.64 [R1+0x1a08], R62 ;  /* 0x001a083e01007387 */ /* 0x0005ec0000100a00 */
[C---:B--2---:R-:W-:Y:S01]  /*107d30*/  HMMA.1688.F32.TF32 R60, R228.reuse, R128, R76 ;  /* 0x00000080e43c723c */ /* 0x044fe2000008104c */
[----:B------:R-:W-:Y:S01]  /*107d40*/  STL.64 [R1+0x19f0], R92 ;  /* 0x0019f05c01007387 */ /* 0x000fe20000100a00 */
[----:B------:R-:W-:Y:S11]  /*107d50*/  STL.64 [R1+0x19f8], R94 ;  /* 0x0019f85e01007387 */ /* 0x000ff60000100a00 */
[----:B------:R-:W-:Y:S02]  /*107d60*/  @!UPT UIADD3 URZ, URZ, URZ, URZ ;  /* 0x0000003f3f3ff290 */ /* 0x000fe4000fffe03f */
[----:B------:R-:W-:Y:S02]  /*107d70*/  STL.64 [R1+0x19e0], R68 ;  /* 0x0019e04401007387 */ /* 0x000fe40000100a00 */
[----:B------:R-:W-:Y:S06]  /*107d80*/  STL.64 [R1+0x19e8], R70 ;  /* 0x0019e84601007387 */ /* 0x000fec0000100a00 */
        /* <DEDUP_REMOVED lines=8> */
[----:B----4-:R-:W-:Y:S01]  /*107e10*/  HMMA.1688.F32.TF32 R44, R228, R136, R248 ;  /* 0x00000088e42c723c */ /* 0x010fe200000810f8 */
[----:B------:R-:W-:Y:S04]  /*107e20*/  LDS R228, [R2+0x38180] ;  /* 0x0381800002e47984 */ /* 0x000fe80000000800 */
[----:B------:R-:W-:Y:S04]  /*107e30*/  LDS R230, [R2+0x3a180] ;  /* 0x03a1800002e67984 */ /* 0x000fe80000000800 */
[----:B------:R-:W-:Y:S04]  /*107e40*/  LDS R229, [R0+0x38180] ;  /* 0x0381800000e57984 */ /* 0x000fe80000000800 */
[----:B------:R-:W2:Y:S04]  /*107e50*/  LDS R231, [R0+0x3a180] ;  /* 0x03a1800000e77984 */ /* 0x000ea80000000800 */
[----:B------:R-:W-:Y:S01]  /*107e60*/  STL.64 [R1+0x19a0], R60 ;  /* 0x0019a03c01007387 */ /* 0x000fe20000100a00 */
[----:B------:R-:W-:Y:S02]  /*107e70*/  STL.64 [R1+0x19a8], R62 ;  /* 0x0019a83e01007387 */ /* 0x000fe40000100a00 */
[----:B------:R-:W3:Y:S02]  /*107e80*/  LDL.LU R248, [R1+0x2f90] ;  /* 0x002f900001f87983 */ /* 0x000ee40000300800 */
[----:B------:R-:W-:Y:S01]  /*107e90*/  STL.64 [R1+0x1990], R52 ;  /* 0x0019903401007387 */ /* 0x000fe20000100a00 */
[----:B------:R-:W-:Y:S01]  /*107ea0*/  STL.64 [R1+0x1998], R54 ;  /* 0x0019983601007387 */ /* 0x000fe20000100a00 */
        /* <DEDUP_REMOVED lines=13> */
[----:B----4-:R-:W4:Y:S02]  /*107f80*/  LDL.LU R44, [R1+0x2fa0] ;  /* 0x002fa000012c7983 */ /* 0x010f240000300800 */
[----:B------:R-:W4:Y:S01]  /*107f90*/  LDL.LU R45, [R1+0x2fa4] ;  /* 0x002fa400012d7983 */ /* 0x000f220000300800 */
[----:B-1----:R-:W4:Y:S01]  /*107fa0*/  LDL.LU R46, [R1+0x2fa8] ;  /* 0x002fa800012e7983 */ /* 0x002f220000300800 */
        /* <DEDUP_REMOVED lines=124> */
[----:B------:R1:W-:Y:S01]  /*108770*/  STL.64 [R1+0x1960], R116 ;  /* 0x0019607401007387 */ /* 0x0003e20000100a00 */
[----:B------:R-:W-:Y:S03]  /*108780*/  STL.64 [R1+0x1968], R118 ;  /* 0x0019687601007387 */ /* 0x000fe60000100a00 */
[----:B-1----:R-:W2:Y:S01]  /*108790*/  LDL.LU.64 R116, [R1+0x7bb8] ;  /* 0x007bb80001747983 */ /* 0x002ea20000300a00 */
        /* <DEDUP_REMOVED lines=28> */
[C---:B----4-:R-:W-:Y:S08]  /*108960*/  HMMA.1688.F32.TF32 R164, R232.reuse, R12, R208 ;  /* 0x0000000ce8a4723c */ /* 0x050ff000000810d0 */
[C---:B------:R-:W-:Y:S01]  /*108970*/  HMMA.1688.F32.TF32 R152, R232.reuse, R16, R156 ;  /* 0x00000010e898723c */ /* 0x040fe2000008109c */
[----:B------:R-:W-:Y:S01]  /*108980*/  STL.64 [R1+0x1900], R204 ;  /* 0x001900cc01007387 */ /* 0x000fe20000100a00 */
[----:B------:R-:W-:Y:S06]  /*108990*/  STL.64 [R1+0x1908], R206 ;  /* 0x001908ce01007387 */ /* 0x000fec0000100a00 */
[C---:B------:R-:W-:Y:S01]  /*1089a0*/  HMMA.1688.F32.TF32 R156, R232.reuse, R24, R168 ;  /* 0x00000018e89c723c */ /* 0x040fe200000810a8 */
[----:B------:R-:W-:Y:S01]  /*1089b0*/  STL.64 [R1+0x1c40], R160 ;  /* 0x001c40a001007387 */ /* 0x000fe20000100a00 */
[----:B------:R1:W-:Y:S05]  /*1089c0*/  STL.64 [R1+0x1c48], R162 ;  /* 0x001c48a201007387 */ /* 0x0003ea0000100a00 */
[----:B------:R-:W-:Y:S02]  /*1089d0*/  STL.64 [R1+0x1c30], R164 ;  /* 0x001c30a401007387 */ /* 0x000fe40000100a00 */
[----:B------:R-:W-:Y:S06]  /*1089e0*/  STL.64 [R1+0x1c38], R166 ;  /* 0x001c38a601007387 */ /* 0x000fec0000100a00 */
[----:B------:R-:W-:Y:S01]  /*1089f0*/  STL.64 [R1+0x1c20], R152 ;  /* 0x001c209801007387 */ /* 0x000fe20000100a00 */
        /* <DEDUP_REMOVED lines=25> */
[----:B------:R-:W-:Y:S06]  /*108b90*/  STL.64 [R1+0x1ba8], R158 ;  /* 0x001ba89e01007387 */ /* 0x000fec0000100a00 */
        /* <DEDUP_REMOVED lines=12> */
[----:B------:R-:W-:Y:S01]  /*108c60*/  STL.64 [R1+0x1b30], R52 ;  /* 0x001b303401007387 */ /* 0x000fe20000100a00 */
[----:B------:R4:W-:Y:S02]  /*108c70*/  STL.64 [R1+0x1b38], R54 ;  /* 0x001b383601007387 */ /* 0x0009e40000100a00 */
[----:B------:R-:W-:Y:S02]  /*108c80*/  STL.64 [R1+0x1b20], R44 ;  /* 0x001b202c01007387 */ /* 0x000fe40000100a00 */
[----:B------:R4:W-:Y:S01]  /*108c90*/  STL.64 [R1+0x1b28], R46 ;  /* 0x001b282e01007387 */ /* 0x0009e20000100a00 */
[C---:B-1----:R-:W-:Y:S08]  /*108ca0*/  HMMA.1688.F32.TF32 R76, R232.reuse, R100, R236 ;  /* 0x00000064e84c723c */ /* 0x042ff000000810ec */
[C---:B----4-:R-:W-:Y:S08]  /*108cb0*/  HMMA.1688.F32.TF32 R52, R232.reuse, R148, R240 ;  /* 0x00000094e834723c */ /* 0x050ff000000810f0 */
[----:B------:R-:W-:Y:S07]  /*108cc0*/  HMMA.1688.F32.TF32 R44, R232, R88, R248 ;  /* 0x00000058e82c723c */ /* 0x000fee00000810f8 */
[----:B------:R-:W-:Y:S01]  /*108cd0*/  STL.64 [R1+0x1b10], R76 ;  /* 0x001b104c01007387 */ /* 0x000fe20000100a00 */
[----:B------:R-:W-:Y:S02]  /*108ce0*/  STL.64 [R1+0x1b18], R78 ;  /* 0x001b184e01007387 */ /* 0x000fe40000100a00 */
        /* <DEDUP_REMOVED lines=8> */
[----:B------:R-:W2:Y:S02]  /*108d70*/  LDL.LU R236, [R1+0x2a90] ;  /* 0x002a900001ec7983 */ /* 0x000ea40000300800 */
        /* <DEDUP_REMOVED lines=103> */
[----:B--2---:R-:W-:Y:S08]  /*1093f0*/  HMMA.1688.F32.TF32 R160, R228, R104, R160 ;  /* 0x00000068e4a0723c */ /* 0x004ff000000810a0 */
[----:B---3--:R-:W-:Y:S08]  /*109400*/  HMMA.1688.F32.TF32 R224, R232, R136, R224 ;  /* 0x00000088e8e0723c */ /* 0x008ff000000810e0 */
        /* <DEDUP_REMOVED lines=14> */
[----:B------:R2:W-:Y:S01]  /*1094f0*/  STL.64 [R1+0x1c68], R162 ;  /* 0x001c68a201007387 */ /* 0x0005e20000100a00 */
[----:B------:R-:W-:Y:S01]  /*109500*/  STL.64 [R1+0x1c80], R164 ;  /* 0x001c80a401007387 */ /* 0x000fe20000100a00 */
[----:B------:R3:W-:Y:S01]  /*109510*/  STL.64 [R1+0x1c88], R166 ;  /* 0x001c88a601007387 */ /* 0x0007e20000100a00 */
[C---:B--2---:R-:W-:Y:S08]  /*109520*/  HMMA.1688.F32.TF32 R160, R228.reuse, R116, R220 ;  /* 0x00000074e4a0723c */ /* 0x044ff000000810dc */
[C---:B---3--:R-:W-:Y:S08]  /*109530*/  HMMA.1688.F32.TF32 R164, R228.reuse, R120, R152 ;  /* 0x00000078e4a4723c */ /* 0x048ff00000081098 */
[C---:B----4-:R-:W-:Y:S01]  /*109540*/  HMMA.1688.F32.TF32 R152, R228.reuse, R132, R208 ;  /* 0x00000084e498723c */ /* 0x050fe200000810d0 */
[----:B------:R-:W-:Y:S01]  /*109550*/  STL.64 [R1+0x1ca0], R204 ;  /* 0x001ca0cc01007387 */ /* 0x000fe20000100a00 */
[----:B------:R-:W-:Y:S05]  /*109560*/  STL.64 [R1+0x1ca8], R206 ;  /* 0x001ca8ce01007387 */ /* 0x000fea0000100a00 */
[----:B------:R-:W-:Y:S01]  /*109570*/  STL.64 [R1+0x1cc0], R160 ;  /* 0x001cc0a001007387 */ /* 0x000fe20000100a00 */
[----:B------:R2:W-:Y:S07]  /*109580*/  STL.64 [R1+0x1cc8], R162 ;  /* 0x001cc8a201007387 */ /* 0x0005ee0000100a00 */
[----:B------:R-:W-:Y:S02]  /*109590*/  STL.64 [R1+0x1ce0], R164 ;  /* 0x001ce0a401007387 */ /* 0x000fe40000100a00 */
[----:B------:R-:W-:Y:S06]  /*1095a0*/  STL.64 [R1+0x1ce8], R166 ;  /* 0x001ce8a601007387 */ /* 0x000fec0000100a00 */
[----:B------:R-:W-:Y:S01]  /*1095b0*/  STL.64 [R1+0x1d00], R152 ;  /* 0x001d009801007387 */ /* 0x000fe20000100a00 */
[----:B------:R3:W-:Y:S01]  /*1095c0*/  STL.64 [R1+0x1d08], R154 ;  /* 0x001d089a01007387 */ /* 0x0007e20000100a00 */
[C---:B--2---:R-:W-:Y:S08]  /*1095d0*/  HMMA.1688.F32.TF32 R160, R228.reuse, R4, R156 ;  /* 0x00000004e4a0723c */ /* 0x044ff0000008109c */
[C---:B------:R-:W-:Y:S08]  /*1095e0*/  HMMA.1688.F32.TF32 R156, R228.reuse, R36, R200 ;  /* 0x00000024e49c723c */ /* 0x040ff000000810c8 */
[C---:B---3--:R-:W-:Y:S07]  /*1095f0*/  HMMA.1688.F32.TF32 R152, R228.reuse, R32, R168 ;  /* 0x00000020e498723c */ /* 0x048fee00000810a8 */
        /* <DEDUP_REMOVED lines=16> */
[C---:B------:R-:W-:Y:S08]  /*109700*/  HMMA.1688.F32.TF32 R108, R228.reuse, R144, R108 ;  /* 0x00000090e46c723c */ /* 0x040ff0000008106c */
[C---:B--2---:R-:W-:Y:S08]  /*109710*/  HMMA.1688.F32.TF32 R160, R228.reuse, R24, R216 ;  /* 0x00000018e4a0723c */ /* 0x044ff000000810d8 */
[C---:B---3--:R-:W-:Y:S01]  /*109720*/  HMMA.1688.F32.TF32 R156, R228.reuse, R28, R212 ;  /* 0x0000001ce49c723c */ /* 0x048fe200000810d4 */
[----:B------:R-:W-:Y:S01]  /*109730*/  STL.64 [R1+0x1f50], R152 ;  /* 0x001f509801007387 */ /* 0x000fe20000100a00 */
[----:B------:R2:W-:Y:S06]  /*109740*/  STL.64 [R1+0x1f58], R154 ;  /* 0x001f589a01007387 */ /* 0x0005ec0000100a00 */
[C---:B--2---:R-:W-:Y:S08]  /*109750*/  HMMA.1688.F32.TF32 R152, R228.reuse, R140, R192 ;  /* 0x0000008ce498723c */ /* 0x044ff000000810c0 */
[C---:B------:R-:W-:Y:S01]  /*109760*/  HMMA.1688.F32.TF32 R52, R228.reuse, R72, R52 ;  /* 0x00000048e434723c */ /* 0x040fe20000081034 */
[----:B------:R-:W-:Y:S01]  /*109770*/  STL.64 [R1+0x1f40], R160 ;  /* 0x001f40a001007387 */ /* 0x000fe20000100a00 */
[----:B------:R-:W-:Y:S05]  /*109780*/  STL.64 [R1+0x1f48], R162 ;  /* 0x001f48a201007387 */ /* 0x000fea0000100a00 */
        /* <DEDUP_REMOVED lines=18> */
[C---:B--2---:R-:W-:Y:S08]  /*1098b0*/  HMMA.1688.F32.TF32 R76, R228.reuse, R64, R236 ;  /* 0x00000040e44c723c */ /* 0x044ff000000810ec */
[C---:B---3--:R-:W-:Y:S08]  /*1098c0*/  HMMA.1688.F32.TF32 R52, R228.reuse, R48, R240 ;  /* 0x00000030e434723c */ /* 0x048ff000000810f0 */
[C---:B----4-:R-:W-:Y:S07]  /*1098d0*/  HMMA.1688.F32.TF32 R44, R228.reuse, R40, R248 ;  /* 0x00000028e42c723c */ /* 0x050fee00000810f8 */
        /* <DEDUP_REMOVED lines=9> */
[----:B------:R-:W2:Y:S02]  /*109970*/  LDL.LU R243, [R1+0x265c] ;  /* 0x00265c0001f37983 */ /* 0x000ea40000300800 */
[----:B------:R-:W2:Y:S02]  /*109980*/  LDL.LU R236, [R1+0x2660] ;  /* 0x0026600001ec7983 */ /* 0x000ea40000300800 */
        /* <DEDUP_REMOVED lines=19> */
[----:B------:R-:W1:Y:S01]  /*109ac0*/  LDL.LU R124, [R1+0x26d0] ;  /* 0x0026d000017c7983 */ /* 0x000e620000300800 */
[----:B------:R-:W1:Y:S02]  /*109ad0*/  LDL.LU R125, [R1+0x26d4] ;  /* 0x0026d400017d7983 */ /* 0x000e640000300800 */
[----:B------:R-:W1:Y:S02]  /*109ae0*/  LDL.LU R126, [R1+0x26d8] ;  /* 0x0026d800017e7983 */ /* 0x000e640000300800 */
[----:B------:R-:W1:Y:S01]  /*109af0*/  LDL.LU R127, [R1+0x26dc] ;  /* 0x0026dc00017f7983 */ /* 0x000e620000300800 */
        /* <DEDUP_REMOVED lines=88> */
[C---:B----4-:R-:W-:Y:S08]  /*10a080*/  HMMA.1688.F32.TF32 R224, R228.reuse, R100, R164 ;  /* 0x00000064e4e0723c */ /* 0x050ff000000810a4 */
[C---:B------:R-:W-:Y:S08]  /*10a090*/  HMMA.1688.F32.TF32 R164, R228.reuse, R148, R204 ;  /* 0x00000094e4a4723c */ /* 0x040ff000000810cc */
[----:B--2---:R-:W-:Y:S08]  /*10a0a0*/  HMMA.1688.F32.TF32 R160, R228, R88, R220 ;  /* 0x00000058e4a0723c */ /* 0x004ff000000810dc */
[C---:B-1----:R-:W-:Y:S08]  /*10a0b0*/  HMMA.1688.F32.TF32 R124, R232.reuse, R16, R124 ;  /* 0x00000010e87c723c */ /* 0x042ff0000008107c */
        /* <DEDUP_REMOVED lines=15> */
[----:B------:R-:W-:Y:S02]  /*10a1b0*/  STL.64 [R1+0x1e38], R162 ;  /* 0x001e38a201007387 */ /* 0x000fe40000100a00 */
[----:B------:R-:W-:Y:S02]  /*10a1c0*/  STL.64 [R1+0x1d60], R152 ;  /* 0x001d609801007387 */ /* 0x000fe40000100a00 */
[----:B------:R3:W-:Y:S01]  /*10a1d0*/  STL.64 [R1+0x1d68], R154 ;  /* 0x001d689a01007387 */ /* 0x0007e20000100a00 */
[C---:B--2---:R-:W-:Y:S08]  /*10a1e0*/  HMMA.1688.F32.TF32 R164, R232.reuse, R104, R208 ;  /* 0x00000068e8a4723c */ /* 0x044ff000000810d0 */
[C---:B---3--:R-:W-:Y:S08]  /*10a1f0*/  HMMA.1688.F32.TF32 R152, R232.reuse, R68, R156 ;  /* 0x00000044e898723c */ /* 0x048ff0000008109c */
[C---:B------:R-:W-:Y:S08]  /*10a200*/  HMMA.1688.F32.TF32 R160, R232.reuse, R60, R200 ;  /* 0x0000003ce8a0723c */ /* 0x040ff000000810c8 */
        /* <DEDUP_REMOVED lines=165> */
[----:B------:R2:W-:Y:S02]  /*10ac60*/  STL.64 [R1+0x2038], R226 ;  /* 0x002038e201007387 */ /* 0x0005e40000100a00 */
[C---:B--2---:R-:W-:Y:S08]  /*10ac70*/  HMMA.1688.F32.TF32 R224, R232.reuse, R80, R160 ;  /* 0x00000050e8e0723c */ /* 0x044ff000000810a0 */
[C---:B---3--:R-:W-:Y:S08]  /*10ac80*/  HMMA.1688.F32.TF32 R160, R232.reuse, R64, R164 ;  /* 0x00000040e8a0723c */ /* 0x048ff000000810a4 */
        /* <DEDUP_REMOVED lines=9> */
[C---:B---3--:R-:W-:Y:S08]  /*10ad20*/  HMMA.1688.F32.TF32 R164, R232.reuse, R112, R208 ;  /* 0x00000070e8a4723c */ /* 0x048ff000000810d0 */
        /* <DEDUP_REMOVED lines=10> */
[C---:B--2---:R-:W-:Y:S08]  /*10add0*/  HMMA.1688.F32.TF32 R160, R232.reuse, R148, R200 ;  /* 0x00000094e8a0723c */ /* 0x044ff000000810c8 */
[----:B---3--:R-:W-:Y:S08]  /*10ade0*/  HMMA.1688.F32.TF32 R152, R232, R136, R176 ;  /* 0x00000088e898723c */ /* 0x008ff000000810b0 */
[C---:B-1----:R-:W-:Y:S08]  /*10adf0*/  HMMA.1688.F32.TF32 R124, R228.reuse, R4, R124 ;  /* 0x00000004e47c723c */ /* 0x042ff0000008107c */
[C---:B------:R-:W-:Y:S08]  /*10ae00*/  HMMA.1688.F32.TF32 R108, R228.reuse, R36, R108 ;  /* 0x00000024e46c723c */ /* 0x040ff0000008106c */
[C---:B------:R-:W-:Y:S08]  /*10ae10*/  HMMA.1688.F32.TF32 R92, R228.reuse, R32, R92 ;  /* 0x00000020e45c723c */ /* 0x040ff0000008105c */
[C---:B------:R-:W-:Y:S08]  /*10ae20*/  HMMA.1688.F32.TF32 R84, R228.reuse, R8, R84 ;  /* 0x00000008e454723c */ /* 0x040ff00000081054 */
[C---:B----4-:R-:W-:Y:S08]  /*10ae30*/  HMMA.1688.F32.TF32 R76, R228.reuse, R12, R76 ;  /* 0x0000000ce44c723c */ /* 0x050ff0000008104c */
        /* <DEDUP_REMOVED lines=164> */
[C---:B------:R-:W-:Y:S07]  /*10b880*/  HMMA.1688.F32.TF32 R204, R228.reuse, R56, R204 ;  /* 0x00000038e4cc723c */ /* 0x040fee00000810cc */
[----:B------:R-:W-:Y:S01]  /*10b890*/  STL.64 [R1+0x23c0], R224 ;  /* 0x0023c0e001007387 */ /* 0x000fe20000100a00 */
[----:B------:R-:W-:Y:S02]  /*10b8a0*/  STL.64 [R1+0x23c8], R226 ;  /* 0x0023c8e201007387 */ /* 0x000fe40000100a00 */
[----:B------:R-:W-:Y:S02]  /*10b8b0*/  STL.64 [R1+0x23b0], R160 ;  /* 0x0023b0a001007387 */ /* 0x000fe40000100a00 */
[----:B------:R2:W-:Y:S03]  /*10b8c0*/  STL.64 [R1+0x23b8], R162 ;  /* 0x0023b8a201007387 */ /* 0x0005e60000100a00 */
        /* <DEDUP_REMOVED lines=33> */
[----:B----4-:R-:W-:Y:S08]  /*10bae0*/  HMMA.1688.F32.TF32 R152, R228, R136, R212 ;  /* 0x00000088e498723c */ /* 0x010ff000000810d4 */
        /* <DEDUP_REMOVED lines=16> */
[----:B------:R2:W-:Y:S02]  /*10bbf0*/  STL.64 [R1+0x2218], R154 ;  /* 0x0022189a01007387 */ /* 0x0005e40000100a00 */
[C---:B--2---:R-:W-:Y:S11]  /*10bc00*/  HMMA.1688.F32.TF32 R152, R232.reuse, R104, R192 ;  /* 0x00000068e898723c */ /* 0x044ff600000810c0 */
        /* <DEDUP_REMOVED lines=21> */
[----:B------:R2:W-:Y:S01]  /*10bd60*/  STL.64 [R1+0x2250], R76 ;  /* 0x0022504c01007387 */ /* 0x0005e20000100a00 */
[----:B------:R3:W-:Y:S03]  /*10bd70*/  STL.64 [R1+0x2258], R78 ;  /* 0x0022584e01007387 */ /* 0x0007e60000100a00 */
[----:B--2---:R-:W2:Y:S04]  /*10bd80*/  LDL.LU R76, [R1+0x10] ;  /* 0x00001000014c7983 */ /* 0x004ea80000300800 */
[----:B------:R-:W-:Y:S02]  /*10bd90*/  STL.64 [R1+0x2630], R52 ;  /* 0x0026303401007387 */ /* 0x000fe40000100a00 */
[----:B------:R-:W-:Y:S06]  /*10bda0*/  STL.64 [R1+0x2638], R54 ;  /* 0x0026383601007387 */ /* 0x000fec0000100a00 */
[----:B------:R4:W-:Y:S01]  /*10bdb0*/  STL.64 [R1+0x2620], R44 ;  /* 0x0026202c01007387 */ /* 0x0009e20000100a00 */
[----:B------:R1:W-:Y:S01]  /*10bdc0*/  STL.64 [R1+0x2628], R46 ;  /* 0x0026282e01007387 */ /* 0x0003e20000100a00 */
[----:B------:R-:W2:Y:S02]  /*10bdd0*/  LDL.LU R77, [R1+0x14] ;  /* 0x00001400014d7983 */ /* 0x000ea40000300800 */
[----:B---3--:R-:W2:Y:S02]  /*10bde0*/  LDL.LU R78, [R1+0x18] ;  /* 0x00001800014e7983 */ /* 0x008ea40000300800 */
[----:B------:R-:W2:Y:S01]  /*10bdf0*/  LDL.LU R79, [R1+0x1c] ;  /* 0x00001c00014f7983 */ /* 0x000ea20000300800 */
[----:B------:R-:W3:Y:S01]  /*10be00*/  LDL.LU R84, [R1+0x20] ;  /* 0x0000200001547983 */ /* 0x000ee20000300800 */
[----:B------:R-:W3:Y:S02]  /*10be10*/  LDL.LU R85, [R1+0x24] ;  /* 0x0000240001557983 */ /* 0x000ee40000300800 */
[----:B------:R-:W3:Y:S02]  /*10be20*/  LDL.LU R86, [R1+0x28] ;  /* 0x0000280001567983 */ /* 0x000ee40000300800 */
[----:B------:R-:W3:Y:S01]  /*10be30*/  LDL.LU R87, [R1+0x2c] ;  /* 0x00002c0001577983 */ /* 0x000ee20000300800 */
        /* <DEDUP_REMOVED lines=56> */
[----:B----4-:R-:W4:Y:S01]  /*10c1c0*/  LDL.LU R44, [R1+0x2480] ;  /* 0x00248000012c7983 */ /* 0x010f220000300800 */
[----:B------:R-:W4:Y:S02]  /*10c1d0*/  LDL.LU R45, [R1+0x2484] ;  /* 0x00248400012d7983 */ /* 0x000f240000300800 */
[----:B-1----:R-:W4:Y:S02]  /*10c1e0*/  LDL.LU R46, [R1+0x2488] ;  /* 0x00248800012e7983 */ /* 0x002f240000300800 */
        /* <DEDUP_REMOVED lines=37> */
[----:B------:R-:W4:Y:S01]  /*10c440*/  LDL.LU R52, [R1] ;  /* 0x0000000001347983 */ /* 0x000f220000300800 */
[----:B------:R-:W4:Y:S02]  /*10c450*/  LDL.LU R53, [R1+0x4] ;  /* 0x0000040001357983 */ /* 0x000f240000300800 */
[----:B------:R-:W4:Y:S02]  /*10c460*/  LDL.LU R54, [R1+0x8] ;  /* 0x0000080001367983 */ /* 0x000f240000300800 */
[----:B------:R-:W4:Y:S01]  /*10c470*/  LDL.LU R55, [R1+0xc] ;  /* 0x00000c0001377983 */ /* 0x000f220000300800 */
[C---:B--2---:R-:W-:Y:S08]  /*10c480*/  HMMA.1688.F32.TF32 R248, R232.reuse, R16, R248 ;  /* 0x00000010e8f8723c */ /* 0x044ff000000810f8 */
[C---:B------:R-:W-:Y:S08]  /*10c490*/  HMMA.1688.F32.TF32 R240, R232.reuse, R20, R240 ;  /* 0x00000014e8f0723c */ /* 0x040ff000000810f0 */
[C---:B---3--:R-:W-:Y:S07]  /*10c4a0*/  HMMA.1688.F32.TF32 R236, R232.reuse, R24, R236 ;  /* 0x00000018e8ec723c */ /* 0x048fee00000810ec */
[----:B------:R-:W-:Y:S01]  /*10c4b0*/  STL.64 [R1+0x2610], R248 ;  /* 0x002610f801007387 */ /* 0x000fe20000100a00 */
[----:B------:R1:W-:Y:S03]  /*10c4c0*/  STL.64 [R1+0x2618], R250 ;  /* 0x002618fa01007387 */ /* 0x0003e60000100a00 */
[----:B-1----:R-:W2:Y:S01]  /*10c4d0*/  LDL.LU.64 R250, [R1+0x7ba0] ;  /* 0x007ba00001fa7983 */ /* 0x002ea20000300a00 */
[----:B------:R-:W2:Y:S03]  /*10c4e0*/  LDL.LU.64 R248, [R1+0x7b98] ;  /* 0x007b980001f87983 */ /* 0x000ea60000300a00 */
[----:B------:R-:W-:Y:S02]  /*10c4f0*/  STL.64 [R1+0x2600], R240 ;  /* 0x002600f001007387 */ /* 0x000fe40000100a00 */
[----:B------:R1:W-:Y:S01]  /*10c500*/  STL.64 [R1+0x2608], R242 ;  /* 0x002608f201007387 */ /* 0x0003e20000100a00 */
[C---:B----4-:R-:W-:Y:S01]  /*10c510*/  HMMA.1688.F32.TF32 R44, R232.reuse, R28, R44 ;  /* 0x0000001ce82c723c */ /* 0x050fe2000008102c */
[----:B-1----:R-:W3:Y:S01]  /*10c520*/  LDL.LU.64 R242, [R1+0x7b90] ;  /* 0x007b900001f27983 */ /* 0x002ee20000300a00 */
[----:B------:R-:W3:Y:S03]  /*10c530*/  LDL.LU.64 R240, [R1+0x7b88] ;  /* 0x007b880001f07983 */ /* 0x000ee60000300a00 */
[----:B------:R-:W-:Y:S02]  /*10c540*/  STL.64 [R1+0x25f0], R236 ;  /* 0x0025f0ec01007387 */ /* 0x000fe40000100a00 */
[----:B------:R1:W-:Y:S02]  /*10c550*/  STL.64 [R1+0x25f8], R238 ;  /* 0x0025f8ee01007387 */ /* 0x0003e40000100a00 */
[----:B-1----:R-:W4:Y:S01]  /*10c560*/  LDL.LU.64 R238, [R1+0x7b80] ;  /* 0x007b800001ee7983 */ /* 0x002f220000300a00 */
[----:B------:R-:W4:Y:S11]  /*10c570*/  LDL.LU.64 R236, [R1+0x7b78] ;  /* 0x007b780001ec7983 */ /* 0x000f360000300a00 */
[----:B------:R-:W-:Y:S02]  /*10c580*/  @!UPT UIADD3 URZ, URZ, URZ, URZ ;  /* 0x0000003f3f3ff290 */ /* 0x000fe4000fffe03f */
[----:B------:R1:W-:Y:S02]  /*10c590*/  STL.64 [R1+0x25e0], R44 ;  /* 0x0025e02c01007387 */ /* 0x0003e40000100a00 */
[----:B------:R1:W-:Y:S02]  /*10c5a0*/  STL.64 [R1+0x25e8], R46 ;  /* 0x0025e82e01007387 */ /* 0x0003e40000100a00 */
[----:B-1----:R-:W4:Y:S01]  /*10c5b0*/  LDL.LU R44, [R1+0x1c0] ;  /* 0x0001c000012c7983 */ /* 0x002f220000300800 */
[----:B------:R-:W4:Y:S02]  /*10c5c0*/  LDL.LU R45, [R1+0x1c4] ;  /* 0x0001c400012d7983 */ /* 0x000f240000300800 */
[----:B------:R-:W4:Y:S02]  /*10c5d0*/  LDL.LU R46, [R1+0x1c8] ;  /* 0x0001c800012e7983 */ /* 0x000f240000300800 */
[----:B------:R-:W4:Y:S01]  /*10c5e0*/  LDL.LU R47, [R1+0x1cc] ;  /* 0x0001cc00012f7983 */ /* 0x000f220000300800 */
[C---:B------:R-:W-:Y:S11]  /*10c5f0*/  HMMA.1688.F32.TF32 R224, R232.reuse, R140, R224 ;  /* 0x0000008ce8e0723c */ /* 0x040ff600000810e0 */
[----:B------:R-:W-:Y:S11]  /*10c600*/  @!UPT UIADD3 URZ, URZ, URZ, URZ ;  /* 0x0000003f3f3ff290 */ /* 0x000ff6000fffe03f */
[----:B------:R-:W-:Y:S01]  /*10c610*/  @!UPT UIADD3 URZ, URZ, URZ, URZ ;  /* 0x0000003f3f3ff290 */ /* 0x000fe2000fffe03f */
        /* <DEDUP_REMOVED lines=12> */
[C---:B-1----:R-:W-:Y:S08]  /*10c6e0*/  HMMA.1688.F32.TF32 R160, R232.reuse, R96, R152 ;  /* 0x00000060e8a0723c */ /* 0x042ff00000081098 */
[C---:B------:R-:W-:Y:S08]  /*10c6f0*/  HMMA.1688.F32.TF32 R164, R232.reuse, R72, R208 ;  /* 0x00000048e8a4723c */ /* 0x040ff000000810d0 */
        /* <DEDUP_REMOVED lines=15> */
[----:B------:R-:W-:Y:S02]  /*10c7f0*/  STL.64 [R1+0x2540], R156 ;  /* 0x0025409c01007387 */ /* 0x000fe40000100a00 */
[----:B------:R1:W-:Y:S03]  /*10c800*/  STL.64 [R1+0x2548], R158 ;  /* 0x0025489e01007387 */ /* 0x0003e60000100a00 */
        /* <DEDUP_REMOVED lines=8> */
[----:B------:R1:W-:Y:S06]  /*10c890*/  STL.64 [R1+0x2518], R158 ;  /* 0x0025189e01007387 */ /* 0x0003ec0000100a00 */
[----:B------:R-:W-:Y:S01]  /*10c8a0*/  STL.64 [R1+0x2500], R152 ;  /* 0x0025009801007387 */ /* 0x000fe20000100a00 */
[----:B------:R1:W-:Y:S02]  /*10c8b0*/  STL.64 [R1+0x2508], R154 ;  /* 0x0025089a01007387 */ /* 0x0003e40000100a00 */
[C---:B-1----:R-:W-:Y:S08]  /*10c8c0*/  HMMA.1688.F32.TF32 R160, R232.reuse, R148, R216 ;  /* 0x00000094e8a0723c */ /* 0x042ff000000810d8 */
[C---:B------:R-:W-:Y:S08]  /*10c8d0*/  HMMA.1688.F32.TF32 R156, R232.reuse, R88, R212 ;  /* 0x00000058e89c723c */ /* 0x040ff000000810d4 */
[----:B------:R-:W-:Y:S08]  /*10c8e0*/  HMMA.1688.F32.TF32 R152, R232, R136, R192 ;  /* 0x00000088e898723c */ /* 0x000ff000000810c0 */
        /* <DEDUP_REMOVED lines=26> */
[C---:B--2---:R-:W-:Y:S01]  /*10ca90*/  HMMA.1688.F32.TF32 R52, R228.reuse, R4, R248 ;  /* 0x00000004e434723c */ /* 0x044fe200000810f8 */
[----:B------:R-:W2:Y:S01]  /*10caa0*/  LDL.64 R248, [R1+0x1750] ;  /* 0x0017500001f87983 */ /* 0x000ea20000100a00 */
[----:B------:R-:W-:Y:S02]  /*10cab0*/  STL.64 [R1+0x2480], R76 ;  /* 0x0024804c01007387 */ /* 0x000fe40000100a00 */
[----:B------:R3:W-:Y:S04]  /*10cac0*/  STL.64 [R1+0x2488], R78 ;  /* 0x0024884e01007387 */ /* 0x0007e80000100a00 */
[C---:B---3--:R-:W-:Y:S11]  /*10cad0*/  HMMA.1688.F32.TF32 R76, R228.reuse, R36, R240 ;  /* 0x00000024e44c723c */ /* 0x048ff600000810f0 */
[----:B------:R-:W-:Y:S04]  /*10cae0*/  @!UPT UIADD3 URZ, URZ, URZ, URZ ;  /* 0x0000003f3f3ff290 */ /* 0x000fe8000fffe03f */
[----:B------:R-:W-:Y:S01]  /*10caf0*/  STL.64 [R1+0x2470], R52 ;  /* 0x0024703401007387 */ /* 0x000fe20000100a00 */
[----:B------:R4:W-:Y:S02]  /*10cb00*/  STL.64 [R1+0x2478], R54 ;  /* 0x0024783601007387 */ /* 0x0009e40000100a00 */
[C---:B----4-:R-:W-:Y:S05]  /*10cb10*/  HMMA.1688.F32.TF32 R52, R228.reuse, R32, R236 ;  /* 0x00000020e434723c */ /* 0x050fea00000810ec */
[----:B------:R-:W-:Y:S01]  /*10cb20*/  STL.64 [R1+0x2460], R76 ;  /* 0x0024604c01007387 */ /* 0x000fe20000100a00 */
[----:B------:R-:W-:Y:S11]  /*10cb30*/  STL.64 [R1+0x2468], R78 ;  /* 0x0024684e01007387 */ /* 0x000ff60000100a00 */
[----:B------:R-:W-:Y:S06]  /*10cb40*/  @!UPT UIADD3 URZ, URZ, URZ, URZ ;  /* 0x0000003f3f3ff290 */ /* 0x000fec000fffe03f */
[----:B------:R-:W-:Y:S01]  /*10cb50*/  STL.64 [R1+0x2450], R52 ;  /* 0x0024503401007387 */ /* 0x000fe20000100a00 */
[----:B------:R3:W-:Y:S02]  /*10cb60*/  STL.64 [R1+0x2458], R54 ;  /* 0x0024583601007387 */ /* 0x0007e40000100a00 */
[C---:B---3--:R-:W-:Y:S01]  /*10cb70*/  HMMA.1688.F32.TF32 R52, R228.reuse, R8, R44 ;  /* 0x00000008e434723c */ /* 0x048fe2000008102c */
[----:B------:R-:W3:Y:S11]  /*10cb80*/  LDL.LU R44, [R1+0x410] ;  /* 0x00041000012c7983 */ /* 0x000ef60000300800 */
[----:B------:R-:W-:Y:S11]  /*10cb90*/  @!UPT UIADD3 URZ, URZ, URZ, URZ ;  /* 0x0000003f3f3ff290 */ /* 0x000ff6000fffe03f */
        /* <DEDUP_REMOVED lines=105> */
[----:B----4-:R-:W4:Y:S02]  /*10d230*/  LDL.LU R52, [R1+0x420] ;  /* 0x0004200001347983 */ /* 0x010f240000300800 */
[----:B------:R-:W4:Y:S02]  /*10d240*/  LDL.LU R53, [R1+0x424] ;  /* 0x0004240001357983 */ /* 0x000f240000300800 */
[----:B-1----:R-:W4:Y:S01]  /*10d250*/  LDL.LU R54, [R1+0x428] ;  /* 0x0004280001367983 */ /* 0x002f220000300800 */
[----:B------:R-:W4:Y:S01]  /*10d260*/  LDL.LU R55, [R1+0x42c] ;  /* 0x00042c0001377983 */ /* 0x000f220000300800 */
        /* <DEDUP_REMOVED lines=10> */
[----:B------:R-:W2:Y:S03]  /*10d310*/  LDL.LU.64 R224, [R1+0x7b68] ;  /* 0x007b680001e07983 */ /* 0x000ea60000300a00 */
[----:B------:R-:W-:Y:S01]  /*10d320*/  STL.64 [R1+0x2200], R160 ;  /* 0x002200a001007387 */ /* 0x000fe20000100a00 */
[----:B------:R1:W-:Y:S03]  /*10d330*/  STL.64 [R1+0x2208], R162 ;  /* 0x002208a201007387 */ /* 0x0003e60000100a00 */
[----:B-1----:R-:W3:Y:S01]  /*10d340*/  LDL.LU.64 R162, [R1+0x7b60] ;  /* 0x007b600001a27983 */ /* 0x002ee20000300a00 */
        /* <DEDUP_REMOVED lines=25> */
[----:B------:R-:W-:Y:S02]  /*10d4e0*/  STL.64 [R1+0x2148], R238 ;  /* 0x002148ee01007387 */ /* 0x000fe40000100a00 */
[----:B------:R-:W-:Y:S02]  /*10d4f0*/  STL.64 [R1+0x2120], R208 ;  /* 0x002120d001007387 */ /* 0x000fe40000100a00 */
[----:B------:R-:W-:Y:S01]  /*10d500*/  STL.64 [R1+0x2128], R210 ;  /* 0x002128d201007387 */ /* 0x000fe20000100a00 */
        /* <DEDUP_REMOVED lines=16> */
[C---:B------:R-:W-:Y:S08]  /*10d610*/  HMMA.1688.F32.TF32 R136, R228.reuse, R88, R136 ;  /* 0x00000058e488723c */ /* 0x040ff00000081088 */
[C---:B------:R-:W-:Y:S08]  /*10d620*/  HMMA.1688.F32.TF32 R124, R228.reuse, R96, R124 ;  /* 0x00000060e47c723c */ /* 0x040ff0000008107c */
[C---:B-1----:R-:W-:Y:S08]  /*10d630*/  HMMA.1688.F32.TF32 R176, R228.reuse, R112, R216 ;  /* 0x00000070e4b0723c */ /* 0x042ff000000810d8 */
[C---:B----4-:R-:W-:Y:S01]  /*10d640*/  HMMA.1688.F32.TF32 R168, R228.reuse, R100, R212 ;  /* 0x00000064e4a8723c */ /* 0x050fe200000810d4 */
[----:B------:R-:W-:Y:S01]  /*10d650*/  STL.64 [R1+0x1cf0], R156 ;  /* 0x001cf09c01007387 */ /* 0x000fe20000100a00 */
[----:B------:R1:W-:Y:S06]  /*10d660*/  STL.64 [R1+0x1cf8], R158 ;  /* 0x001cf89e01007387 */ /* 0x0003ec0000100a00 */
[----:B------:R-:W-:Y:S08]  /*10d670*/  HMMA.1688.F32.TF32 R108, R228, R248, R108 ;  /* 0x000000f8e46c723c */ /* 0x000ff0000008106c */
[----:B------:R-:W-:Y:S08]  /*10d680*/  HMMA.1688.F32.TF32 R92, R232, R104, R92 ;  /* 0x00000068e85c723c */ /* 0x000ff0000008105c */
[----:B-1----:R-:W-:Y:S08]  /*10d690*/  HMMA.1688.F32.TF32 R156, R228, R148, R192 ;  /* 0x00000094e49c723c */ /* 0x002ff000000810c0 */
        /* <DEDUP_REMOVED lines=29> */
[----:B------:R1:W-:Y:S01]  /*10d870*/  STL.64 [R1+0x13e0], R76 ;  /* 0x0013e04c01007387 */ /* 0x0003e20000100a00 */
[----:B------:R1:W-:Y:S03]  /*10d880*/  STL.64 [R1+0x13e8], R78 ;  /* 0x0013e84e01007387 */ /* 0x0003e60000100a00 */
[----:B----4-:R-:W4:Y:S01]  /*10d890*/  LDL.LU R84, [R1+0x2e0] ;  /* 0x0002e00001547983 */ /* 0x010f220000300800 */
[----:B------:R1:W-:Y:S02]  /*10d8a0*/  STL.64 [R1+0x1110], R52 ;  /* 0x0011103401007387 */ /* 0x0003e40000100a00 */
[----:B------:R1:W-:Y:S02]  /*10d8b0*/  STL.64 [R1+0x1118], R54 ;  /* 0x0011183601007387 */ /* 0x0003e40000100a00 */
[----:B------:R1:W-:Y:S01]  /*10d8c0*/  STL.64 [R1+0x10f0], R44 ;  /* 0x0010f02c01007387 */ /* 0x0003e20000100a00 */
[----:B------:R1:W-:Y:S01]  /*10d8d0*/  STL.64 [R1+0x10f8], R46 ;  /* 0x0010f82e01007387 */ /* 0x0003e20000100a00 */
        /* <DEDUP_REMOVED lines=82> */
[----:B------:R-:W-:-:S02]  /*10de00*/  IMAD.MOV.U32 R47, RZ, RZ, R245 ;  /* 0x000000ffff2f7224 */ /* 0x000fc400078e00f5 */
[----:B------:R-:W-:Y:S01]  /*10de10*/  IMAD.MOV.U32 R245, RZ, RZ, R65 ;  /* 0x000000fffff57224 */ /* 0x000fe200078e0041 */
        /* <DEDUP_REMOVED lines=13> */
[----:B------:R-:W2:Y:S02]  /*10def0*/  LDL.LU.64 R208, [R1+0x7b08] ;  /* 0x007b080001d07983 */ /* 0x000ea40000300a00 */
[----:B------:R-:W-:Y:S02]  /*10df00*/  STL.64 [R1+0x10b0], R156 ;  /* 0x0010b09c01007387 */ /* 0x000fe40000100a00 */
[----:B------:R1:W-:Y:S01]  /*10df10*/  STL.64 [R1+0x10b8], R158 ;  /* 0x0010b89e01007387 */ /* 0x0003e20000100a00 */
[C---:B----4-:R-:W-:Y:S01]  /*10df20*/  HMMA.1688.F32.TF32 R192, R232.reuse, R140, R192 ;  /* 0x0000008ce8c0723c */ /* 0x050fe200000810c0 */
[----:B-1----:R-:W3:Y:S01]  /*10df30*/  LDL.LU.64 R158, [R1+0x7b00] ;  /* 0x007b0000019e7983 */ /* 0x002ee20000300a00 */
[----:B------:R-:W3:Y:S02]  /*10df40*/  LDL.LU.64 R156, [R1+0x7af8] ;  /* 0x007af800019c7983 */ /* 0x000ee40000300a00 */
[----:B------:R-:W-:Y:S02]  /*10df50*/  STL.64 [R1+0x1090], R200 ;  /* 0x001090c801007387 */ /* 0x000fe40000100a00 */
[----:B------:R1:W-:Y:S02]  /*10df60*/  STL.64 [R1+0x1098], R202 ;  /* 0x001098ca01007387 */ /* 0x0003e40000100a00 */
[----:B-1----:R-:W4:Y:S01]  /*10df70*/  LDL.LU.64 R202, [R1+0x7af0] ;  /* 0x007af00001ca7983 */ /* 0x002f220000300a00 */
[----:B------:R-:W4:Y:S02]  /*10df80*/  LDL.LU.64 R200, [R1+0x7ae8] ;  /* 0x007ae80001c87983 */ /* 0x000f240000300a00 */
[----:B------:R-:W-:Y:S02]  /*10df90*/  STL.64 [R1+0x1070], R168 ;  /* 0x001070a801007387 */ /* 0x000fe40000100a00 */
[----:B------:R1:W-:Y:S01]  /*10dfa0*/  STL.64 [R1+0x1078], R170 ;  /* 0x001078aa01007387 */ /* 0x0003e20000100a00 */
[C---:B------:R-:W-:Y:S01]  /*10dfb0*/  HMMA.1688.F32.TF32 R236, R232.reuse, R180, R236 ;  /* 0x000000b4e8ec723c */ /* 0x040fe200000810ec */
        /* <DEDUP_REMOVED lines=36> */
[C---:B------:R-:W-:Y:S08]  /*10e200*/  HMMA.1688.F32.TF32 R108, R232.reuse, R96, R108 ;  /* 0x00000060e86c723c */ /* 0x040ff0000008106c */
[C---:B------:R-:W-:Y:S08]  /*10e210*/  HMMA.1688.F32.TF32 R92, R232.reuse, R72, R92 ;  /* 0x00000048e85c723c */ /* 0x040ff0000008105c */
[C---:B-1----:R-:W-:Y:S08]  /*10e220*/  HMMA.1688.F32.TF32 R236, R232.reuse, R144, R240 ;  /* 0x00000090e8ec723c */ /* 0x042ff000000810f0 */
        /* <DEDUP_REMOVED lines=21> */
[----:B------:R1:W-:Y:S01]  /*10e380*/  STL.64 [R1+0xe68], R46 ;  /* 0x000e682e01007387 */ /* 0x0003e20000100a00 */
[----:B------:R-:W-:Y:S01]  /*10e390*/  MOV R243, R48 ;  /* 0x0000003000f37202 */ /* 0x000fe20000000f00 */
[----:B------:R-:W-:Y:S01]  /*10e3a0*/  IMAD.MOV.U32 R242, RZ, RZ, R49 ;  /* 0x000000fffff27224 */ /* 0x000fe200078e0031 */
        /* <DEDUP_REMOVED lines=10> */
[----:B------:R-:W2:Y:S01]  /*10e450*/  LDL.LU R78, [R1+0x238] ;  /* 0x00023800014e7983 */ /* 0x000ea20000300800 */
[----:B------:R-:W-:Y:S01]  /*10e460*/  MOV R237, R96 ;  /* 0x0000006000ed7202 */ /* 0x000fe20000000f00 */
[----:B------:R-:W2:Y:S01]  /*10e470*/  LDL.LU R79, [R1+0x23c] ;  /* 0x00023c00014f7983 */ /* 0x000ea20000300800 */
[----:B------:R-:W-:-:S02]  /*10e480*/  IMAD.MOV.U32 R236, RZ, RZ, R97 ;  /* 0x000000ffffec7224 */ /* 0x000fc400078e0061 */
        /* <DEDUP_REMOVED lines=38> */
[----:B------:R-:W4:Y:S01]  /*10e6f0*/  LDL.LU R40, [R1+0x1e0] ;  /* 0x0001e00001287983 */ /* 0x000f220000300800 */
[----:B------:R-:W4:Y:S02]  /*10e700*/  LDL.LU R41, [R1+0x1e4] ;  /* 0x0001e40001297983 */ /* 0x000f240000300800 */
[----:B------:R-:W4:Y:S02]  /*10e710*/  LDL.LU R42, [R1+0x1e8] ;  /* 0x0001e800012a7983 */ /* 0x000f240000300800 */
[----:B------:R-:W4:Y:S01]  /*10e720*/  LDL.LU R43, [R1+0x1ec] ;  /* 0x0001ec00012b7983 */ /* 0x000f220000300800 */
        /* <DEDUP_REMOVED lines=16> */
[C---:B--2---:R-:W-:Y:S08]  /*10e830*/  HMMA.1688.F32.TF32 R136, R232.reuse, R128, R136 ;  /* 0x00000080e888723c */ /* 0x044ff00000081088 */
[C---:B---3--:R-:W-:Y:S08]  /*10e840*/  HMMA.1688.F32.TF32 R124, R232.reuse, R112, R124 ;  /* 0x00000070e87c723c */ /* 0x048ff0000008107c */
[C---:B------:R-:W-:Y:S08]  /*10e850*/  HMMA.1688.F32.TF32 R108, R232.reuse, R100, R108 ;  /* 0x00000064e86c723c */ /* 0x040ff0000008106c */
[C---:B------:R-:W-:Y:S08]  /*10e860*/  HMMA.1688.F32.TF32 R96, R232.reuse, R148, R96 ;  /* 0x00000094e860723c */ /* 0x040ff00000081060 */
[C---:B----4-:R-:W-:Y:S08]  /*10e870*/  HMMA.1688.F32.TF32 R92, R232.reuse, R88, R92 ;  /* 0x00000058e85c723c */ /* 0x050ff0000008105c */
[----:B------:R-:W-:Y:S01]  /*10e880*/  HMMA.1688.F32.TF32 R232, R232, R248, R84 ;  /* 0x000000f8e8e8723c */ /* 0x000fe20000081054 */
[----:B------:R-:W-:Y:S01]  /*10e890*/  STL.64 [R1+0xe40], R136 ;  /* 0x000e408801007387 */ /* 0x000fe20000100a00 */
[----:B------:R1:W-:Y:S03]  /*10e8a0*/  STL.64 [R1+0xe48], R138 ;  /* 0x000e488a01007387 */ /* 0x0003e60000100a00 */
        /* <DEDUP_REMOVED lines=33> */
[----:B------:R-:W2:Y:S01]  /*10eac0*/  LDL.LU.64 R86, [R1+0x79b0] ;  /* 0x0079b00001567983 */ /* 0x000ea20000300a00 */
[----:B------:R-:W2:Y:S02]  /*10ead0*/  LDL.LU.64 R84, [R1+0x79a8] ;  /* 0x0079a80001547983 */ /* 0x000ea40000300a00 */
[----:B------:R1:W-:Y:S02]  /*10eae0*/  STL.64 [R1+0xd90], R232 ;  /* 0x000d90e801007387 */ /* 0x0003e40000100a00 */
[----:B------:R1:W-:Y:S01]  /*10eaf0*/  STL.64 [R1+0xd98], R234 ;  /* 0x000d98ea01007387 */ /* 0x0003e20000100a00 */
[C---:B------:R-:W-:Y:S08]  /*10eb00*/  HMMA.1688.F32.TF32 R44, R228.reuse, R132, R44 ;  /* 0x00000084e42c723c */ /* 0x040ff0000008102c */
[C---:B------:R-:W-:Y:S01]  /*10eb10*/  HMMA.1688.F32.TF32 R40, R228.reuse, R4, R40 ;  /* 0x00000004e428723c */ /* 0x040fe20000081028 */
[----:B-1----:R-:W2:Y:S01]  /*10eb20*/  LDL.LU R232, [R1+0x1d0] ;  /* 0x0001d00001e87983 */ /* 0x002ea20000300800 */
[----:B------:R-:W2:Y:S02]  /*10eb30*/  LDL.LU R233, [R1+0x1d4] ;  /* 0x0001d40001e97983 */ /* 0x000ea40000300800 */
[----:B------:R-:W2:Y:S02]  /*10eb40*/  LDL.LU R234, [R1+0x1d8] ;  /* 0x0001d80001ea7983 */ /* 0x000ea40000300800 */
[----:B------:R-:W2:Y:S01]  /*10eb50*/  LDL.LU R235, [R1+0x1dc] ;  /* 0x0001dc0001eb7983 */ /* 0x000ea20000300800 */
[----:B------:R-:W-:Y:S01]  /*10eb60*/  STL.64 [R1+0xd80], R80 ;  /* 0x000d805001007387 */ /* 0x000fe20000100a00 */
[----:B------:R1:W-:Y:S03]  /*10eb70*/  STL.64 [R1+0xd88], R82 ;  /* 0x000d885201007387 */ /* 0x0003e60000100a00 */
[----:B-1----:R-:W3:Y:S01]  /*10eb80*/  LDL.LU.64 R82, [R1+0x79a0] ;  /* 0x0079a00001527983 */ /* 0x002ee20000300a00 */
[----:B------:R-:W3:Y:S02]  /*10eb90*/  LDL.LU.64 R80, [R1+0x7998] ;  /* 0x0079980001507983 */ /* 0x000ee40000300a00 */
[----:B------:R-:W-:Y:S02]  /*10eba0*/  STL.64 [R1+0xd60], R76 ;  /* 0x000d604c01007387 */ /* 0x000fe40000100a00 */
[----:B------:R1:W-:Y:S02]  /*10ebb0*/  STL.64 [R1+0xd68], R78 ;  /* 0x000d684e01007387 */ /* 0x0003e40000100a00 */
[----:B-1----:R-:W3:Y:S01]  /*10ebc0*/  LDL.LU.64 R78, [R1+0x7990] ;  /* 0x00799000014e7983 */ /* 0x002ee20000300a00 */
[----:B------:R-:W3:Y:S02]  /*10ebd0*/  LDL.LU.64 R76, [R1+0x7988] ;  /* 0x00798800014c7983 */ /* 0x000ee40000300a00 */
[----:B------:R-:W3:Y:S02]  /*10ebe0*/  LDL.LU.64 R70, [R1+0x7980] ;  /* 0x0079800001467983 */ /* 0x000ee40000300a00 */
[----:B------:R-:W3:Y:S01]  /*10ebf0*/  LDL.LU.64 R68, [R1+0x7978] ;  /* 0x0079780001447983 */ /* 0x000ee20000300a00 */
[----:B------:R-:W-:Y:S01]  /*10ec00*/  STL.64 [R1+0xd40], R64 ;  /* 0x000d404001007387 */ /* 0x000fe20000100a00 */
[----:B------:R1:W-:Y:S03]  /*10ec10*/  STL.64 [R1+0xd48], R66 ;  /* 0x000d484201007387 */ /* 0x0003e60000100a00 */
        /* <DEDUP_REMOVED lines=22> */
[----:B------:R-:W-:Y:S01]  /*10ed80*/  MOV R147, R36 ;  /* 0x0000002400937202 */ /* 0x000fe20000000f00 */
[----:B------:R-:W-:Y:S01]  /*10ed90*/  IMAD.MOV.U32 R146, RZ, RZ, R37 ;  /* 0x000000ffff927224 */ /* 0x000fe200078e0025 */
[----:B------:R-:W-:Y:S01]  /*10eda0*/  MOV R123, R32 ;  /* 0x00000020007b7202 */ /* 0x000fe20000000f00 */
[----:B------:R-:W-:Y:S01]  /*10edb0*/  IMAD.MOV.U32 R122, RZ, RZ, R33 ;  /* 0x000000ffff7a7224 */ /* 0x000fe200078e0021 */
[C---:B--2---:R-:W-:Y:S11]  /*10edc0*/  HMMA.1688.F32.TF32 R232, R228.reuse, R36, R232 ;  /* 0x00000024e4e8723c */ /* 0x044ff600000810e8 */
[----:B------:R-:W-:Y:S11]  /*10edd0*/  @!UPT UIADD3 URZ, URZ, URZ, URZ ;  /* 0x0000003f3f3ff290 */ /* 0x000ff6000fffe03f */
[----:B------:R-:W-:Y:S01]  /*10ede0*/  @!UPT UIADD3 URZ, URZ, URZ, URZ ;  /* 0x0000003f3f3ff290 */ /* 0x000fe2000fffe03f */
[----:B------:R-:W-:Y:S01]  /*10edf0*/  STL.64 [R1+0xca0], R232 ;  /* 0x000ca0e801007387 */ /* 0x000fe20000100a00 */
[----:B------:R-:W-:Y:S02]  /*10ee00*/  STL.64 [R1+0xca8], R234 ;  /* 0x000ca8ea01007387 */ /* 0x000fe40000100a00 */
[----:B------:R-:W2:Y:S02]  /*10ee10*/  LDL.LU.64 R38, [R1+0x7900] ;  /* 0x0079000001267983 */ /* 0x000ea40000300a00 */
[----:B------:R-:W2:Y:S01]  /*10ee20*/  LDL.LU.64 R36, [R1+0x78f8] ;  /* 0x0078f80001247983 */ /* 0x000ea20000300a00 */
[----:B------:R-:W-:Y:S04]  /*10ee30*/  LDS R232, [R2+0x38500] ;  /* 0x0385000002e87984 */ /* 0x000fe80000000800 */
[----:B------:R-:W-:Y:S04]  /*10ee40*/  LDS R234, [R2+0x3a500] ;  /* 0x03a5000002ea7984 */ /* 0x000fe80000000800 */
[----:B------:R-:W-:Y:S04]  /*10ee50*/  LDS R233, [R0+0x38500] ;  /* 0x0385000000e97984 */ /* 0x000fe80000000800 */
[----:B------:R-:W1:Y:S01]  /*10ee60*/  LDS R235, [R0+0x3a500] ;  /* 0x03a5000000eb7984 */ /* 0x000e620000000800 */
[C---:B---3--:R-:W-:Y:S11]  /*10ee70*/  HMMA.1688.F32.TF32 R4, R228.reuse, R32, R4 ;  /* 0x00000020e404723c */ /* 0x048ff60000081004 */
[----:B------:R-:W-:Y:S11]  /*10ee80*/  @!UPT UIADD3 URZ, URZ, URZ, URZ ;  /* 0x0000003f3f3ff290 */ /* 0x000ff6000fffe03f */
[----:B------:R-:W-:Y:S01]  /*10ee90*/  @!UPT UIADD3 URZ, URZ, URZ, URZ ;  /* 0x0000003f3f3ff290 */ /* 0x000fe2000fffe03f */
[----:B------:R3:W-:Y:S01]  /*10eea0*/  STL.64 [R1+0xc80], R4 ;  /* 0x000c800401007387 */ /* 0x0007e20000100a00 */
[----:B------:R1:W-:Y:S02]  /*10eeb0*/  STL.64 [R1+0xc88], R6 ;  /* 0x000c880601007387 */ /* 0x0003e40000100a00 */
[----:B------:R-:W2:Y:S02]  /*10eec0*/  LDL.LU.64 R34, [R1+0x78f0] ;  /* 0x0078f00001227983 */ /* 0x000ea40000300a00 */
[----:B------:R-:W2:Y:S01]  /*10eed0*/  LDL.LU.64 R32, [R1+0x78e8] ;  /* 0x0078e80001207983 */ /* 0x000ea20000300a00 */
[----:B---3--:R-:W3:Y:S01]  /*10eee0*/  LDL.LU R4, [R1+0x3e0] ;  /* 0x0003e00001047983 */ /* 0x008ee20000300800 */
[----:B------:R-:W3:Y:S01]  /*10eef0*/  LDL.LU R5, [R1+0x3e4] ;  /* 0x0003e40001057983 */ /* 0x000ee20000300800 */
[----:B-1----:R-:W-:Y:S01]  /*10ef00*/  MOV R6, R244 ;  /* 0x000000f400067202 */ /* 0x002fe20000000f00 */
[----:B------:R-:W-:Y:S01]  /*10ef10*/  IMAD.MOV.U32 R7, RZ, RZ, R246 ;  /* 0x000000ffff077224 */ /* 0x000fe200078e00f6 */
[----:B------:R-:W2:Y:S06]  /*10ef20*/  LDL.LU R244, [R1+0x78e0] ;  /* 0x0078e00001f47983 */ /* 0x000eac0000300800 */
[C---:B---3--:R-:W-:Y:S11]  /*10ef30*/  HMMA.1688.F32.TF32 R4, R228.reuse, R8, R4 ;  /* 0x00000008e404723c */ /* 0x048ff60000081004 */
[----:B------:R-:W-:Y:S11]  /*10ef40*/  @!UPT UIADD3 URZ, URZ, URZ, URZ ;  /* 0x0000003f3f3ff290 */ /* 0x000ff6000fffe03f */
[----:B------:R-:W-:Y:S01]  /*10ef50*/  @!UPT UIADD3 URZ, URZ, URZ, URZ ;  /* 0x0000003f3f3ff290 */ /* 0x000fe2000fffe03f */
[----:B------:R-:W-:Y:S01]  /*10ef60*/  STL.64 [R1+0xc60], R4 ;  /* 0x000c600401007387 */ /* 0x000fe20000100a00 */
[----:B------:R1:W-:Y:S02]  /*10ef70*/  STL.64 [R1+0xc68], R6 ;  /* 0x000c680601007387 */ /* 0x0003e40000100a00 */
[----:B------:R-:W3:Y:S02]  /*10ef80*/  LDL.LU.64 R10, [R1+0x78d8] ;  /* 0x0078d800010a7983 */ /* 0x000ee40000300a00 */
[----:B-1----:R-:W-:Y:S01]  /*10ef90*/  IMAD.MOV.U32 R7, RZ, RZ, R8 ;  /* 0x000000ffff077224 */ /* 0x002fe200078e0008 */
[----:B------:R-:W-:Y:S02]  /*10efa0*/  MOV R6, R9 ;  /* 0x0000000900067202 */ /* 0x000fe40000000f00 */
[----:B------:R-:W3:Y:S02]  /*10efb0*/  LDL.LU.64 R8, [R1+0x78d0] ;  /* 0x0078d00001087983 */ /* 0x000ee40000300a00 */
        /* <DEDUP_REMOVED lines=8> */
[----:B------:R-:W3:Y:S01]  /*10f040*/  LDL.LU.64 R12, [R1+0x78c0] ;  /* 0x0078c000010c7983 */ /* 0x000ee20000300a00 */
[----:B------:R-:W-:Y:S01]  /*10f050*/  IMAD.MOV.U32 R9, RZ, RZ, R16 ;  /* 0x000000ffff097224 */ /* 0x000fe200078e0010 */
[----:B------:R-:W-:Y:S01]  /*10f060*/  MOV R8, R17 ;  /* 0x0000001100087202 */ /* 0x000fe20000000f00 */
[C---:B---3--:R-:W-:Y:S11]  /*10f070*/  HMMA.1688.F32.TF32 R12, R228.reuse, R16, R12 ;  /* 0x00000010e40c723c */ /* 0x048ff6000008100c */
[----:B------:R-:W-:Y:S11]  /*10f080*/  @!UPT UIADD3 URZ, URZ, URZ, URZ ;  /* 0x0000003f3f3ff290 */ /* 0x000ff6000fffe03f */
[----:B------:R-:W-:Y:S01]  /*10f090*/  @!UPT UIADD3 URZ, URZ, URZ, URZ ;  /* 0x0000003f3f3ff290 */ /* 0x000fe2000fffe03f */
[----:B------:R1:W-:Y:S01]  /*10f0a0*/  STL.64 [R1+0xc20], R12 ;  /* 0x000c200c01007387 */ /* 0x0003e20000100a00 */
[----:B------:R-:W-:Y:S02]  /*10f0b0*/  STL.64 [R1+0xc28], R14 ;  /* 0x000c280e01007387 */ /* 0x000fe40000100a00 */
[----:B------:R-:W3:Y:S02]  /*10f0c0*/  LDL.LU.64 R18, [R1+0x78b8] ;  /* 0x0078b80001127983 */ /* 0x000ee40000300a00 */
[----:B------:R-:W3:Y:S02]  /*10f0d0*/  LDL.LU.64 R16, [R1+0x78b0] ;  /* 0x0078b00001107983 */ /* 0x000ee40000300a00 */
[----:B------:R-:W-:Y:S01]  /*10f0e0*/  IMAD.MOV.U32 R5, RZ, RZ, R20 ;  /* 0x000000ffff057224 */ /* 0x000fe200078e0014 */
[----:B------:R-:W-:Y:S01]  /*10f0f0*/  MOV R4, R21 ;  /* 0x0000001500047202 */ /* 0x000fe20000000f00 */
[----:B-1----:R-:W-:Y:S01]  /*10f100*/  IMAD.MOV.U32 R12, RZ, RZ, R23 ;  /* 0x000000ffff0c7224 */ /* 0x002fe200078e0017 */
[----:B------:R-:W-:Y:S01]  /*10f110*/  MOV R13, R22 ;  /* 0x00000016000d7202 */ /* 0x000fe20000000f00 */
[C---:B---3--:R-:W-:Y:S11]  /*10f120*/  HMMA.1688.F32.TF32 R16, R228.reuse, R20, R16 ;  /* 0x00000014e410723c */ /* 0x048ff60000081010 */
[----:B------:R-:W-:Y:S11]  /*10f130*/  @!UPT UIADD3 URZ, URZ, URZ, URZ ;  /* 0x0000003f3f3ff290 */ /* 0x000ff6000fffe03f */
[----:B------:R-:W-:Y:S01]  /*10f140*/  @!UPT UIADD3 URZ, URZ, URZ, URZ ;  /* 0x0000003f3f3ff290 */ /* 0x000fe2000fffe03f */
[----:B------:R-:W-:Y:S01]  /*10f150*/  STL.64 [R1+0xc00], R16 ;  /* 0x000c001001007387 */ /* 0x000fe20000100a00 */
[----:B------:R1:W-:Y:S02]  /*10f160*/  STL.64 [R1+0xc08], R18 ;  /* 0x000c081201007387 */ /* 0x0003e40000100a00 */
[----:B------:R-:W3:Y:S02]  /*10f170*/  LDL.LU.64 R22, [R1+0x78a8] ;  /* 0x0078a80001167983 */ /* 0x000ee40000300a00 */
[----:B------:R-:W3:Y:S02]  /*10f180*/  LDL.LU.64 R20, [R1+0x78a0] ;  /* 0x0078a00001147983 */ /* 0x000ee40000300a00 */
[----:B-1----:R-:W-:Y:S01]  /*10f190*/  IMAD.MOV.U32 R19, RZ, RZ, R24 ;  /* 0x000000ffff137224 */ /* 0x002fe200078e0018 */
[----:B------:R-:W-:Y:S01]  /*10f1a0*/  MOV R18, R25 ;  /* 0x0000001900127202 */ /* 0x000fe20000000f00 */
[C---:B---3--:R-:W-:Y:S11]  /*10f1b0*/  HMMA.1688.F32.TF32 R20, R228.reuse, R24, R20 ;  /* 0x00000018e414723c */ /* 0x048ff60000081014 */
[----:B------:R-:W-:Y:S11]  /*10f1c0*/  @!UPT UIADD3 URZ, URZ, URZ, URZ ;  /* 0x0000003f3f3ff290 */ /* 0x000ff6000fffe03f */
[----:B------:R-:W-:Y:S01]  /*10f1d0*/  @!UPT UIADD3 URZ, URZ, URZ, URZ ;  /* 0x0000003f3f3ff290 */ /* 0x000fe2000fffe03f */
[----:B------:R1:W-:Y:S01]  /*10f1e0*/  STL.64 [R1+0xbf0], R20 ;  /* 0x000bf01401007387 */ /* 0x0003e20000100a00 */
[----:B------:R3:W-:Y:S02]  /*10f1f0*/  STL.64 [R1+0xbf8], R22 ;  /* 0x000bf81601007387 */ /* 0x0007e40000100a00 */
[----:B------:R-:W2:Y:S02]  /*10f200*/  LDL.LU.64 R26, [R1+0x7898] ;  /* 0x00789800011a7983 */ /* 0x000ea40000300a00 */
[----:B------:R-:W2:Y:S02]  /*10f210*/  LDL.LU.64 R24, [R1+0x7890] ;  /* 0x0078900001187983 */ /* 0x000ea40000300a00 */
[----:B------:R-:W-:Y:S01]  /*10f220*/  IMAD.MOV.U32 R17, RZ, RZ, R28 ;  /* 0x000000ffff117224 */ /* 0x000fe200078e001c */
[----:B------:R-:W-:Y:S01]  /*10f230*/  MOV R16, R29 ;  /* 0x0000001d00107202 */ /* 0x000fe20000000f00 */
[----:B-1----:R-:W-:Y:S01]  /*10f240*/  IMAD.MOV.U32 R20, RZ, RZ, R31 ;  /* 0x000000ffff147224 */ /* 0x002fe200078e001f */
[----:B------:R-:W-:Y:S01]  /*10f250*/  MOV R21, R30 ;  /* 0x0000001e00157202 */ /* 0x000fe20000000f00 */
[C---:B--2---:R-:W-:Y:S11]  /*10f260*/  HMMA.1688.F32.TF32 R24, R228.reuse, R28, R24 ;  /* 0x0000001ce418723c */ /* 0x044ff60000081018 */
[----:B------:R-:W-:Y:S11]  /*10f270*/  @!UPT UIADD3 URZ, URZ, URZ, URZ ;  /* 0x0000003f3f3ff290 */ /* 0x000ff6000fffe03f */
[----:B------:R-:W-:Y:S01]  /*10f280*/  @!UPT UIADD3 URZ, URZ, URZ, URZ ;  /* 0x0000003f3f3ff290 */ /* 0x000fe2000fffe03f */
[----:B------:R-:W-:Y:S01]  /*10f290*/  STL.64 [R1+0xbd0], R24 ;  /* 0x000bd01801007387 */ /* 0x000fe20000100a00 */
[----:B------:R-:W-:Y:S02]  /*10f2a0*/  STL.64 [R1+0xbd8], R26 ;  /* 0x000bd81a01007387 */ /* 0x000fe40000100a00 */
[----:B------:R-:W2:Y:S02]  /*10f2b0*/  LDL.LU.64 R30, [R1+0x7888] ;  /* 0x00788800011e7983 */ /* 0x000ea40000300a00 */
[----:B------:R-:W2:Y:S01]  /*10f2c0*/  LDL.LU.64 R28, [R1+0x7880] ;  /* 0x00788000011c7983 */ /* 0x000ea20000300a00 */
[C---:B------:R-:W-:Y:S08]  /*10f2d0*/  HMMA.1688.F32.TF32 R32, R228.reuse, R180, R32 ;  /* 0x000000b4e420723c */ /* 0x040ff00000081020 */
[----:B------:R-:W-:Y:S01]  /*10f2e0*/  HMMA.1688.F32.TF32 R44, R228, R56, R44 ;  /* 0x00000038e42c723c */ /* 0x000fe2000008102c */
[----:B------:R-:W-:Y:S01]  /*10f2f0*/  IMAD.MOV.U32 R15, RZ, RZ, R56 ;  /* 0x000000ffff0f7224 */ /* 0x000fe200078e0038 */
[----:B------:R-:W-:-:S06]  /*10f300*/  MOV R14, R57 ;  /* 0x00000039000e7202 */ /* 0x000fcc0000000f00 */
[----:B------:R-:W-:Y:S01]  /*10f310*/  HMMA.1688.F32.TF32 R52, R228, R72, R52 ;  /* 0x00000048e434723c */ /* 0x000fe20000081034 */
[----:B---3--:R-:W-:Y:S01]  /*10f320*/  IMAD.MOV.U32 R23, RZ, RZ, R72 ;  /* 0x000000ffff177224 */ /* 0x008fe200078e0048 */
[----:B------:R-:W-:-:S06]  /*10f330*/  MOV R22, R73 ;  /* 0x0000004900167202 */ /* 0x000fcc0000000f00 */
[C---:B--2---:R-:W-:Y:S11]  /*10f340*/  HMMA.1688.F32.TF32 R28, R228.reuse, R12, R28 ;  /* 0x0000000ce41c723c */ /* 0x044ff6000008101c */
[----:B------:R-:W-:Y:S11]  /*10f350*/  @!UPT UIADD3 URZ, URZ, URZ, URZ ;  /* 0x0000003f3f3ff290 */ /* 0x000ff6000fffe03f */
[----:B------:R-:W-:Y:S01]  /*10f360*/  @!UPT UIADD3 URZ, URZ, URZ, URZ ;  /* 0x0000003f3f3ff290 */ /* 0x000fe2000fffe03f */
[----:B------:R1:W-:Y:S01]  /*10f370*/  STL.64 [R1+0xbb0], R28 ;  /* 0x000bb01c01007387 */ /* 0x0003e20000100a00 */
[----:B------:R-:W-:Y:S02]  /*10f380*/  STL.64 [R1+0xbb8], R30 ;  /* 0x000bb81e01007387 */ /* 0x000fe40000100a00 */
[----:B------:R2:W-:Y:S02]  /*10f390*/  STL.64 [R1+0xb90], R32 ;  /* 0x000b902001007387 */ /* 0x0005e40000100a00 */
[----:B-1----:R-:W-:Y:S01]  /*10f3a0*/  IMAD.MOV.U32 R28, RZ, RZ, R243 ;  /* 0x000000ffff1c7224 */ /* 0x002fe200078e00f3 */
[----:B------:R-:W-:Y:S01]  /*10f3b0*/  MOV R29, R242 ;  /* 0x000000f2001d7202 */ /* 0x000fe20000000f00 */
[----:B--2---:R-:W-:Y:S01]  /*10f3c0*/  IMAD.MOV.U32 R32, RZ, RZ, R241 ;  /* 0x000000ffff207224 */ /* 0x004fe200078e00f1 */
[----:B------:R-:W-:Y:S02]  /*10f3d0*/  MOV R33, R240 ;  /* 0x000000f000217202 */ /* 0x000fe40000000f00 */
[C---:B------:R-:W-:Y:S01]  /*10f3e0*/  HMMA.1688.F32.TF32 R240, R228.reuse, R144, R36 ;  /* 0x00000090e4f0723c */ /* 0x040fe20000081024 */
[----:B------:R-:W-:Y:S11]  /*10f3f0*/  STL.64 [R1+0xb98], R34 ;  /* 0x000b982201007387 */ /* 0x000ff60000100a00 */
[----:B------:R-:W-:Y:S11]  /*10f400*/  @!UPT UIADD3 URZ, URZ, URZ, URZ ;  /* 0x0000003f3f3ff290 */ /* 0x000ff6000fffe03f */
[----:B------:R-:W-:Y:S01]  /*10f410*/  STL.64 [R1+0xb70], R240 ;  /* 0x000b70f001007387 */ /* 0x000fe20000100a00 */
[----:B------:R1:W-:Y:S02]  /*10f420*/  STL.64 [R1+0xb78], R242 ;  /* 0x000b78f201007387 */ /* 0x0003e40000100a00 */
[----:B-1----:R-:W-:Y:S01]  /*10f430*/  HMMA.1688.F32.TF32 R240, R228, R172, R40 ;  /* 0x000000ace4f0723c */ /* 0x002fe20000081028 */
[----:B------:R-:W-:Y:S01]  /*10f440*/  IMAD.MOV.U32 R36, RZ, RZ, R239 ;  /* 0x000000ffff247224 */ /* 0x000fe200078e00ef */
[----:B------:R-:W-:-:S05]  /*10f450*/  MOV R37, R238 ;  /* 0x000000ee00257202 */ /* 0x000fca0000000f00 */
[----:B------:R-:W-:Y:S01]  /*10f460*/  IMAD.MOV.U32 R40, RZ, RZ, R59 ;  /* 0x000000ffff287224 */ /* 0x000fe200078e003b */
[----:B------:R-:W-:Y:S11]  /*10f470*/  MOV R41, R58 ;  /* 0x0000003a00297202 */ /* 0x000ff60000000f00 */
[----:B------:R-:W-:Y:S04]  /*10f480*/  @!UPT UIADD3 URZ, URZ, URZ, URZ ;  /* 0x0000003f3f3ff290 */ /* 0x000fe8000fffe03f */
[----:B------:R-:W-:Y:S01]  /*10f490*/  STL.64 [R1+0xb50], R240 ;  /* 0x000b50f001007387 */ /* 0x000fe20000100a00 */
[----:B------:R-:W-:Y:S02]  /*10f4a0*/  STL.64 [R1+0xb58], R242 ;  /* 0x000b58f201007387 */ /* 0x000fe40000100a00 */
[----:B------:R1:W-:Y:S02]  /*10f4b0*/  STL.64 [R1+0xb30], R44 ;  /* 0x000b302c01007387 */ /* 0x0003e40000100a00 */
[----:B------:R-:W-:Y:S01]  /*10f4c0*/  STL.64 [R1+0xb38], R46 ;  /* 0x000b382e01007387 */ /* 0x000fe20000100a00 */
[----:B------:R-:W2:Y:S01]  /*10f4d0*/  LDL.LU.64 R58, [R1+0x7878] ;  /* 0x00787800013a7983 */ /* 0x000ea20000300a00 */
[----:B------:R-:W2:Y:S02]  /*10f4e0*/  LDL.LU.64 R56, [R1+0x7870] ;  /* 0x0078700001387983 */ /* 0x000ea40000300a00 */
[----:B-1----:R-:W-:Y:S01]  /*10f4f0*/  IMAD.MOV.U32 R44, RZ, RZ, R237 ;  /* 0x000000ffff2c7224 */ /* 0x002fe200078e00ed */
[----:B------:R-:W-:-:S07]  /*10f500*/  MOV R45, R236 ;  /* 0x000000ec002d7202 */ /* 0x000fce0000000f00 */
[----:B------:R-:W-:Y:S07]  /*10f510*/  HMMA.1688.F32.TF32 R236, R228, R44, R48 ;  /* 0x0000002ce4ec723c */ /* 0x000fee0000081030 */
[----:B------:R-:W-:Y:S01]  /*10f520*/  IMAD.MOV.U32 R48, RZ, RZ, R75 ;  /* 0x000000ffff307224 */ /* 0x000fe200078e004b */
[----:B------:R-:W-:Y:S11]  /*10f530*/  MOV R49, R74 ;  /* 0x0000004a00317202 */ /* 0x000ff60000000f00 */
[----:B------:R-:W-:Y:S04]  /*10f540*/  @!UPT UIADD3 URZ, URZ, URZ, URZ ;  /* 0x0000003f3f3ff290 */ /* 0x000fe8000fffe03f */
[----:B------:R-:W-:Y:S01]  /*10f550*/  STL.64 [R1+0xb10], R236 ;  /* 0x000b10ec01007387 */ /* 0x000fe20000100a00 */
[----:B------:R-:W-:Y:S02]  /*10f560*/  STL.64 [R1+0xb18], R238 ;  /* 0x000b18ee01007387 */ /* 0x000fe40000100a00 */
[----:B------:R-:W-:Y:S02]  /*10f570*/  STL.64 [R1+0xaf0], R52 ;  /* 0x000af03401007387 */ /* 0x000fe40000100a00 */
[----:B------:R2:W-:Y:S01]  /*10f580*/  STL.64 [R1+0xaf8], R54 ;  /* 0x000af83601007387 */ /* 0x0005e20000100a00 */
[----:B------:R-:W3:Y:S01]  /*10f590*/  LDL.LU.64 R74, [R1+0x7868] ;  /* 0x00786800014a7983 */ /* 0x000ee20000300a00 */
[----:B------:R-:W3:Y:S02]  /*10f5a0*/  LDL.LU.64 R72, [R1+0x7860] ;  /* 0x0078600001487983 */ /* 0x000ee40000300a00 */
[----:B------:R-:W-:Y:S01]  /*10f5b0*/  IMAD.MOV.U32 R24, RZ, RZ, R247 ;  /* 0x000000ffff187224 */ /* 0x000fe200078e00f7 */
[----:B------:R-:W-:-:S07]  /*10f5c0*/  MOV R25, R245 ;  /* 0x000000f500197202 */ /* 0x000fce0000000f00 */
[C---:B------:R-:W-:Y:S08]  /*10f5d0*/  HMMA.1688.F32.TF32 R60, R228.reuse, R24, R60 ;  /* 0x00000018e43c723c */ /* 0x040ff0000008103c */
[C---:B--2---:R-:W-:Y:S08]  /*10f5e0*/  HMMA.1688.F32.TF32 R52, R228.reuse, R20, R56 ;  /* 0x00000014e434723c */ /* 0x044ff00000081038 */
        /* <DEDUP_REMOVED lines=12> */
[----:B------:R-:W-:Y:S11]  /*10f6b0*/  STL.64 [R1+0xa68], R54 ;  /* 0x000a683601007387 */ /* 0x000ff60000100a00 */
[----:B------:R-:W-:Y:S04]  /*10f6c0*/  @!UPT UIADD3 URZ, URZ, URZ, URZ ;  /* 0x0000003f3f3ff290 */ /* 0x000fe8000fffe03f */
[----:B------:R-:W-:Y:S01]  /*10f6d0*/  STL.64 [R1+0xa40], R56 ;  /* 0x000a403801007387 */ /* 0x000fe20000100a00 */
[----:B------:R-:W-:Y:S02]  /*10f6e0*/  STL.64 [R1+0xa48], R58 ;  /* 0x000a483a01007387 */ /* 0x000fe40000100a00 */
[----:B------:R-:W-:Y:S02]  /*10f6f0*/  STL.64 [R1+0xa20], R60 ;  /* 0x000a203c01007387 */ /* 0x000fe40000100a00 */
[----:B------:R1:W-:Y:S02]  /*10f700*/  STL.64 [R1+0xa28], R62 ;  /* 0x000a283e01007387 */ /* 0x0003e40000100a00 */
[----:B-1----:R-:W-:Y:S01]  /*10f710*/  HMMA.1688.F32.TF32 R60, R228, R48, R80 ;  /* 0x00000030e43c723c */ /* 0x002fe20000081050 */
        /* <DEDUP_REMOVED lines=11> */
[----:B------:R-:W-:-:S02]  /*10f7d0*/  MOV R53, R16 ;  /* 0x0000001000357202 */ /* 0x000fc40000000f00 */
[----:B------:R-:W-:Y:S02]  /*10f7e0*/  MOV R246, c[0x0][0x188] ;  /* 0x0000620000f67a02 */ /* 0x000fe40000000f00 */
[----:B------:R-:W-:Y:S01]  /*10f7f0*/  MOV R250, R252 ;  /* 0x000000fc00fa7202 */ /* 0x000fe20000000f00 */
[----:B------:R-:W-:Y:S01]  /*10f800*/  IMAD.MOV.U32 R251, RZ, RZ, R3 ;  /* 0x000000fffffb7224 */ /* 0x000fe200078e0003 */
[----:B------:R-:W-:Y:S04]  /*10f810*/  LDS R82, [R2+0x3a700] ;  /* 0x03a7000002527984 */ /* 0x000fe80000000800 */
[----:B------:R-:W-:Y:S04]  /*10f820*/  LDS R83, [R0+0x3a700] ;  /* 0x03a7000000537984 */ /* 0x000fe80000000800 */
[----:B------:R-:W-:Y:S01]  /*10f830*/  STL.64 [R1+0xa00], R60 ;  /* 0x000a003c01007387 */ /* 0x000fe20000100a00 */
[----:B------:R1:W-:Y:S02]  /*10f840*/  STL.64 [R1+0xa08], R62 ;  /* 0x000a083e01007387 */ /* 0x0003e40000100a00 */
[C---:B-1----:R-:W-:Y:S08]  /*10f850*/  HMMA.1688.F32.TF32 R60, R228.reuse, R72, R84 ;  /* 0x00000048e43c723c */ /* 0x042ff00000081054 */
[C---:B------:R-:W-:Y:S11]  /*10f860*/  HMMA.1688.F32.TF32 R68, R228.reuse, R76, R88 ;  /* 0x0000004ce444723c */ /* 0x040ff60000081058 */
[----:B------:R-:W-:Y:S04]  /*10f870*/  @!UPT UIADD3 URZ, URZ, URZ, URZ ;  /* 0x0000003f3f3ff290 */ /* 0x000fe8000fffe03f */
[----:B------:R-:W-:Y:S01]  /*10f880*/  STL.64 [R1+0x9e0], R60 ;  /* 0x0009e03c01007387 */ /* 0x000fe20000100a00 */
[----:B------:R1:W-:Y:S02]  /*10f890*/  STL.64 [R1+0x9e8], R62 ;  /* 0x0009e83e01007387 */ /* 0x0003e40000100a00 */
[----:B-1----:R-:W-:Y:S05]  /*10f8a0*/  HMMA.1688.F32.TF32 R60, R228, R248, R92 ;  /* 0x000000f8e43c723c */ /* 0x002fea000008105c */
[----:B------:R-:W-:Y:S01]  /*10f8b0*/  STL.64 [R1+0x9c0], R68 ;  /* 0x0009c04401007387 */ /* 0x000fe20000100a00 */
[----:B------:R-:W-:Y:S11]  /*10f8c0*/  STL.64 [R1+0x9c8], R70 ;  /* 0x0009c84601007387 */ /* 0x000ff60000100a00 */
[----:B------:R-:W-:Y:S06]  /*10f8d0*/  @!UPT UIADD3 URZ, URZ, URZ, URZ ;  /* 0x0000003f3f3ff290 */ /* 0x000fec000fffe03f */
[----:B------:R-:W-:Y:S01]  /*10f8e0*/  STL.64 [R1+0x990], R60 ;  /* 0x0009903c01007387 */ /* 0x000fe20000100a00 */
[----:B------:R1:W-:Y:S02]  /*10f8f0*/  STL.64 [R1+0x998], R62 ;  /* 0x0009983e01007387 */ /* 0x0003e40000100a00 */
[----:B-1----:R-:W-:Y:S01]  /*10f900*/  HMMA.1688.F32.TF32 R60, R232, R104, R148 ;  /* 0x00000068e83c723c */ /* 0x002fe20000081094 */
[----:B------:R-:W-:Y:S01]  /*10f910*/  IMAD.MOV.U32 R84, RZ, RZ, R107 ;  /* 0x000000ffff547224 */ /* 0x000fe200078e006b */
[----:B------:R-:W-:Y:S01]  /*10f920*/  MOV R85, R106 ;  /* 0x0000006a00557202 */ /* 0x000fe20000000f00 */
[----:B------:R-:W-:Y:S01]  /*10f930*/  IMAD.MOV.U32 R19, RZ, RZ, R104 ;  /* 0x000000ffff137224 */ /* 0x000fe200078e0068 */
[----:B------:R-:W-:Y:S11]  /*10f940*/  MOV R18, R105 ;  /* 0x0000006900127202 */ /* 0x000ff60000000f00 */
[----:B------:R-:W-:Y:S08]  /*10f950*/  @!UPT UIADD3 URZ, URZ, URZ, URZ ;  /* 0x0000003f3f3ff290 */ /* 0x000ff0000fffe03f */
[----:B------:R-:W-:Y:S01]  /*10f960*/  STL.64 [R1+0x960], R60 ;  /* 0x0009603c01007387 */ /* 0x000fe20000100a00 */
[----:B------:R1:W-:Y:S02]  /*10f970*/  STL.64 [R1+0x968], R62 ;  /* 0x0009683e01007387 */ /* 0x0003e40000100a00 */
[----:B------:R-:W2:Y:S02]  /*10f980*/  LDL.LU.64 R106, [R1+0x7858] ;  /* 0x00785800016a7983 */ /* 0x000ea40000300a00 */
[----:B------:R-:W2:Y:S02]  /*10f990*/  LDL.LU.64 R104, [R1+0x7850] ;  /* 0x0078500001687983 */ /* 0x000ea40000300a00 */
[----:B------:R-:W-:Y:S01]  /*10f9a0*/  IMAD.MOV.U32 R148, RZ, RZ, R119 ;  /* 0x000000ffff947224 */ /* 0x000fe200078e0077 */
[----:B------:R-:W-:-:S07]  /*10f9b0*/  MOV R149, R118 ;  /* 0x0000007600957202 */ /* 0x000fce0000000f00 */
        /* <DEDUP_REMOVED lines=20> */
[C---:B--2---:R-:W-:Y:S11]  /*10fb00*/  HMMA.1688.F32.TF32 R60, R232.reuse, R116, R104 ;  /* 0x00000074e83c723c */ /* 0x044ff60000081068 */
[----:B------:R-:W-:Y:S11]  /*10fb10*/  @!UPT UIADD3 URZ, URZ, URZ, URZ ;  /* 0x0000003f3f3ff290 */ /* 0x000ff6000fffe03f */
[----:B------:R-:W-:Y:S01]  /*10fb20*/  @!UPT UIADD3 URZ, URZ, URZ, URZ ;  /* 0x0000003f3f3ff290 */ /* 0x000fe2000fffe03f */
[----:B------:R-:W-:Y:S01]  /*10fb30*/  STL.64 [R1+0x900], R60 ;  /* 0x0009003c01007387 */ /* 0x000fe20000100a00 */
[----:B------:R1:W-:Y:S02]  /*10fb40*/  STL.64 [R1+0x908], R62 ;  /* 0x0009083e01007387 */ /* 0x0003e40000100a00 */
[----:B------:R-:W2:Y:S02]  /*10fb50*/  LDL.LU.64 R118, [R1+0x7848] ;  /* 0x0078480001767983 */ /* 0x000ea40000300a00 */
[----:B------:R-:W2:Y:S01]  /*10fb60*/  LDL.LU.64 R116, [R1+0x7840] ;  /* 0x0078400001747983 */ /* 0x000ea20000300a00 */
[C---:B-1----:R-:W-:Y:S11]  /*10fb70*/  HMMA.1688.F32.TF32 R60, R232.reuse, R120, R108 ;  /* 0x00000078e83c723c */ /* 0x042ff6000008106c */
[----:B------:R-:W-:Y:S11]  /*10fb80*/  @!UPT UIADD3 URZ, URZ, URZ, URZ ;  /* 0x0000003f3f3ff290 */ /* 0x000ff6000fffe03f */
[----:B------:R-:W-:Y:S01]  /*10fb90*/  @!UPT UIADD3 URZ, URZ, URZ, URZ ;  /* 0x0000003f3f3ff290 */ /* 0x000fe2000fffe03f */
[----:B------:R-:W-:Y:S01]  /*10fba0*/  STL.64 [R1+0x8e0], R60 ;  /* 0x0008e03c01007387 */ /* 0x000fe20000100a00 */
[----:B------:R1:W-:Y:S02]  /*10fbb0*/  STL.64 [R1+0x8e8], R62 ;  /* 0x0008e83e01007387 */ /* 0x0003e40000100a00 */
[----:B------:R-:W3:Y:S02]  /*10fbc0*/  LDL.LU.64 R122, [R1+0x7838] ;  /* 0x00783800017a7983 */ /* 0x000ee40000300a00 */
[----:B------:R-:W3:Y:S01]  /*10fbd0*/  LDL.LU.64 R120, [R1+0x7830] ;  /* 0x0078300001787983 */ /* 0x000ee20000300a00 */
[C---:B-1----:R-:W-:Y:S11]  /*10fbe0*/  HMMA.1688.F32.TF32 R60, R232.reuse, R132, R112 ;  /* 0x00000084e83c723c */ /* 0x042ff60000081070 */
[----:B------:R-:W-:Y:S11]  /*10fbf0*/  @!UPT UIADD3 URZ, URZ, URZ, URZ ;  /* 0x0000003f3f3ff290 */ /* 0x000ff6000fffe03f */
[----:B------:R-:W-:Y:S01]  /*10fc00*/  @!UPT UIADD3 URZ, URZ, URZ, URZ ;  /* 0x0000003f3f3ff290 */ /* 0x000fe2000fffe03f */
[----:B------:R-:W-:Y:S01]  /*10fc10*/  STL.64 [R1+0x8c0], R60 ;  /* 0x0008c03c01007387 */ /* 0x000fe20000100a00 */
[----:B------:R2:W-:Y:S02]  /*10fc20*/  STL.64 [R1+0x8c8], R62 ;  /* 0x0008c83e01007387 */ /* 0x0005e40000100a00 */
[----:B------:R-:W4:Y:S02]  /*10fc30*/  LDL.LU.64 R134, [R1+0x7828] ;  /* 0x0078280001867983 */ /* 0x000f240000300a00 */
[----:B------:R-:W4:Y:S02]  /*10fc40*/  LDL.LU.64 R132, [R1+0x7820] ;  /* 0x0078200001847983 */ /* 0x000f240000300a00 */
[----:B------:R-:W-:Y:S01]  /*10fc50*/  IMAD.MOV.U32 R16, RZ, RZ, R183 ;  /* 0x000000ffff107224 */ /* 0x000fe200078e00b7 */
[----:B------:R-:W-:Y:S01]  /*10fc60*/  MOV R17, R182 ;  /* 0x000000b600117202 */ /* 0x000fe20000000f00 */
[----:B------:R-:W-:Y:S01]  /*10fc70*/  IMAD.MOV.U32 R92, RZ, RZ, R7 ;  /* 0x000000ffff5c7224 */ /* 0x000fe200078e0007 */
[----:B------:R-:W-:Y:S01]  /*10fc80*/  MOV R93, R6 ;  /* 0x00000006005d7202 */ /* 0x000fe20000000f00 */
[----:B------:R-:W-:Y:S01]  /*10fc90*/  IMAD.MOV.U32 R228, RZ, RZ, R5 ;  /* 0x000000ffffe47224 */ /* 0x000fe200078e0005 */
[----:B------:R-:W-:Y:S01]  /*10fca0*/  MOV R229, R4 ;  /* 0x0000000400e57202 */ /* 0x000fe20000000f00 */
[----:B------:R-:W-:Y:S01]  /*10fcb0*/  IMAD.SHL.U32 R246, R246, 0x80, RZ ;  /* 0x00000080f6f67824 */ /* 0x000fe200078e00ff */
[----:B------:R-:W-:Y:S04]  /*10fcc0*/  LDS R4, [R2+0x38580] ;  /* 0x0385800002047984 */ /* 0x000fe80000000800 */
[----:B------:R-:W-:Y:S04]  /*10fcd0*/  LDS R6, [R2+0x3a580] ;  /* 0x03a5800002067984 */ /* 0x000fe80000000800 */
[----:B------:R-:W-:Y:S01]  /*10fce0*/  LDS R5, [R0+0x38580] ;  /* 0x0385800000057984 */ /* 0x000fe20000000800 */
[C---:B------:R-:W-:Y:S03]  /*10fcf0*/  HMMA.1688.F32.TF32 R88, R232.reuse, R92, R128 ;  /* 0x0000005ce858723c */ /* 0x040fe60000081080 */
[----:B------:R-:W1:Y:S04]  /*10fd00*/  LDS R7, [R0+0x3a580] ;  /* 0x03a5800000077984 */ /* 0x000e680000000800 */
[----:B------:R-:W-:Y:S01]  /*10fd10*/  IMAD.MOV.U32 R128, RZ, RZ, R9 ;  /* 0x000000ffff807224 */ /* 0x000fe200078e0009 */
[----:B------:R-:W-:Y:S01]  /*10fd20*/  MOV R129, R8 ;  /* 0x0000000800817202 */ /* 0x000fe20000000f00 */
[----:B------:R-:W-:Y:S01]  /*10fd30*/  IMAD.MOV.U32 R9, RZ, RZ, R180 ;  /* 0x000000ffff097224 */ /* 0x000fe200078e00b4 */
[----:B------:R-:W-:Y:S01]  /*10fd40*/  MOV R8, R181 ;  /* 0x000000b500087202 */ /* 0x000fe20000000f00 */
[C---:B--2---:R-:W-:Y:S07]  /*10fd50*/  HMMA.1688.F32.TF32 R60, R232.reuse, R16, R116 ;  /* 0x00000010e83c723c */ /* 0x044fee0000081074 */
[----:B------:R-:W-:Y:S01]  /*10fd60*/  IMAD.MOV.U32 R116, RZ, RZ, R147 ;  /* 0x000000ffff747224 */ /* 0x000fe200078e0093 */
[----:B------:R-:W-:Y:S11]  /*10fd70*/  MOV R117, R146 ;  /* 0x0000009200757202 */ /* 0x000ff60000000f00 */
[----:B------:R-:W-:Y:S04]  /*10fd80*/  @!UPT UIADD3 URZ, URZ, URZ, URZ ;  /* 0x0000003f3f3ff290 */ /* 0x000fe8000fffe03f */
[----:B------:R-:W-:Y:S01]  /*10fd90*/  STL.64 [R1+0x8a0], R60 ;  /* 0x0008a03c01007387 */ /* 0x000fe20000100a00 */
[----:B------:R4:W-:Y:S01]  /*10fda0*/  STL.64 [R1+0x8a8], R62 ;  /* 0x0008a83e01007387 */ /* 0x0009e20000100a00 */
[C---:B---3--:R-:W-:Y:S08]  /*10fdb0*/  HMMA.1688.F32.TF32 R68, R232.reuse, R116, R120 ;  /* 0x00000074e844723c */ /* 0x048ff00000081078 */
[C---:B----4-:R-:W-:Y:S11]  /*10fdc0*/  HMMA.1688.F32.TF32 R60, R232.reuse, R80, R124 ;  /* 0x00000050e83c723c */ /* 0x050ff6000008107c */
[----:B------:R-:W-:Y:S04]  /*10fdd0*/  @!UPT UIADD3 URZ, URZ, URZ, URZ ;  /* 0x0000003f3f3ff290 */ /* 0x000fe8000fffe03f */
        /* <DEDUP_REMOVED lines=14> */
[C---:B---3--:R-:W-:Y:S08]  /*10fec0*/  HMMA.1688.F32.TF32 R60, R232.reuse, R64, R192 ;  /* 0x00000040e83c723c */ /* 0x048ff000000810c0 */
        /* <DEDUP_REMOVED lines=13> */
[----:B------:R2:W-:Y:S01]  /*10ffa0*/  STL.64 [R1+0x768], R62 ;  /* 0x0007683e01007387 */ /* 0x0005e20000100a00 */
[----:B------:R-:W3:Y:S01]  /*10ffb0*/  LDL.LU.64 R182, [R1+0x7818] ;  /* 0x0078180001b67983 */ /* 0x000ee20000300a00 */
[----:B------:R-:W3:Y:S01]  /*10ffc0*/  LDL.LU.64 R180, [R1+0x7810] ;  /* 0x0078100001b47983 */ /* 0x000ee20000300a00 */
[C---:B--2---:R-:W-:Y:S01]  /*10ffd0*/  HMMA.1688.F32.TF32 R60, R232.reuse, R144, R196 ;  /* 0x00000090e83c723c */ /* 0x044fe200000810c4 */
[----:B------:R-:W-:Y:S01]  /*10ffe0*/  IMAD.MOV.U32 R188, RZ, RZ, R11 ;  /* 0x000000ffffbc7224 */ /* 0x000fe200078e000b */
[----:B------:R-:W-:Y:S01]  /*10fff0*/  MOV R189, R10 ;  /* 0x0000000a00bd7202 */ /* 0x000fe20000000f00 */
[----:B------:R-:W-:Y:S01]  /*110000*/  IMAD.MOV.U32 R11, RZ, RZ, R144 ;  /* 0x000000ffff0b7224 */ /* 0x000fe200078e0090 */
[----:B------:R-:W-:Y:S11]  /*110010*/  MOV R10, R145 ;  /* 0x00000091000a7202 */ /* 0x000ff60000000f00 */
[----:B------:R-:W-:Y:S08]  /*110020*/  @!UPT UIADD3 URZ, URZ, URZ, URZ ;  /* 0x0000003f3f3ff290 */ /* 0x000ff0000fffe03f */
[----:B------:R-:W-:Y:S01]  /*110030*/  STL.64 [R1+0x740], R60 ;  /* 0x0007403c01007387 */ /* 0x000fe20000100a00 */
[----:B------:R2:W-:Y:S02]  /*110040*/  STL.64 [R1+0x748], R62 ;  /* 0x0007483e01007387 */ /* 0x0005e40000100a00 */
[----:B------:R-:W4:Y:S02]  /*110050*/  LDL.LU.64 R146, [R1+0x7808] ;  /* 0x0078080001927983 */ /* 0x000f240000300a00 */
[----:B------:R-:W4:Y:S01]  /*110060*/  LDL.LU.64 R144, [R1+0x7800] ;  /* 0x0078000001907983 */ /* 0x000f220000300a00 */
        /* <DEDUP_REMOVED lines=9> */
[----:B------:R-:W2:Y:S01]  /*110100*/  LDL.LU.64 R172, [R1+0x77f0] ;  /* 0x0077f00001ac7983 */ /* 0x000ea20000300a00 */
[----:B------:R-:W-:Y:S01]  /*110110*/  SHF.L.U32 R246, R246, 0x2, RZ ;  /* 0x00000002f6f67819 */ /* 0x000fe200000006ff */
[C---:B------:R-:W-:Y:S08]  /*110120*/  HMMA.1688.F32.TF32 R88, R232.reuse, R24, R168 ;  /* 0x00000018e858723c */ /* 0x040ff000000810a8 */
[C---:B---3--:R-:W-:Y:S07]  /*110130*/  HMMA.1688.F32.TF32 R60, R232.reuse, R56, R180 ;  /* 0x00000038e83c723c */ /* 0x048fee00000810b4 */
[----:B------:R-:W-:Y:S01]  /*110140*/  IMAD.MOV.U32 R180, RZ, RZ, R23 ;  /* 0x000000ffffb47224 */ /* 0x000fe200078e0017 */
[----:B------:R-:W-:Y:S11]  /*110150*/  MOV R181, R22 ;  /* 0x0000001600b57202 */ /* 0x000ff60000000f00 */
[----:B------:R-:W-:Y:S04]  /*110160*/  @!UPT UIADD3 URZ, URZ, URZ, URZ ;  /* 0x0000003f3f3ff290 */ /* 0x000fe8000fffe03f */
[----:B------:R-:W-:Y:S01]  /*110170*/  STL.64 [R1+0x700], R60 ;  /* 0x0007003c01007387 */ /* 0x000fe20000100a00 */
[----:B------:R3:W-:Y:S02]  /*110180*/  STL.64 [R1+0x708], R62 ;  /* 0x0007083e01007387 */ /* 0x0007e40000100a00 */
[C---:B---3--:R-:W-:Y:S08]  /*110190*/  HMMA.1688.F32.TF32 R60, R232.reuse, R180, R176 ;  /* 0x000000b4e83c723c */ /* 0x048ff000000810b0 */
[----:B----4-:R-:W-:Y:S11]  /*1101a0*/  HMMA.1688.F32.TF32 R68, R232, R44, R144 ;  /* 0x0000002ce844723c */ /* 0x010ff60000081090 */
[----:B------:R-:W-:Y:S04]  /*1101b0*/  @!UPT UIADD3 URZ, URZ, URZ, URZ ;  /* 0x0000003f3f3ff290 */ /* 0x000fe8000fffe03f */
[----:B------:R-:W-:Y:S08]  /*1101c0*/  STL.64 [R1+0x6c0], R60 ;  /* 0x0006c03c01007387 */ /* 0x000ff00000100a00 */
[----:B------:R-:W-:Y:S02]  /*1101d0*/  STL.64 [R1+0x6f0], R68 ;  /* 0x0006f04401007387 */ /* 0x000fe40000100a00 */
[----:B------:R-:W-:Y:S02]  /*1101e0*/  STL.64 [R1+0x6f8], R70 ;  /* 0x0006f84601007387 */ /* 0x000fe40000100a00 */
[----:B------:R2:W-:Y:S02]  /*1101f0*/  STL [R1+0x6c8], R62 ;  /* 0x0006c83e01007387 */ /* 0x0005e40000100800 */
[----:B------:R-:W-:-:S02]  /*110200*/  IMAD.MOV.U32 R245, RZ, RZ, R63 ;  /* 0x000000fffff57224 */ /* 0x000fc400078e003f */
[C---:B--2---:R-:W-:Y:S01]  /*110210*/  HMMA.1688.F32.TF32 R60, R232.reuse, R20, R172 ;  /* 0x00000014e83c723c */ /* 0x044fe200000810ac */
[----:B------:R-:W-:Y:S02]  /*110220*/  STL [R1+0x77e8], R246 ;  /* 0x0077e8f601007387 */ /* 0x000fe40000100800 */
[----:B------:R-:W-:Y:S05]  /*110230*/  STL.64 [R1+0x77e0], R244 ;  /* 0x0077e0f401007387 */ /* 0x000fea0000100a00 */
[C---:B------:R-:W-:Y:S11]  /*110240*/  HMMA.1688.F32.TF32 R68, R232.reuse, R28, R200 ;  /* 0x0000001ce844723c */ /* 0x040ff600000810c8 */
[----:B------:R-:W-:Y:S04]  /*110250*/  @!UPT UIADD3 URZ, URZ, URZ, URZ ;  /* 0x0000003f3f3ff290 */ /* 0x000fe8000fffe03f */
[----:B------:R-:W-:Y:S01]  /*110260*/  STL.64 [R1+0x6a0], R60 ;  /* 0x0006a03c01007387 */ /* 0x000fe20000100a00 */
[----:B------:R2:W-:Y:S02]  /*110270*/  STL.64 [R1+0x6a8], R62 ;  /* 0x0006a83e01007387 */ /* 0x0005e40000100a00 */
[C---:B--2---:R-:W-:Y:S01]  /*110280*/  HMMA.1688.F32.TF32 R60, R232.reuse, R32, R156 ;  /* 0x00000020e83c723c */ /* 0x044fe2000008109c */
[----:B------:R-:W-:Y:S01]  /*110290*/  STL.64 [R1+0x680], R88 ;  /* 0x0006805801007387 */ /* 0x000fe20000100a00 */
[----:B------:R-:W-:Y:S03]  /*1102a0*/  STL.64 [R1+0x688], R90 ;  /* 0x0006885a01007387 */ /* 0x000fe60000100a00 */
[----:B------:R-:W-:Y:S02]  /*1102b0*/  STL.64 [R1+0x660], R68 ;  /* 0x0006604401007387 */ /* 0x000fe40000100a00 */
[----:B------:R-:W-:Y:S11]  /*1102c0*/  STL.64 [R1+0x668], R70 ;  /* 0x0006684601007387 */ /* 0x000ff60000100a00 */
[----:B------:R-:W-:Y:S05]  /*1102d0*/  @!UPT UIADD3 URZ, URZ, URZ, URZ ;  /* 0x0000003f3f3ff290 */ /* 0x000fea000fffe03f */
[----:B------:R-:W-:Y:S01]  /*1102e0*/  STL.64 [R1+0x640], R60 ;  /* 0x0006403c01007387 */ /* 0x000fe20000100a00 */
[----:B------:R2:W-:Y:S02]  /*1102f0*/  STL.64 [R1+0x648], R62 ;  /* 0x0006483e01007387 */ /* 0x0005e40000100a00 */
[C---:B--2---:R-:W-:Y:S08]  /*110300*/  HMMA.1688.F32.TF32 R60, R232.reuse, R36, R208 ;  /* 0x00000024e83c723c */ /* 0x044ff000000810d0 */
[C---:B------:R-:W-:Y:S11]  /*110310*/  HMMA.1688.F32.TF32 R68, R232.reuse, R40, R152 ;  /* 0x00000028e844723c */ /* 0x040ff60000081098 */
[----:B------:R-:W-:Y:S04]  /*110320*/  @!UPT UIADD3 URZ, URZ, URZ, URZ ;  /* 0x0000003f3f3ff290 */ /* 0x000fe8000fffe03f */
[----:B------:R-:W-:Y:S01]  /*110330*/  STL.64 [R1+0x620], R60 ;  /* 0x0006203c01007387 */ /* 0x000fe20000100a00 */
[----:B------:R2:W-:Y:S02]  /*110340*/  STL.64 [R1+0x628], R62 ;  /* 0x0006283e01007387 */ /* 0x0005e40000100a00 */
[----:B--2---:R-:W-:Y:S05]  /*110350*/  HMMA.1688.F32.TF32 R60, R232, R48, R220 ;  /* 0x00000030e83c723c */ /* 0x004fea00000810dc */
[----:B------:R-:W-:Y:S01]  /*110360*/  STL.64 [R1+0x600], R68 ;  /* 0x0006004401007387 */ /* 0x000fe20000100a00 */
[----:B------:R2:W-:Y:S01]  /*110370*/  STL.64 [R1+0x608], R70 ;  /* 0x0006084601007387 */ /* 0x0005e20000100a00 */
[----:B------:R-:W-:Y:S01]  /*110380*/  MOV R208, R11 ;  /* 0x0000000b00d07202 */ /* 0x000fe20000000f00 */
[----:B------:R-:W-:Y:S01]  /*110390*/  IMAD.MOV.U32 R209, RZ, RZ, R10 ;  /* 0x000000ffffd17224 */ /* 0x000fe200078e000a */
[----:B------:R-:W-:Y:S01]  /*1103a0*/  MOV R220, R9 ;  /* 0x0000000900dc7202 */ /* 0x000fe20000000f00 */
[----:B------:R-:W-:-:S02]  /*1103b0*/  IMAD.MOV.U32 R221, RZ, RZ, R8 ;  /* 0x000000ffffdd7224 */ /* 0x000fc400078e0008 */
[C---:B------:R-:W-:Y:S08]  /*1103c0*/  HMMA.1688.F32.TF32 R8, R232.reuse, R248, R160 ;  /* 0x000000f8e808723c */ /* 0x040ff000000810a0 */
[C---:B--2---:R-:W-:Y:S03]  /*1103d0*/  HMMA.1688.F32.TF32 R68, R232.reuse, R72, R204 ;  /* 0x00000048e844723c */ /* 0x044fe600000810cc */
[----:B------:R-:W-:Y:S01]  /*1103e0*/  STL.64 [R1+0x5f0], R60 ;  /* 0x0005f03c01007387 */ /* 0x000fe20000100a00 */
[----:B------:R2:W-:Y:S04]  /*1103f0*/  STL.64 [R1+0x5f8], R62 ;  /* 0x0005f83e01007387 */ /* 0x0005e80000100a00 */
[----:B--2---:R-:W-:Y:S01]  /*110400*/  HMMA.1688.F32.TF32 R60, R232, R76, R164 ;  /* 0x0000004ce83c723c */ /* 0x004fe200000810a4 */
[----:B------:R-:W-:Y:S01]  /*110410*/  MOV R176, R19 ;  /* 0x0000001300b07202 */ /* 0x000fe20000000f00 */
[----:B------:R-:W-:Y:S11]  /*110420*/  IMAD.MOV.U32 R177, RZ, RZ, R18 ;  /* 0x000000ffffb17224 */ /* 0x000ff600078e0012 */
[----:B------:R-:W-:Y:S02]  /*110430*/  @!UPT UIADD3 URZ, URZ, URZ, URZ ;  /* 0x0000003f3f3ff290 */ /* 0x000fe4000fffe03f */
[----:B------:R-:W-:Y:S01]  /*110440*/  STL.64 [R1+0x5d0], R68 ;  /* 0x0005d04401007387 */ /* 0x000fe20000100a00 */
[----:B------:R-:W-:Y:S07]  /*110450*/  STL.64 [R1+0x5d8], R70 ;  /* 0x0005d84601007387 */ /* 0x000fee0000100a00 */
[----:B------:R-:W-:Y:S01]  /*110460*/  STL.64 [R1+0x5b0], R60 ;  /* 0x0005b03c01007387 */ /* 0x000fe20000100a00 */
[----:B------:R-:W-:Y:S02]  /*110470*/  STL.64 [R1+0x5b8], R62 ;  /* 0x0005b83e01007387 */ /* 0x000fe40000100a00 */
[----:B------:R-:W-:Y:S02]  /*110480*/  STL.64 [R1+0x450], R8 ;  /* 0x0004500801007387 */ /* 0x000fe40000100a00 */
[----:B------:R1:W-:Y:S01]  /*110490*/  STL.64 [R1+0x458], R10 ;  /* 0x0004580a01007387 */ /* 0x0003e20000100a00 */
[----:B------:R-:W2:Y:S01]  /*1104a0*/  LDL.LU R240, [R1+0x610] ;  /* 0x0006100001f07983 */ /* 0x000ea20000300800 */
[C---:B-1----:R-:W-:Y:S11]  /*1104b0*/  HMMA.1688.F32.TF32 R8, R4.reuse, R176, R224 ;  /* 0x000000b00408723c */ /* 0x042ff600000810e0 */
[----:B------:R-:W-:Y:S11]  /*1104c0*/  @!UPT UIADD3 URZ, URZ, URZ, URZ ;  /* 0x0000003f3f3ff290 */ /* 0x000ff6000fffe03f */
[----:B------:R-:W-:Y:S01]  /*1104d0*/  @!UPT UIADD3 URZ, URZ, URZ, URZ ;  /* 0x0000003f3f3ff290 */ /* 0x000fe2000fffe03f */
[----:B------:R1:W-:Y:S01]  /*1104e0*/  STL.64 [R1+0x3e0], R8 ;  /* 0x0003e00801007387 */ /* 0x0003e20000100a00 */
        /* <DEDUP_REMOVED lines=97> */
[----:B------:R-:W-:Y:S01]  /*110b00*/  IMAD.MOV.U32 R201, RZ, RZ, R14 ;  /* 0x000000ffffc97224 */ /* 0x000fe200078e000e */
[----:B------:R-:W-:Y:S01]  /*110b10*/  MOV R15, R248 ;  /* 0x000000f8000f7202 */ /* 0x000fe20000000f00 */
[----:B------:R-:W-:Y:S01]  /*110b20*/  IMAD.MOV.U32 R14, RZ, RZ, R249 ;  /* 0x000000ffff0e7224 */ /* 0x000fe200078e00f9 */
        /* <DEDUP_REMOVED lines=13> */
[C---:B--2---:R-:W-:Y:S08]  /*110c00*/  HMMA.1688.F32.TF32 R156, R4.reuse, R16, R144 ;  /* 0x00000010049c723c */ /* 0x044ff00000081090 */
[C---:B------:R-:W-:Y:S08]  /*110c10*/  HMMA.1688.F32.TF32 R144, R4.reuse, R80, R8 ;  /* 0x000000500490723c */ /* 0x040ff00000081008 */
[C---:B------:R-:W-:Y:S08]  /*110c20*/  HMMA.1688.F32.TF32 R140, R4.reuse, R64, R140 ;  /* 0x00000040048c723c */ /* 0x040ff0000008108c */
[C---:B------:R-:W-:Y:S08]  /*110c30*/  HMMA.1688.F32.TF32 R132, R4.reuse, R52, R132 ;  /* 0x000000340484723c */ /* 0x040ff00000081084 */
[C---:B----4-:R-:W-:Y:S08]  /*110c40*/  HMMA.1688.F32.TF32 R124, R4.reuse, R12, R124 ;  /* 0x0000000c047c723c */ /* 0x050ff0000008107c */
[C---:B------:R-:W-:Y:S08]  /*110c50*/  HMMA.1688.F32.TF32 R120, R4.reuse, R220, R120 ;  /* 0x000000dc0478723c */ /* 0x040ff00000081078 */
[C---:B------:R-:W-:Y:S08]  /*110c60*/  HMMA.1688.F32.TF32 R112, R4.reuse, R208, R112 ;  /* 0x000000d00470723c */ /* 0x040ff00000081070 */
[C---:B------:R-:W-:Y:S01]  /*110c70*/  HMMA.1688.F32.TF32 R68, R4.reuse, R180, R68 ;  /* 0x000000b40444723c */ /* 0x040fe20000081044 */
[----:B------:R-:W-:Y:S01]  /*110c80*/  STL.64 [R1+0x140], R152 ;  /* 0x0001409801007387 */ /* 0x000fe20000100a00 */
[----:B------:R1:W-:Y:S06]  /*110c90*/  STL.64 [R1+0x148], R154 ;  /* 0x0001489a01007387 */ /* 0x0003ec0000100a00 */
        /* <DEDUP_REMOVED lines=9> */
[----:B------:R-:W-:Y:S11]  /*110d30*/  STL.64 [R1+0x128], R158 ;  /* 0x0001289e01007387 */ /* 0x000ff60000100a00 */
[----:B------:R-:W-:Y:S04]  /*110d40*/  @!UPT UIADD3 URZ, URZ, URZ, URZ ;  /* 0x0000003f3f3ff290 */ /* 0x000fe8000fffe03f */
        /* <DEDUP_REMOVED lines=9> */
[----:B-1----:R-:W-:Y:S05]  /*110de0*/  HMMA.1688.F32.TF32 R144, R4, R228, R192 ;  /* 0x000000e40490723c */ /* 0x002fea00000810c0 */
[----:B------:R-:W-:Y:S01]  /*110df0*/  STL.64 [R1+0xe0], R156 ;  /* 0x0000e09c01007387 */ /* 0x000fe20000100a00 */
[----:B------:R-:W-:Y:S07]  /*110e00*/  STL.64 [R1+0xe8], R158 ;  /* 0x0000e89e01007387 */ /* 0x000fee0000100a00 */
[----:B------:R-:W-:Y:S02]  /*110e10*/  STL.64 [R1+0xd0], R152 ;  /* 0x0000d09801007387 */ /* 0x000fe40000100a00 */
[----:B------:R-:W-:Y:S01]  /*110e20*/  STL.64 [R1+0xd8], R154 ;  /* 0x0000d89a01007387 */ /* 0x000fe20000100a00 */
[----:B------:R-:W-:Y:S01]  /*110e30*/  MOV R3, R114 ;  /* 0x0000007200037202 */ /* 0x000fe20000000f00 */
[----:B------:R-:W-:-:S06]  /*110e40*/  IMAD.MOV.U32 R252, RZ, RZ, R115 ;  /* 0x000000fffffc7224 */ /* 0x000fcc00078e0073 */
        /* <DEDUP_REMOVED lines=25> */
[----:B------:R-:W-:Y:S01]  /*110fe0*/  STL.64 [R1+0x20], R88 ;  /* 0x0000205801007387 */ /* 0x000fe20000100a00 */
[----:B------:R-:W-:Y:S07]  /*110ff0*/  STL.64 [R1+0x28], R90 ;  /* 0x0000285a01007387 */ /* 0x000fee0000100a00 */
[----:B------:R1:W-:Y:S02]  /*111000*/  STL.64 [R1+0x10], R60 ;  /* 0x0000103c01007387 */ /* 0x0003e40000100a00 */
[----:B------:R3:W-:Y:S01]  /*111010*/  STL.64 [R1+0x18], R62 ;  /* 0x0000183e01007387 */ /* 0x0007e20000100a00 */
[----:B-1----:R-:W4:Y:S11]  /*111020*/  LDL.LU R60, [R1+0x7f0] ;  /* 0x0007f000013c7983 */ /* 0x002f360000300800 */
[----:B------:R1:W-:Y:S01]  /*111030*/  STL.64 [R1], R68 ;  /* 0x0000004401007387 */ /* 0x0003e20000100a00 */
[----:B------:R1:W-:Y:S02]  /*111040*/  STL.64 [R1+0x8], R70 ;  /* 0x0000084601007387 */ /* 0x0003e40000100a00 */
[----:B------:R-:W4:Y:S02]  /*111050*/  LDL.LU R61, [R1+0x7f4] ;  /* 0x0007f400013d7983 */ /* 0x000f240000300800 */
[----:B---3--:R-:W4:Y:S01]  /*111060*/  LDL.LU R62, [R1+0x7f8] ;  /* 0x0007f800013e7983 */ /* 0x008f220000300800 */
[----:B------:R-:W4:Y:S01]  /*111070*/  LDL.LU R63, [R1+0x7fc] ;  /* 0x0007fc00013f7983 */ /* 0x000f220000300800 */
        /* <DEDUP_REMOVED lines=36> */
[----:B-1----:R-:W4:Y:S02]  /*1112c0*/  LDL.LU R68, [R1+0x6d0] ;  /* 0x0006d00001447983 */ /* 0x002f240000300800 */
        /* <DEDUP_REMOVED lines=15> */
[----:B------:R1:W-:Y:S02]  /*1113c0*/  STL.64 [R1+0x75f0], R250 ;  /* 0x0075f0fa01007387 */ /* 0x0003e40000100a00 */
[----:B------:R1:W-:Y:S02]  /*1113d0*/  STL.64 [R1+0x75e8], R248 ;  /* 0x0075e8f801007387 */ /* 0x0003e40000100a00 */
[----:B-1----:R-:W4:Y:S01]  /*1113e0*/  LDL R250, [R1+0x1758] ;  /* 0x0017580001fa7983 */ /* 0x002f220000100800 */
[----:B------:R-:W-:Y:S01]  /*1113f0*/  MOV R248, R15 ;  /* 0x0000000f00f87202 */ /* 0x000fe20000000f00 */
[----:B------:R-:W-:-:S02]  /*111400*/  IMAD.MOV.U32 R249, RZ, RZ, R14 ;  /* 0x000000fffff97224 */ /* 0x000fc400078e000e */
[----:B------:R-:W4:Y:S01]  /*111410*/  LDL R251, [R1+0x175c] ;  /* 0x00175c0001fb7983 */ /* 0x000f220000100800 */
[C---:B--2---:R-:W-:Y:S08]  /*111420*/  HMMA.1688.F32.TF32 R236, R4.reuse, R40, R236 ;  /* 0x0000002804ec723c */ /* 0x044ff000000810ec */
[C---:B---3--:R-:W-:Y:S08]  /*111430*/  HMMA.1688.F32.TF32 R240, R4.reuse, R36, R240 ;  /* 0x0000002404f0723c */ /* 0x048ff000000810f0 */
[C---:B------:R-:W-:Y:S08]  /*111440*/  HMMA.1688.F32.TF32 R144, R4.reuse, R72, R192 ;  /* 0x000000480490723c */ /* 0x040ff000000810c0 */
[C---:B----4-:R-:W-:Y:S08]  /*111450*/  HMMA.1688.F32.TF32 R152, R4.reuse, R48, R212 ;  /* 0x000000300498723c */ /* 0x050ff000000810d4 */
[C---:B------:R-:W-:Y:S08]  /*111460*/  HMMA.1688.F32.TF32 R140, R4.reuse, R76, R140 ;  /* 0x0000004c048c723c */ /* 0x040ff0000008108c */
[----:B------:R-:W-:Y:S08]  /*111470*/  HMMA.1688.F32.TF32 R4, R4, R248, R68 ;  /* 0x000000f80404723c */ /* 0x000ff00000081044 */
[C---:B------:R-:W-:Y:S08]  /*111480*/  HMMA.1688.F32.TF32 R132, R8.reuse, R176, R132 ;  /* 0x000000b00884723c */ /* 0x040ff00000081084 */
[C---:B------:R-:W-:Y:S01]  /*111490*/  HMMA.1688.F32.TF32 R120, R8.reuse, R84, R120 ;  /* 0x000000540878723c */ /* 0x040fe20000081078 */
[----:B------:R-:W-:Y:S01]  /*1114a0*/  STL.64 [R1+0x7608], R242 ;  /* 0x007608f201007387 */ /* 0x000fe20000100a00 */
[----:B------:R-:W-:Y:S02]  /*1114b0*/  STL.64 [R1+0x7600], R240 ;  /* 0x007600f001007387 */ /* 0x000fe40000100a00 */
[----:B------:R1:W-:Y:S02]  /*1114c0*/  STL [R1+0x75e4], R236 ;  /* 0x0075e4ec01007387 */ /* 0x0003e40000100800 */
[----:B------:R2:W-:Y:S01]  /*1114d0*/  STL [R1+0x75e0], R237 ;  /* 0x0075e0ed01007387 */ /* 0x0005e20000100800 */
[----:B------:R3:W-:Y:S01]  /*1114e0*/  STL [R1+0x75dc], R238 ;  /* 0x0075dcee01007387 */ /* 0x0007e20000100800 */
[----:B------:R4:W-:Y:S01]  /*1114f0*/  STL [R1+0x75d8], R239 ;  /* 0x0075d8ef01007387 */ /* 0x0009e20000100800 */
[C---:B------:R-:W-:Y:S02]  /*111500*/  HMMA.1688.F32.TF32 R112, R8.reuse, R188, R112 ;  /* 0x000000bc0870723c */ /* 0x040fe40000081070 */
[----:B------:R-:W-:Y:S04]  /*111510*/  LDS R68, [R2+0x38680] ;  /* 0x0386800002447984 */ /* 0x000fe80000000800 */
[----:B------:R-:W-:Y:S04]  /*111520*/  LDS R70, [R2+0x3a680] ;  /* 0x03a6800002467984 */ /* 0x000fe80000000800 */
[----:B------:R-:W-:Y:S04]  /*111530*/  STL.64 [R1+0x440], R152 ;  /* 0x0004409801007387 */ /* 0x000fe80000100a00 */
[----:B------:R-:W-:Y:S04]  /*111540*/  LDS R69, [R0+0x38680] ;  /* 0x0386800000457984 */ /* 0x000fe80000000800 */
[----:B------:R-:W4:Y:S01]  /*111550*/  LDS R71, [R0+0x3a680] ;  /* 0x03a6800000477984 */ /* 0x000f220000000800 */
[----:B-1----:R-:W-:Y:S01]  /*111560*/  MOV R236, R144 ;  /* 0x0000009000ec7202 */ /* 0x002fe20000000f00 */
[----:B--2---:R-:W-:Y:S01]  /*111570*/  IMAD.MOV.U32 R237, RZ, RZ, R145 ;  /* 0x000000ffffed7224 */ /* 0x004fe200078e0091 */
[----:B---3--:R-:W-:Y:S01]  /*111580*/  MOV R238, R146 ;  /* 0x0000009200ee7202 */ /* 0x008fe20000000f00 */
[----:B----4-:R-:W-:Y:S01]  /*111590*/  IMAD.MOV.U32 R239, RZ, RZ, R147 ;  /* 0x000000ffffef7224 */ /* 0x010fe200078e0093 */
[----:B------:R-:W-:Y:S04]  /*1115a0*/  STL.64 [R1+0x448], R154 ;  /* 0x0004489a01007387 */ /* 0x000fe80000100a00 */
        /* <DEDUP_REMOVED lines=12> */
[C---:B-1----:R-:W-:Y:S01]  /*111670*/  HMMA.1688.F32.TF32 R4, R8.reuse, R136, R108 ;  /* 0x000000880804723c */ /* 0x042fe2000008106c */
[----:B------:R-:W-:Y:S01]  /*111680*/  STL.64 [R1+0x2e0], R120 ;  /* 0x0002e07801007387 */ /* 0x000fe20000100a00 */
[----:B------:R-:W-:Y:S06]  /*111690*/  STL.64 [R1+0x2e8], R122 ;  /* 0x0002e87a01007387 */ /* 0x000fec0000100a00 */
        /* <DEDUP_REMOVED lines=8> */
[----:B------:R-:W-:Y:S02]  /*111720*/  STL.64 [R1+0x2b8], R110 ;  /* 0x0002b86e01007387 */ /* 0x000fe40000100a00 */
[----:B------:R-:W2:Y:S05]  /*111730*/  LDL.LU R88, [R1+0xb20] ;  /* 0x000b200001587983 */ /* 0x000eaa0000300800 */
[----:B------:R1:W-:Y:S01]  /*111740*/  STL.64 [R1+0x2a0], R104 ;  /* 0x0002a06801007387 */ /* 0x0003e20000100a00 */
[----:B------:R3:W-:Y:S09]  /*111750*/  STL.64 [R1+0x2a8], R106 ;  /* 0x0002a86a01007387 */ /* 0x0007f20000100a00 */
[----:B------:R4:W-:Y:S01]  /*111760*/  STL.64 [R1+0x290], R4 ;  /* 0x0002900401007387 */ /* 0x0009e20000100a00 */
[----:B------:R4:W-:Y:S02]  /*111770*/  STL.64 [R1+0x298], R6 ;  /* 0x0002980601007387 */ /* 0x0009e40000100a00 */
        /* <DEDUP_REMOVED lines=71> */
[----:B----4-:R-:W4:Y:S02]  /*111bf0*/  LDL.LU R4, [R1+0x830] ;  /* 0x0008300001047983 */ /* 0x010f240000300800 */
[----:B------:R-:W4:Y:S02]  /*111c00*/  LDL.LU R5, [R1+0x834] ;  /* 0x0008340001057983 */ /* 0x000f240000300800 */
[----:B------:R-:W4:Y:S01]  /*111c10*/  LDL.LU R6, [R1+0x838] ;  /* 0x0008380001067983 */ /* 0x000f220000300800 */
[----:B------:R-:W4:Y:S01]  /*111c20*/  LDL.LU R7, [R1+0x83c] ;  /* 0x00083c0001077983 */ /* 0x000f220000300800 */
        /* <DEDUP_REMOVED lines=41> */
[----:B-1----:R-:W2:Y:S01]  /*111ec0*/  LDL.LU R246, [R1+0x77e8] ;  /* 0x0077e80001f67983 */ /* 0x002ea20000300800 */
[----:B------:R-:W2:Y:S01]  /*111ed0*/  LDL.LU.64 R244, [R1+0x77e0] ;  /* 0x0077e00001f47983 */ /* 0x000ea20000300a00 */
[C---:B----4-:R-:W-:Y:S08]  /*111ee0*/  HMMA.1688.F32.TF32 R4, R8.reuse, R92, R4 ;  /* 0x0000005c0804723c */ /* 0x050ff00000081004 */
[C---:B---3--:R-:W-:Y:S11]  /*111ef0*/  HMMA.1688.F32.TF32 R236, R8.reuse, R96, R236 ;  /* 0x0000006008ec723c */ /* 0x048ff600000810ec */
[----:B------:R-:W-:Y:S04]  /*111f00*/  @!UPT UIADD3 URZ, URZ, URZ, URZ ;  /* 0x0000003f3f3ff290 */ /* 0x000fe8000fffe03f */
[----:B------:R-:W-:Y:S01]  /*111f10*/  STL.64 [R1+0x270], R4 ;  /* 0x0002700401007387 */ /* 0x000fe20000100a00 */
[----:B------:R1:W-:Y:S02]  /*111f20*/  STL.64 [R1+0x278], R6 ;  /* 0x0002780601007387 */ /* 0x0003e40000100a00 */
[C---:B-1----:R-:W-:Y:S05]  /*111f30*/  HMMA.1688.F32.TF32 R4, R8.reuse, R100, R240 ;  /* 0x000000640804723c */ /* 0x042fea00000810f0 */
[----:B------:R-:W-:Y:S01]  /*111f40*/  STL.64 [R1+0x260], R236 ;  /* 0x000260ec01007387 */ /* 0x000fe20000100a00 */
[----:B------:R1:W-:Y:S02]  /*111f50*/  STL.64 [R1+0x268], R238 ;  /* 0x000268ee01007387 */ /* 0x0003e40000100a00 */
[C---:B-1----:R-:W-:Y:S08]  /*111f60*/  HMMA.1688.F32.TF32 R236, R8.reuse, R228, R224 ;  /* 0x000000e408ec723c */ /* 0x042ff000000810e0 */
[C---:B------:R-:W-:Y:S08]  /*111f70*/  HMMA.1688.F32.TF32 R224, R8.reuse, R64, R232 ;  /* 0x0000004008e0723c */ /* 0x040ff000000810e8 */
[C---:B------:R-:W-:Y:S08]  /*111f80*/  HMMA.1688.F32.TF32 R164, R8.reuse, R12, R164 ;  /* 0x0000000c08a4723c */ /* 0x040ff000000810a4 */
[C---:B------:R-:W-:Y:S08]  /*111f90*/  HMMA.1688.F32.TF32 R156, R8.reuse, R200, R156 ;  /* 0x000000c8089c723c */ /* 0x040ff0000008109c */
[C---:B------:R-:W-:Y:S08]  /*111fa0*/  HMMA.1688.F32.TF32 R140, R8.reuse, R40, R140 ;  /* 0x00000028088c723c */ /* 0x040ff0000008108c */
[C---:B------:R-:W-:Y:S08]  /*111fb0*/  HMMA.1688.F32.TF32 R132, R8.reuse, R48, R132 ;  /* 0x000000300884723c */ /* 0x040ff00000081084 */
[----:B------:R-:W-:Y:S08]  /*111fc0*/  HMMA.1688.F32.TF32 R120, R8, R76, R120 ;  /* 0x0000004c0878723c */ /* 0x000ff00000081078 */
[----:B------:R-:W-:Y:S01]  /*111fd0*/  HMMA.1688.F32.TF32 R104, R68, R148, R104 ;  /* 0x000000944468723c */ /* 0x000fe20000081068 */
[----:B------:R-:W-:Y:S04]  /*111fe0*/  LDS R232, [R2+0x3c000] ;  /* 0x03c0000002e87984 */ /* 0x000fe80000000800 */
[----:B------:R-:W-:Y:S01]  /*111ff0*/  STL.64 [R1+0x250], R4 ;  /* 0x0002500401007387 */ /* 0x000fe20000100a00 */
[----:B------:R1:W-:Y:S03]  /*112000*/  STL.64 [R1+0x258], R6 ;  /* 0x0002580601007387 */ /* 0x0003e60000100a00 */
[----:B------:R-:W-:Y:S04]  /*112010*/  LDS R234, [R2+0x3e000] ;  /* 0x03e0000002ea7984 */ /* 0x000fe80000000800 */
[----:B------:R-:W-:Y:S04]  /*112020*/  LDS R233, [R0+0x3c000] ;  /* 0x03c0000000e97984 */ /* 0x000fe80000000800 */
[----:B------:R-:W-:Y:S01]  /*112030*/  LDS R235, [R0+0x3e000] ;  /* 0x03e0000000eb7984 */ /* 0x000fe20000000800 */
[C---:B-1----:R-:W-:Y:S03]  /*112040*/  HMMA.1688.F32.TF32 R4, R8.reuse, R52, R160 ;  /* 0x000000340804723c */ /* 0x042fe600000810a0 */
[----:B------:R-:W-:Y:S01]  /*112050*/  STL.64 [R1+0x240], R236 ;  /* 0x000240ec01007387 */ /* 0x000fe20000100a00 */
[----:B------:R-:W-:Y:S02]  /*112060*/  STL.64 [R1+0x248], R238 ;  /* 0x000248ee01007387 */ /* 0x000fe40000100a00 */
[----:B------:R-:W-:Y:S02]  /*112070*/  STL.64 [R1+0x230], R224 ;  /* 0x000230e001007387 */ /* 0x000fe40000100a00 */
[----:B------:R-:W-:Y:S01]  /*112080*/  STL.64 [R1+0x238], R226 ;  /* 0x000238e201007387 */ /* 0x000fe20000100a00 */
[C---:B------:R-:W-:Y:S11]  /*112090*/  HMMA.1688.F32.TF32 R160, R8.reuse, R220, R204 ;  /* 0x000000dc08a0723c */ /* 0x040ff600000810cc */
[----:B------:R-:W-:Y:S03]  /*1120a0*/  @!UPT UIADD3 URZ, URZ, URZ, URZ ;  /* 0x0000003f3f3ff290 */ /* 0x000fe6000fffe03f */
[----:B------:R-:W-:Y:S01]  /*1120b0*/  STL.64 [R1+0x220], R4 ;  /* 0x0002200401007387 */ /* 0x000fe20000100a00 */
[----:B------:R1:W-:Y:S02]  /*1120c0*/  STL.64 [R1+0x228], R6 ;  /* 0x0002280601007387 */ /* 0x0003e40000100a00 */
[C---:B-1----:R-:W-:Y:S01]  /*1120d0*/  HMMA.1688.F32.TF32 R4, R8.reuse, R208, R152 ;  /* 0x000000d00804723c */ /* 0x042fe20000081098 */
[----:B------:R-:W-:Y:S01]  /*1120e0*/  STL.64 [R1+0x210], R164 ;  /* 0x000210a401007387 */ /* 0x000fe20000100a00 */
[----:B------:R-:W-:Y:S04]  /*1120f0*/  STL.64 [R1+0x218], R166 ;  /* 0x000218a601007387 */ /* 0x000fe80000100a00 */
        /* <DEDUP_REMOVED lines=8> */
[----:B------:R-:W-:Y:S11]  /*112180*/  STL.64 [R1+0x1e8], R158 ;  /* 0x0001e89e01007387 */ /* 0x000ff60000100a00 */
[----:B------:R-:W-:Y:S10]  /*112190*/  @!UPT UIADD3 URZ, URZ, URZ, URZ ;  /* 0x0000003f3f3ff290 */ /* 0x000ff4000fffe03f */
[----:B------:R-:W-:Y:S01]  /*1121a0*/  STL.64 [R1+0x1c0], R4 ;  /* 0x0001c00401007387 */ /* 0x000fe20000100a00 */
[----:B------:R-:W-:Y:S02]  /*1121b0*/  STL.64 [R1+0x1d0], R152 ;  /* 0x0001d09801007387 */ /* 0x000fe40000100a00 */
[----:B------:R1:W-:Y:S02]  /*1121c0*/  STL.64 [R1+0x1d8], R154 ;  /* 0x0001d89a01007387 */ /* 0x0003e40000100a00 */
[----:B------:R3:W-:Y:S01]  /*1121d0*/  STL [R1+0x1c8], R6 ;  /* 0x0001c80601007387 */ /* 0x0007e20000100800 */
[----:B------:R-:W-:Y:S01]  /*1121e0*/  MOV R247, R7 ;  /* 0x0000000700f77202 */ /* 0x000fe20000000f00 */
[C---:B-1----:R-:W-:Y:S08]  /*1121f0*/  HMMA.1688.F32.TF32 R152, R8.reuse, R180, R144 ;  /* 0x000000b40898723c */ /* 0x042ff00000081090 */
[C---:B------:R-:W-:Y:S08]  /*112200*/  HMMA.1688.F32.TF32 R144, R8.reuse, R20, R184 ;  /* 0x000000140890723c */ /* 0x040ff000000810b8 */
[C---:B---3--:R-:W-:Y:S01]  /*112210*/  HMMA.1688.F32.TF32 R4, R8.reuse, R24, R196 ;  /* 0x000000180804723c */ /* 0x048fe200000810c4 */
[----:B--2---:R-:W-:Y:S01]  /*112220*/  STL.64 [R1+0x7628], R246 ;  /* 0x007628f601007387 */ /* 0x004fe20000100a00 */
[----:B------:R-:W-:Y:S05]  /*112230*/  STL.64 [R1+0x7620], R244 ;  /* 0x007620f401007387 */ /* 0x000fea0000100a00 */
[----:B------:R-:W-:Y:S02]  /*112240*/  STL.64 [R1+0x1b0], R152 ;  /* 0x0001b09801007387 */ /* 0x000fe40000100a00 */
[----:B------:R1:W-:Y:S06]  /*112250*/  STL.64 [R1+0x1b8], R154 ;  /* 0x0001b89a01007387 */ /* 0x0003ec0000100a00 */
[----:B------:R-:W-:Y:S01]  /*112260*/  STL.64 [R1+0x1a0], R144 ;  /* 0x0001a09001007387 */ /* 0x000fe20000100a00 */
[----:B------:R2:W-:Y:S07]  /*112270*/  STL.64 [R1+0x1a8], R146 ;  /* 0x0001a89201007387 */ /* 0x0005ee0000100a00 */
[----:B------:R-:W-:Y:S02]  /*112280*/  STL.64 [R1+0x190], R4 ;  /* 0x0001900401007387 */ /* 0x000fe40000100a00 */
        /* <DEDUP_REMOVED lines=10> */
[C---:B-1----:R-:W-:Y:S01]  /*112330*/  HMMA.1688.F32.TF32 R4, R8.reuse, R72, R124 ;  /* 0x000000480804723c */ /* 0x042fe2000008107c */
[----:B------:R-:W-:Y:S01]  /*112340*/  STL.64 [R1+0x150], R140 ;  /* 0x0001508c01007387 */ /* 0x000fe20000100a00 */
[----:B------:R-:W-:Y:S02]  /*112350*/  STL.64 [R1+0x158], R142 ;  /* 0x0001588e01007387 */ /* 0x000fe40000100a00 */
[----:B------:R-:W-:Y:S02]  /*112360*/  STL.64 [R1+0x410], R132 ;  /* 0x0004108401007387 */ /* 0x000fe40000100a00 */
[----:B------:R-:W-:Y:S02]  /*112370*/  STL.64 [R1+0x418], R134 ;  /* 0x0004188601007387 */ /* 0x000fe40000100a00 */
[----:B------:R-:W-:Y:S11]  /*112380*/  HMMA.1688.F32.TF32 R8, R8, R248, R112 ;  /* 0x000000f80808723c */ /* 0x000ff60000081070 */
[----:B------:R-:W-:Y:S04]  /*112390*/  @!UPT UIADD3 URZ, URZ, URZ, URZ ;  /* 0x0000003f3f3ff290 */ /* 0x000fe8000fffe03f */
[----:B------:R-:W-:Y:S01]  /*1123a0*/  STL.64 [R1+0x400], R4 ;  /* 0x0004000401007387 */ /* 0x000fe20000100a00 */
[----:B------:R1:W-:Y:S02]  /*1123b0*/  STL.64 [R1+0x408], R6 ;  /* 0x0004080601007387 */ /* 0x0003e40000100a00 */
        /* <DEDUP_REMOVED lines=8> */
[----:B------:R1:W-:Y:S02]  /*112440*/  STL.64 [R1+0x3b8], R6 ;  /* 0x0003b80601007387 */ /* 0x0003e40000100a00 */
[C---:B-1----:R-:W-:Y:S01]  /*112450*/  HMMA.1688.F32.TF32 R4, R68.reuse, R188, R60 ;  /* 0x000000bc4404723c */ /* 0x042fe2000008103c */
[----:B------:R1:W-:Y:S01]  /*112460*/  STL.64 [R1+0x3a0], R104 ;  /* 0x0003a06801007387 */ /* 0x0003e20000100a00 */
[----:B------:R2:W-:Y:S02]  /*112470*/  STL.64 [R1+0x3a8], R106 ;  /* 0x0003a86a01007387 */ /* 0x0005e40000100a00 */
[----:B------:R-:W3:Y:S02]  /*112480*/  LDL.LU R88, [R1+0xbe0] ;  /* 0x000be00001587983 */ /* 0x000ee40000300800 */
[----:B------:R-:W-:Y:S01]  /*112490*/  STL.64 [R1+0x390], R8 ;  /* 0x0003900801007387 */ /* 0x000fe20000100a00 */
[----:B------:R4:W-:Y:S11]  /*1124a0*/  STL.64 [R1+0x398], R10 ;  /* 0x0003980a01007387 */ /* 0x0009f60000100a00 */
[----:B------:R-:W-:Y:S05]  /*1124b0*/  @!UPT UIADD3 URZ, URZ, URZ, URZ ;  /* 0x0000003f3f3ff290 */ /* 0x000fea000fffe03f */
[----:B------:R-:W-:Y:S01]  /*1124c0*/  STL.64 [R1+0x380], R4 ;  /* 0x0003800401007387 */ /* 0x000fe20000100a00 */
[----:B------:R1:W-:Y:S02]  /*1124d0*/  STL.64 [R1+0x388], R6 ;  /* 0x0003880601007387 */ /* 0x0003e40000100a00 */
[----:B------:R-:W3:Y:S02]  /*1124e0*/  LDL.LU R89, [R1+0xbe4] ;  /* 0x000be40001597983 */ /* 0x000ee40000300800 */
[----:B------:R-:W3:Y:S01]  /*1124f0*/  LDL.LU R90, [R1+0xbe8] ;  /* 0x000be800015a7983 */ /* 0x000ee20000300800 */
[----:B------:R-:W3:Y:S01]  /*112500*/  LDL.LU R91, [R1+0xbec] ;  /* 0x000bec00015b7983 */ /* 0x000ee20000300800 */
        /* <DEDUP_REMOVED lines=18> */
[----:B--2---:R-:W2:Y:S01]  /*112630*/  LDL.LU R106, [R1+0xc58] ;  /* 0x000c5800016a7983 */ /* 0x004ea20000300800 */
        /* <DEDUP_REMOVED lines=21> */
[C---:B----4-:R-:W-:Y:S08]  /*112790*/  HMMA.1688.F32.TF32 R8, R68.reuse, R128, R132 ;  /* 0x000000804408723c */ /* 0x050ff00000081084 */
[C---:B---3--:R-:W-:Y:S08]  /*1127a0*/  HMMA.1688.F32.TF32 R136, R68.reuse, R136, R140 ;  /* 0x000000884488723c */ /* 0x048ff0000008108c */
[C---:B------:R-:W-:Y:S11]  /*1127b0*/  HMMA.1688.F32.TF32 R4, R68.reuse, R16, R124 ;  /* 0x000000104404723c */ /* 0x040ff6000008107c */
[----:B------:R-:W-:Y:S04]  /*1127c0*/  @!UPT UIADD3 URZ, URZ, URZ, URZ ;  /* 0x0000003f3f3ff290 */ /* 0x000fe8000fffe03f */
[----:B------:R-:W-:Y:S01]  /*1127d0*/  STL.64 [R1+0x370], R136 ;  /* 0x0003708801007387 */ /* 0x000fe20000100a00 */
[----:B------:R-:W-:Y:S02]  /*1127e0*/  STL.64 [R1+0x378], R138 ;  /* 0x0003788a01007387 */ /* 0x000fe40000100a00 */
[----:B------:R-:W3:Y:S02]  /*1127f0*/  LDL.LU R16, [R1+0xcd0] ;  /* 0x000cd00001107983 */ /* 0x000ee40000300800 */
[----:B------:R-:W-:Y:S01]  /*112800*/  STL.64 [R1+0x360], R8 ;  /* 0x0003600801007387 */ /* 0x000fe20000100a00 */
[----:B------:R-:W-:Y:S02]  /*112810*/  STL.64 [R1+0x368], R10 ;  /* 0x0003680a01007387 */ /* 0x000fe40000100a00 */
[----:B------:R-:W-:Y:S02]  /*112820*/  STL.64 [R1+0x350], R4 ;  /* 0x0003500401007387 */ /* 0x000fe40000100a00 */
[----:B------:R1:W-:Y:S02]  /*112830*/  STL.64 [R1+0x358], R6 ;  /* 0x0003580601007387 */ /* 0x0003e40000100a00 */
[----:B------:R-:W3:Y:S01]  /*112840*/  LDL.LU R17, [R1+0xcd4] ;  /* 0x000cd40001117983 */ /* 0x000ee20000300800 */
[----:B------:R-:W3:Y:S01]  /*112850*/  LDL.LU R18, [R1+0xcd8] ;  /* 0x000cd80001127983 */ /* 0x000ee20000300800 */
[----:B------:R-:W3:Y:S01]  /*112860*/  LDL.LU R19, [R1+0xcdc] ;  /* 0x000cdc0001137983 */ /* 0x000ee20000300800 */
[C---:B------:R-:W-:Y:S08]  /*112870*/  HMMA.1688.F32.TF32 R88, R68.reuse, R80, R88 ;  /* 0x000000504458723c */ /* 0x040ff00000081058 */
[C---:B--2---:R-:W-:Y:S08]  /*112880*/  HMMA.1688.F32.TF32 R92, R68.reuse, R92, R112 ;  /* 0x0000005c445c723c */ /* 0x044ff00000081070 */
[C---:B-1----:R-:W-:Y:S08]  /*112890*/  HMMA.1688.F32.TF32 R4, R68.reuse, R116, R120 ;  /* 0x000000744404723c */ /* 0x042ff00000081078 */
[C---:B------:R-:W-:Y:S08]  /*1128a0*/  HMMA.1688.F32.TF32 R96, R68.reuse, R96, R108 ;  /* 0x000000604460723c */ /* 0x040ff0000008106c */
[C---:B------:R-:W-:Y:S08]  /*1128b0*/  HMMA.1688.F32.TF32 R100, R68.reuse, R100, R104 ;  /* 0x000000644464723c */ /* 0x040ff00000081068 */
[C---:B------:R-:W-:Y:S08]  /*1128c0*/  HMMA.1688.F32.TF32 R104, R68.reuse, R228, R148 ;  /* 0x000000e44468723c */ /* 0x040ff00000081094 */
[C---:B------:R-:W-:Y:S08]  /*1128d0*/  HMMA.1688.F32.TF32 R108, R68.reuse, R64, R84 ;  /* 0x00000040446c723c */ /* 0x040ff00000081054 */
[C---:B------:R-:W-:Y:S01]  /*1128e0*/  HMMA.1688.F32.TF32 R112, R68.reuse, R52, R60 ;  /* 0x000000344470723c */ /* 0x040fe2000008103c */
        /* <DEDUP_REMOVED lines=20> */
[----:B------:R-:W-:Y:S02]  /*112a30*/  STL.64 [R1+0x74a0], R114 ;  /* 0x0074a07201007387 */ /* 0x000fe40000100a00 */
[----:B------:R-:W-:Y:S01]  /*112a40*/  STL.64 [R1+0x7498], R112 ;  /* 0x0074987001007387 */ /* 0x000fe20000100a00 */
        /* <DEDUP_REMOVED lines=16> */
[C---:B---3--:R-:W-:Y:S01]  /*112b50*/  HMMA.1688.F32.TF32 R116, R68.reuse, R12, R16 ;  /* 0x0000000c4474723c */ /* 0x048fe20000081010 */
[----:B------:R-:W3:Y:S01]  /*112b60*/  LDL.LU R16, [R1+0xda0] ;  /* 0x000da00001107983 */ /* 0x000ee20000300800 */
[----:B------:R-:W3:Y:S02]  /*112b70*/  LDL.LU R17, [R1+0xda4] ;  /* 0x000da40001117983 */ /* 0x000ee40000300800 */
[----:B------:R-:W3:Y:S02]  /*112b80*/  LDL.LU R18, [R1+0xda8] ;  /* 0x000da80001127983 */ /* 0x000ee40000300800 */
[----:B------:R-:W3:Y:S01]  /*112b90*/  LDL.LU R19, [R1+0xdac] ;  /* 0x000dac0001137983 */ /* 0x000ee20000300800 */
[----:B------:R-:W2:Y:S01]  /*112ba0*/  LDL.LU R12, [R1+0xdb0] ;  /* 0x000db000010c7983 */ /* 0x000ea20000300800 */
[----:B------:R-:W2:Y:S02]  /*112bb0*/  LDL.LU R13, [R1+0xdb4] ;  /* 0x000db400010d7983 */ /* 0x000ea40000300800 */
[----:B------:R-:W2:Y:S02]  /*112bc0*/  LDL.LU R14, [R1+0xdb8] ;  /* 0x000db800010e7983 */ /* 0x000ea40000300800 */
[----:B------:R-:W2:Y:S11]  /*112bd0*/  LDL.LU R15, [R1+0xdbc] ;  /* 0x000dbc00010f7983 */ /* 0x000eb60000300800 */
[----:B------:R-:W-:Y:S01]  /*112be0*/  STL [R1+0x7494], R118 ;  /* 0x0074947601007387 */ /* 0x000fe20000100800 */
[----:B------:R1:W-:Y:S02]  /*112bf0*/  STL [R1+0x7490], R119 ;  /* 0x0074907701007387 */ /* 0x0003e40000100800 */
[----:B------:R1:W-:Y:S02]  /*112c00*/  STL.64 [R1+0x75a0], R116 ;  /* 0x0075a07401007387 */ /* 0x0003e40000100a00 */
[----:B-1----:R-:W2:Y:S04]  /*112c10*/  LDL.64 R118, [R1+0x1678] ;  /* 0x0016780001767983 */ /* 0x002ea80000100a00 */
[----:B------:R-:W2:Y:S02]  /*112c20*/  LDL.64 R116, [R1+0x1670] ;  /* 0x0016700001747983 */ /* 0x000ea40000100a00 */
[C---:B--2---:R-:W-:Y:S11]  /*112c30*/  HMMA.1688.F32.TF32 R120, R68.reuse, R116, R228 ;  /* 0x000000744478723c */ /* 0x044ff600000810e4 */
[----:B------:R-:W-:Y:S11]  /*112c40*/  @!UPT UIADD3 URZ, URZ, URZ, URZ ;  /* 0x0000003f3f3ff290 */ /* 0x000ff6000fffe03f */
[----:B------:R-:W-:Y:S01]  /*112c50*/  @!UPT UIADD3 URZ, URZ, URZ, URZ ;  /* 0x0000003f3f3ff290 */ /* 0x000fe2000fffe03f */
[----:B------:R-:W-:Y:S01]  /*112c60*/  STL [R1+0x748c], R122 ;  /* 0x00748c7a01007387 */ /* 0x000fe20000100800 */
[----:B------:R1:W-:Y:S02]  /*112c70*/  STL [R1+0x7488], R123 ;  /* 0x0074887b01007387 */ /* 0x0003e40000100800 */
[----:B------:R2:W-:Y:S01]  /*112c80*/  STL.64 [R1+0x7598], R120 ;  /* 0x0075987801007387 */ /* 0x0005e20000100a00 */
[----:B-1----:R-:W3:Y:S04]  /*112c90*/  LDL.64 R122, [R1+0x1688] ;  /* 0x00168800017a7983 */ /* 0x002ee80000100a00 */
[----:B--2---:R-:W4:Y:S02]  /*112ca0*/  LDL.64 R120, [R1+0x1680] ;  /* 0x0016800001787983 */ /* 0x004f240000100a00 */
[C---:B----4-:R-:W-:Y:S11]  /*112cb0*/  HMMA.1688.F32.TF32 R124, R68.reuse, R120, R84 ;  /* 0x00000078447c723c */ /* 0x050ff60000081054 */
[----:B------:R-:W-:Y:S11]  /*112cc0*/  @!UPT UIADD3 URZ, URZ, URZ, URZ ;  /* 0x0000003f3f3ff290 */ /* 0x000ff6000fffe03f */
[----:B------:R-:W-:Y:S01]  /*112cd0*/  @!UPT UIADD3 URZ, URZ, URZ, URZ ;  /* 0x0000003f3f3ff290 */ /* 0x000fe2000fffe03f */
[----:B------:R-:W-:Y:S01]  /*112ce0*/  STL [R1+0x7484], R127 ;  /* 0x0074847f01007387 */ /* 0x000fe20000100800 */
[----:B------:R1:W-:Y:S02]  /*112cf0*/  STL [R1+0x7590], R126 ;  /* 0x0075907e01007387 */ /* 0x0003e40000100800 */
[----:B------:R2:W-:Y:S01]  /*112d00*/  STL.64 [R1+0x7588], R124 ;  /* 0x0075887c01007387 */ /* 0x0005e20000100a00 */
[C---:B------:R-:W-:Y:S08]  /*112d10*/  HMMA.1688.F32.TF32 R132, R68.reuse, R56, R60 ;  /* 0x000000384484723c */ /* 0x040ff0000008103c */
[C---:B------:R-:W-:Y:S01]  /*112d20*/  HMMA.1688.F32.TF32 R136, R68.reuse, R44, R52 ;  /* 0x0000002c4488723c */ /* 0x040fe20000081034 */
[----:B-1----:R-:W4:Y:S04]  /*112d30*/  LDL.64 R126, [R1+0x1698] ;  /* 0x00169800017e7983 */ /* 0x002f280000100a00 */
[----:B--2---:R-:W2:Y:S03]  /*112d40*/  LDL.64 R124, [R1+0x1690] ;  /* 0x00169000017c7983 */ /* 0x004ea60000100a00 */
[C---:B--2---:R-:W-:Y:S11]  /*112d50*/  HMMA.1688.F32.TF32 R128, R68.reuse, R124, R64 ;  /* 0x0000007c4480723c */ /* 0x044ff60000081040 */
[----:B------:R-:W-:Y:S11]  /*112d60*/  @!UPT UIADD3 URZ, URZ, URZ, URZ ;  /* 0x0000003f3f3ff290 */ /* 0x000ff6000fffe03f */
[----:B------:R-:W-:Y:S01]  /*112d70*/  @!UPT UIADD3 URZ, URZ, URZ, URZ ;  /* 0x0000003f3f3ff290 */ /* 0x000fe2000fffe03f */
[----:B------:R-:W-:Y:S01]  /*112d80*/  STL.64 [R1+0x7510], R130 ;  /* 0x0075108201007387 */ /* 0x000fe20000100a00 */
[----:B------:R-:W-:Y:S02]  /*112d90*/  STL.64 [R1+0x7508], R128 ;  /* 0x0075088001007387 */ /* 0x000fe40000100a00 */
[----:B------:R-:W-:Y:S02]  /*112da0*/  STL.64 [R1+0x7520], R134 ;  /* 0x0075208601007387 */ /* 0x000fe40000100a00 */
[----:B------:R-:W-:Y:S01]  /*112db0*/  STL.64 [R1+0x7518], R132 ;  /* 0x0075188401007387 */ /* 0x000fe20000100a00 */
[----:B------:R1:W-:Y:S01]  /*112dc0*/  STL.64 [R1+0x7530], R138 ;  /* 0x0075308a01007387 */ /* 0x0003e20000100a00 */
[----:B------:R2:W-:Y:S03]  /*112dd0*/  STL.64 [R1+0x7528], R136 ;  /* 0x0075288801007387 */ /* 0x0005e60000100a00 */
[----:B-1----:R-:W3:Y:S04]  /*112de0*/  LDL.64 R138, [R1+0x16c8] ;  /* 0x0016c800018a7983 */ /* 0x002ee80000100a00 */
[----:B--2---:R-:W3:Y:S01]  /*112df0*/  LDL.64 R136, [R1+0x16c0] ;  /* 0x0016c00001887983 */ /* 0x004ee20000100a00 */
[C---:B------:R-:W-:Y:S08]  /*112e00*/  HMMA.1688.F32.TF32 R144, R68.reuse, R20, R12 ;  /* 0x000000144490723c */ /* 0x040ff0000008100c */
        /* <DEDUP_REMOVED lines=29> */
[----:B------:R4:W-:Y:S02]  /*112fe0*/  STL.64 [R1+0x7550], R146 ;  /* 0x0075509201007387 */ /* 0x0009e40000100a00 */
[----:B------:R4:W-:Y:S01]  /*112ff0*/  STL.64 [R1+0x7548], R144 ;  /* 0x0075489001007387 */ /* 0x0009e20000100a00 */
[----:B-1----:R-:W3:Y:S04]  /*113000*/  LDL.64 R140, [R1+0x1360] ;  /* 0x00136000018c7983 */ /* 0x002ee80000100a00 */
[----:B------:R-:W3:Y:S04]  /*113010*/  LDL.64 R142, [R1+0x1368] ;  /* 0x00136800018e7983 */ /* 0x000ee80000100a00 */
[----:B------:R-:W3:Y:S04]  /*113020*/  LDL.64 R132, [R1+0x1350] ;  /* 0x0013500001847983 */ /* 0x000ee80000100a00 */
[----:B------:R-:W3:Y:S04]  /*113030*/  LDL.64 R134, [R1+0x1358] ;  /* 0x0013580001867983 */ /* 0x000ee80000100a00 */
[----:B------:R-:W3:Y:S04]  /*113040*/  LDL.64 R128, [R1+0x1340] ;  /* 0x0013400001807983 */ /* 0x000ee80000100a00 */
[----:B------:R-:W3:Y:S04]  /*113050*/  LDL.64 R130, [R1+0x1348] ;  /* 0x0013480001827983 */ /* 0x000ee80000100a00 */
[----:B------:R-:W3:Y:S04]  /*113060*/  LDL.64 R88, [R1+0x1330] ;  /* 0x0013300001587983 */ /* 0x000ee80000100a00 */
[----:B------:R-:W3:Y:S04]  /*113070*/  LDL.64 R90, [R1+0x1338] ;  /* 0x00133800015a7983 */ /* 0x000ee80000100a00 */
[----:B----4-:R-:W4:Y:S04]  /*113080*/  LDL.64 R146, [R1+0x1388] ;  /* 0x0013880001927983 */ /* 0x010f280000100a00 */
        /* <DEDUP_REMOVED lines=13> */
[----:B------:R-:W4:Y:S02]  /*113160*/  LDL.LU R60, [R1+0xe90] ;  /* 0x000e9000013c7983 */ /* 0x000f240000300800 */
[----:B------:R-:W4:Y:S02]  /*113170*/  LDL.LU R61, [R1+0xe94] ;  /* 0x000e9400013d7983 */ /* 0x000f240000300800 */
[----:B------:R-:W4:Y:S01]  /*113180*/  LDL.LU R62, [R1+0xe98] ;  /* 0x000e9800013e7983 */ /* 0x000f220000300800 */
[----:B------:R-:W4:Y:S01]  /*113190*/  LDL.LU R63, [R1+0xe9c] ;  /* 0x000e9c00013f7983 */ /* 0x000f220000300800 */
[C---:B--2---:R-:W-:Y:S03]  /*1131a0*/  HMMA.1688.F32.TF32 R148, R68.reuse, R24, R12 ;  /* 0x000000184494723c */ /* 0x044fe6000008100c */
        /* <DEDUP_REMOVED lines=8> */
[C---:B---3--:R-:W-:Y:S08]  /*113230*/  HMMA.1688.F32.TF32 R152, R68.reuse, R28, R84 ;  /* 0x0000001c4498723c */ /* 0x048ff00000081054 */
[C---:B------:R-:W-:Y:S08]  /*113240*/  HMMA.1688.F32.TF32 R44, R68.reuse, R32, R44 ;  /* 0x00000020442c723c */ /* 0x040ff0000008102c */
[C---:B------:R-:W-:Y:S08]  /*113250*/  HMMA.1688.F32.TF32 R52, R68.reuse, R36, R52 ;  /* 0x000000244434723c */ /* 0x040ff00000081034 */
[C---:B------:R-:W-:Y:S08]  /*113260*/  HMMA.1688.F32.TF32 R56, R68.reuse, R40, R56 ;  /* 0x000000284438723c */ /* 0x040ff00000081038 */
[C---:B------:R-:W-:Y:S01]  /*113270*/  HMMA.1688.F32.TF32 R84, R68.reuse, R48, R64 ;  /* 0x000000304454723c */ /* 0x040fe20000081040 */
[----:B------:R1:W-:Y:S01]  /*113280*/  STL.64 [R1+0x7560], R150 ;  /* 0x0075609601007387 */ /* 0x0003e20000100a00 */
[----:B------:R3:W-:Y:S03]  /*113290*/  STL.64 [R1+0x7558], R148 ;  /* 0x0075589401007387 */ /* 0x0007e60000100a00 */
[----:B-1----:R-:W2:Y:S03]  /*1132a0*/  LDL.64 R150, [R1+0x1398] ;  /* 0x0013980001967983 */ /* 0x002ea60000100a00 */
[C---:B----4-:R-:W-:Y:S01]  /*1132b0*/  HMMA.1688.F32.TF32 R60, R68.reuse, R72, R60 ;  /* 0x00000048443c723c */ /* 0x050fe2000008103c */
[----:B---3--:R-:W3:Y:S01]  /*1132c0*/  LDL.64 R148, [R1+0x1390] ;  /* 0x0013900001947983 */ /* 0x008ee20000100a00 */
[----:B------:R-:W-:Y:S02]  /*1132d0*/  STL.64 [R1+0x7570], R154 ;  /* 0x0075709a01007387 */ /* 0x000fe40000100a00 */
[----:B------:R-:W-:Y:S02]  /*1132e0*/  STL.64 [R1+0x7568], R152 ;  /* 0x0075689801007387 */ /* 0x000fe40000100a00 */
[----:B------:R-:W-:Y:S01]  /*1132f0*/  STL.64 [R1+0x7580], R46 ;  /* 0x0075802e01007387 */ /* 0x000fe20000100a00 */
[----:B------:R-:W-:Y:S01]  /*113300*/  STL.64 [R1+0x7578], R44 ;  /* 0x0075782c01007387 */ /* 0x000fe20000100a00 */
[----:B------:R1:W-:Y:S02]  /*113310*/  STL.64 [R1+0x75b0], R54 ;  /* 0x0075b03601007387 */ /* 0x0003e40000100a00 */
[----:B------:R-:W-:Y:S02]  /*113320*/  STL.64 [R1+0x75a8], R52 ;  /* 0x0075a83401007387 */ /* 0x000fe40000100a00 */
[----:B------:R-:W-:Y:S01]  /*113330*/  STL.64 [R1+0x75c0], R58 ;  /* 0x0075c03a01007387 */ /* 0x000fe20000100a00 */
[----:B------:R4:W-:Y:S02]  /*113340*/  STL.64 [R1+0x75b8], R56 ;  /* 0x0075b83801007387 */ /* 0x0009e40000100a00 */
[----:B------:R-:W-:Y:S02]  /*113350*/  STL.64 [R1+0x75d0], R86 ;  /* 0x0075d05601007387 */ /* 0x000fe40000100a00 */
[----:B------:R-:W-:Y:S01]  /*113360*/  STL.64 [R1+0x75c8], R84 ;  /* 0x0075c85401007387 */ /* 0x000fe20000100a00 */
[----:B-1----:R-:W3:Y:S04]  /*113370*/  LDL.64 R54, [R1+0x1668] ;  /* 0x0016680001367983 */ /* 0x002ee80000100a00 */
[----:B----4-:R-:W4:Y:S04]  /*113380*/  LDL.64 R56, [R1+0x1630] ;  /* 0x0016300001387983 */ /* 0x010f280000100a00 */
[----:B------:R-:W3:Y:S04]  /*113390*/  LDL.64 R58, [R1+0x1638] ;  /* 0x00163800013a7983 */ /* 0x000ee80000100a00 */
[----:B------:R-:W3:Y:S01]  /*1133a0*/  LDL.64 R52, [R1+0x1660] ;  /* 0x0016600001347983 */ /* 0x000ee20000100a00 */
[----:B------:R-:W-:Y:S02]  /*1133b0*/  STL.64 [R1+0x7638], R62 ;  /* 0x0076383e01007387 */ /* 0x000fe40000100a00 */
[----:B------:R-:W-:Y:S02]  /*1133c0*/  STL.64 [R1+0x7630], R60 ;  /* 0x0076303c01007387 */ /* 0x000fe40000100a00 */
[----:B------:R-:W3:Y:S01]  /*1133d0*/  LDL.64 R44, [R1+0x16a0] ;  /* 0x0016a000012c7983 */ /* 0x000ee20000100a00 */
[----:B------:R-:W3:Y:S04]  /*1133e0*/  LDL.64 R46, [R1+0x16a8] ;  /* 0x0016a800012e7983 */ /* 0x000ee80000100a00 */
[----:B------:R-:W3:Y:S04]  /*1133f0*/  LDL.64 R152, [R1+0x16b0] ;  /* 0x0016b00001987983 */ /* 0x000ee80000100a00 */
[----:B------:R-:W3:Y:S01]  /*113400*/  LDL.64 R154, [R1+0x16b8] ;  /* 0x0016b800019a7983 */ /* 0x000ee20000100a00 */
[C---:B--2---:R-:W-:Y:S08]  /*113410*/  HMMA.1688.F32.TF32 R64, R68.reuse, R76, R16 ;  /* 0x0000004c4440723c */ /* 0x044ff00000081010 */
[----:B------:R-:W-:Y:S11]  /*113420*/  HMMA.1688.F32.TF32 R68, R68, R248, R12 ;  /* 0x000000f84444723c */ /* 0x000ff6000008100c */
[----:B------:R-:W-:Y:S04]  /*113430*/  @!UPT UIADD3 URZ, URZ, URZ, URZ ;  /* 0x0000003f3f3ff290 */ /* 0x000fe8000fffe03f */
        /* <DEDUP_REMOVED lines=43> */
[----:B------:R-:W-:Y:S01]  /*1136f0*/  STL.64 [R1+0x7650], R68 ;  /* 0x0076504401007387 */ /* 0x000fe20000100a00 */
[C---:B---3--:R-:W-:Y:S08]  /*113700*/  HMMA.1688.F32.TF32 R160, R80.reuse, R148, R180 ;  /* 0x0000009450a0723c */ /* 0x048ff000000810b4 */
[C---:B--2---:R-:W-:Y:S08]  /*113710*/  HMMA.1688.F32.TF32 R156, R80.reuse, R176, R172 ;  /* 0x000000b0509c723c */ /* 0x044ff000000810ac */
[C---:B------:R-:W-:Y:S08]  /*113720*/  HMMA.1688.F32.TF32 R164, R80.reuse, R144, R184 ;  /* 0x0000009050a4723c */ /* 0x040ff000000810b8 */
[C---:B------:R-:W-:Y:S08]  /*113730*/  HMMA.1688.F32.TF32 R176, R80.reuse, R132, R212 ;  /* 0x0000008450b0723c */ /* 0x040ff000000810d4 */
[C---:B----4-:R-:W-:Y:S08]  /*113740*/  HMMA.1688.F32.TF32 R168, R80.reuse, R188, R196 ;  /* 0x000000bc50a8723c */ /* 0x050ff000000810c4 */
[C---:B------:R-:W-:Y:S08]  /*113750*/  HMMA.1688.F32.TF32 R172, R80.reuse, R140, R216 ;  /* 0x0000008c50ac723c */ /* 0x040ff000000810d8 */
[C---:B------:R-:W-:Y:S08]  /*113760*/  HMMA.1688.F32.TF32 R180, R80.reuse, R128, R192 ;  /* 0x0000008050b4723c */ /* 0x040ff000000810c0 */
[C---:B------:R-:W-:Y:S08]  /*113770*/  HMMA.1688.F32.TF32 R184, R80.reuse, R88, R228 ;  /* 0x0000005850b8723c */ /* 0x040ff000000810e4 */
[C---:B------:R-:W-:Y:S01]  /*113780*/  HMMA.1688.F32.TF32 R188, R80.reuse, R92, R16 ;  /* 0x0000005c50bc723c */ /* 0x040fe20000081010 */
[----:B------:R-:W-:Y:S01]  /*113790*/  STL.64 [R1+0x7668], R158 ;  /* 0x0076689e01007387 */ /* 0x000fe20000100a00 */
[----:B------:R2:W-:Y:S02]  /*1137a0*/  STL.64 [R1+0x7660], R156 ;  /* 0x0076609c01007387 */ /* 0x0005e40000100a00 */
[----:B------:R3:W-:Y:S02]  /*1137b0*/  STL.64 [R1+0x7478], R162 ;  /* 0x007478a201007387 */ /* 0x0007e40000100a00 */
[----:B------:R-:W-:Y:S01]  /*1137c0*/  STL.64 [R1+0x7470], R160 ;  /* 0x007470a001007387 */ /* 0x000fe20000100a00 */
[----:B------:R-:W-:Y:S01]  /*1137d0*/  STL.64 [R1+0x7678], R166 ;  /* 0x007678a601007387 */ /* 0x000fe20000100a00 */
[----:B------:R-:W-:Y:S03]  /*1137e0*/  STL.64 [R1+0x7670], R164 ;  /* 0x007670a401007387 */ /* 0x000fe60000100a00 */
[----:B------:R-:W-:Y:S01]  /*1137f0*/  STL.64 [R1+0x7688], R170 ;  /* 0x007688aa01007387 */ /* 0x000fe20000100a00 */
[----:B------:R-:W-:Y:S02]  /*113800*/  STL.64 [R1+0x7680], R168 ;  /* 0x007680a801007387 */ /* 0x000fe40000100a00 */
[----:B------:R4:W-:Y:S02]  /*113810*/  STL.64 [R1+0x7468], R174 ;  /* 0x007468ae01007387 */ /* 0x0009e40000100a00 */
[----:B------:R-:W-:Y:S01]  /*113820*/  STL.64 [R1+0x7460], R172 ;  /* 0x007460ac01007387 */ /* 0x000fe20000100a00 */
[----:B------:R-:W-:Y:S01]  /*113830*/  STL.64 [R1+0x7698], R178 ;  /* 0x007698b201007387 */ /* 0x000fe20000100a00 */
[----:B------:R1:W-:Y:S02]  /*113840*/  STL.64 [R1+0x7690], R176 ;  /* 0x007690b001007387 */ /* 0x0003e40000100a00 */
[----:B------:R-:W-:Y:S02]  /*113850*/  STL.64 [R1+0x76a8], R182 ;  /* 0x0076a8b601007387 */ /* 0x000fe40000100a00 */
[----:B------:R1:W-:Y:S01]  /*113860*/  STL.64 [R1+0x76a0], R180 ;  /* 0x0076a0b401007387 */ /* 0x0003e20000100a00 */
        /* <DEDUP_REMOVED lines=44> */
[C---:B------:R-:W-:Y:S01]  /*113b30*/  HMMA.1688.F32.TF32 R192, R80.reuse, R96, R12 ;  /* 0x0000006050c0723c */ /* 0x040fe2000008100c */
[----:B------:R-:W4:Y:S01]  /*113b40*/  LDL.LU R12, [R1+0x1430] ;  /* 0x00143000010c7983 */ /* 0x000f220000300800 */
[----:B------:R-:W4:Y:S02]  /*113b50*/  LDL.LU R13, [R1+0x1434] ;  /* 0x00143400010d7983 */ /* 0x000f240000300800 */
[----:B------:R-:W4:Y:S02]  /*113b60*/  LDL.LU R14, [R1+0x1438] ;  /* 0x00143800010e7983 */ /* 0x000f240000300800 */
[----:B------:R-:W4:Y:S11]  /*113b70*/  LDL.LU R15, [R1+0x143c] ;  /* 0x00143c00010f7983 */ /* 0x000f360000300800 */
[----:B------:R-:W-:Y:S06]  /*113b80*/  @!UPT UIADD3 URZ, URZ, URZ, URZ ;  /* 0x0000003f3f3ff290 */ /* 0x000fec000fffe03f */
[----:B------:R-:W-:Y:S01]  /*113b90*/  STL.64 [R1+0x76d8], R194 ;  /* 0x0076d8c201007387 */ /* 0x000fe20000100a00 */
[----:B------:R-:W-:Y:S01]  /*113ba0*/  STL.64 [R1+0x76d0], R192 ;  /* 0x0076d0c001007387 */ /* 0x000fe20000100a00 */
        /* <DEDUP_REMOVED lines=29> */
[----:B------:R-:W-:Y:S02]  /*113d80*/  STL.64 [R1+0x7770], R8 ;  /* 0x0077700801007387 */ /* 0x000fe40000100a00 */
[----:B------:R-:W3:Y:S02]  /*113d90*/  LDL.LU R236, [R1+0x14c0] ;  /* 0x0014c00001ec7983 */ /* 0x000ee40000300800 */
[----:B------:R-:W3:Y:S01]  /*113da0*/  LDL.LU R237, [R1+0x14c4] ;  /* 0x0014c40001ed7983 */ /* 0x000ee20000300800 */
[----:B------:R-:W3:Y:S01]  /*113db0*/  LDL.LU R238, [R1+0x14c8] ;  /* 0x0014c80001ee7983 */ /* 0x000ee20000300800 */
[----:B------:R-:W3:Y:S02]  /*113dc0*/  LDL.LU R239, [R1+0x14cc] ;  /* 0x0014cc0001ef7983 */ /* 0x000ee40000300800 */
[----:B-1----:R-:W4:Y:S02]  /*113dd0*/  LDL.LU R64, [R1+0x1480] ;  /* 0x0014800001407983 */ /* 0x002f240000300800 */
[----:B------:R-:W4:Y:S01]  /*113de0*/  LDL.LU R65, [R1+0x1484] ;  /* 0x0014840001417983 */ /* 0x000f220000300800 */
[----:B------:R-:W4:Y:S01]  /*113df0*/  LDL.LU R66, [R1+0x1488] ;  /* 0x0014880001427983 */ /* 0x000f220000300800 */
[----:B------:R-:W4:Y:S02]  /*113e00*/  LDL.LU R67, [R1+0x148c] ;  /* 0x00148c0001437983 */ /* 0x000f240000300800 */
        /* <DEDUP_REMOVED lines=32> */
[C---:B------:R-:W-:Y:S11]  /*114010*/  HMMA.1688.F32.TF32 R12, R80.reuse, R152, R12 ;  /* 0x00000098500c723c */ /* 0x040ff6000008100c */
[----:B------:R-:W-:Y:S11]  /*114020*/  @!UPT UIADD3 URZ, URZ, URZ, URZ ;  /* 0x0000003f3f3ff290 */ /* 0x000ff6000fffe03f */
[----:B------:R-:W-:Y:S01]  /*114030*/  @!UPT UIADD3 URZ, URZ, URZ, URZ ;  /* 0x0000003f3f3ff290 */ /* 0x000fe2000fffe03f */
[----:B------:R-:W-:Y:S01]  /*114040*/  STL.64 [R1+0x7788], R14 ;  /* 0x0077880e01007387 */ /* 0x000fe20000100a00 */
[----:B------:R1:W-:Y:S02]  /*114050*/  STL.64 [R1+0x7780], R12 ;  /* 0x0077800c01007387 */ /* 0x0003e40000100a00 */
[----:B------:R-:W3:Y:S01]  /*114060*/  LDL.64 R162, [R1+0x13a8] ;  /* 0x0013a80001a27983 */ /* 0x000ee20000100a00 */
[C---:B--2---:R-:W-:Y:S08]  /*114070*/  HMMA.1688.F32.TF32 R16, R80.reuse, R136, R16 ;  /* 0x000000885010723c */ /* 0x044ff00000081010 */
[C---:B---3--:R-:W-:Y:S08]  /*114080*/  HMMA.1688.F32.TF32 R20, R80.reuse, R20, R156 ;  /* 0x000000145014723c */ /* 0x048ff0000008109c */
        /* <DEDUP_REMOVED lines=8> */
[----:B------:R-:W-:Y:S03]  /*114110*/  STL.64 [R1+0x7790], R16 ;  /* 0x0077901001007387 */ /* 0x000fe60000100a00 */
[----:B------:R-:W-:Y:S01]  /*114120*/  STL.64 [R1+0x77a8], R22 ;  /* 0x0077a81601007387 */ /* 0x000fe20000100a00 */
[----:B------:R-:W-:Y:S03]  /*114130*/  STL.64 [R1+0x77a0], R20 ;  /* 0x0077a01401007387 */ /* 0x000fe60000100a00 */
[----:B------:R-:W2:Y:S01]  /*114140*/  LDL.64 R174, [R1+0x1378] ;  /* 0x0013780001ae7983 */ /* 0x000ea20000100a00 */
        /* <DEDUP_REMOVED lines=11> */
[----:B------:R-:W-:Y:S04]  /*114200*/  STL.64 [R1+0x7400], R48 ;  /* 0x0074003001007387 */ /* 0x000fe80000100a00 */
[----:B------:R-:W-:Y:S01]  /*114210*/  STL.64 [R1+0x73f8], R74 ;  /* 0x0073f84a01007387 */ /* 0x000fe20000100a00 */
[----:B------:R-:W-:Y:S02]  /*114220*/  STL.64 [R1+0x73f0], R72 ;  /* 0x0073f04801007387 */ /* 0x000fe40000100a00 */
        /* <DEDUP_REMOVED lines=24> */
[----:B------:R-:W1:Y:S02]  /*1143b0*/  LDL.LU R168, [R1+0x1580] ;  /* 0x0015800001a87983 */ /* 0x000e640000300800 */
[----:B------:R-:W1:Y:S01]  /*1143c0*/  LDL.LU R169, [R1+0x1584] ;  /* 0x0015840001a97983 */ /* 0x000e620000300800 */
[----:B------:R-:W1:Y:S01]  /*1143d0*/  LDL.LU R170, [R1+0x1588] ;  /* 0x0015880001aa7983 */ /* 0x000e620000300800 */
[----:B------:R-:W1:Y:S02]  /*1143e0*/  LDL.LU R171, [R1+0x158c] ;  /* 0x00158c0001ab7983 */ /* 0x000e640000300800 */
        /* <DEDUP_REMOVED lines=12> */
[----:B------:R-:W-:Y:S01]  /*1144b0*/  HMMA.1688.F32.TF32 R76, R80, R76, R228 ;  /* 0x0000004c504c723c */ /* 0x000fe200000810e4 */
        /* <DEDUP_REMOVED lines=11> */
[----:B------:R-:W4:Y:S06]  /*114570*/  LDL.LU R239, [R1+0x183c] ;  /* 0x00183c0001ef7983 */ /* 0x000f2c0000300800 */
[----:B------:R-:W-:Y:S01]  /*114580*/  STL.64 [R1+0x73e8], R78 ;  /* 0x0073e84e01007387 */ /* 0x000fe20000100a00 */
[----:B------:R-:W-:Y:S01]  /*114590*/  STL.64 [R1+0x73e0], R76 ;  /* 0x0073e04c01007387 */ /* 0x000fe20000100a00 */
[----:B--2---:R-:W-:Y:S08]  /*1145a0*/  HMMA.1688.F32.TF32 R4, R232, R162, R176 ;  /* 0x000000a2e804723c */ /* 0x004ff000000810b0 */
[----:B---3--:R-:W-:Y:S08]  /*1145b0*/  HMMA.1688.F32.TF32 R80, R80, R248, R180 ;  /* 0x000000f85050723c */ /* 0x008ff000000810b4 */
[C---:B-1----:R-:W-:Y:S08]  /*1145c0*/  HMMA.1688.F32.TF32 R12, R232.reuse, R150, R168 ;  /* 0x00000096e80c723c */ /* 0x042ff000000810a8 */
[C---:B------:R-:W-:Y:S07]  /*1145d0*/  HMMA.1688.F32.TF32 R8, R232.reuse, R146, R164 ;  /* 0x00000092e808723c */ /* 0x040fee00000810a4 */
[----:B------:R-:W-:Y:S01]  /*1145e0*/  STL.64 [R1+0x73d8], R82 ;  /* 0x0073d85201007387 */ /* 0x000fe20000100a00 */
[----:B------:R-:W-:Y:S02]  /*1145f0*/  STL.64 [R1+0x73d0], R80 ;  /* 0x0073d05001007387 */ /* 0x000fe40000100a00 */
[----:B------:R-:W-:Y:S02]  /*114600*/  STL.64 [R1+0x2d30], R4 ;  /* 0x002d300401007387 */ /* 0x000fe40000100a00 */
[----:B------:R1:W-:Y:S02]  /*114610*/  STL.64 [R1+0x2d38], R6 ;  /* 0x002d380601007387 */ /* 0x0003e40000100a00 */
[C---:B-1----:R-:W-:Y:S01]  /*114620*/  HMMA.1688.F32.TF32 R4, R232.reuse, R174, R156 ;  /* 0x000000aee804723c */ /* 0x042fe2000008109c */
[----:B------:R-:W-:Y:S01]  /*114630*/  STL.64 [R1+0x2d20], R12 ;  /* 0x002d200c01007387 */ /* 0x000fe20000100a00 */
[----:B------:R-:W-:Y:S02]  /*114640*/  STL.64 [R1+0x2d28], R14 ;  /* 0x002d280e01007387 */ /* 0x000fe40000100a00 */
[----:B------:R-:W2:Y:S05]  /*114650*/  LDL.LU.64 R26, [R1+0x16d8] ;  /* 0x0016d800011a7983 */ /* 0x000eaa0000300a00 */
[----:B------:R-:W-:Y:S01]  /*114660*/  STL.64 [R1+0x2d10], R8 ;  /* 0x002d100801007387 */ /* 0x000fe20000100a00 */
[----:B------:R4:W-:Y:S01]  /*114670*/  STL.64 [R1+0x2d18], R10 ;  /* 0x002d180a01007387 */ /* 0x0009e20000100a00 */
[----:B------:R-:W3:Y:S01]  /*114680*/  LDL.LU.64 R30, [R1+0x16e8] ;  /* 0x0016e800011e7983 */ /* 0x000ee20000300a00 */
[C---:B----4-:R-:W-:Y:S11]  /*114690*/  HMMA.1688.F32.TF32 R8, R232.reuse, R142, R68 ;  /* 0x0000008ee808723c */ /* 0x050ff60000081044 */
[----:B------:R-:W-:Y:S01]  /*1146a0*/  STL.64 [R1+0x2d00], R4 ;  /* 0x002d000401007387 */ /* 0x000fe20000100a00 */
[----:B------:R1:W-:Y:S02]  /*1146b0*/  STL.64 [R1+0x2d08], R6 ;  /* 0x002d080601007387 */ /* 0x0003e40000100a00 */
[----:B------:R-:W4:Y:S02]  /*1146c0*/  LDL.LU.64 R34, [R1+0x16f8] ;  /* 0x0016f80001227983 */ /* 0x000f240000300a00 */
[----:B------:R-:W2:Y:S01]  /*1146d0*/  LDL.LU.64 R38, [R1+0x1708] ;  /* 0x0017080001267983 */ /* 0x000ea20000300a00 */
[----:B------:R-:W2:Y:S01]  /*1146e0*/  LDL.LU.64 R42, [R1+0x1718] ;  /* 0x00171800012a7983 */ /* 0x000ea20000300a00 */
[----:B------:R-:W2:Y:S02]  /*1146f0*/  LDL.LU.64 R50, [R1+0x1728] ;  /* 0x0017280001327983 */ /* 0x000ea40000300a00 */
[----:B------:R-:W2:Y:S02]  /*114700*/  LDL.LU.64 R74, [R1+0x1738] ;  /* 0x00173800014a7983 */ /* 0x000ea40000300a00 */
[----:B------:R-:W2:Y:S01]  /*114710*/  LDL.LU.64 R78, [R1+0x1748] ;  /* 0x00174800014e7983 */ /* 0x000ea20000300a00 */
[----:B------:R-:W2:Y:S01]  /*114720*/  LDL.LU.64 R82, [R1+0x1768] ;  /* 0x0017680001527983 */ /* 0x000ea20000300a00 */
        /* <DEDUP_REMOVED lines=9> */
[----:B------:R-:W-:Y:S02]  /*1147c0*/  STL.64 [R1+0x2cd8], R14 ;  /* 0x002cd80e01007387 */ /* 0x000fe40000100a00 */
[----:B------:R-:W-:Y:S05]  /*1147d0*/  STL.64 [R1+0x77d8], R94 ;  /* 0x0077d85e01007387 */ /* 0x000fea0000100a00 */
[----:B------:R-:W-:Y:S01]  /*1147e0*/  STL.64 [R1+0x2cc0], R8 ;  /* 0x002cc00801007387 */ /* 0x000fe20000100a00 */
[----:B------:R-:W-:Y:S04]  /*1147f0*/  STL.64 [R1+0x2cc8], R10 ;  /* 0x002cc80a01007387 */ /* 0x000fe80000100a00 */
[----:B------:R-:W-:Y:S04]  /*114800*/  LDS R228, [R2+0x3c080] ;  /* 0x03c0800002e47984 */ /* 0x000fe80000000800 */
[----:B------:R-:W-:Y:S04]  /*114810*/  LDS R230, [R2+0x3e080] ;  /* 0x03e0800002e67984 */ /* 0x000fe80000000800 */
[----:B------:R-:W-:Y:S04]  /*114820*/  LDS R229, [R0+0x3c080] ;  /* 0x03c0800000e57984 */ /* 0x000fe80000000800 */
[----:B------:R-:W1:Y:S04]  /*114830*/  LDS R231, [R0+0x3e080] ;  /* 0x03e0800000e77984 */ /* 0x000e680000000800 */
[----:B------:R-:W-:Y:S01]  /*114840*/  STL.64 [R1+0x2cb0], R4 ;  /* 0x002cb00401007387 */ /* 0x000fe20000100a00 */
[----:B------:R1:W-:Y:S02]  /*114850*/  STL.64 [R1+0x2cb8], R6 ;  /* 0x002cb80601007387 */ /* 0x0003e40000100a00 */
[C---:B-1----:R-:W-:Y:S01]  /*114860*/  HMMA.1688.F32.TF32 R4, R232.reuse, R98, R244 ;  /* 0x00000062e804723c */ /* 0x042fe200000810f4 */
[----:B------:R-:W-:Y:S07]  /*114870*/  STL.64 [R1+0x77d0], R98 ;  /* 0x0077d06201007387 */ /* 0x000fee0000100a00 */
[C---:B------:R-:W-:Y:S11]  /*114880*/  HMMA.1688.F32.TF32 R8, R232.reuse, R102, R236 ;  /* 0x00000066e808723c */ /* 0x040ff600000810ec */
[----:B------:R-:W-:Y:S04]  /*114890*/  @!UPT UIADD3 URZ, URZ, URZ, URZ ;  /* 0x0000003f3f3ff290 */ /* 0x000fe8000fffe03f */
[----:B------:R-:W-:Y:S01]  /*1148a0*/  STL.64 [R1+0x2ca0], R4 ;  /* 0x002ca00401007387 */ /* 0x000fe20000100a00 */
[----:B------:R1:W-:Y:S02]  /*1148b0*/  STL.64 [R1+0x2ca8], R6 ;  /* 0x002ca80601007387 */ /* 0x0003e40000100a00 */
[----:B------:R-:W2:Y:S01]  /*1148c0*/  LDL.LU R236, [R1+0x18a0] ;  /* 0x0018a00001ec7983 */ /* 0x000ea20000300800 */
[C---:B-1----:R-:W-:Y:S04]  /*1148d0*/  HMMA.1688.F32.TF32 R4, R232.reuse, R106, R240 ;  /* 0x0000006ae804723c */ /* 0x042fe800000810f0 */
[----:B------:R-:W-:Y:S01]  /*1148e0*/  STL.64 [R1+0x2c90], R8 ;  /* 0x002c900801007387 */ /* 0x000fe20000100a00 */
[----:B------:R-:W-:Y:S11]  /*1148f0*/  STL.64 [R1+0x2c98], R10 ;  /* 0x002c980a01007387 */ /* 0x000ff60000100a00 */
        /* <DEDUP_REMOVED lines=163> */
[----:B---3--:R-:W-:Y:S01]  /*115330*/  HMMA.1688.F32.TF32 R4, R232, R250, R156 ;  /* 0x000000fae804723c */ /* 0x008fe2000008109c */
        /* <DEDUP_REMOVED lines=26> */
[----:B------:R-:W-:Y:S02]  /*1154e0*/  STL.64 [R1+0x568], R14 ;  /* 0x0005680e01007387 */ /* 0x000fe40000100a00 */
[----:B------:R-:W2:Y:S05]  /*1154f0*/  LDL.LU R236, [R1+0x1950] ;  /* 0x0019500001ec7983 */ /* 0x000eaa0000300800 */
[----:B------:R3:W-:Y:S01]  /*115500*/  STL.64 [R1+0x550], R8 ;  /* 0x0005500801007387 */ /* 0x0007e20000100a00 */
[----:B------:R4:W-:Y:S07]  /*115510*/  STL.64 [R1+0x558], R10 ;  /* 0x0005580a01007387 */ /* 0x0009ee0000100a00 */
        /* <DEDUP_REMOVED lines=69> */
[----:B---3--:R-:W3:Y:S02]  /*115970*/  LDL.LU R8, [R1+0x1ab0] ;  /* 0x001ab00001087983 */ /* 0x008ee40000300800 */
[----:B------:R-:W3:Y:S02]  /*115980*/  LDL.LU R9, [R1+0x1ab4] ;  /* 0x001ab40001097983 */ /* 0x000ee40000300800 */
[----:B----4-:R-:W3:Y:S01]  /*115990*/  LDL.LU R10, [R1+0x1ab8] ;  /* 0x001ab800010a7983 */ /* 0x010ee20000300800 */
        /* <DEDUP_REMOVED lines=21> */
[----:B-1----:R-:W3:Y:S02]  /*115af0*/  LDL.LU R4, [R1+0x1aa0] ;  /* 0x001aa00001047983 */ /* 0x002ee40000300800 */
        /* <DEDUP_REMOVED lines=38> */
[----:B-1----:R-:W3:Y:S01]  /*115d60*/  LDL.LU.64 R98, [R1+0x77d0] ;  /* 0x0077d00001627983 */ /* 0x002ee20000300a00 */
[C---:B------:R-:W-:Y:S08]  /*115d70*/  HMMA.1688.F32.TF32 R16, R228.reuse, R102, R16 ;  /* 0x00000066e410723c */ /* 0x040ff00000081010 */
[C---:B---3--:R-:W-:Y:S11]  /*115d80*/  HMMA.1688.F32.TF32 R20, R228.reuse, R98, R20 ;  /* 0x00000062e414723c */ /* 0x048ff60000081014 */
[----:B------:R-:W-:Y:S11]  /*115d90*/  @!UPT UIADD3 URZ, URZ, URZ, URZ ;  /* 0x0000003f3f3ff290 */ /* 0x000ff6000fffe03f */
[----:B------:R-:W-:Y:S01]  /*115da0*/  @!UPT UIADD3 URZ, URZ, URZ, URZ ;  /* 0x0000003f3f3ff290 */ /* 0x000fe2000fffe03f */
[----:B------:R-:W-:Y:S01]  /*115db0*/  STL.64 [R1+0x2b60], R20 ;  /* 0x002b601401007387 */ /* 0x000fe20000100a00 */
[----:B------:R4:W-:Y:S02]  /*115dc0*/  STL.64 [R1+0x2b68], R22 ;  /* 0x002b681601007387 */ /* 0x0009e40000100a00 */
[----:B------:R-:W-:Y:S02]  /*115dd0*/  STL.64 [R1+0x2b50], R16 ;  /* 0x002b501001007387 */ /* 0x000fe40000100a00 */
[----:B------:R1:W-:Y:S01]  /*115de0*/  STL.64 [R1+0x2b58], R18 ;  /* 0x002b581201007387 */ /* 0x0003e20000100a00 */
[C---:B----4-:R-:W-:Y:S08]  /*115df0*/  HMMA.1688.F32.TF32 R20, R228.reuse, R106, R12 ;  /* 0x0000006ae414723c */ /* 0x050ff0000008100c */
        /* <DEDUP_REMOVED lines=69> */
[----:B------:R-:W-:Y:S01]  /*116250*/  STL.64 [R1+0x1880], R8 ;  /* 0x0018800801007387 */ /* 0x000fe20000100a00 */
[----:B------:R3:W-:Y:S01]  /*116260*/  STL.64 [R1+0x1888], R10 ;  /* 0x0018880a01007387 */ /* 0x0007e20000100a00 */
        /* <DEDUP_REMOVED lines=75> */
[----:B---3--:R-:W3:Y:S02]  /*116720*/  LDL.LU R4, [R1+0x1900] ;  /* 0x0019000001047983 */ /* 0x008ee40000300800 */
[----:B------:R-:W3:Y:S01]  /*116730*/  LDL.LU R5, [R1+0x1904] ;  /* 0x0019040001057983 */ /* 0x000ee20000300800 */
[----:B----4-:R-:W3:Y:S01]  /*116740*/  LDL.LU R6, [R1+0x1908] ;  /* 0x0019080001067983 */ /* 0x010ee20000300800 */
        /* <DEDUP_REMOVED lines=42> */
[C---:B----4-:R-:W-:Y:S08]  /*1169f0*/  HMMA.1688.F32.TF32 R12, R232.reuse, R130, R12 ;  /* 0x00000082e80c723c */ /* 0x050ff0000008100c */
[C---:B------:R-:W-:Y:S08]  /*116a00*/  HMMA.1688.F32.TF32 R16, R232.reuse, R134, R16 ;  /* 0x00000086e810723c */ /* 0x040ff00000081010 */
[C---:B--2---:R-:W-:Y:S11]  /*116a10*/  HMMA.1688.F32.TF32 R8, R232.reuse, R90, R8 ;  /* 0x0000005ae808723c */ /* 0x044ff60000081008 */
[----:B------:R-:W-:Y:S04]  /*116a20*/  @!UPT UIADD3 URZ, URZ, URZ, URZ ;  /* 0x0000003f3f3ff290 */ /* 0x000fe8000fffe03f */
[----:B------:R-:W-:Y:S01]  /*116a30*/  STL.64 [R1+0x1830], R16 ;  /* 0x0018301001007387 */ /* 0x000fe20000100a00 */
[----:B------:R-:W-:Y:S02]  /*116a40*/  STL.64 [R1+0x1838], R18 ;  /* 0x0018381201007387 */ /* 0x000fe40000100a00 */
[----:B------:R-:W-:Y:S02]  /*116a50*/  STL.64 [R1+0x1820], R12 ;  /* 0x0018200c01007387 */ /* 0x000fe40000100a00 */
[----:B------:R-:W-:Y:S03]  /*116a60*/  STL.64 [R1+0x1828], R14 ;  /* 0x0018280e01007387 */ /* 0x000fe60000100a00 */
[----:B------:R-:W-:Y:S01]  /*116a70*/  STL.64 [R1+0x1810], R8 ;  /* 0x0018100801007387 */ /* 0x000fe20000100a00 */
[----:B------:R2:W-:Y:S02]  /*116a80*/  STL.64 [R1+0x1818], R10 ;  /* 0x0018180a01007387 */ /* 0x0005e40000100a00 */
        /* <DEDUP_REMOVED lines=66> */
[----:B------:R-:W-:Y:S02]  /*116eb0*/  STL.64 [R1+0x15a8], R14 ;  /* 0x0015a80e01007387 */ /* 0x000fe40000100a00 */
[----:B------:R-:W2:Y:S01]  /*116ec0*/  LDL.LU R240, [R1+0x1e50] ;  /* 0x001e500001f07983 */ /* 0x000ea20000300800 */
[----:B------:R-:W-:Y:S04]  /*116ed0*/  LDS R232, [R2+0x3c200] ;  /* 0x03c2000002e87984 */ /* 0x000fe80000000800 */
[----:B------:R-:W-:Y:S04]  /*116ee0*/  LDS R234, [R2+0x3e200] ;  /* 0x03e2000002ea7984 */ /* 0x000fe80000000800 */
[----:B------:R-:W-:Y:S04]  /*116ef0*/  LDS R233, [R0+0x3c200] ;  /* 0x03c2000000e97984 */ /* 0x000fe80000000800 */
[----:B------:R-:W3:Y:S04]  /*116f00*/  LDS R235, [R0+0x3e200] ;  /* 0x03e2000000eb7984 */ /* 0x000ee80000000800 */
[----:B------:R-:W-:Y:S01]  /*116f10*/  STL.64 [R1+0x13f0], R8 ;  /* 0x0013f00801007387 */ /* 0x000fe20000100a00 */
[----:B------:R-:W-:Y:S02]  /*116f20*/  STL.64 [R1+0x13f8], R10 ;  /* 0x0013f80a01007387 */ /* 0x000fe40000100a00 */
        /* <DEDUP_REMOVED lines=69> */
[----:B----4-:R-:W4:Y:S01]  /*117380*/  LDL.LU R4, [R1+0x1d00] ;  /* 0x001d000001047983 */ /* 0x010f220000300800 */
[----:B------:R-:W4:Y:S01]  /*117390*/  LDL.LU R5, [R1+0x1d04] ;  /* 0x001d040001057983 */ /* 0x000f220000300800 */
[----:B-1----:R-:W4:Y:S02]  /*1173a0*/  LDL.LU R6, [R1+0x1d08] ;  /* 0x001d080001067983 */ /* 0x002f240000300800 */
        /* <DEDUP_REMOVED lines=49> */
[----:B------:R1:W-:Y:S03]  /*1176c0*/  STL.64 [R1+0x4f8], R150 ;  /* 0x0004f89601007387 */ /* 0x0003e60000100a00 */
[----:B-1----:R-:W2:Y:S01]  /*1176d0*/  LDL.LU.64 R150, [R1+0x77c8] ;  /* 0x0077c80001967983 */ /* 0x002ea20000300a00 */
[C---:B---3--:R-:W-:Y:S08]  /*1176e0*/  HMMA.1688.F32.TF32 R16, R228.reuse, R146, R16 ;  /* 0x00000092e410723c */ /* 0x048ff00000081010 */
[C---:B--2---:R-:W-:Y:S11]  /*1176f0*/  HMMA.1688.F32.TF32 R20, R228.reuse, R150, R20 ;  /* 0x00000096e414723c */ /* 0x044ff60000081014 */
[----:B------:R-:W-:Y:S11]  /*117700*/  @!UPT UIADD3 URZ, URZ, URZ, URZ ;  /* 0x0000003f3f3ff290 */ /* 0x000ff6000fffe03f */
[----:B------:R-:W-:Y:S01]  /*117710*/  @!UPT UIADD3 URZ, URZ, URZ, URZ ;  /* 0x0000003f3f3ff290 */ /* 0x000fe2000fffe03f */
[----:B------:R-:W-:Y:S01]  /*117720*/  STL.64 [R1+0x4e0], R20 ;  /* 0x0004e01401007387 */ /* 0x000fe20000100a00 */
[----:B------:R1:W-:Y:S02]  /*117730*/  STL.64 [R1+0x4e8], R22 ;  /* 0x0004e81601007387 */ /* 0x0003e40000100a00 */
[----:B------:R-:W-:Y:S02]  /*117740*/  STL.64 [R1+0x4d0], R16 ;  /* 0x0004d01001007387 */ /* 0x000fe40000100a00 */
[----:B------:R2:W-:Y:S01]  /*117750*/  STL.64 [R1+0x4d8], R18 ;  /* 0x0004d81201007387 */ /* 0x0005e20000100a00 */
[C---:B-1----:R-:W-:Y:S08]  /*117760*/  HMMA.1688.F32.TF32 R20, R228.reuse, R174, R12 ;  /* 0x000000aee414723c */ /* 0x042ff0000008100c */
[C---:B--2---:R-:W-:Y:S08]  /*117770*/  HMMA.1688.F32.TF32 R16, R228.reuse, R142, R8 ;  /* 0x0000008ee410723c */ /* 0x044ff00000081008 */
[C---:B----4-:R-:W-:Y:S08]  /*117780*/  HMMA.1688.F32.TF32 R12, R228.reuse, R134, R4 ;  /* 0x00000086e40c723c */ /* 0x050ff00000081004 */
        /* <DEDUP_REMOVED lines=184> */
[----:B---3--:R-:W-:Y:S08]  /*118310*/  HMMA.1688.F32.TF32 R20, R228, R82, R12 ;  /* 0x00000052e414723c */ /* 0x008ff0000008100c */
[C---:B------:R-:W-:Y:S08]  /*118320*/  HMMA.1688.F32.TF32 R12, R232.reuse, R162, R4 ;  /* 0x000000a2e80c723c */ /* 0x040ff00000081004 */
[----:B------:R-:W-:Y:S01]  /*118330*/  HMMA.1688.F32.TF32 R4, R232, R146, R220 ;  /* 0x00000092e804723c */ /* 0x000fe200000810dc */
[----:B------:R-:W-:Y:S01]  /*118340*/  STL.64 [R1+0x1430], R16 ;  /* 0x0014301001007387 */ /* 0x000fe20000100a00 */
[----:B------:R4:W-:Y:S06]  /*118350*/  STL.64 [R1+0x1438], R18 ;  /* 0x0014381201007387 */ /* 0x0009ec0000100a00 */
[----:B----4-:R-:W-:Y:S08]  /*118360*/  HMMA.1688.F32.TF32 R16, R228, R250, R8 ;  /* 0x000000fae410723c */ /* 0x010ff00000081008 */
[C---:B------:R-:W-:Y:S01]  /*118370*/  HMMA.1688.F32.TF32 R8, R232.reuse, R150, R224 ;  /* 0x00000096e808723c */ /* 0x040fe200000810e0 */
        /* <DEDUP_REMOVED lines=31> */
[----:B------:R2:W-:Y:S02]  /*118570*/  STL.64 [R1+0x2938], R6 ;  /* 0x0029380601007387 */ /* 0x0005e40000100a00 */
[C---:B--2---:R-:W-:Y:S08]  /*118580*/  HMMA.1688.F32.TF32 R4, R232.reuse, R98, R192 ;  /* 0x00000062e804723c */ /* 0x044ff000000810c0 */
        /* <DEDUP_REMOVED lines=42> */
[----:B------:R-:W-:Y:S01]  /*118830*/  STL.64 [R1+0x2850], R8 ;  /* 0x0028500801007387 */ /* 0x000fe20000100a00 */
[----:B------:R-:W-:Y:S07]  /*118840*/  STL.64 [R1+0x2858], R10 ;  /* 0x0028580a01007387 */ /* 0x000fee0000100a00 */
        /* <DEDUP_REMOVED lines=189> */
[----:B------:R-:W-:Y:S02]  /*119420*/  STL.64 [R1+0x2758], R14 ;  /* 0x0027580e01007387 */ /* 0x000fe40000100a00 */
[----:B------:R-:W3:Y:S05]  /*119430*/  LDL.LU R84, [R1+0x2260] ;  /* 0x0022600001547983 */ /* 0x000eea0000300800 */
[----:B------:R-:W-:Y:S01]  /*119440*/  STL.64 [R1+0x2740], R8 ;  /* 0x0027400801007387 */ /* 0x000fe20000100a00 */
[----:B------:R-:W-:Y:S07]  /*119450*/  STL.64 [R1+0x2748], R10 ;  /* 0x0027480a01007387 */ /* 0x000fee0000100a00 */
        /* <DEDUP_REMOVED lines=98> */
[C---:B------:R-:W-:Y:S08]  /*119a80*/  HMMA.1688.F32.TF32 R4, R228.reuse, R154, R224 ;  /* 0x0000009ae404723c */ /* 0x040ff000000810e0 */
[C---:B----4-:R-:W-:Y:S07]  /*119a90*/  HMMA.1688.F32.TF32 R8, R228.reuse, R138, R220 ;  /* 0x0000008ae408723c */ /* 0x050fee00000810dc */
        /* <DEDUP_REMOVED lines=13> */
[C---:B---3--:R-:W-:Y:S08]  /*119b70*/  HMMA.1688.F32.TF32 R12, R228.reuse, R38, R204 ;  /* 0x00000026e40c723c */ /* 0x048ff000000810cc */
        /* <DEDUP_REMOVED lines=27> */
[----:B------:R1:W-:Y:S02]  /*119d30*/  STL.64 [R1+0x738], R14 ;  /* 0x0007380e01007387 */ /* 0x0003e40000100a00 */
[----:B------:R-:W-:Y:S02]  /*119d40*/  STL.64 [R1+0x10e0], R4 ;  /* 0x0010e00401007387 */ /* 0x000fe40000100a00 */
[----:B------:R3:W-:Y:S01]  /*119d50*/  STL.64 [R1+0x10e8], R6 ;  /* 0x0010e80601007387 */ /* 0x0007e20000100a00 */
[C---:B-1----:R-:W-:Y:S08]  /*119d60*/  HMMA.1688.F32.TF32 R12, R232.reuse, R146, R164 ;  /* 0x00000092e80c723c */ /* 0x042ff000000810a4 */
[C---:B---3--:R-:W-:Y:S06]  /*119d70*/  HMMA.1688.F32.TF32 R4, R232.reuse, R174, R156 ;  /* 0x000000aee804723c */ /* 0x048fec000008109c */
[----:B------:R-:W-:Y:S01]  /*119d80*/  STL.64 [R1+0x2680], R8 ;  /* 0x0026800801007387 */ /* 0x000fe20000100a00 */
[----:B------:R1:W-:Y:S02]  /*119d90*/  STL.64 [R1+0x2688], R10 ;  /* 0x0026880a01007387 */ /* 0x0003e40000100a00 */
[C---:B-1----:R-:W-:Y:S06]  /*119da0*/  HMMA.1688.F32.TF32 R8, R232.reuse, R142, R68 ;  /* 0x0000008ee808723c */ /* 0x042fec0000081044 */
        /* <DEDUP_REMOVED lines=11> */
[----:B------:R-:W-:Y:S05]  /*119e60*/  STL.64 [R1+0x77c0], R90 ;  /* 0x0077c05a01007387 */ /* 0x000fea0000100a00 */
[----:B------:R-:W-:Y:S01]  /*119e70*/  STL.64 [R1+0x1080], R4 ;  /* 0x0010800401007387 */ /* 0x000fe20000100a00 */
[----:B------:R1:W-:Y:S02]  /*119e80*/  STL.64 [R1+0x1088], R6 ;  /* 0x0010880601007387 */ /* 0x0003e40000100a00 */
[C---:B-1----:R-:W-:Y:S05]  /*119e90*/  HMMA.1688.F32.TF32 R4, R232.reuse, R94, R244 ;  /* 0x0000005ee804723c */ /* 0x042fea00000810f4 */
[----:B------:R-:W-:Y:S01]  /*119ea0*/  STL.64 [R1+0x2650], R8 ;  /* 0x0026500801007387 */ /* 0x000fe20000100a00 */
[----:B------:R-:W-:Y:S02]  /*119eb0*/  STL.64 [R1+0x2658], R10 ;  /* 0x0026580a01007387 */ /* 0x000fe40000100a00 */
[----:B------:R-:W-:Y:S11]  /*119ec0*/  STL.64 [R1+0x77b8], R94 ;  /* 0x0077b85e01007387 */ /* 0x000ff60000100a00 */
[----:B------:R-:W-:Y:S04]  /*119ed0*/  @!UPT UIADD3 URZ, URZ, URZ, URZ ;  /* 0x0000003f3f3ff290 */ /* 0x000fe8000fffe03f */
[----:B------:R-:W-:Y:S01]  /*119ee0*/  STL.64 [R1+0x2640], R4 ;  /* 0x0026400401007387 */ /* 0x000fe20000100a00 */
[----:B------:R1:W-:Y:S02]  /*119ef0*/  STL.64 [R1+0x2648], R6 ;  /* 0x0026480601007387 */ /* 0x0003e40000100a00 */
[C---:B-1----:R-:W-:Y:S01]  /*119f00*/  HMMA.1688.F32.TF32 R4, R232.reuse, R98, R236 ;  /* 0x00000062e804723c */ /* 0x042fe200000810ec */
[----:B------:R-:W-:Y:S11]  /*119f10*/  STL.64 [R1+0x77b0], R98 ;  /* 0x0077b06201007387 */ /* 0x000ff60000100a00 */
[----:B------:R-:W-:Y:S11]  /*119f20*/  @!UPT UIADD3 URZ, URZ, URZ, URZ ;  /* 0x0000003f3f3ff290 */ /* 0x000ff6000fffe03f */
[----:B------:R-:W-:Y:S01]  /*119f30*/  STL.64 [R1+0x1050], R4 ;  /* 0x0010500401007387 */ /* 0x000fe20000100a00 */
[----:B------:R1:W-:Y:S02]  /*119f40*/  STL.64 [R1+0x1058], R6 ;  /* 0x0010580601007387 */ /* 0x0003e40000100a00 */
[----:B------:R-:W3:Y:S01]  /*119f50*/  LDL.LU R236, [R1+0x2490] ;  /* 0x0024900001ec7983 */ /* 0x000ee20000300800 */
[C---:B-1----:R-:W-:Y:S11]  /*119f60*/  HMMA.1688.F32.TF32 R4, R232.reuse, R102, R240 ;  /* 0x00000066e804723c */ /* 0x042ff600000810f0 */
[----:B------:R-:W-:Y:S11]  /*119f70*/  @!UPT UIADD3 URZ, URZ, URZ, URZ ;  /* 0x0000003f3f3ff290 */ /* 0x000ff6000fffe03f */
[----:B------:R-:W-:Y:S01]  /*119f80*/  @!UPT UIADD3 URZ, URZ, URZ, URZ ;  /* 0x0000003f3f3ff290 */ /* 0x000fe2000fffe03f */
        /* <DEDUP_REMOVED lines=109> */
[C---:B----4-:R-:W-:Y:S08]  /*11a660*/  HMMA.1688.F32.TF32 R20, R232.reuse, R110, R12 ;  /* 0x0000006ee814723c */ /* 0x050ff0000008100c */
[C---:B--2---:R-:W-:Y:S08]  /*11a670*/  HMMA.1688.F32.TF32 R88, R232.reuse, R106, R16 ;  /* 0x0000006ae858723c */ /* 0x044ff00000081010 */
        /* <DEDUP_REMOVED lines=11> */
[----:B------:R3:W-:Y:S03]  /*11a730*/  STL.64 [R1+0xff8], R14 ;  /* 0x000ff80e01007387 */ /* 0x0007e60000100a00 */
[----:B------:R-:W-:Y:S01]  /*11a740*/  STL.64 [R1+0x25e0], R8 ;  /* 0x0025e00801007387 */ /* 0x000fe20000100a00 */
[----:B------:R1:W-:Y:S07]  /*11a750*/  STL.64 [R1+0x25e8], R10 ;  /* 0x0025e80a01007387 */ /* 0x0003ee0000100a00 */
[----:B------:R-:W-:Y:S02]  /*11a760*/  STL.64 [R1+0xfd0], R4 ;  /* 0x000fd00401007387 */ /* 0x000fe40000100a00 */
[----:B------:R2:W-:Y:S01]  /*11a770*/  STL.64 [R1+0xfd8], R6 ;  /* 0x000fd80601007387 */ /* 0x0005e20000100a00 */
[C---:B---3--:R-:W-:Y:S08]  /*11a780*/  HMMA.1688.F32.TF32 R12, R232.reuse, R122, R216 ;  /* 0x0000007ae80c723c */ /* 0x048ff000000810d8 */
[C---:B-1----:R-:W-:Y:S08]  /*11a790*/  HMMA.1688.F32.TF32 R8, R232.reuse, R126, R212 ;  /* 0x0000007ee808723c */ /* 0x042ff000000810d4 */
        /* <DEDUP_REMOVED lines=185> */
[----:B------:R-:W3:Y:S02]  /*11b330*/  LDL.LU R240, [R1+0x10f0] ;  /* 0x0010f00001f07983 */ /* 0x000ee40000300800 */
[----:B------:R-:W3:Y:S01]  /*11b340*/  LDL.LU R241, [R1+0x10f4] ;  /* 0x0010f40001f17983 */ /* 0x000ee20000300800 */
[----:B------:R-:W3:Y:S01]  /*11b350*/  LDL.LU R242, [R1+0x10f8] ;  /* 0x0010f80001f27983 */ /* 0x000ee20000300800 */
[----:B------:R-:W3:Y:S01]  /*11b360*/  LDL.LU R243, [R1+0x10fc] ;  /* 0x0010fc0001f37983 */ /* 0x000ee20000300800 */
[C---:B--2---:R-:W-:Y:S11]  /*11b370*/  HMMA.1688.F32.TF32 R88, R228.reuse, R130, R88 ;  /* 0x00000082e458723c */ /* 0x044ff60000081058 */
[----:B------:R-:W-:Y:S11]  /*11b380*/  @!UPT UIADD3 URZ, URZ, URZ, URZ ;  /* 0x0000003f3f3ff290 */ /* 0x000ff6000fffe03f */
[----:B------:R-:W-:Y:S01]  /*11b390*/  @!UPT UIADD3 URZ, URZ, URZ, URZ ;  /* 0x0000003f3f3ff290 */ /* 0x000fe2000fffe03f */
[----:B------:R-:W-:Y:S01]  /*11b3a0*/  STL.64 [R1+0x830], R88 ;  /* 0x0008305801007387 */ /* 0x000fe20000100a00 */
[----:B------:R2:W-:Y:S03]  /*11b3b0*/  STL.64 [R1+0x838], R90 ;  /* 0x0008385a01007387 */ /* 0x0005e60000100a00 */
[----:B--2---:R-:W2:Y:S02]  /*11b3c0*/  LDL.LU.64 R90, [R1+0x77c0] ;  /* 0x0077c000015a7983 */ /* 0x004ea40000300a00 */
[C---:B--2---:R-:W-:Y:S11]  /*11b3d0*/  HMMA.1688.F32.TF32 R92, R228.reuse, R90, R92 ;  /* 0x0000005ae45c723c */ /* 0x044ff6000008105c */
[----:B------:R-:W-:Y:S11]  /*11b3e0*/  @!UPT UIADD3 URZ, URZ, URZ, URZ ;  /* 0x0000003f3f3ff290 */ /* 0x000ff6000fffe03f */
[----:B------:R-:W-:Y:S01]  /*11b3f0*/  @!UPT UIADD3 URZ, URZ, URZ, URZ ;  /* 0x0000003f3f3ff290 */ /* 0x000fe2000fffe03f */
[----:B------:R-:W-:Y:S01]  /*11b400*/  STL.64 [R1+0x850], R92 ;  /* 0x0008505c01007387 */ /* 0x000fe20000100a00 */
[----:B------:R2:W-:Y:S03]  /*11b410*/  STL.64 [R1+0x858], R94 ;  /* 0x0008585e01007387 */ /* 0x0005e60000100a00 */
[----:B--2---:R-:W3:Y:S02]  /*11b420*/  LDL.LU.64 R94, [R1+0x77b8] ;  /* 0x0077b800015e7983 */ /* 0x004ee40000300a00 */
[C---:B---3--:R-:W-:Y:S11]  /*11b430*/  HMMA.1688.F32.TF32 R96, R228.reuse, R94, R96 ;  /* 0x0000005ee460723c */ /* 0x048ff60000081060 */
[----:B------:R-:W-:Y:S11]  /*11b440*/  @!UPT UIADD3 URZ, URZ, URZ, URZ ;  /* 0x0000003f3f3ff290 */ /* 0x000ff6000fffe03f */
[----:B------:R-:W-:Y:S01]  /*11b450*/  @!UPT UIADD3 URZ, URZ, URZ, URZ ;  /* 0x0000003f3f3ff290 */ /* 0x000fe2000fffe03f */
[----:B------:R-:W-:Y:S01]  /*11b460*/  STL.64 [R1+0x870], R96 ;  /* 0x0008706001007387 */ /* 0x000fe20000100a00 */
[----:B------:R2:W-:Y:S03]  /*11b470*/  STL.64 [R1+0x878], R98 ;  /* 0x0008786201007387 */ /* 0x0005e60000100a00 */
[----:B--2---:R-:W2:Y:S01]  /*11b480*/  LDL.LU.64 R98, [R1+0x77b0] ;  /* 0x0077b00001627983 */ /* 0x004ea20000300a00 */
[C---:B------:R-:W-:Y:S08]  /*11b490*/  HMMA.1688.F32.TF32 R16, R228.reuse, R102, R16 ;  /* 0x00000066e410723c */ /* 0x040ff00000081010 */
[C---:B----4-:R-:W-:Y:S08]  /*11b4a0*/  HMMA.1688.F32.TF32 R12, R228.reuse, R106, R12 ;  /* 0x0000006ae40c723c */ /* 0x050ff0000008100c */
[C---:B------:R-:W-:Y:S08]  /*11b4b0*/  HMMA.1688.F32.TF32 R8, R228.reuse, R110, R8 ;  /* 0x0000006ee408723c */ /* 0x040ff00000081008 */
[C---:B--2---:R-:W-:Y:S11]  /*11b4c0*/  HMMA.1688.F32.TF32 R20, R228.reuse, R98, R20 ;  /* 0x00000062e414723c */ /* 0x044ff60000081014 */
[----:B------:R-:W-:Y:S11]  /*11b4d0*/  @!UPT UIADD3 URZ, URZ, URZ, URZ ;  /* 0x0000003f3f3ff290 */ /* 0x000ff6000fffe03f */
[----:B------:R-:W-:Y:S01]  /*11b4e0*/  @!UPT UIADD3 URZ, URZ, URZ, URZ ;  /* 0x0000003f3f3ff290 */ /* 0x000fe2000fffe03f */
[----:B------:R-:W-:Y:S01]  /*11b4f0*/  STL.64 [R1+0x2560], R20 ;  /* 0x0025601401007387 */ /* 0x000fe20000100a00 */
[----:B------:R2:W-:Y:S03]  /*11b500*/  STL.64 [R1+0x2568], R22 ;  /* 0x0025681601007387 */ /* 0x0005e60000100a00 */
[----:B--2---:R-:W2:Y:S01]  /*11b510*/  LDL.LU.64 R22, [R1+0x77a8] ;  /* 0x0077a80001167983 */ /* 0x004ea20000300a00 */
[----:B------:R-:W2:Y:S02]  /*11b520*/  LDL.LU.64 R20, [R1+0x77a0] ;  /* 0x0077a00001147983 */ /* 0x000ea40000300a00 */
[----:B------:R-:W-:Y:S02]  /*11b530*/  STL.64 [R1+0xec0], R16 ;  /* 0x000ec01001007387 */ /* 0x000fe40000100a00 */
[----:B------:R3:W-:Y:S02]  /*11b540*/  STL.64 [R1+0xec8], R18 ;  /* 0x000ec81201007387 */ /* 0x0007e40000100a00 */
[----:B---3--:R-:W3:Y:S01]  /*11b550*/  LDL.LU.64 R18, [R1+0x7798] ;  /* 0x0077980001127983 */ /* 0x008ee20000300a00 */
[----:B------:R-:W3:Y:S02]  /*11b560*/  LDL.LU.64 R16, [R1+0x7790] ;  /* 0x0077900001107983 */ /* 0x000ee40000300a00 */
[----:B------:R-:W-:Y:S02]  /*11b570*/  STL.64 [R1+0xeb0], R12 ;  /* 0x000eb00c01007387 */ /* 0x000fe40000100a00 */
[----:B------:R4:W-:Y:S01]  /*11b580*/  STL.64 [R1+0xeb8], R14 ;  /* 0x000eb80e01007387 */ /* 0x0009e20000100a00 */
[----:B------:R-:W-:Y:S01]  /*11b590*/  STL.64 [R1+0xe90], R8 ;  /* 0x000e900801007387 */ /* 0x000fe20000100a00 */
[----:B------:R1:W-:Y:S01]  /*11b5a0*/  STL.64 [R1+0xe98], R10 ;  /* 0x000e980a01007387 */ /* 0x0003e20000100a00 */
[C---:B----4-:R-:W-:Y:S08]  /*11b5b0*/  HMMA.1688.F32.TF32 R12, R228.reuse, R114, R4 ;  /* 0x00000072e40c723c */ /* 0x050ff00000081004 */
[C---:B-1----:R-:W-:Y:S08]  /*11b5c0*/  HMMA.1688.F32.TF32 R8, R228.reuse, R58, R224 ;  /* 0x0000003ae408723c */ /* 0x042ff000000810e0 */
        /* <DEDUP_REMOVED lines=52> */
[----:B-1----:R-:W-:Y:S08]  /*11b910*/  HMMA.1688.F32.TF32 R12, R228, R250, R64 ;  /* 0x000000fae40c723c */ /* 0x002ff00000081040 */
        /* <DEDUP_REMOVED lines=127> */
[C---:B------:R-:W-:Y:S08]  /*11c110*/  HMMA.1688.F32.TF32 R228, R232.reuse, R134, R228 ;  /* 0x00000086e8e4723c */ /* 0x040ff000000810e4 */
[C---:B----4-:R-:W-:Y:S11]  /*11c120*/  HMMA.1688.F32.TF32 R8, R232.reuse, R90, R8 ;  /* 0x0000005ae808723c */ /* 0x050ff60000081008 */
[----:B------:R-:W-:Y:S04]  /*11c130*/  @!UPT UIADD3 URZ, URZ, URZ, URZ ;  /* 0x0000003f3f3ff290 */ /* 0x000fe8000fffe03f */
[----:B------:R-:W-:Y:S01]  /*11c140*/  STL.64 [R1+0xcf0], R228 ;  /* 0x000cf0e401007387 */ /* 0x000fe20000100a00 */
[----:B------:R-:W-:Y:S02]  /*11c150*/  STL.64 [R1+0xcf8], R230 ;  /* 0x000cf8e601007387 */ /* 0x000fe40000100a00 */
[----:B------:R-:W-:Y:S02]  /*11c160*/  STL.64 [R1+0x24a0], R12 ;  /* 0x0024a00c01007387 */ /* 0x000fe40000100a00 */
[----:B------:R-:W-:Y:S01]  /*11c170*/  STL.64 [R1+0x24a8], R14 ;  /* 0x0024a80e01007387 */ /* 0x000fe20000100a00 */
        /* <DEDUP_REMOVED lines=78> */
[----:B------:R4:W-:Y:S01]  /*11c660*/  STL.64 [R1+0xb60], R8 ;  /* 0x000b600801007387 */ /* 0x0009e20000100a00 */
[----:B------:R1:W-:Y:S02]  /*11c670*/  STL.64 [R1+0xb68], R10 ;  /* 0x000b680a01007387 */ /* 0x0003e40000100a00 */
        /* <DEDUP_REMOVED lines=105> */
[C---:B----4-:R-:W-:Y:S08]  /*11cd10*/  HMMA.1688.F32.TF32 R8, R228.reuse, R150, R8 ;  /* 0x00000096e408723c */ /* 0x050ff00000081008 */
[C---:B--2---:R-:W-:Y:S08]  /*11cd20*/  HMMA.1688.F32.TF32 R12, R228.reuse, R162, R12 ;  /* 0x000000a2e40c723c */ /* 0x044ff0000008100c */
        /* <DEDUP_REMOVED lines=14> */
[C---:B---3--:R-:W-:Y:S01]  /*11ce10*/  HMMA.1688.F32.TF32 R196, R228.reuse, R102, R196 ;  /* 0x00000066e4c4723c */ /* 0x048fe200000810c4 */
[----:B-1----:R-:W3:Y:S01]  /*11ce20*/  LDL.LU.64 R10, [R1+0x7778] ;  /* 0x00777800010a7983 */ /* 0x002ee20000300a00 */
[----:B------:R-:W3:Y:S02]  /*11ce30*/  LDL.LU.64 R8, [R1+0x7770] ;  /* 0x0077700001087983 */ /* 0x000ee40000300a00 */
        /* <DEDUP_REMOVED lines=62> */
[C---:B------:R-:W-:Y:S01]  /*11d220*/  HMMA.1688.F32.TF32 R60, R228.reuse, R30, R244 ;  /* 0x0000001ee43c723c */ /* 0x040fe200000810f4 */
[----:B------:R-:W-:Y:S01]  /*11d230*/  STL.64 [R1+0x2380], R156 ;  /* 0x0023809c01007387 */ /* 0x000fe20000100a00 */
[----:B------:R-:W-:Y:S01]  /*11d240*/  STL.64 [R1+0x2388], R158 ;  /* 0x0023889e01007387 */ /* 0x000fe20000100a00 */
[----:B------:R-:W-:Y:S02]  /*11d250*/  STL.64 [R1+0xa90], R68 ;  /* 0x000a904401007387 */ /* 0x000fe40000100a00 */
[----:B------:R1:W-:Y:S02]  /*11d260*/  STL.64 [R1+0xa98], R70 ;  /* 0x000a984601007387 */ /* 0x0003e40000100a00 */
[----:B------:R-:W2:Y:S01]  /*11d270*/  LDL.LU R84, [R1+0x800] ;  /* 0x0008000001547983 */ /* 0x000ea20000300800 */
[----:B------:R-:W-:Y:S01]  /*11d280*/  STL.64 [R1+0x2370], R64 ;  /* 0x0023704001007387 */ /* 0x000fe20000100a00 */
[----:B------:R1:W-:Y:S02]  /*11d290*/  STL.64 [R1+0x2378], R66 ;  /* 0x0023784201007387 */ /* 0x0003e40000100a00 */
[C---:B-1----:R-:W-:Y:S08]  /*11d2a0*/  HMMA.1688.F32.TF32 R68, R228.reuse, R34, R236 ;  /* 0x00000022e444723c */ /* 0x042ff000000810ec */
[C---:B------:R-:W-:Y:S04]  /*11d2b0*/  HMMA.1688.F32.TF32 R64, R228.reuse, R38, R240 ;  /* 0x00000026e440723c */ /* 0x040fe800000810f0 */
[----:B------:R1:W-:Y:S01]  /*11d2c0*/  STL.64 [R1+0xa70], R60 ;  /* 0x000a703c01007387 */ /* 0x0003e20000100a00 */
[----:B------:R1:W-:Y:S02]  /*11d2d0*/  STL.64 [R1+0xa78], R62 ;  /* 0x000a783e01007387 */ /* 0x0003e40000100a00 */
[----:B------:R-:W2:Y:S02]  /*11d2e0*/  LDL.LU R85, [R1+0x804] ;  /* 0x0008040001557983 */ /* 0x000ea40000300800 */
[----:B------:R-:W2:Y:S01]  /*11d2f0*/  LDL.LU R86, [R1+0x808] ;  /* 0x0008080001567983 */ /* 0x000ea20000300800 */
[----:B------:R-:W2:Y:S04]  /*11d300*/  LDL.LU R87, [R1+0x80c] ;  /* 0x00080c0001577983 */ /* 0x000ea80000300800 */
[----:B-1----:R-:W2:Y:S04]  /*11d310*/  LDL.LU R60, [R1+0x860] ;  /* 0x00086000013c7983 */ /* 0x002ea80000300800 */
[----:B------:R-:W-:Y:S01]  /*11d320*/  STL.64 [R1+0x2360], R68 ;  /* 0x0023604401007387 */ /* 0x000fe20000100a00 */
[----:B------:R-:W-:Y:S04]  /*11d330*/  STL.64 [R1+0x2368], R70 ;  /* 0x0023684601007387 */ /* 0x000fe80000100a00 */
        /* <DEDUP_REMOVED lines=53> */
[----:B-1----:R-:W4:Y:S01]  /*11d690*/  LDL.LU R64, [R1+0x880] ;  /* 0x0008800001407983 */ /* 0x002f220000300800 */
        /* <DEDUP_REMOVED lines=15> */
[C---:B----4-:R-:W-:Y:S08]  /*11d790*/  HMMA.1688.F32.TF32 R188, R228.reuse, R82, R188 ;  /* 0x00000052e4bc723c */ /* 0x050ff000000810bc */
[----:B------:R-:W-:Y:S08]  /*11d7a0*/  HMMA.1688.F32.TF32 R228, R228, R250, R184 ;  /* 0x000000fae4e4723c */ /* 0x000ff000000810b8 */
[C---:B------:R-:W-:Y:S01]  /*11d7b0*/  HMMA.1688.F32.TF32 R180, R232.reuse, R162, R180 ;  /* 0x000000a2e8b4723c */ /* 0x040fe200000810b4 */
[----:B------:R-:W-:Y:S01]  /*11d7c0*/  STL.64 [R1+0xa40], R200 ;  /* 0x000a40c801007387 */ /* 0x000fe20000100a00 */
[----:B------:R1:W-:Y:S06]  /*11d7d0*/  STL.64 [R1+0xa48], R202 ;  /* 0x000a48ca01007387 */ /* 0x0003ec0000100a00 */
[C---:B------:R-:W-:Y:S01]  /*11d7e0*/  HMMA.1688.F32.TF32 R176, R232.reuse, R150, R176 ;  /* 0x00000096e8b0723c */ /* 0x040fe200000810b0 */
[----:B-1----:R-:W2:Y:S01]  /*11d7f0*/  LDL.LU.64 R202, [R1+0x76f8] ;  /* 0x0076f80001ca7983 */ /* 0x002ea20000300a00 */
[----:B------:R-:W2:Y:S02]  /*11d800*/  LDL.LU.64 R200, [R1+0x76f0] ;  /* 0x0076f00001c87983 */ /* 0x000ea40000300a00 */
[----:B------:R-:W-:Y:S02]  /*11d810*/  STL.64 [R1+0xa30], R196 ;  /* 0x000a30c401007387 */ /* 0x000fe40000100a00 */
[----:B------:R1:W-:Y:S02]  /*11d820*/  STL.64 [R1+0xa38], R198 ;  /* 0x000a38c601007387 */ /* 0x0003e40000100a00 */
[C---:B------:R-:W-:Y:S01]  /*11d830*/  HMMA.1688.F32.TF32 R168, R232.reuse, R146, R168 ;  /* 0x00000092e8a8723c */ /* 0x040fe200000810a8 */
[----:B-1----:R-:W3:Y:S01]  /*11d840*/  LDL.LU.64 R198, [R1+0x76e8] ;  /* 0x0076e80001c67983 */ /* 0x002ee20000300a00 */
[----:B------:R-:W3:Y:S02]  /*11d850*/  LDL.LU.64 R196, [R1+0x76e0] ;  /* 0x0076e00001c47983 */ /* 0x000ee40000300a00 */
[----:B------:R-:W-:Y:S02]  /*11d860*/  STL.64 [R1+0xa20], R192 ;  /* 0x000a20c001007387 */ /* 0x000fe40000100a00 */
[----:B------:R1:W-:Y:S02]  /*11d870*/  STL.64 [R1+0xa28], R194 ;  /* 0x000a28c201007387 */ /* 0x0003e40000100a00 */
[C---:B------:R-:W-:Y:S01]  /*11d880*/  HMMA.1688.F32.TF32 R164, R232.reuse, R174, R164 ;  /* 0x000000aee8a4723c */ /* 0x040fe200000810a4 */
[----:B-1----:R-:W4:Y:S01]  /*11d890*/  LDL.LU.64 R194, [R1+0x76d8] ;  /* 0x0076d80001c27983 */ /* 0x002f220000300a00 */
[----:B------:R-:W4:Y:S02]  /*11d8a0*/  LDL.LU.64 R192, [R1+0x76d0] ;  /* 0x0076d00001c07983 */ /* 0x000f240000300a00 */
[----:B------:R1:W-:Y:S02]  /*11d8b0*/  STL.64 [R1+0xa10], R240 ;  /* 0x000a10f001007387 */ /* 0x0003e40000100a00 */
[----:B------:R1:W-:Y:S02]  /*11d8c0*/  STL.64 [R1+0xa18], R242 ;  /* 0x000a18f201007387 */ /* 0x0003e40000100a00 */
[C---:B------:R-:W-:Y:S01]  /*11d8d0*/  HMMA.1688.F32.TF32 R156, R232.reuse, R142, R156 ;  /* 0x0000008ee89c723c */ /* 0x040fe2000008109c */
[----:B-1----:R-:W2:Y:S01]  /*11d8e0*/  LDL.LU R240, [R1+0x7e0] ;  /* 0x0007e00001f07983 */ /* 0x002ea20000300800 */
[----:B------:R-:W2:Y:S02]  /*11d8f0*/  LDL.LU R241, [R1+0x7e4] ;  /* 0x0007e40001f17983 */ /* 0x000ea40000300800 */
[----:B------:R-:W2:Y:S02]  /*11d900*/  LDL.LU R242, [R1+0x7e8] ;  /* 0x0007e80001f27983 */ /* 0x000ea40000300800 */
[----:B------:R-:W2:Y:S01]  /*11d910*/  LDL.LU R243, [R1+0x7ec] ;  /* 0x0007ec0001f37983 */ /* 0x000ea20000300800 */
[----:B------:R-:W-:Y:S01]  /*11d920*/  STL.64 [R1+0xa00], R188 ;  /* 0x000a00bc01007387 */ /* 0x000fe20000100a00 */
[----:B------:R1:W-:Y:S01]  /*11d930*/  STL.64 [R1+0xa08], R190 ;  /* 0x000a08be01007387 */ /* 0x0003e20000100a00 */
[C---:B------:R-:W-:Y:S02]  /*11d940*/  HMMA.1688.F32.TF32 R236, R232.reuse, R134, R236 ;  /* 0x00000086e8ec723c */ /* 0x040fe400000810ec */
[----:B-1----:R-:W2:Y:S01]  /*11d950*/  LDL.LU.64 R190, [R1+0x76c8] ;  /* 0x0076c80001be7983 */ /* 0x002ea20000300a00 */
[----:B------:R-:W2:Y:S02]  /*11d960*/  LDL.LU.64 R188, [R1+0x76c0] ;  /* 0x0076c00001bc7983 */ /* 0x000ea40000300a00 */
[----:B------:R-:W2:Y:S02]  /*11d970*/  LDL.LU.64 R186, [R1+0x76b8] ;  /* 0x0076b80001ba7983 */ /* 0x000ea40000300a00 */
[----:B------:R-:W2:Y:S01]  /*11d980*/  LDL.LU.64 R184, [R1+0x76b0] ;  /* 0x0076b00001b87983 */ /* 0x000ea20000300a00 */
[----:B------:R1:W-:Y:S01]  /*11d990*/  STL.64 [R1+0x890], R228 ;  /* 0x000890e401007387 */ /* 0x0003e20000100a00 */
[----:B------:R1:W-:Y:S01]  /*11d9a0*/  STL.64 [R1+0x898], R230 ;  /* 0x000898e601007387 */ /* 0x0003e20000100a00 */
[C---:B------:R-:W-:Y:S02]  /*11d9b0*/  HMMA.1688.F32.TF32 R68, R232.reuse, R130, R68 ;  /* 0x00000082e844723c */ /* 0x040fe40000081044 */
[----:B-1----:R-:W2:Y:S01]  /*11d9c0*/  LDL.LU R228, [R1+0x820] ;  /* 0x0008200001e47983 */ /* 0x002ea20000300800 */
[----:B------:R-:W2:Y:S02]  /*11d9d0*/  LDL.LU R229, [R1+0x824] ;  /* 0x0008240001e57983 */ /* 0x000ea40000300800 */
[----:B------:R-:W2:Y:S02]  /*11d9e0*/  LDL.LU R230, [R1+0x828] ;  /* 0x0008280001e67983 */ /* 0x000ea40000300800 */
[----:B------:R-:W2:Y:S01]  /*11d9f0*/  LDL.LU R231, [R1+0x82c] ;  /* 0x00082c0001e77983 */ /* 0x000ea20000300800 */
[----:B------:R-:W-:Y:S01]  /*11da00*/  STL.64 [R1+0x9f0], R180 ;  /* 0x0009f0b401007387 */ /* 0x000fe20000100a00 */
[----:B------:R1:W-:Y:S01]  /*11da10*/  STL.64 [R1+0x9f8], R182 ;  /* 0x0009f8b601007387 */ /* 0x0003e20000100a00 */
[C---:B------:R-:W-:Y:S02]  /*11da20*/  HMMA.1688.F32.TF32 R64, R232.reuse, R90, R64 ;  /* 0x0000005ae840723c */ /* 0x040fe40000081040 */
[----:B-1----:R-:W3:Y:S01]  /*11da30*/  LDL.LU.64 R182, [R1+0x76a8] ;  /* 0x0076a80001b67983 */ /* 0x002ee20000300a00 */
[----:B------:R-:W3:Y:S02]  /*11da40*/  LDL.LU.64 R180, [R1+0x76a0] ;  /* 0x0076a00001b47983 */ /* 0x000ee40000300a00 */
[----:B------:R-:W-:Y:S02]  /*11da50*/  STL.64 [R1+0x9e0], R176 ;  /* 0x0009e0b001007387 */ /* 0x000fe40000100a00 */
[----:B------:R1:W-:Y:S01]  /*11da60*/  STL.64 [R1+0x9e8], R178 ;  /* 0x0009e8b201007387 */ /* 0x0003e20000100a00 */
[C---:B------:R-:W-:Y:S01]  /*11da70*/  HMMA.1688.F32.TF32 R60, R232.reuse, R94, R60 ;  /* 0x0000005ee83c723c */ /* 0x040fe2000008103c */
[----:B-1----:R-:W3:Y:S01]  /*11da80*/  LDL.LU.64 R178, [R1+0x7698] ;  /* 0x0076980001b27983 */ /* 0x002ee20000300a00 */
[----:B------:R-:W3:Y:S02]  /*11da90*/  LDL.LU.64 R176, [R1+0x7690] ;  /* 0x0076900001b07983 */ /* 0x000ee40000300a00 */
[----:B------:R-:W-:Y:S02]  /*11daa0*/  STL.64 [R1+0x2350], R168 ;  /* 0x002350a801007387 */ /* 0x000fe40000100a00 */
[----:B------:R1:W-:Y:S02]  /*11dab0*/  STL.64 [R1+0x2358], R170 ;  /* 0x002358aa01007387 */ /* 0x0003e40000100a00 */
[C---:B------:R-:W-:Y:S01]  /*11dac0*/  HMMA.1688.F32.TF32 R244, R232.reuse, R98, R244 ;  /* 0x00000062e8f4723c */ /* 0x040fe200000810f4 */
[----:B-1----:R-:W3:Y:S01]  /*11dad0*/  LDL.LU.64 R170, [R1+0x7688] ;  /* 0x0076880001aa7983 */ /* 0x002ee20000300a00 */
[----:B------:R-:W3:Y:S02]  /*11dae0*/  LDL.LU.64 R168, [R1+0x7680] ;  /* 0x0076800001a87983 */ /* 0x000ee40000300a00 */
[----:B------:R-:W3:Y:S02]  /*11daf0*/  LDL.LU.64 R32, [R1+0x4b90] ;  /* 0x004b900001207983 */ /* 0x000ee40000300a00 */
[----:B------:R-:W-:Y:S01]  /*11db00*/  STL.64 [R1+0x9c0], R164 ;  /* 0x0009c0a401007387 */ /* 0x000fe20000100a00 */
[----:B------:R1:W-:Y:S04]  /*11db10*/  STL.64 [R1+0x9c8], R166 ;  /* 0x0009c8a601007387 */ /* 0x0003e80000100a00 */
[----:B-1----:R-:W3:Y:S01]  /*11db20*/  LDL.LU.64 R166, [R1+0x7678] ;  /* 0x0076780001a67983 */ /* 0x002ee20000300a00 */
[----:B------:R-:W3:Y:S02]  /*11db30*/  LDL.LU.64 R164, [R1+0x7670] ;  /* 0x0076700001a47983 */ /* 0x000ee40000300a00 */
[----:B------:R-:W-:Y:S02]  /*11db40*/  STL.64 [R1+0x2340], R156 ;  /* 0x0023409c01007387 */ /* 0x000fe40000100a00 */
[----:B------:R1:W-:Y:S02]  /*11db50*/  STL.64 [R1+0x2348], R158 ;  /* 0x0023489e01007387 */ /* 0x0003e40000100a00 */
[----:B-1----:R-:W3:Y:S01]  /*11db60*/  LDL.LU.64 R158, [R1+0x7668] ;  /* 0x00766800019e7983 */ /* 0x002ee20000300a00 */
[----:B------:R-:W3:Y:S02]  /*11db70*/  LDL.LU.64 R156, [R1+0x7660] ;  /* 0x00766000019c7983 */ /* 0x000ee40000300a00 */
[----:B------:R-:W3:Y:S02]  /*11db80*/  LDL.LU.64 R28, [R1+0x4b88] ;  /* 0x004b8800011c7983 */ /* 0x000ee40000300a00 */
[----:B------:R1:W-:Y:S01]  /*11db90*/  STL.64 [R1+0x2330], R236 ;  /* 0x002330ec01007387 */ /* 0x0003e20000100a00 */
[----:B------:R1:W-:Y:S04]  /*11dba0*/  STL.64 [R1+0x2338], R238 ;  /* 0x002338ee01007387 */ /* 0x0003e80000100a00 */
[----:B-1----:R-:W3:Y:S01]  /*11dbb0*/  LDL.LU R236, [R1+0x7c0] ;  /* 0x0007c00001ec7983 */ /* 0x002ee20000300800 */
[----:B------:R-:W3:Y:S02]  /*11dbc0*/  LDL.LU R237, [R1+0x7c4] ;  /* 0x0007c40001ed7983 */ /* 0x000ee40000300800 */
[----:B------:R-:W3:Y:S02]  /*11dbd0*/  LDL.LU R238, [R1+0x7c8] ;  /* 0x0007c80001ee7983 */ /* 0x000ee40000300800 */
[----:B------:R-:W3:Y:S01]  /*11dbe0*/  LDL.LU R239, [R1+0x7cc] ;  /* 0x0007cc0001ef7983 */ /* 0x000ee20000300800 */
        /* <DEDUP_REMOVED lines=13> */
[----:B------:R-:W-:Y:S01]  /*11dcc0*/  STL.64 [R1+0x960], R244 ;  /* 0x000960f401007387 */ /* 0x000fe20000100a00 */
[----:B------:R1:W-:Y:S04]  /*11dcd0*/  STL.64 [R1+0x968], R246 ;  /* 0x000968f601007387 */ /* 0x0003e80000100a00 */
[----:B-1----:R-:W3:Y:S01]  /*11dce0*/  LDL.LU.64 R246, [R1+0x7628] ;  /* 0x0076280001f67983 */ /* 0x002ee20000300a00 */
[C---:B------:R-:W-:Y:S01]  /*11dcf0*/  HMMA.1688.F32.TF32 R84, R232.reuse, R106, R84 ;  /* 0x0000006ae854723c */ /* 0x040fe20000081054 */
[----:B------:R-:W4:Y:S07]  /*11dd00*/  LDL.LU.64 R244, [R1+0x7620] ;  /* 0x0076200001f47983 */ /* 0x000f2e0000300a00 */
[----:B--2---:R-:W-:Y:S11]  /*11dd10*/  HMMA.1688.F32.TF32 R228, R232, R102, R228 ;  /* 0x00000066e8e4723c */ /* 0x004ff600000810e4 */
[----:B------:R-:W-:Y:S11]  /*11dd20*/  @!UPT UIADD3 URZ, URZ, URZ, URZ ;  /* 0x0000003f3f3ff290 */ /* 0x000ff6000fffe03f */
[----:B------:R-:W-:Y:S01]  /*11dd30*/  @!UPT UIADD3 URZ, URZ, URZ, URZ ;  /* 0x0000003f3f3ff290 */ /* 0x000fe2000fffe03f */
[----:B------:R-:W-:Y:S01]  /*11dd40*/  STL.64 [R1+0x2300], R228 ;  /* 0x002300e401007387 */ /* 0x000fe20000100a00 */
[----:B------:R-:W-:Y:S02]  /*11dd50*/  STL.64 [R1+0x2308], R230 ;  /* 0x002308e601007387 */ /* 0x000fe40000100a00 */
[----:B------:R-:W2:Y:S02]  /*11dd60*/  LDL.LU.64 R44, [R1+0x4b78] ;  /* 0x004b7800012c7983 */ /* 0x000ea40000300a00 */
[----:B------:R-:W-:Y:S01]  /*11dd70*/  STL.64 [R1+0x940], R84 ;  /* 0x0009405401007387 */ /* 0x000fe20000100a00 */
[----:B------:R-:W-:Y:S01]  /*11dd80*/  STL.64 [R1+0x948], R86 ;  /* 0x0009485601007387 */ /* 0x000fe20000100a00 */
[----:B------:R-:W2:Y:S01]  /*11dd90*/  LDL.LU.64 R40, [R1+0x4b70] ;  /* 0x004b700001287983 */ /* 0x000ea20000300a00 */
[----:B---3--:R-:W-:-:S05]  /*11dda0*/  IADD3 R24, P0, R32, R246, RZ ;  /* 0x000000f620187210 */ /* 0x008fca0007f1e0ff */
[----:B------:R1:W-:Y:S04]  /*11ddb0*/  STL [R1+0xc24], R24 ;  /* 0x000c241801007387 */ /* 0x0003e80000100800 */
[----:B-1----:R-:W3:Y:S01]  /*11ddc0*/  LDL.LU.64 R24, [R1+0x4b68] ;  /* 0x004b680001187983 */ /* 0x002ee20000300a00 */
[----:B------:R-:W-:Y:S01]  /*11ddd0*/  HMMA.1688.F32.TF32 R228, R232, R110, R240 ;  /* 0x0000006ee8e4723c */ /* 0x000fe200000810f0 */
[----:B------:R-:W-:Y:S01]  /*11dde0*/  IADD3 R36, P1, R28, R246, RZ ;  /* 0x000000f61c247210 */ /* 0x000fe20007f3e0ff */
[----:B------:R-:W3:Y:S04]  /*11ddf0*/  LDL.LU R84, [R1+0x7a0] ;  /* 0x0007a00001547983 */ /* 0x000ee80000300800 */
[----:B------:R-:W-:Y:S01]  /*11de00*/  STL [R1+0xc28], R36 ;  /* 0x000c282401007387 */ /* 0x000fe20000100800 */
[----:B------:R-:W3:Y:S02]  /*11de10*/  LDL.LU R85, [R1+0x7a4] ;  /* 0x0007a40001557983 */ /* 0x000ee40000300800 */
[----:B------:R-:W3:Y:S02]  /*11de20*/  LDL.LU R86, [R1+0x7a8] ;  /* 0x0007a80001567983 */ /* 0x000ee40000300800 */
[----:B------:R-:W3:Y:S02]  /*11de30*/  LDL.LU R87, [R1+0x7ac] ;  /* 0x0007ac0001577983 */ /* 0x000ee40000300800 */
[----:B----4-:R-:W-:Y:S01]  /*11de40*/  IMAD.X R32, R33, 0x1, R244, P0 ;  /* 0x0000000121207824 */ /* 0x010fe200000e06f4 */
[----:B------:R-:W-:-:S02]  /*11de50*/  IADD3.X R29, R29, R244, RZ, P1, !PT ;  /* 0x000000f41d1d7210 */ /* 0x000fc40000ffe4ff */
[----:B------:R-:W-:-:S07]  /*11de60*/  IADD3 R28, P0, R48, R246, RZ ;  /* 0x000000f6301c7210 */ /* 0x000fce0007f1e0ff */
[----:B------:R-:W-:Y:S01]  /*11de70*/  STL.64 [R1+0x22f0], R228 ;  /* 0x0022f0e401007387 */ /* 0x000fe20000100a00 */
[----:B------:R1:W-:Y:S02]  /*11de80*/  STL.64 [R1+0x22f8], R230 ;  /* 0x0022f8e601007387 */ /* 0x0003e40000100a00 */
[----:B------:R2:W-:Y:S02]  /*11de90*/  STL [R1+0xbf0], R32 ;  /* 0x000bf02001007387 */ /* 0x0005e40000100800 */
[----:B------:R-:W4:Y:S01]  /*11dea0*/  LDL.LU R240, [R1+0x780] ;  /* 0x0007800001f07983 */ /* 0x000f220000300800 */
[----:B------:R2:W-:Y:S01]  /*11deb0*/  STL [R1+0xbf4], R29 ;  /* 0x000bf41d01007387 */ /* 0x0005e20000100800 */
[----:B-1----:R-:W-:Y:S03]  /*11dec0*/  HMMA.1688.F32.TF32 R228, R232, R114, R236 ;  /* 0x00000072e8e4723c */ /* 0x002fe600000810ec */
[----:B------:R-:W-:Y:S01]  /*11ded0*/  STL [R1+0xbf8], R28 ;  /* 0x000bf81c01007387 */ /* 0x000fe20000100800 */
[----:B------:R-:W4:Y:S02]  /*11dee0*/  LDL.LU R241, [R1+0x784] ;  /* 0x0007840001f17983 */ /* 0x000f240000300800 */
[----:B------:R-:W4:Y:S02]  /*11def0*/  LDL.LU R242, [R1+0x788] ;  /* 0x0007880001f27983 */ /* 0x000f240000300800 */
[----:B------:R-:W4:Y:S02]  /*11df00*/  LDL.LU R243, [R1+0x78c] ;  /* 0x00078c0001f37983 */ /* 0x000f240000300800 */
[----:B------:R-:W-:Y:S01]  /*11df10*/  IMAD.X R48, R49, 0x1, R244, P0 ;  /* 0x0000000131307824 */ /* 0x000fe200000e06f4 */
[----:B--2---:R-:W-:-:S02]  /*11df20*/  IADD3 R32, P1, R44, R246, RZ ;  /* 0x000000f62c207210 */ /* 0x004fc40007f3e0ff */
[----:B------:R-:W-:-:S03]  /*11df30*/  IADD3 R29, P2, R40, R246, RZ ;  /* 0x000000f6281d7210 */ /* 0x000fc60007f5e0ff */
[----:B------:R1:W-:Y:S01]  /*11df40*/  STL [R1+0xbfc], R32 ;  /* 0x000bfc2001007387 */ /* 0x0003e20000100800 */
[----:B------:R-:W2:Y:S02]  /*11df50*/  LDL.LU.64 R36, [R1+0x4b60] ;  /* 0x004b600001247983 */ /* 0x000ea40000300a00 */
[----:B------:R-:W-:Y:S01]  /*11df60*/  STL [R1+0xc00], R29 ;  /* 0x000c001d01007387 */ /* 0x000fe20000100800 */
[----:B-1----:R-:W4:Y:S01]  /*11df70*/  LDL.LU.64 R32, [R1+0x4b58] ;  /* 0x004b580001207983 */ /* 0x002f220000300a00 */
[----:B---3--:R-:W-:-:S05]  /*11df80*/  IADD3 R28, P3, R24, R246, RZ ;  /* 0x000000f6181c7210 */ /* 0x008fca0007f7e0ff */
[----:B------:R1:W-:Y:S04]  /*11df90*/  STL [R1+0xc04], R28 ;  /* 0x000c041c01007387 */ /* 0x0003e80000100800 */
[----:B-1----:R-:W3:Y:S01]  /*11dfa0*/  LDL.LU.64 R28, [R1+0x4b50] ;  /* 0x004b5000011c7983 */ /* 0x002ee20000300a00 */
[----:B------:R-:W-:Y:S02]  /*11dfb0*/  STL.64 [R1+0x920], R228 ;  /* 0x000920e401007387 */ /* 0x000fe40000100a00 */
[----:B------:R-:W-:Y:S02]  /*11dfc0*/  STL.64 [R1+0x928], R230 ;  /* 0x000928e601007387 */ /* 0x000fe40000100a00 */
[----:B------:R1:W-:Y:S02]  /*11dfd0*/  STL [R1+0xb7c], R48 ;  /* 0x000b7c3001007387 */ /* 0x0003e40000100800 */
[----:B-1----:R-:W3:Y:S01]  /*11dfe0*/  LDL.LU.64 R48, [R1+0x4b48] ;  /* 0x004b480001307983 */ /* 0x002ee20000300a00 */
[----:B------:R-:W-:Y:S01]  /*11dff0*/  HMMA.1688.F32.TF32 R84, R232, R58, R84 ;  /* 0x0000003ae854723c */ /* 0x000fe20000081054 */
[-C--:B------:R-:W-:Y:S01]  /*11e000*/  IADD3.X R44, R45, R244.reuse, RZ, P1, !PT ;  /* 0x000000f42d2c7210 */ /* 0x080fe20000ffe4ff */
[----:B------:R-:W-:Y:S01]  /*11e010*/  IMAD.X R40, R41, 0x1, R244, P2 ;  /* 0x0000000129287824 */ /* 0x000fe200010e06f4 */
[----:B------:R-:W-:-:S03]  /*11e020*/  IADD3.X R24, R25, R244, RZ, P3, !PT ;  /* 0x000000f419187210 */ /* 0x000fc60001ffe4ff */
[----:B------:R1:W-:Y:S01]  /*11e030*/  STL [R1+0xb90], R44 ;  /* 0x000b902c01007387 */ /* 0x0003e20000100800 */
[----:B------:R1:W-:Y:S03]  /*11e040*/  STL [R1+0xb94], R40 ;  /* 0x000b942801007387 */ /* 0x0003e60000100800 */
[----:B-1----:R-:W3:Y:S01]  /*11e050*/  LDL.LU.64 R44, [R1+0x4b40] ;  /* 0x004b4000012c7983 */ /* 0x002ee20000300a00 */
[----:B------:R-:W3:Y:S02]  /*11e060*/  LDL.LU.64 R40, [R1+0x4b38] ;  /* 0x004b380001287983 */ /* 0x000ee40000300a00 */
[----:B------:R1:W-:Y:S02]  /*11e070*/  STL [R1+0xb98], R24 ;  /* 0x000b981801007387 */ /* 0x0003e40000100800 */
[----:B-1----:R-:W3:Y:S01]  /*11e080*/  LDL.LU.64 R24, [R1+0x4b30] ;  /* 0x004b300001187983 */ /* 0x002ee20000300a00 */
[----:B------:R-:W3:Y:S02]  /*11e090*/  LDL.LU R236, [R1+0x760] ;  /* 0x0007600001ec7983 */ /* 0x000ee40000300800 */
[----:B------:R-:W3:Y:S02]  /*11e0a0*/  LDL.LU R237, [R1+0x764] ;  /* 0x0007640001ed7983 */ /* 0x000ee40000300800 */
[----:B------:R-:W3:Y:S01]  /*11e0b0*/  LDL.LU R238, [R1+0x768] ;  /* 0x0007680001ee7983 */ /* 0x000ee20000300800 */
[----:B------:R-:W3:Y:S01]  /*11e0c0*/  LDL.LU R239, [R1+0x76c] ;  /* 0x00076c0001ef7983 */ /* 0x000ee20000300800 */
[----:B--2---:R-:W-:-:S05]  /*11e0d0*/  IADD3 R56, P0, R36, R246, RZ ;  /* 0x000000f624387210 */ /* 0x004fca0007f1e0ff */
[----:B------:R-:W-:Y:S01]  /*11e0e0*/  STL [R1+0xc08], R56 ;  /* 0x000c083801007387 */ /* 0x000fe20000100800 */
[----:B----4-:R-:W-:Y:S01]  /*11e0f0*/  IADD3 R53, P1, R32, R246, RZ ;  /* 0x000000f620357210 */ /* 0x010fe20007f3e0ff */
[----:B------:R-:W-:-:S03]  /*11e100*/  IMAD.X R36, R37, 0x1, R244, P0 ;  /* 0x0000000125247824 */ /* 0x000fc600000e06f4 */
[----:B------:R-:W-:Y:S01]  /*11e110*/  IADD3.X R32, R33, R244, RZ, P1, !PT ;  /* 0x000000f421207210 */ /* 0x000fe20000ffe4ff */
[----:B------:R-:W-:Y:S01]  /*11e120*/  STL [R1+0xc0c], R53 ;  /* 0x000c0c3501007387 */ /* 0x000fe20000100800 */
[----:B---3--:R-:W-:-:S05]  /*11e130*/  IADD3 R52, P2, R28, R246, RZ ;  /* 0x000000f61c347210 */ /* 0x008fca0007f5e0ff */
[----:B------:R-:W-:Y:S01]  /*11e140*/  STL [R1+0xc20], R52 ;  /* 0x000c203401007387 */ /* 0x000fe20000100800 */
[----:B------:R-:W-:Y:S02]  /*11e150*/  STL.64 [R1+0x22e0], R84 ;  /* 0x0022e05401007387 */ /* 0x000fe40000100a00 */
[----:B------:R-:W-:Y:S02]  /*11e160*/  IMAD.X R29, R29, 0x1, R244, P2 ;  /* 0x000000011d1d7824 */ /* 0x000fe400010e06f4 */
[----:B------:R-:W-:Y:S01]  /*11e170*/  STL.64 [R1+0x22e8], R86 ;  /* 0x0022e85601007387 */ /* 0x000fe20000100a00 */
[----:B------:R1:W-:Y:S01]  /*11e180*/  STL [R1+0xb9c], R36 ;  /* 0x000b9c2401007387 */ /* 0x0003e20000100800 */
[----:B------:R2:W-:Y:S01]  /*11e190*/  STL [R1+0xbb0], R32 ;  /* 0x000bb02001007387 */ /* 0x0005e20000100800 */
[-C--:B------:R-:W-:Y:S02]  /*11e1a0*/  IADD3 R28, P0, R48, R246.reuse, RZ ;  /* 0x000000f6301c7210 */ /* 0x080fe40007f1e0ff */
[----:B-1----:R-:W3:Y:S01]  /*11e1b0*/  LDL.LU.64 R36, [R1+0x4b28] ;  /* 0x004b280001247983 */ /* 0x002ee20000300a00 */
[----:B------:R-:W-:Y:S02]  /*11e1c0*/  STL [R1+0xbb4], R29 ;  /* 0x000bb41d01007387 */ /* 0x000fe40000100800 */
[----:B--2---:R-:W2:Y:S02]  /*11e1d0*/  LDL.LU.64 R32, [R1+0x4b18] ;  /* 0x004b180001207983 */ /* 0x004ea40000300a00 */
[----:B------:R1:W-:Y:S02]  /*11e1e0*/  STL [R1+0xbb8], R28 ;  /* 0x000bb81c01007387 */ /* 0x0003e40000100800 */
[----:B-1----:R-:W4:Y:S01]  /*11e1f0*/  LDL.LU.64 R28, [R1+0x4b10] ;  /* 0x004b1000011c7983 */ /* 0x002f220000300a00 */
[----:B------:R-:W-:Y:S01]  /*11e200*/  HMMA.1688.F32.TF32 R84, R232, R54, R240 ;  /* 0x00000036e854723c */ /* 0x000fe200000810f0 */
[----:B------:R-:W-:-:S02]  /*11e210*/  IADD3 R56, P1, R44, R246, RZ ;  /* 0x000000f62c387210 */ /* 0x000fc40007f3e0ff */
[----:B------:R-:W-:-:S03]  /*11e220*/  IADD3 R53, P2, R40, R246, RZ ;  /* 0x000000f628357210 */ /* 0x000fc60007f5e0ff */
[----:B------:R-:W-:Y:S01]  /*11e230*/  STL [R1+0xbbc], R56 ;  /* 0x000bbc3801007387 */ /* 0x000fe20000100800 */
[----:B------:R-:W-:-:S03]  /*11e240*/  IADD3 R52, P3, R24, R246, RZ ;  /* 0x000000f618347210 */ /* 0x000fc60007f7e0ff */
[----:B------:R-:W-:Y:S01]  /*11e250*/  STL [R1+0xbd0], R53 ;  /* 0x000bd03501007387 */ /* 0x000fe20000100800 */
[----:B------:R-:W4:Y:S01]  /*11e260*/  LDL.LU R240, [R1+0x740] ;  /* 0x0007400001f07983 */ /* 0x000f220000300800 */
[-C--:B------:R-:W-:Y:S02]  /*11e270*/  IADD3.X R48, R49, R244.reuse, RZ, P0, !PT ;  /* 0x000000f431307210 */ /* 0x080fe400007fe4ff */
[----:B------:R-:W-:Y:S01]  /*11e280*/  STL [R1+0xbd4], R52 ;  /* 0x000bd43401007387 */ /* 0x000fe20000100800 */
[--C-:B------:R-:W-:Y:S01]  /*11e290*/  IMAD.X R45, R45, 0x1, R244.reuse, P1 ;  /* 0x000000012d2d7824 */ /* 0x100fe200008e06f4 */
[----:B------:R-:W-:Y:S01]  /*11e2a0*/  IADD3.X R44, R41, R244, RZ, P2, !PT ;  /* 0x000000f4292c7210 */ /* 0x000fe200017fe4ff */
[----:B------:R-:W-:-:S06]  /*11e2b0*/  IMAD.X R25, R25, 0x1, R244, P3 ;  /* 0x0000000119197824 */ /* 0x000fcc00018e06f4 */
[----:B------:R-:W-:Y:S01]  /*11e2c0*/  STL.64 [R1+0x900], R84 ;  /* 0x0009005401007387 */ /* 0x000fe20000100a00 */
[----:B------:R-:W-:Y:S02]  /*11e2d0*/  STL.64 [R1+0x908], R86 ;  /* 0x0009085601007387 */ /* 0x000fe40000100a00 */
[----:B------:R-:W4:Y:S02]  /*11e2e0*/  LDL.LU R241, [R1+0x744] ;  /* 0x0007440001f17983 */ /* 0x000f240000300800 */
[----:B------:R-:W4:Y:S01]  /*11e2f0*/  LDL.LU R242, [R1+0x748] ;  /* 0x0007480001f27983 */ /* 0x000f220000300800 */
[----:B------:R-:W4:Y:S01]  /*11e300*/  LDL.LU R243, [R1+0x74c] ;  /* 0x00074c0001f37983 */ /* 0x000f220000300800 */
[----:B------:R-:W-:Y:S02]  /*11e310*/  STL [R1+0xb30], R48 ;  /* 0x000b303001007387 */ /* 0x000fe40000100800 */
[----:B------:R-:W4:Y:S02]  /*11e320*/  LDL.LU.64 R40, [R1+0x4b08] ;  /* 0x004b080001287983 */ /* 0x000f240000300a00 */
[----:B------:R2:W-:Y:S01]  /*11e330*/  STL [R1+0xb34], R45 ;  /* 0x000b342d01007387 */ /* 0x0005e20000100800 */
[----:B------:R4:W-:Y:S01]  /*11e340*/  STL [R1+0xb38], R44 ;  /* 0x000b382c01007387 */ /* 0x0009e20000100800 */
[----:B------:R-:W-:Y:S01]  /*11e350*/  STL [R1+0xb3c], R25 ;  /* 0x000b3c1901007387 */ /* 0x000fe20000100800 */
[----:B---3--:R-:W-:-:S02]  /*11e360*/  IADD3 R24, P0, R36, R246, RZ ;  /* 0x000000f624187210 */ /* 0x008fc40007f1e0ff */
[----:B--2---:R-:W-:-:S03]  /*11e370*/  IADD3 R45, P1, R32, R246, RZ ;  /* 0x000000f6202d7210 */ /* 0x004fc60007f3e0ff */
[----:B------:R1:W-:Y:S01]  /*11e380*/  STL [R1+0xb50], R24 ;  /* 0x000b501801007387 */ /* 0x0003e20000100800 */
[----:B----4-:R-:W-:-:S03]  /*11e390*/  IADD3 R44, P2, R28, R246, RZ ;  /* 0x000000f61c2c7210 */ /* 0x010fc60007f5e0ff */
[----:B-1----:R-:W2:Y:S01]  /*11e3a0*/  LDL.LU.64 R24, [R1+0x4b00] ;  /* 0x004b000001187983 */ /* 0x002ea20000300a00 */
[----:B------:R-:W-:Y:S02]  /*11e3b0*/  STL [R1+0xbd8], R45 ;  /* 0x000bd82d01007387 */ /* 0x000fe40000100800 */
[----:B------:R-:W3:Y:S01]  /*11e3c0*/  LDL.LU.64 R56, [R1+0x4af8] ;  /* 0x004af80001387983 */ /* 0x000ee20000300a00 */
[----:B------:R-:W-:Y:S04]  /*11e3d0*/  STL [R1+0xbdc], R44 ;  /* 0x000bdc2c01007387 */ /* 0x000fe80000100800 */
[----:B------:R-:W4:Y:S01]  /*11e3e0*/  LDL.LU.64 R52, [R1+0x4af0] ;  /* 0x004af00001347983 */ /* 0x000f220000300a00 */
[----:B------:R-:W-:Y:S01]  /*11e3f0*/  HMMA.1688.F32.TF32 R228, R232, R118, R236 ;  /* 0x00000076e8e4723c */ /* 0x000fe200000810ec */
[----:B------:R-:W4:Y:S01]  /*11e400*/  LDL.LU R84, [R1+0x720] ;  /* 0x0007200001547983 */ /* 0x000f220000300800 */
[-C--:B------:R-:W-:Y:S01]  /*11e410*/  IADD3.X R36, R37, R244.reuse, RZ, P0, !PT ;  /* 0x000000f425247210 */ /* 0x080fe200007fe4ff */
[----:B------:R-:W-:Y:S01]  /*11e420*/  IMAD.X R32, R33, 0x1, R244, P1 ;  /* 0x0000000121207824 */ /* 0x000fe200008e06f4 */
[----:B------:R-:W-:Y:S11]  /*11e430*/  IADD3.X R29, R29, R244, RZ, P2, !PT ;  /* 0x000000f41d1d7210 */ /* 0x000ff600017fe4ff */
[----:B------:R-:W-:Y:S08]  /*11e440*/  @!UPT UIADD3 URZ, URZ, URZ, URZ ;  /* 0x0000003f3f3ff290 */ /* 0x000ff0000fffe03f */
[----:B------:R-:W-:Y:S01]  /*11e450*/  STL.64 [R1+0x22d0], R228 ;  /* 0x0022d0e401007387 */ /* 0x000fe20000100a00 */
[----:B------:R-:W-:Y:S02]  /*11e460*/  STL.64 [R1+0x22d8], R230 ;  /* 0x0022d8e601007387 */ /* 0x000fe40000100a00 */
[----:B------:R-:W4:Y:S02]  /*11e470*/  LDL.LU R85, [R1+0x724] ;  /* 0x0007240001557983 */ /* 0x000f240000300800 */
[----:B------:R-:W4:Y:S01]  /*11e480*/  LDL.LU R86, [R1+0x728] ;  /* 0x0007280001567983 */ /* 0x000f220000300800 */
[----:B------:R-:W4:Y:S01]  /*11e490*/  LDL.LU R87, [R1+0x72c] ;  /* 0x00072c0001577983 */ /* 0x000f220000300800 */
[-C--:B------:R-:W-:Y:S01]  /*11e4a0*/  IADD3 R28, P0, R40, R246.reuse, RZ ;  /* 0x000000f6281c7210 */ /* 0x080fe20007f1e0ff */
[----:B------:R-:W-:Y:S02]  /*11e4b0*/  STL [R1+0xaf0], R36 ;  /* 0x000af02401007387 */ /* 0x000fe40000100800 */
[----:B------:R2:W-:Y:S01]  /*11e4c0*/  STL [R1+0xb54], R32 ;  /* 0x000b542001007387 */ /* 0x0005e20000100800 */
[----:B------:R-:W4:Y:S01]  /*11e4d0*/  LDL.LU R236, [R1+0x700] ;  /* 0x0007000001ec7983 */ /* 0x000f220000300800 */
[----:B------:R3:W-:Y:S02]  /*11e4e0*/  STL [R1+0xb58], R29 ;  /* 0x000b581d01007387 */ /* 0x0007e40000100800 */
[----:B------:R4:W-:Y:S02]  /*11e4f0*/  STL [R1+0xb5c], R28 ;  /* 0x000b5c1c01007387 */ /* 0x0009e40000100800 */
[----:B------:R-:W4:Y:S01]  /*11e500*/  LDL.LU R237, [R1+0x704] ;  /* 0x0007040001ed7983 */ /* 0x000f220000300800 */
[----:B------:R-:W4:Y:S01]  /*11e510*/  LDL.LU R238, [R1+0x708] ;  /* 0x0007080001ee7983 */ /* 0x000f220000300800 */
[----:B------:R-:W4:Y:S01]  /*11e520*/  LDL.LU R239, [R1+0x70c] ;  /* 0x00070c0001ef7983 */ /* 0x000f220000300800 */
[----:B--2---:R-:W-:-:S02]  /*11e530*/  IADD3 R32, P1, R24, R246, RZ ;  /* 0x000000f618207210 */ /* 0x004fc40007f3e0ff */
[-C--:B---3--:R-:W-:Y:S02]  /*11e540*/  IADD3 R29, P2, R56, R246.reuse, RZ ;  /* 0x000000f6381d7210 */ /* 0x088fe40007f5e0ff */
[----:B----4-:R-:W-:Y:S01]  /*11e550*/  IADD3 R28, P3, R52, R246, RZ ;  /* 0x000000f6341c7210 */ /* 0x010fe20007f7e0ff */
[----:B------:R1:W-:Y:S01]  /*11e560*/  STL [R1+0xb70], R32 ;  /* 0x000b702001007387 */ /* 0x0003e20000100800 */
[----:B------:R-:W2:Y:S02]  /*11e570*/  LDL.LU.64 R36, [R1+0x4ae8] ;  /* 0x004ae80001247983 */ /* 0x000ea40000300a00 */
[----:B------:R-:W-:Y:S01]  /*11e580*/  STL [R1+0xb74], R29 ;  /* 0x000b741d01007387 */ /* 0x000fe20000100800 */
[----:B-1----:R-:W3:Y:S01]  /*11e590*/  LDL.LU.64 R32, [R1+0x4ae0] ;  /* 0x004ae00001207983 */ /* 0x002ee20000300a00 */
[----:B------:R1:W-:Y:S03]  /*11e5a0*/  STL [R1+0xb78], R28 ;  /* 0x000b781c01007387 */ /* 0x0003e60000100800 */
[----:B-1----:R-:W4:Y:S01]  /*11e5b0*/  LDL.LU.64 R28, [R1+0x4b20] ;  /* 0x004b2000011c7983 */ /* 0x002f220000300a00 */
[----:B------:R-:W-:Y:S01]  /*11e5c0*/  HMMA.1688.F32.TF32 R228, R232, R122, R240 ;  /* 0x0000007ae8e4723c */ /* 0x000fe200000810f0 */
[----:B------:R-:W4:Y:S02]  /*11e5d0*/  LDL.LU R240, [R1+0x6f0] ;  /* 0x0006f00001f07983 */ /* 0x000f240000300800 */
[----:B------:R-:W-:Y:S01]  /*11e5e0*/  IMAD.X R40, R41, 0x1, R244, P0 ;  /* 0x0000000129287824 */ /* 0x000fe200000e06f4 */
[----:B------:R-:W-:-:S04]  /*11e5f0*/  IADD3.X R24, R25, R244, RZ, P1, !PT ;  /* 0x000000f419187210 */ /* 0x000fc80000ffe4ff */
[----:B------:R-:W-:Y:S01]  /*11e600*/  HMMA.1688.F32.TF32 R84, R232, R126, R84 ;  /* 0x0000007ee854723c */ /* 0x000fe20000081054 */
[----:B------:R-:W-:Y:S01]  /*11e610*/  IMAD.X R57, R57, 0x1, R244, P2 ;  /* 0x0000000139397824 */ /* 0x000fe200010e06f4 */
[----:B------:R-:W-:Y:S11]  /*11e620*/  IADD3.X R52, R53, R244, RZ, P3, !PT ;  /* 0x000000f435347210 */ /* 0x000ff60001ffe4ff */
[----:B------:R-:W-:Y:S02]  /*11e630*/  @!UPT UIADD3 URZ, URZ, URZ, URZ ;  /* 0x0000003f3f3ff290 */ /* 0x000fe4000fffe03f */
[----:B------:R-:W-:Y:S01]  /*11e640*/  STL.64 [R1+0x8e0], R228 ;  /* 0x0008e0e401007387 */ /* 0x000fe20000100a00 */
[----:B------:R-:W-:Y:S02]  /*11e650*/  STL.64 [R1+0x8e8], R230 ;  /* 0x0008e8e601007387 */ /* 0x000fe40000100a00 */
[----:B------:R-:W4:Y:S02]  /*11e660*/  LDL.LU R241, [R1+0x6f4] ;  /* 0x0006f40001f17983 */ /* 0x000f240000300800 */
[----:B------:R-:W4:Y:S01]  /*11e670*/  LDL.LU R242, [R1+0x6f8] ;  /* 0x0006f80001f27983 */ /* 0x000f220000300800 */
[----:B------:R-:W4:Y:S01]  /*11e680*/  LDL.LU R243, [R1+0x6fc] ;  /* 0x0006fc0001f37983 */ /* 0x000f220000300800 */
[----:B------:R-:W4:Y:S02]  /*11e690*/  LDL.LU.64 R48, [R1+0x4ad8] ;  /* 0x004ad80001307983 */ /* 0x000f240000300a00 */
[----:B------:R1:W-:Y:S02]  /*11e6a0*/  STL [R1+0xaf4], R40 ;  /* 0x000af42801007387 */ /* 0x0003e40000100800 */
[----:B------:R-:W4:Y:S01]  /*11e6b0*/  LDL.LU.64 R44, [R1+0x4ad0] ;  /* 0x004ad000012c7983 */ /* 0x000f220000300a00 */
[----:B------:R1:W-:Y:S04]  /*11e6c0*/  STL [R1+0xaf8], R24 ;  /* 0x000af81801007387 */ /* 0x0003e80000100800 */
[----:B-1----:R-:W4:Y:S01]  /*11e6d0*/  LDL.LU.64 R40, [R1+0x4ac8] ;  /* 0x004ac80001287983 */ /* 0x002f220000300a00 */
[----:B------:R-:W4:Y:S02]  /*11e6e0*/  LDL.LU.64 R24, [R1+0x4ac0] ;  /* 0x004ac00001187983 */ /* 0x000f240000300a00 */
[----:B------:R-:W-:Y:S02]  /*11e6f0*/  STL [R1+0xafc], R57 ;  /* 0x000afc3901007387 */ /* 0x000fe40000100800 */
[----:B------:R4:W-:Y:S01]  /*11e700*/  STL [R1+0xb10], R52 ;  /* 0x000b103401007387 */ /* 0x0009e20000100800 */
[----:B--2---:R-:W-:-:S05]  /*11e710*/  IADD3 R56, P0, R36, R246, RZ ;  /* 0x000000f624387210 */ /* 0x004fca0007f1e0ff */
[----:B------:R-:W-:Y:S01]  /*11e720*/  STL [R1+0xb14], R56 ;  /* 0x000b143801007387 */ /* 0x000fe20000100800 */
[----:B---3--:R-:W-:Y:S01]  /*11e730*/  IADD3 R53, P1, R32, R246, RZ ;  /* 0x000000f620357210 */ /* 0x008fe20007f3e0ff */
[----:B------:R-:W-:-:S03]  /*11e740*/  IMAD.X R36, R37, 0x1, R244, P0 ;  /* 0x0000000125247824 */ /* 0x000fc600000e06f4 */
[----:B------:R-:W-:Y:S01]  /*11e750*/  IADD3.X R32, R33, R244, RZ, P1, !PT ;  /* 0x000000f421207210 */ /* 0x000fe20000ffe4ff */
[----:B------:R-:W-:Y:S01]  /*11e760*/  STL [R1+0xb18], R53 ;  /* 0x000b183501007387 */ /* 0x000fe20000100800 */
[----:B----4-:R-:W-:-:S05]  /*11e770*/  IADD3 R52, P2, R28, R246, RZ ;  /* 0x000000f61c347210 */ /* 0x010fca0007f5e0ff */
[----:B------:R-:W-:Y:S01]  /*11e780*/  STL [R1+0xb1c], R52 ;  /* 0x000b1c3401007387 */ /* 0x000fe20000100800 */
[----:B------:R-:W-:Y:S02]  /*11e790*/  STL.64 [R1+0x22c0], R84 ;  /* 0x0022c05401007387 */ /* 0x000fe40000100a00 */
[----:B------:R-:W-:Y:S02]  /*11e7a0*/  STL.64 [R1+0x22c8], R86 ;  /* 0x0022c85601007387 */ /* 0x000fe40000100a00 */
[----:B------:R-:W-:Y:S01]  /*11e7b0*/  IMAD.X R28, R29, 0x1, R244, P2 ;  /* 0x000000011d1c7824 */ /* 0x000fe200010e06f4 */
[----:B------:R1:W-:Y:S04]  /*11e7c0*/  STL [R1+0xaa4], R36 ;  /* 0x000aa42401007387 */ /* 0x0003e80000100800 */
[----:B-1----:R-:W2:Y:S01]  /*11e7d0*/  LDL.LU.64 R36, [R1+0x4ab8] ;  /* 0x004ab80001247983 */ /* 0x002ea20000300a00 */
[----:B------:R1:W-:Y:S03]  /*11e7e0*/  STL [R1+0xaa8], R32 ;  /* 0x000aa82001007387 */ /* 0x0003e60000100800 */
[----:B-1----:R-:W3:Y:S01]  /*11e7f0*/  LDL.LU.64 R32, [R1+0x4ab0] ;  /* 0x004ab00001207983 */ /* 0x002ee20000300a00 */
[----:B------:R1:W-:Y:S03]  /*11e800*/  STL [R1+0xaac], R28 ;  /* 0x000aac1c01007387 */ /* 0x0003e60000100800 */
[----:B-1----:R-:W4:Y:S01]  /*11e810*/  LDL.LU.64 R28, [R1+0x4aa8] ;  /* 0x004aa800011c7983 */ /* 0x002f220000300a00 */
[----:B------:R-:W-:Y:S01]  /*11e820*/  HMMA.1688.F32.TF32 R228, R232, R46, R236 ;  /* 0x0000002ee8e4723c */ /* 0x000fe200000810ec */
[----:B------:R-:W-:-:S02]  /*11e830*/  IADD3 R52, P0, R48, R246, RZ ;  /* 0x000000f630347210 */ /* 0x000fc40007f1e0ff */
[-C--:B------:R-:W-:Y:S02]  /*11e840*/  IADD3 R56, P1, R44, R246.reuse, RZ ;  /* 0x000000f62c387210 */ /* 0x080fe40007f3e0ff */
[-C--:B------:R-:W-:Y:S01]  /*11e850*/  IADD3 R53, P2, R40, R246.reuse, RZ ;  /* 0x000000f628357210 */ /* 0x080fe20007f5e0ff */
[----:B------:R1:W-:Y:S02]  /*11e860*/  STL [R1+0xad0], R52 ;  /* 0x000ad03401007387 */ /* 0x0003e40000100800 */
[----:B------:R-:W-:Y:S02]  /*11e870*/  STL [R1+0xad4], R56 ;  /* 0x000ad43801007387 */ /* 0x000fe40000100800 */
[----:B------:R-:W-:Y:S01]  /*11e880*/  STL [R1+0xad8], R53 ;  /* 0x000ad83501007387 */ /* 0x000fe20000100800 */
[----:B-1----:R-:W-:-:S05]  /*11e890*/  IADD3 R52, P3, R24, R246, RZ ;  /* 0x000000f618347210 */ /* 0x002fca0007f7e0ff */
[----:B------:R-:W-:Y:S01]  /*11e8a0*/  STL [R1+0xadc], R52 ;  /* 0x000adc3401007387 */ /* 0x000fe20000100800 */
[----:B------:R-:W4:Y:S06]  /*11e8b0*/  LDL.LU R84, [R1+0x6c0] ;  /* 0x0006c00001547983 */ /* 0x000f2c0000300800 */
[----:B------:R-:W-:Y:S02]  /*11e8c0*/  STL.64 [R1+0x8c0], R228 ;  /* 0x0008c0e401007387 */ /* 0x000fe40000100a00 */
[----:B------:R1:W-:Y:S01]  /*11e8d0*/  STL.64 [R1+0x8c8], R230 ;  /* 0x0008c8e601007387 */ /* 0x0003e20000100a00 */
[----:B------:R-:W-:-:S02]  /*11e8e0*/  IADD3.X R48, R49, R244, RZ, P0, !PT ;  /* 0x000000f431307210 */ /* 0x000fc400007fe4ff */
[-C--:B------:R-:W-:Y:S01]  /*11e8f0*/  IADD3.X R44, R45, R244.reuse, RZ, P1, !PT ;  /* 0x000000f42d2c7210 */ /* 0x080fe20000ffe4ff */
[----:B------:R-:W-:Y:S01]  /*11e900*/  IMAD.X R41, R41, 0x1, R244, P2 ;  /* 0x0000000129297824 */ /* 0x000fe200010e06f4 */
[----:B-1----:R-:W-:Y:S01]  /*11e910*/  HMMA.1688.F32.TF32 R228, R232, R154, R240 ;  /* 0x0000009ae8e4723c */ /* 0x002fe200000810f0 */
[----:B------:R-:W-:Y:S01]  /*11e920*/  STL [R1+0xa68], R48 ;  /* 0x000a683001007387 */ /* 0x000fe20000100800 */
[----:B------:R-:W4:Y:S02]  /*11e930*/  LDL.LU R85, [R1+0x6c4] ;  /* 0x0006c40001557983 */ /* 0x000f240000300800 */
[----:B------:R-:W4:Y:S01]  /*11e940*/  LDL.LU R86, [R1+0x6c8] ;  /* 0x0006c80001567983 */ /* 0x000f220000300800 */
[----:B------:R-:W-:Y:S01]  /*11e950*/  IADD3.X R24, R25, R244, RZ, P3, !PT ;  /* 0x000000f419187210 */ /* 0x000fe20001ffe4ff */
[----:B------:R1:W-:Y:S01]  /*11e960*/  STL [R1+0xa6c], R44 ;  /* 0x000a6c2c01007387 */ /* 0x0003e20000100800 */
[----:B------:R-:W-:Y:S03]  /*11e970*/  STL [R1+0xa80], R41 ;  /* 0x000a802901007387 */ /* 0x000fe60000100800 */
[----:B------:R4:W-:Y:S01]  /*11e980*/  STL [R1+0xa84], R24 ;  /* 0x000a841801007387 */ /* 0x0009e20000100800 */
[----:B--2---:R-:W-:-:S05]  /*11e990*/  IADD3 R40, P0, R36, R246, RZ ;  /* 0x000000f624287210 */ /* 0x004fca0007f1e0ff */
[----:B------:R2:W-:Y:S01]  /*11e9a0*/  STL [R1+0xa88], R40 ;  /* 0x000a882801007387 */ /* 0x0005e20000100800 */
[----:B---3--:R-:W-:-:S05]  /*11e9b0*/  IADD3 R25, P1, R32, R246, RZ ;  /* 0x000000f620197210 */ /* 0x008fca0007f3e0ff */
[----:B------:R-:W-:Y:S01]  /*11e9c0*/  STL [R1+0xa8c], R25 ;  /* 0x000a8c1901007387 */ /* 0x000fe20000100800 */
[----:B-1----:R-:W3:Y:S01]  /*11e9d0*/  LDL.LU.64 R44, [R1+0x4a90] ;  /* 0x004a9000012c7983 */ /* 0x002ee20000300a00 */
[----:B----4-:R-:W-:-:S05]  /*11e9e0*/  IADD3 R24, P2, R28, R246, RZ ;  /* 0x000000f61c187210 */ /* 0x010fca0007f5e0ff */
[----:B------:R1:W-:Y:S01]  /*11e9f0*/  STL [R1+0xaa0], R24 ;  /* 0x000aa01801007387 */ /* 0x0003e20000100800 */
[----:B--2---:R-:W2:Y:S02]  /*11ea00*/  LDL.LU.64 R40, [R1+0x4a88] ;  /* 0x004a880001287983 */ /* 0x004ea40000300a00 */
[----:B------:R-:W-:Y:S02]  /*11ea10*/  STL.64 [R1+0x22b0], R228 ;  /* 0x0022b0e401007387 */ /* 0x000fe40000100a00 */
[----:B------:R-:W-:Y:S01]  /*11ea20*/  STL.64 [R1+0x22b8], R230 ;  /* 0x0022b8e601007387 */ /* 0x000fe20000100a00 */
[----:B-1----:R-:W4:Y:S01]  /*11ea30*/  LDL.LU.64 R24, [R1+0x4a80] ;  /* 0x004a800001187983 */ /* 0x002f220000300a00 */
[----:B------:R-:W4:Y:S02]  /*11ea40*/  LDL.LU.64 R52, [R1+0x4a78] ;  /* 0x004a780001347983 */ /* 0x000f240000300a00 */
[----:B------:R-:W-:Y:S02]  /*11ea50*/  IMAD.MOV.U32 R87, RZ, RZ, R245 ;  /* 0x000000ffff577224 */ /* 0x000fe400078e00f5 */
[----:B------:R-:W4:Y:S01]  /*11ea60*/  LDL.LU R236, [R1+0x6a0] ;  /* 0x0006a00001ec7983 */ /* 0x000f220000300800 */
[----:B------:R-:W4:Y:S01]  /*11ea70*/  LDL.LU R237, [R1+0x6a4] ;  /* 0x0006a40001ed7983 */ /* 0x000f220000300800 */
[----:B------:R-:W4:Y:S02]  /*11ea80*/  LDL.LU R238, [R1+0x6a8] ;  /* 0x0006a80001ee7983 */ /* 0x000f240000300800 */
[----:B------:R-:W4:Y:S02]  /*11ea90*/  LDL.LU R239, [R1+0x6ac] ;  /* 0x0006ac0001ef7983 */ /* 0x000f240000300800 */
[--C-:B------:R-:W-:Y:S01]  /*11eaa0*/  IMAD.X R245, R37, 0x1, R244.reuse, P0 ;  /* 0x0000000125f57824 */ /* 0x100fe200000e06f4 */
[----:B------:R-:W4:Y:S01]  /*11eab0*/  LDL.LU R240, [R1+0x680] ;  /* 0x0006800001f07983 */ /* 0x000f220000300800 */
[----:B------:R-:W4:Y:S01]  /*11eac0*/  LDL.LU R241, [R1+0x684] ;  /* 0x0006840001f17983 */ /* 0x000f220000300800 */
[----:B------:R-:W-:Y:S01]  /*11ead0*/  IADD3.X R32, R33, R244, RZ, P1, !PT ;  /* 0x000000f421207210 */ /* 0x000fe20000ffe4ff */
[----:B------:R-:W4:Y:S01]  /*11eae0*/  LDL.LU R242, [R1+0x688] ;  /* 0x0006880001f27983 */ /* 0x000f220000300800 */
[----:B------:R-:W4:Y:S01]  /*11eaf0*/  LDL.LU R243, [R1+0x68c] ;  /* 0x00068c0001f37983 */ /* 0x000f220000300800 */
[----:B------:R-:W-:-:S02]  /*11eb00*/  IMAD.X R28, R29, 0x1, R244, P2 ;  /* 0x000000011d1c7824 */ /* 0x000fc400010e06f4 */
[----:B------:R-:W-:Y:S02]  /*11eb10*/  STL [R1+0x73c8], R245 ;  /* 0x0073c8f501007387 */ /* 0x000fe40000100800 */
[----:B------:R-:W4:Y:S01]  /*11eb20*/  LDL.LU.64 R36, [R1+0x4a70] ;  /* 0x004a700001247983 */ /* 0x000f220000300a00 */
[----:B------:R-:W-:Y:S01]  /*11eb30*/  HMMA.1688.F32.TF32 R84, R232, R138, R84 ;  /* 0x0000008ae854723c */ /* 0x000fe20000081054 */
[----:B------:R1:W-:Y:S04]  /*11eb40*/  STL [R1+0xa60], R32 ;  /* 0x000a602001007387 */ /* 0x0003e80000100800 */
[----:B-1----:R-:W4:Y:S01]  /*11eb50*/  LDL.LU.64 R32, [R1+0x4a68] ;  /* 0x004a680001207983 */ /* 0x002f220000300a00 */
[----:B------:R1:W-:Y:S03]  /*11eb60*/  STL [R1+0xa64], R28 ;  /* 0x000a641c01007387 */ /* 0x0003e60000100800 */
[----:B-1----:R-:W4:Y:S01]  /*11eb70*/  LDL.LU.64 R28, [R1+0x4a60] ;  /* 0x004a6000011c7983 */ /* 0x002f220000300a00 */
[----:B---3--:R-:W-:-:S05]  /*11eb80*/  IADD3 R48, P0, R44, R246, RZ ;  /* 0x000000f62c307210 */ /* 0x008fca0007f1e0ff */
[----:B------:R1:W-:Y:S01]  /*11eb90*/  STL [R1+0xd0c], R48 ;  /* 0x000d0c3001007387 */ /* 0x0003e20000100800 */
[----:B------:R-:W-:Y:S02]  /*11eba0*/  IADD3.X R44, R45, R244, RZ, P0, !PT ;  /* 0x000000f42d2c7210 */ /* 0x000fe400007fe4ff */
[----:B--2---:R-:W-:-:S05]  /*11ebb0*/  IADD3 R56, P1, R40, R246, RZ ;  /* 0x000000f628387210 */ /* 0x004fca0007f3e0ff */
[----:B------:R-:W-:Y:S01]  /*11ebc0*/  STL [R1+0xd20], R56 ;  /* 0x000d203801007387 */ /* 0x000fe20000100800 */
[-C--:B----4-:R-:W-:Y:S02]  /*11ebd0*/  IADD3 R49, P2, R24, R246.reuse, RZ ;  /* 0x000000f618317210 */ /* 0x090fe40007f5e0ff */
[----:B-1----:R-:W-:Y:S01]  /*11ebe0*/  IADD3 R48, P3, R52, R246, RZ ;  /* 0x000000f634307210 */ /* 0x002fe20007f7e0ff */
[--C-:B------:R-:W-:Y:S02]  /*11ebf0*/  IMAD.X R41, R41, 0x1, R244.reuse, P1 ;  /* 0x0000000129297824 */ /* 0x100fe400008e06f4 */
[----:B------:R-:W-:Y:S02]  /*11ec00*/  STL [R1+0xd24], R49 ;  /* 0x000d243101007387 */ /* 0x000fe40000100800 */
[----:B------:R1:W-:Y:S02]  /*11ec10*/  STL [R1+0xd28], R48 ;  /* 0x000d283001007387 */ /* 0x0003e40000100800 */
[----:B------:R-:W-:Y:S02]  /*11ec20*/  STL.64 [R1+0x8a0], R84 ;  /* 0x0008a05401007387 */ /* 0x000fe40000100a00 */
[----:B------:R-:W-:Y:S01]  /*11ec30*/  STL.64 [R1+0x8a8], R86 ;  /* 0x0008a85601007387 */ /* 0x000fe20000100a00 */
[----:B------:R-:W-:Y:S01]  /*11ec40*/  IADD3.X R40, R25, R244, RZ, P2, !PT ;  /* 0x000000f419287210 */ /* 0x000fe200017fe4ff */
[----:B------:R2:W-:Y:S01]  /*11ec50*/  STL [R1+0xce0], R44 ;  /* 0x000ce02c01007387 */ /* 0x0005e20000100800 */
[----:B------:R-:W3:Y:S02]  /*11ec60*/  LDL.LU.64 R24, [R1+0x4a58] ;  /* 0x004a580001187983 */ /* 0x000ee40000300a00 */
[----:B------:R-:W-:Y:S01]  /*11ec70*/  STL [R1+0xce4], R41 ;  /* 0x000ce42901007387 */ /* 0x000fe20000100800 */
[----:B-1----:R-:W4:Y:S01]  /*11ec80*/  LDL.LU.64 R48, [R1+0x48d0] ;  /* 0x0048d00001307983 */ /* 0x002f220000300a00 */
[----:B------:R1:W-:Y:S03]  /*11ec90*/  STL [R1+0xce8], R40 ;  /* 0x000ce82801007387 */ /* 0x0003e60000100800 */
[----:B--2---:R-:W2:Y:S01]  /*11eca0*/  LDL.LU.64 R44, [R1+0x48c8] ;  /* 0x0048c800012c7983 */ /* 0x004ea20000300a00 */
[----:B------:R-:W-:Y:S03]  /*11ecb0*/  HMMA.1688.F32.TF32 R228, R232, R26, R236 ;  /* 0x0000001ae8e4723c */ /* 0x000fe600000810ec */
[----:B-1----:R-:W2:Y:S01]  /*11ecc0*/  LDL.LU.64 R40, [R1+0x48c0] ;  /* 0x0048c00001287983 */ /* 0x002ea20000300a00 */
[----:B------:R-:W-:Y:S01]  /*11ecd0*/  IMAD.X R52, R53, 0x1, R244, P3 ;  /* 0x0000000135347824 */ /* 0x000fe200018e06f4 */
[----:B------:R-:W-:-:S04]  /*11ece0*/  IADD3 R56, P0, R36, R246, RZ ;  /* 0x000000f624387210 */ /* 0x000fc80007f1e0ff */
[----:B------:R1:W-:Y:S01]  /*11ecf0*/  STL [R1+0xcec], R52 ;  /* 0x000cec3401007387 */ /* 0x0003e20000100800 */
[----:B------:R-:W-:-:S03]  /*11ed00*/  IADD3 R53, P1, R32, R246, RZ ;  /* 0x000000f620357210 */ /* 0x000fc60007f3e0ff */
[----:B------:R-:W-:Y:S01]  /*11ed10*/  STL [R1+0xd00], R56 ;  /* 0x000d003801007387 */ /* 0x000fe20000100800 */
[----:B------:R-:W2:Y:S01]  /*11ed20*/  LDL.LU R84, [R1+0x660] ;  /* 0x0006600001547983 */ /* 0x000ea20000300800 */
[----:B------:R-:W-:Y:S02]  /*11ed30*/  IADD3.X R36, R37, R244, RZ, P0, !PT ;  /* 0x000000f425247210 */ /* 0x000fe400007fe4ff */
[----:B------:R-:W-:Y:S01]  /*11ed40*/  STL [R1+0xd04], R53 ;  /* 0x000d043501007387 */ /* 0x000fe20000100800 */
[----:B-1----:R-:W-:Y:S01]  /*11ed50*/  IADD3 R52, P2, R28, R246, RZ ;  /* 0x000000f61c347210 */ /* 0x002fe20007f5e0ff */
[----:B------:R-:W-:-:S04]  /*11ed60*/  IMAD.X R32, R33, 0x1, R244, P1 ;  /* 0x0000000121207824 */ /* 0x000fc800008e06f4 */
[----:B------:R-:W-:Y:S01]  /*11ed70*/  STL [R1+0xd08], R52 ;  /* 0x000d083401007387 */ /* 0x000fe20000100800 */
[----:B------:R-:W2:Y:S02]  /*11ed80*/  LDL.LU R85, [R1+0x664] ;  /* 0x0006640001557983 */ /* 0x000ea40000300800 */
[----:B------:R-:W2:Y:S02]  /*11ed90*/  LDL.LU R86, [R1+0x668] ;  /* 0x0006680001567983 */ /* 0x000ea40000300800 */
[----:B------:R-:W2:Y:S01]  /*11eda0*/  LDL.LU R87, [R1+0x66c] ;  /* 0x00066c0001577983 */ /* 0x000ea20000300800 */
[----:B------:R-:W-:Y:S01]  /*11edb0*/  IADD3.X R29, R29, R244, RZ, P2, !PT ;  /* 0x000000f41d1d7210 */ /* 0x000fe200017fe4ff */
[----:B------:R-:W-:Y:S01]  /*11edc0*/  STL.64 [R1+0x22a0], R228 ;  /* 0x0022a0e401007387 */ /* 0x000fe20000100a00 */
[----:B------:R-:W-:Y:S02]  /*11edd0*/  STL.64 [R1+0x22a8], R230 ;  /* 0x0022a8e601007387 */ /* 0x000fe40000100a00 */
[----:B------:R-:W-:Y:S02]  /*11ede0*/  STL [R1+0xcc0], R36 ;  /* 0x000cc02401007387 */ /* 0x000fe40000100800 */
[----:B------:R4:W-:Y:S01]  /*11edf0*/  STL [R1+0xcc4], R32 ;  /* 0x000cc42001007387 */ /* 0x0009e20000100800 */
[----:B------:R2:W-:Y:S01]  /*11ee00*/  STL [R1+0xcc8], R29 ;  /* 0x000cc81d01007387 */ /* 0x0005e20000100800 */
[----:B---3--:R-:W-:-:S02]  /*11ee10*/  IADD3 R28, P0, R24, R246, RZ ;  /* 0x000000f6181c7210 */ /* 0x008fc40007f1e0ff */
[----:B----4-:R-:W-:-:S03]  /*11ee20*/  IADD3 R32, P1, R48, R246, RZ ;  /* 0x000000f630207210 */ /* 0x010fc60007f3e0ff */
[----:B------:R1:W-:Y:S01]  /*11ee30*/  STL [R1+0xccc], R28 ;  /* 0x000ccc1c01007387 */ /* 0x0003e20000100800 */
[----:B--2---:R-:W-:-:S03]  /*11ee40*/  IADD3 R29, P2, R44, R246, RZ ;  /* 0x000000f62c1d7210 */ /* 0x004fc60007f5e0ff */
[----:B------:R2:W-:Y:S04]  /*11ee50*/  STL [R1+0xea0], R32 ;  /* 0x000ea02001007387 */ /* 0x0005e80000100800 */
[----:B------:R-:W-:Y:S01]  /*11ee60*/  STL [R1+0xea4], R29 ;  /* 0x000ea41d01007387 */ /* 0x000fe20000100800 */
[----:B------:R-:W3:Y:S01]  /*11ee70*/  LDL.LU.64 R36, [R1+0x48b8] ;  /* 0x0048b80001247983 */ /* 0x000ee20000300a00 */
[----:B------:R-:W-:Y:S01]  /*11ee80*/  HMMA.1688.F32.TF32 R228, R232, R30, R240 ;  /* 0x0000001ee8e4723c */ /* 0x000fe200000810f0 */
[----:B-1----:R-:W-:-:S05]  /*11ee90*/  IADD3 R28, P3, R40, R246, RZ ;  /* 0x000000f6281c7210 */ /* 0x002fca0007f7e0ff */
[----:B------:R1:W-:Y:S01]  /*11eea0*/  STL [R1+0xea8], R28 ;  /* 0x000ea81c01007387 */ /* 0x0003e20000100800 */
[----:B--2---:R-:W2:Y:S02]  /*11eeb0*/  LDL.LU.64 R32, [R1+0x48b0] ;  /* 0x0048b00001207983 */ /* 0x004ea40000300a00 */
[--C-:B------:R-:W-:Y:S11]  /*11eec0*/  IMAD.X R52, R25, 0x1, R244.reuse, P0 ;  /* 0x0000000119347824 */ /* 0x100ff600000e06f4 */
[----:B------:R-:W-:Y:S03]  /*11eed0*/  @!UPT UIADD3 URZ, URZ, URZ, URZ ;  /* 0x0000003f3f3ff290 */ /* 0x000fe6000fffe03f */
[----:B------:R-:W-:Y:S01]  /*11eee0*/  STL.64 [R1+0x880], R228 ;  /* 0x000880e401007387 */ /* 0x000fe20000100a00 */
[----:B------:R-:W-:Y:S02]  /*11eef0*/  STL.64 [R1+0x888], R230 ;  /* 0x000888e601007387 */ /* 0x000fe40000100a00 */
[----:B-1----:R-:W3:Y:S02]  /*11ef00*/  LDL.LU.64 R28, [R1+0x48a8] ;  /* 0x0048a800011c7983 */ /* 0x002ee40000300a00 */
[----:B------:R-:W3:Y:S01]  /*11ef10*/  LDL.LU.64 R24, [R1+0x48a0] ;  /* 0x0048a00001187983 */ /* 0x000ee20000300a00 */
[----:B------:R-:W3:Y:S01]  /*11ef20*/  LDL.LU R236, [R1+0x640] ;  /* 0x0006400001ec7983 */ /* 0x000ee20000300800 */
[----:B------:R1:W-:Y:S02]  /*11ef30*/  STL [R1+0xcac], R52 ;  /* 0x000cac3401007387 */ /* 0x0003e40000100800 */
[----:B------:R-:W3:Y:S02]  /*11ef40*/  LDL.LU R237, [R1+0x644] ;  /* 0x0006440001ed7983 */ /* 0x000ee40000300800 */
[----:B------:R-:W3:Y:S01]  /*11ef50*/  LDL.LU R238, [R1+0x648] ;  /* 0x0006480001ee7983 */ /* 0x000ee20000300800 */
[----:B------:R-:W3:Y:S01]  /*11ef60*/  LDL.LU R239, [R1+0x64c] ;  /* 0x00064c0001ef7983 */ /* 0x000ee20000300800 */
[-C--:B------:R-:W-:Y:S01]  /*11ef70*/  IADD3.X R48, R49, R244.reuse, RZ, P1, !PT ;  /* 0x000000f431307210 */ /* 0x080fe20000ffe4ff */
[----:B------:R-:W3:Y:S02]  /*11ef80*/  LDL.LU R240, [R1+0x620] ;  /* 0x0006200001f07983 */ /* 0x000ee40000300800 */
[----:B------:R-:W-:Y:S01]  /*11ef90*/  IMAD.X R45, R45, 0x1, R244, P2 ;  /* 0x000000012d2d7824 */ /* 0x000fe200010e06f4 */
[----:B------:R-:W3:Y:S01]  /*11efa0*/  LDL.LU R241, [R1+0x624] ;  /* 0x0006240001f17983 */ /* 0x000ee20000300800 */
[----:B------:R-:W-:Y:S01]  /*11efb0*/  IADD3.X R40, R41, R244, RZ, P3, !PT ;  /* 0x000000f429287210 */ /* 0x000fe20001ffe4ff */
[----:B------:R-:W3:Y:S02]  /*11efc0*/  LDL.LU R242, [R1+0x628] ;  /* 0x0006280001f27983 */ /* 0x000ee40000300800 */
[----:B------:R-:W3:Y:S01]  /*11efd0*/  LDL.LU R243, [R1+0x62c] ;  /* 0x00062c0001f37983 */ /* 0x000ee20000300800 */
[----:B------:R1:W-:Y:S01]  /*11efe0*/  STL [R1+0xe68], R48 ;  /* 0x000e683001007387 */ /* 0x0003e20000100800 */
[----:B------:R-:W-:Y:S02]  /*11eff0*/  STL [R1+0xe6c], R45 ;  /* 0x000e6c2d01007387 */ /* 0x000fe40000100800 */
[----:B------:R3:W-:Y:S02]  /*11f000*/  STL [R1+0xe80], R40 ;  /* 0x000e802801007387 */ /* 0x0007e40000100800 */
[----:B---3--:R-:W-:-:S05]  /*11f010*/  IADD3 R44, P0, R36, R246, RZ ;  /* 0x000000f6242c7210 */ /* 0x008fca0007f1e0ff */
[----:B------:R3:W-:Y:S01]  /*11f020*/  STL [R1+0xe84], R44 ;  /* 0x000e842c01007387 */ /* 0x0007e20000100800 */
[----:B-1----:R-:W4:Y:S01]  /*11f030*/  LDL.LU.64 R52, [R1+0x4898] ;  /* 0x0048980001347983 */ /* 0x002f220000300a00 */
[----:B------:R-:W-:Y:S01]  /*11f040*/  HMMA.1688.F32.TF32 R84, R232, R34, R84 ;  /* 0x00000022e854723c */ /* 0x000fe20000081054 */
[----:B--2---:R-:W-:-:S05]  /*11f050*/  IADD3 R41, P1, R32, R246, RZ ;  /* 0x000000f620297210 */ /* 0x004fca0007f3e0ff */
[----:B------:R-:W-:Y:S01]  /*11f060*/  STL [R1+0xe88], R41 ;  /* 0x000e882901007387 */ /* 0x000fe20000100800 */
[----:B------:R-:W2:Y:S02]  /*11f070*/  LDL.LU.64 R48, [R1+0x44b8] ;  /* 0x0044b80001307983 */ /* 0x000ea40000300a00 */
[----:B------:R-:W-:Y:S01]  /*11f080*/  IMAD.X R36, R37, 0x1, R244, P0 ;  /* 0x0000000125247824 */ /* 0x000fe200000e06f4 */
[----:B---3--:R-:W-:-:S05]  /*11f090*/  IADD3 R40, P2, R28, R246, RZ ;  /* 0x000000f61c287210 */ /* 0x008fca0007f5e0ff */
[----:B------:R1:W-:Y:S08]  /*11f0a0*/  STL [R1+0xe8c], R40 ;  /* 0x000e8c2801007387 */ /* 0x0003f00000100800 */
[----:B------:R-:W-:Y:S01]  /*11f0b0*/  STL.64 [R1+0x2290], R84 ;  /* 0x0022905401007387 */ /* 0x000fe20000100a00 */
[----:B------:R-:W-:Y:S02]  /*11f0c0*/  STL.64 [R1+0x2298], R86 ;  /* 0x0022985601007387 */ /* 0x000fe40000100a00 */
[----:B------:R-:W3:Y:S01]  /*11f0d0*/  LDL.LU.64 R44, [R1+0x44b0] ;  /* 0x0044b000012c7983 */ /* 0x000ee20000300a00 */
[----:B-1----:R-:W-:-:S02]  /*11f0e0*/  IADD3 R40, P3, R24, R246, RZ ;  /* 0x000000f618287210 */ /* 0x002fc40007f7e0ff */
[----:B------:R-:W-:-:S03]  /*11f0f0*/  IADD3.X R32, R33, R244, RZ, P1, !PT ;  /* 0x000000f421207210 */ /* 0x000fc60000ffe4ff */
[----:B------:R1:W-:Y:S01]  /*11f100*/  STL [R1+0xe60], R40 ;  /* 0x000e602801007387 */ /* 0x0003e20000100800 */
[----:B------:R-:W-:Y:S01]  /*11f110*/  IMAD.X R28, R29, 0x1, R244, P2 ;  /* 0x000000011d1c7824 */ /* 0x000fe200010e06f4 */
[----:B------:R-:W-:Y:S02]  /*11f120*/  IADD3.X R25, R25, R244, RZ, P3, !PT ;  /* 0x000000f419197210 */ /* 0x000fe40001ffe4ff */
[----:B-1----:R-:W3:Y:S01]  /*11f130*/  LDL.LU.64 R40, [R1+0x44a8] ;  /* 0x0044a80001287983 */ /* 0x002ee20000300a00 */
[----:B------:R1:W-:Y:S03]  /*11f140*/  STL [R1+0xe40], R36 ;  /* 0x000e402401007387 */ /* 0x0003e60000100800 */
[----:B-1----:R-:W3:Y:S01]  /*11f150*/  LDL.LU.64 R36, [R1+0x44a0] ;  /* 0x0044a00001247983 */ /* 0x002ee20000300a00 */
[----:B------:R1:W-:Y:S03]  /*11f160*/  STL [R1+0xe44], R32 ;  /* 0x000e442001007387 */ /* 0x0003e60000100800 */
[----:B-1----:R-:W3:Y:S01]  /*11f170*/  LDL.LU.64 R32, [R1+0x4498] ;  /* 0x0044980001207983 */ /* 0x002ee20000300a00 */
[----:B------:R1:W-:Y:S02]  /*11f180*/  STL [R1+0xe48], R28 ;  /* 0x000e481c01007387 */ /* 0x0003e40000100800 */
[----:B------:R-:W3:Y:S02]  /*11f190*/  LDL.LU R84, [R1+0x600] ;  /* 0x0006000001547983 */ /* 0x000ee40000300800 */
[----:B------:R-:W3:Y:S01]  /*11f1a0*/  LDL.LU R85, [R1+0x604] ;  /* 0x0006040001557983 */ /* 0x000ee20000300800 */
[----:B------:R-:W3:Y:S01]  /*11f1b0*/  LDL.LU R86, [R1+0x608] ;  /* 0x0006080001567983 */ /* 0x000ee20000300800 */
[----:B------:R-:W3:Y:S02]  /*11f1c0*/  LDL.LU R87, [R1+0x60c] ;  /* 0x00060c0001577983 */ /* 0x000ee40000300800 */
[----:B------:R-:W-:Y:S01]  /*11f1d0*/  STL [R1+0xe4c], R25 ;  /* 0x000e4c1901007387 */ /* 0x000fe20000100800 */
[----:B-1----:R-:W3:Y:S01]  /*11f1e0*/  LDL.LU.64 R28, [R1+0x4490] ;  /* 0x00449000011c7983 */ /* 0x002ee20000300a00 */
[----:B----4-:R-:W-:-:S05]  /*11f1f0*/  IADD3 R24, P0, R52, R246, RZ ;  /* 0x000000f634187210 */ /* 0x010fca0007f1e0ff */
[----:B------:R1:W-:Y:S04]  /*11f200*/  STL [R1+0xe64], R24 ;  /* 0x000e641801007387 */ /* 0x0003e80000100800 */
[----:B-1----:R-:W4:Y:S01]  /*11f210*/  LDL.LU.64 R24, [R1+0x4488] ;  /* 0x0044880001187983 */ /* 0x002f220000300a00 */
[----:B------:R-:W-:Y:S01]  /*11f220*/  HMMA.1688.F32.TF32 R228, R232, R38, R236 ;  /* 0x00000026e8e4723c */ /* 0x000fe200000810ec */
[----:B--2---:R-:W-:-:S05]  /*11f230*/  IADD3 R56, P1, R48, R246, RZ ;  /* 0x000000f630387210 */ /* 0x004fca0007f3e0ff */
[----:B------:R-:W-:Y:S01]  /*11f240*/  STL [R1+0x3450], R56 ;  /* 0x0034503801007387 */ /* 0x000fe20000100800 */
[--C-:B------:R-:W-:Y:S01]  /*11f250*/  IMAD.X R52, R53, 0x1, R244.reuse, P0 ;  /* 0x0000000135347824 */ /* 0x100fe200000e06f4 */
[----:B------:R-:W-:Y:S02]  /*11f260*/  IADD3.X R48, R49, R244, RZ, P1, !PT ;  /* 0x000000f431307210 */ /* 0x000fe40000ffe4ff */
[-C--:B---3--:R-:W-:Y:S11]  /*11f270*/  IADD3 R57, P2, R44, R246.reuse, RZ ;  /* 0x000000f62c397210 */ /* 0x088ff60007f5e0ff */
[----:B------:R-:W-:Y:S02]  /*11f280*/  @!UPT UIADD3 URZ, URZ, URZ, URZ ;  /* 0x0000003f3f3ff290 */ /* 0x000fe4000fffe03f */
[----:B------:R-:W-:Y:S01]  /*11f290*/  STL.64 [R1+0x860], R228 ;  /* 0x000860e401007387 */ /* 0x000fe20000100a00 */
[----:B------:R1:W-:Y:S02]  /*11f2a0*/  STL.64 [R1+0x868], R230 ;  /* 0x000868e601007387 */ /* 0x0003e40000100a00 */
[----:B-1----:R-:W-:Y:S01]  /*11f2b0*/  HMMA.1688.F32.TF32 R228, R232, R42, R240 ;  /* 0x0000002ae8e4723c */ /* 0x002fe200000810f0 */
[----:B------:R-:W-:Y:S01]  /*11f2c0*/  IADD3 R56, P3, R40, R246, RZ ;  /* 0x000000f628387210 */ /* 0x000fe20007f7e0ff */
[--C-:B------:R-:W-:Y:S01]  /*11f2d0*/  IMAD.X R44, R45, 0x1, R244.reuse, P2 ;  /* 0x000000012d2c7824 */ /* 0x100fe200010e06f4 */
[----:B------:R-:W-:Y:S03]  /*11f2e0*/  STL [R1+0x3440], R57 ;  /* 0x0034403901007387 */ /* 0x000fe60000100800 */
[----:B------:R-:W-:Y:S01]  /*11f2f0*/  STL [R1+0x3448], R56 ;  /* 0x0034483801007387 */ /* 0x000fe20000100800 */
[----:B------:R-:W-:Y:S01]  /*11f300*/  IADD3.X R40, R41, R244, RZ, P3, !PT ;  /* 0x000000f429287210 */ /* 0x000fe20001ffe4ff */
[----:B------:R-:W-:Y:S01]  /*11f310*/  STL [R1+0xe2c], R52 ;  /* 0x000e2c3401007387 */ /* 0x000fe20000100800 */
[----:B------:R-:W-:Y:S01]  /*11f320*/  STL [R1+0x3438], R48 ;  /* 0x0034383001007387 */ /* 0x000fe20000100800 */
[-C--:B------:R-:W-:Y:S01]  /*11f330*/  IADD3 R41, P0, R36, R246.reuse, RZ ;  /* 0x000000f624297210 */ /* 0x080fe20007f1e0ff */
[----:B------:R-:W-:Y:S02]  /*11f340*/  STL [R1+0x343c], R44 ;  /* 0x00343c2c01007387 */ /* 0x000fe40000100800 */
[----:B------:R1:W-:Y:S02]  /*11f350*/  STL [R1+0x3444], R40 ;  /* 0x0034442801007387 */ /* 0x0003e40000100800 */
[----:B------:R2:W-:Y:S02]  /*11f360*/  STL [R1+0x344c], R41 ;  /* 0x00344c2901007387 */ /* 0x0005e40000100800 */
[----:B------:R-:W3:Y:S02]  /*11f370*/  LDL.LU R240, [R1+0x5f0] ;  /* 0x0005f00001f07983 */ /* 0x000ee40000300800 */
[----:B------:R-:W-:Y:S01]  /*11f380*/  IMAD.X R36, R37, 0x1, R244, P0 ;  /* 0x0000000125247824 */ /* 0x000fe200000e06f4 */
[----:B-1----:R-:W-:-:S03]  /*11f390*/  IADD3 R40, P1, R32, R246, RZ ;  /* 0x000000f620287210 */ /* 0x002fc60007f3e0ff */
[----:B------:R-:W-:Y:S01]  /*11f3a0*/  STL.64 [R1+0x2280], R228 ;  /* 0x002280e401007387 */ /* 0x000fe20000100a00 */
[----:B------:R-:W-:Y:S02]  /*11f3b0*/  STL.64 [R1+0x2288], R230 ;  /* 0x002288e601007387 */ /* 0x000fe40000100a00 */
[----:B------:R4:W-:Y:S02]  /*11f3c0*/  STL [R1+0x3424], R40 ;  /* 0x0034242801007387 */ /* 0x0009e40000100800 */
[----:B------:R-:W3:Y:S01]  /*11f3d0*/  LDL.LU R241, [R1+0x5f4] ;  /* 0x0005f40001f17983 */ /* 0x000ee20000300800 */
[----:B------:R-:W3:Y:S01]  /*11f3e0*/  LDL.LU R242, [R1+0x5f8] ;  /* 0x0005f80001f27983 */ /* 0x000ee20000300800 */
[----:B------:R-:W3:Y:S01]  /*11f3f0*/  LDL.LU R243, [R1+0x5fc] ;  /* 0x0005fc0001f37983 */ /* 0x000ee20000300800 */
[----:B--2---:R-:W-:Y:S02]  /*11f400*/  IADD3 R41, P2, R28, R246, RZ ;  /* 0x000000f61c297210 */ /* 0x004fe40007f5e0ff */
[----:B------:R-:W-:-:S03]  /*11f410*/  IADD3.X R32, R33, R244, RZ, P1, !PT ;  /* 0x000000f421207210 */ /* 0x000fc60000ffe4ff */
[----:B------:R-:W-:Y:S01]  /*11f420*/  STL [R1+0x342c], R41 ;  /* 0x00342c2901007387 */ /* 0x000fe20000100800 */
[----:B----4-:R-:W-:-:S05]  /*11f430*/  IADD3 R40, P3, R24, R246, RZ ;  /* 0x000000f618287210 */ /* 0x010fca0007f7e0ff */
[----:B------:R-:W-:Y:S01]  /*11f440*/  STL [R1+0x3434], R40 ;  /* 0x0034342801007387 */ /* 0x000fe20000100800 */
[----:B------:R-:W-:Y:S02]  /*11f450*/  STL [R1+0x341c], R36 ;  /* 0x00341c2401007387 */ /* 0x000fe40000100800 */
[----:B------:R-:W2:Y:S02]  /*11f460*/  LDL.LU.64 R52, [R1+0x44e8] ;  /* 0x0044e80001347983 */ /* 0x000ea40000300a00 */
[----:B------:R1:W-:Y:S01]  /*11f470*/  STL [R1+0x3420], R32 ;  /* 0x0034202001007387 */ /* 0x0003e20000100800 */
[----:B------:R-:W4:Y:S01]  /*11f480*/  LDL.LU.64 R48, [R1+0x4a50] ;  /* 0x004a500001307983 */ /* 0x000f220000300a00 */
[----:B------:R-:W-:Y:S01]  /*11f490*/  HMMA.1688.F32.TF32 R228, R232, R50, R84 ;  /* 0x00000032e8e4723c */ /* 0x000fe20000081054 */
[----:B------:R-:W-:-:S05]  /*11f4a0*/  IMAD.X R28, R29, 0x1, R244, P2 ;  /* 0x000000011d1c7824 */ /* 0x000fca00010e06f4 */
[----:B------:R1:W-:Y:S01]  /*11f4b0*/  STL [R1+0x3428], R28 ;  /* 0x0034281c01007387 */ /* 0x0003e20000100800 */
[----:B------:R-:W3:Y:S02]  /*11f4c0*/  LDL.LU R236, [R1+0x5d0] ;  /* 0x0005d00001ec7983 */ /* 0x000ee40000300800 */
[----:B------:R-:W3:Y:S02]  /*11f4d0*/  LDL.LU R237, [R1+0x5d4] ;  /* 0x0005d40001ed7983 */ /* 0x000ee40000300800 */
[----:B------:R-:W3:Y:S01]  /*11f4e0*/  LDL.LU R238, [R1+0x5d8] ;  /* 0x0005d80001ee7983 */ /* 0x000ee20000300800 */
[----:B------:R-:W3:Y:S01]  /*11f4f0*/  LDL.LU R239, [R1+0x5dc] ;  /* 0x0005dc0001ef7983 */ /* 0x000ee20000300800 */
[----:B-1----:R-:W3:Y:S01]  /*11f500*/  LDL.LU.64 R32, [R1+0x4a48] ;  /* 0x004a480001207983 */ /* 0x002ee20000300a00 */
[----:B------:R-:W-:Y:S02]  /*11f510*/  IADD3.X R24, R25, R244, RZ, P3, !PT ;  /* 0x000000f419187210 */ /* 0x000fe40001ffe4ff */
[----:B------:R-:W3:Y:S04]  /*11f520*/  LDL.LU.64 R28, [R1+0x4a40] ;  /* 0x004a4000011c7983 */ /* 0x000ee80000300a00 */
[----:B------:R1:W-:Y:S01]  /*11f530*/  STL [R1+0x3430], R24 ;  /* 0x0034301801007387 */ /* 0x0003e20000100800 */
[----:B------:R-:W3:Y:S03]  /*11f540*/  LDL.LU R84, [R1+0x5b0] ;  /* 0x0005b00001547983 */ /* 0x000ee60000300800 */
[----:B------:R-:W-:Y:S01]  /*11f550*/  STL.64 [R1+0x840], R228 ;  /* 0x000840e401007387 */ /* 0x000fe20000100a00 */
[----:B------:R-:W-:Y:S02]  /*11f560*/  STL.64 [R1+0x848], R230 ;  /* 0x000848e601007387 */ /* 0x000fe40000100a00 */
[----:B------:R-:W3:Y:S02]  /*11f570*/  LDL.LU R85, [R1+0x5b4] ;  /* 0x0005b40001557983 */ /* 0x000ee40000300800 */
[----:B------:R-:W3:Y:S01]  /*11f580*/  LDL.LU R86, [R1+0x5b8] ;  /* 0x0005b80001567983 */ /* 0x000ee20000300800 */
[----:B------:R-:W3:Y:S04]  /*11f590*/  LDL.LU R87, [R1+0x5bc] ;  /* 0x0005bc0001577983 */ /* 0x000ee80000300800 */
[----:B-1----:R-:W3:Y:S04]  /*11f5a0*/  LDL.LU.64 R24, [R1+0x4a38] ;  /* 0x004a380001187983 */ /* 0x002ee80000300a00 */
[----:B------:R-:W-:Y:S04]  /*11f5b0*/  LDS R228, [R2+0x3c580] ;  /* 0x03c5800002e47984 */ /* 0x000fe80000000800 */
[----:B------:R-:W-:Y:S04]  /*11f5c0*/  LDS R230, [R2+0x3e580] ;  /* 0x03e5800002e67984 */ /* 0x000fe80000000800 */
[----:B------:R-:W-:Y:S04]  /*11f5d0*/  LDS R229, [R0+0x3c580] ;  /* 0x03c5800000e57984 */ /* 0x000fe80000000800 */
[----:B------:R-:W1:Y:S01]  /*11f5e0*/  LDS R231, [R0+0x3e580] ;  /* 0x03e5800000e77984 */ /* 0x000e620000000800 */
[----:B--2---:R-:W-:-:S02]  /*11f5f0*/  IADD3 R37, P0, R52, R246, RZ ;  /* 0x000000f634257210 */ /* 0x004fc40007f1e0ff */
[----:B----4-:R-:W-:-:S03]  /*11f600*/  IADD3 R36, P1, R48, R246, RZ ;  /* 0x000000f630247210 */ /* 0x010fc60007f3e0ff */
[----:B------:R-:W-:Y:S01]  /*11f610*/  STL [R1+0x3418], R37 ;  /* 0x0034182501007387 */ /* 0x000fe20000100800 */
[----:B------:R-:W2:Y:S02]  /*11f620*/  LDL.LU.64 R44, [R1+0x4a30] ;  /* 0x004a3000012c7983 */ /* 0x000ea40000300a00 */
[----:B------:R4:W-:Y:S02]  /*11f630*/  STL [R1+0xca4], R36 ;  /* 0x000ca42401007387 */ /* 0x0009e40000100800 */
[----:B------:R-:W2:Y:S01]  /*11f640*/  LDL.LU.64 R40, [R1+0x4a28] ;  /* 0x004a280001287983 */ /* 0x000ea20000300a00 */
[----:B----4-:R-:W4:Y:S01]  /*11f650*/  LDL.LU.64 R36, [R1+0x4a20] ;  /* 0x004a200001247983 */ /* 0x010f220000300a00 */
[C---:B---3--:R-:W-:Y:S08]  /*11f660*/  HMMA.1688.F32.TF32 R240, R232.reuse, R74, R240 ;  /* 0x0000004ae8f0723c */ /* 0x048ff000000810f0 */
[----:B------:R-:W-:Y:S01]  /*11f670*/  HMMA.1688.F32.TF32 R236, R232, R78, R236 ;  /* 0x0000004ee8ec723c */ /* 0x000fe200000810ec */
[----:B------:R-:W-:-:S05]  /*11f680*/  IADD3 R56, P2, R32, R246, RZ ;  /* 0x000000f620387210 */ /* 0x000fca0007f5e0ff */
[----:B------:R3:W-:Y:S01]  /*11f690*/  STL [R1+0xca8], R56 ;  /* 0x000ca83801007387 */ /* 0x0007e20000100800 */
[----:B------:R-:W-:Y:S01]  /*11f6a0*/  IADD3.X R48, R49, R244, RZ, P1, !PT ;  /* 0x000000f431307210 */ /* 0x000fe20000ffe4ff */
[----:B------:R-:W-:Y:S01]  /*11f6b0*/  IMAD.X R33, R33, 0x1, R244, P2 ;  /* 0x0000000121217824 */ /* 0x000fe200010e06f4 */
[----:B---3--:R-:W-:-:S06]  /*11f6c0*/  IADD3 R56, P3, R28, R246, RZ ;  /* 0x000000f61c387210 */ /* 0x008fcc0007f7e0ff */
[----:B------:R3:W-:Y:S01]  /*11f6d0*/  STL.64 [R1+0x2270], R240 ;  /* 0x002270f001007387 */ /* 0x0007e20000100a00 */
[----:B------:R1:W-:Y:S01]  /*11f6e0*/  STL.64 [R1+0x2278], R242 ;  /* 0x002278f201007387 */ /* 0x0003e20000100a00 */
[----:B------:R-:W-:Y:S02]  /*11f6f0*/  IADD3.X R32, R29, R244, RZ, P3, !PT ;  /* 0x000000f41d207210 */ /* 0x000fe40001ffe4ff */
[----:B---3--:R-:W3:Y:S01]  /*11f700*/  LDL.LU R240, [R1+0x450] ;  /* 0x0004500001f07983 */ /* 0x008ee20000300800 */
[----:B------:R1:W-:Y:S02]  /*11f710*/  STL [R1+0xc88], R56 ;  /* 0x000c883801007387 */ /* 0x0003e40000100800 */
[----:B------:R-:W3:Y:S02]  /*11f720*/  LDL.LU R241, [R1+0x454] ;  /* 0x0004540001f17983 */ /* 0x000ee40000300800 */
[----:B-1----:R-:W3:Y:S01]  /*11f730*/  LDL.LU R242, [R1+0x458] ;  /* 0x0004580001f27983 */ /* 0x002ee20000300800 */
[----:B------:R-:W3:Y:S01]  /*11f740*/  LDL.LU R243, [R1+0x45c] ;  /* 0x00045c0001f37983 */ /* 0x000ee20000300800 */
[----:B------:R-:W-:Y:S01]  /*11f750*/  IMAD.X R56, R53, 0x1, R244, P0 ;  /* 0x0000000135387824 */ /* 0x000fe200000e06f4 */
[----:B------:R-:W-:-:S02]  /*11f760*/  IADD3 R29, P0, R24, R246, RZ ;  /* 0x000000f6181d7210 */ /* 0x000fc40007f1e0ff */
[----:B------:R-:W3:Y:S02]  /*11f770*/  LDL.LU.64 R52, [R1+0x4a18] ;  /* 0x004a180001347983 */ /* 0x000ee40000300a00 */
[----:B------:R-:W-:Y:S02]  /*11f780*/  STL [R1+0x3414], R56 ;  /* 0x0034143801007387 */ /* 0x000fe40000100800 */
[----:B------:R-:W-:Y:S02]  /*11f790*/  STL [R1+0xc6c], R48 ;  /* 0x000c6c3001007387 */ /* 0x000fe40000100800 */
[----:B------:R-:W-:Y:S01]  /*11f7a0*/  STL [R1+0xc80], R33 ;  /* 0x000c802101007387 */ /* 0x000fe20000100800 */
[----:B------:R-:W-:Y:S01]  /*11f7b0*/  STL [R1+0xc84], R32 ;  /* 0x000c842001007387 */ /* 0x000fe20000100800 */
[----:B------:R1:W-:Y:S02]  /*11f7c0*/  STL [R1+0xc8c], R29 ;  /* 0x000c8c1d01007387 */ /* 0x0003e40000100800 */
[----:B------:R-:W-:Y:S02]  /*11f7d0*/  STL.64 [R1+0x820], R236 ;  /* 0x000820ec01007387 */ /* 0x000fe40000100a00 */
[----:B------:R-:W-:Y:S01]  /*11f7e0*/  IMAD.X R24, R25, 0x1, R244, P0 ;  /* 0x0000000119187824 */ /* 0x000fe200000e06f4 */
[----:B--2---:R-:W-:-:S02]  /*11f7f0*/  IADD3 R28, P1, R44, R246, RZ ;  /* 0x000000f62c1c7210 */ /* 0x004fc40007f3e0ff */
[----:B-1----:R-:W-:-:S03]  /*11f800*/  IADD3 R29, P2, R40, R246, RZ ;  /* 0x000000f6281d7210 */ /* 0x002fc60007f5e0ff */
[----:B------:R4:W-:Y:S01]  /*11f810*/  STL [R1+0xca0], R28 ;  /* 0x000ca01c01007387 */ /* 0x0009e20000100800 */
[----:B------:R1:W-:Y:S01]  /*11f820*/  STL.64 [R1+0x828], R238 ;  /* 0x000828ee01007387 */ /* 0x0003e20000100a00 */
[----:B----4-:R-:W-:Y:S02]  /*11f830*/  IADD3 R28, P3, R36, R246, RZ ;  /* 0x000000f6241c7210 */ /* 0x010fe40007f7e0ff */
[----:B-1----:R-:W2:Y:S01]  /*11f840*/  LDL.LU.64 R238, [R1+0x7618] ;  /* 0x0076180001ee7983 */ /* 0x002ea20000300a00 */
[----:B------:R-:W4:Y:S02]  /*11f850*/  LDL.LU.64 R236, [R1+0x7610] ;  /* 0x0076100001ec7983 */ /* 0x000f240000300a00 */
[----:B------:R-:W-:Y:S02]  /*11f860*/  STL [R1+0xc4c], R29 ;  /* 0x000c4c1d01007387 */ /* 0x000fe40000100800 */
[----:B------:R-:W2:Y:S01]  /*11f870*/  LDL.LU.64 R32, [R1+0x4910] ;  /* 0x0049100001207983 */ /* 0x000ea20000300a00 */
[----:B------:R1:W-:Y:S04]  /*11f880*/  STL [R1+0xc64], R28 ;  /* 0x000c641c01007387 */ /* 0x0003e80000100800 */
[----:B-1----:R-:W4:Y:S01]  /*11f890*/  LDL.LU.64 R28, [R1+0x4908] ;  /* 0x00490800011c7983 */ /* 0x002f220000300a00 */
[----:B------:R1:W-:Y:S03]  /*11f8a0*/  STL [R1+0xc40], R24 ;  /* 0x000c401801007387 */ /* 0x0003e60000100800 */
[----:B-1----:R-:W4:Y:S01]  /*11f8b0*/  LDL.LU.64 R24, [R1+0x4900] ;  /* 0x0049000001187983 */ /* 0x002f220000300a00 */
[----:B------:R-:W-:Y:S01]  /*11f8c0*/  HMMA.1688.F32.TF32 R84, R232, R82, R84 ;  /* 0x00000052e854723c */ /* 0x000fe20000081054 */
[-C--:B------:R-:W-:Y:S01]  /*11f8d0*/  IADD3.X R44, R45, R244.reuse, RZ, P1, !PT ;  /* 0x000000f42d2c7210 */ /* 0x080fe20000ffe4ff */
[----:B------:R-:W-:Y:S01]  /*11f8e0*/  IMAD.X R40, R41, 0x1, R244, P2 ;  /* 0x0000000129287824 */ /* 0x000fe200010e06f4 */
[----:B------:R-:W-:-:S05]  /*11f8f0*/  IADD3.X R37, R37, R244, RZ, P3, !PT ;  /* 0x000000f425257210 */ /* 0x000fca0001ffe4ff */
[----:B---3--:R-:W-:Y:S01]  /*11f900*/  HMMA.1688.F32.TF32 R232, R232, R250, R240 ;  /* 0x000000fae8e8723c */ /* 0x008fe200000810f0 */
[----:B------:R1:W-:Y:S01]  /*11f910*/  STL [R1+0xc44], R44 ;  /* 0x000c442c01007387 */ /* 0x0003e20000100800 */
[----:B------:R3:W-:Y:S02]  /*11f920*/  STL [R1+0xc48], R40 ;  /* 0x000c482801007387 */ /* 0x0007e40000100800 */
[----:B------:R-:W-:Y:S02]  /*11f930*/  STL [R1+0xc60], R37 ;  /* 0x000c602501007387 */ /* 0x000fe40000100800 */
[----:B------:R-:W4:Y:S01]  /*11f940*/  LDL.LU.64 R48, [R1+0x48f8] ;  /* 0x0048f80001307983 */ /* 0x000f220000300a00 */
[----:B------:R-:W-:-:S05]  /*11f950*/  IADD3 R36, P0, R52, R246, RZ ;  /* 0x000000f634247210 */ /* 0x000fca0007f1e0ff */
[----:B------:R3:W-:Y:S01]  /*11f960*/  STL [R1+0xc68], R36 ;  /* 0x000c682401007387 */ /* 0x0007e20000100800 */
[----:B-1----:R-:W4:Y:S02]  /*11f970*/  LDL.LU.64 R44, [R1+0x48f0] ;  /* 0x0048f000012c7983 */ /* 0x002f240000300a00 */
[----:B------:R1:W-:Y:S02]  /*11f980*/  STL.64 [R1+0x2260], R84 ;  /* 0x0022605401007387 */ /* 0x0003e40000100a00 */
[----:B------:R1:W-:Y:S01]  /*11f990*/  STL.64 [R1+0x2268], R86 ;  /* 0x0022685601007387 */ /* 0x0003e20000100a00 */
[----:B---3--:R-:W3:Y:S01]  /*11f9a0*/  LDL.LU.64 R40, [R1+0x48e8] ;  /* 0x0048e80001287983 */ /* 0x008ee20000300a00 */
[----:B------:R-:W-:-:S03]  /*11f9b0*/  IMAD.X R52, R53, 0x1, R244, P0 ;  /* 0x0000000135347824 */ /* 0x000fc600000e06f4 */
[----:B------:R-:W3:Y:S04]  /*11f9c0*/  LDL.LU.64 R36, [R1+0x48e0] ;  /* 0x0048e00001247983 */ /* 0x000ee80000300a00 */
[----:B-1----:R-:W3:Y:S01]  /*11f9d0*/  LDL.LU R84, [R1+0x3e0] ;  /* 0x0003e00001547983 */ /* 0x002ee20000300800 */
[----:B------:R-:W3:Y:S02]  /*11f9e0*/  LDL.LU R85, [R1+0x3e4] ;  /* 0x0003e40001557983 */ /* 0x000ee40000300800 */
[----:B------:R-:W3:Y:S02]  /*11f9f0*/  LDL.LU R86, [R1+0x3e8] ;  /* 0x0003e80001567983 */ /* 0x000ee40000300800 */
[----:B------:R-:W3:Y:S01]  /*11fa00*/  LDL.LU R87, [R1+0x3ec] ;  /* 0x0003ec0001577983 */ /* 0x000ee20000300800 */
[----:B--2---:R-:W-:-:S04]  /*11fa10*/  IADD3 R72, P1, R32, R246, RZ ;  /* 0x000000f620487210 */ /* 0x004fc80007f3e0ff */
[----:B------:R-:W-:Y:S01]  /*11fa20*/  IADD3.X R32, R33, R244, RZ, P1, !PT ;  /* 0x000000f421207210 */ /* 0x000fe20000ffe4ff */
[----:B------:R-:W-:Y:S01]  /*11fa30*/  STL [R1+0xe08], R72 ;  /* 0x000e084801007387 */ /* 0x000fe20000100800 */
[----:B----4-:R-:W-:-:S05]  /*11fa40*/  IADD3 R57, P2, R28, R246, RZ ;  /* 0x000000f61c397210 */ /* 0x010fca0007f5e0ff */
[----:B------:R-:W-:Y:S01]  /*11fa50*/  IMAD.X R28, R29, 0x1, R244, P2 ;  /* 0x000000011d1c7824 */ /* 0x000fe200010e06f4 */
[----:B------:R-:W-:Y:S01]  /*11fa60*/  STL [R1+0xe20], R57 ;  /* 0x000e203901007387 */ /* 0x000fe20000100800 */
[----:B------:R-:W-:-:S04]  /*11fa70*/  IADD3 R56, P3, R24, R246, RZ ;  /* 0x000000f618387210 */ /* 0x000fc80007f7e0ff */
[----:B------:R-:W-:Y:S01]  /*11fa80*/  IADD3.X R24, R25, R244, RZ, P3, !PT ;  /* 0x000000f419187210 */ /* 0x000fe20001ffe4ff */
[----:B------:R-:W-:Y:S01]  /*11fa90*/  STL [R1+0xe28], R56 ;  /* 0x000e283801007387 */ /* 0x000fe20000100800 */
[----:B------:R-:W-:Y:S02]  /*11faa0*/  STL [R1+0xc2c], R52 ;  /* 0x000c2c3401007387 */ /* 0x000fe40000100800 */
[----:B------:R1:W-:Y:S02]  /*11fab0*/  STL [R1+0xe04], R32 ;  /* 0x000e042001007387 */ /* 0x0003e40000100800 */
[----:B------:R2:W-:Y:S01]  /*11fac0*/  STL [R1+0xe0c], R28 ;  /* 0x000e0c1c01007387 */ /* 0x0005e20000100800 */
[----:B------:R-:W4:Y:S01]  /*11fad0*/  LDL.LU.64 R242, [R1+0x7608] ;  /* 0x0076080001f27983 */ /* 0x000f220000300a00 */
[----:B------:R2:W-:Y:S02]  /*11fae0*/  STL [R1+0xe24], R24 ;  /* 0x000e241801007387 */ /* 0x0005e40000100800 */
[----:B------:R-:W4:Y:S01]  /*11faf0*/  LDL.LU.64 R240, [R1+0x7600] ;  /* 0x0076000001f07983 */ /* 0x000f220000300a00 */
[----:B-1----:R-:W4:Y:S01]  /*11fb00*/  LDL.LU.64 R32, [R1+0x48d8] ;  /* 0x0048d80001207983 */ /* 0x002f220000300a00 */
[----:B--2---:R-:W2:Y:S02]  /*11fb10*/  LDL.LU.64 R28, [R1+0x4600] ;  /* 0x00460000011c7983 */ /* 0x004ea40000300a00 */
[----:B------:R-:W-:Y:S02]  /*11fb20*/  STL.64 [R1+0x6a0], R232 ;  /* 0x0006a0e801007387 */ /* 0x000fe40000100a00 */
[----:B------:R-:W-:Y:S01]  /*11fb30*/  STL.64 [R1+0x6a8], R234 ;  /* 0x0006a8ea01007387 */ /* 0x000fe20000100a00 */
[----:B------:R-:W2:Y:S01]  /*11fb40*/  LDL.LU.64 R24, [R1+0x45f8] ;  /* 0x0045f80001187983 */ /* 0x000ea20000300a00 */
[----:B------:R-:W-:-:S02]  /*11fb50*/  IADD3 R52, P0, R48, R246, RZ ;  /* 0x000000f630347210 */ /* 0x000fc40007f1e0ff */
[-C--:B------:R-:W-:Y:S02]  /*11fb60*/  IADD3 R56, P1, R44, R246.reuse, RZ ;  /* 0x000000f62c387210 */ /* 0x080fe40007f3e0ff */
[-C--:B---3--:R-:W-:Y:S01]  /*11fb70*/  IADD3 R53, P2, R40, R246.reuse, RZ ;  /* 0x000000f628357210 */ /* 0x088fe20007f5e0ff */
[----:B------:R1:W-:Y:S02]  /*11fb80*/  STL [R1+0xdc4], R52 ;  /* 0x000dc43401007387 */ /* 0x0003e40000100800 */
[----:B------:R-:W-:Y:S02]  /*11fb90*/  STL [R1+0xdcc], R56 ;  /* 0x000dcc3801007387 */ /* 0x000fe40000100800 */
[----:B------:R-:W3:Y:S02]  /*11fba0*/  LDL.LU R248, [R1+0x3d0] ;  /* 0x0003d00001f87983 */ /* 0x000ee40000300800 */
[----:B------:R-:W-:Y:S01]  /*11fbb0*/  IMAD.X R48, R49, 0x1, R244, P0 ;  /* 0x0000000131307824 */ /* 0x000fe200000e06f4 */
[----:B------:R-:W-:Y:S01]  /*11fbc0*/  STL [R1+0xde4], R53 ;  /* 0x000de43501007387 */ /* 0x000fe20000100800 */
[----:B-1----:R-:W-:-:S02]  /*11fbd0*/  IADD3 R52, P3, R36, R246, RZ ;  /* 0x000000f624347210 */ /* 0x002fc40007f7e0ff */
[-C--:B------:R-:W-:Y:S01]  /*11fbe0*/  IADD3.X R44, R45, R244.reuse, RZ, P1, !PT ;  /* 0x000000f42d2c7210 */ /* 0x080fe20000ffe4ff */
[----:B------:R-:W-:Y:S02]  /*11fbf0*/  IMAD.X R40, R41, 0x1, R244, P2 ;  /* 0x0000000129287824 */ /* 0x000fe400010e06f4 */
[----:B------:R-:W-:Y:S01]  /*11fc00*/  STL [R1+0xdec], R52 ;  /* 0x000dec3401007387 */ /* 0x000fe20000100800 */
[----:B------:R-:W3:Y:S02]  /*11fc10*/  LDL.LU R249, [R1+0x3d4] ;  /* 0x0003d40001f97983 */ /* 0x000ee40000300800 */
[----:B------:R-:W3:Y:S02]  /*11fc20*/  LDL.LU R250, [R1+0x3d8] ;  /* 0x0003d80001fa7983 */ /* 0x000ee40000300800 */
[----:B------:R-:W3:Y:S01]  /*11fc30*/  LDL.LU R251, [R1+0x3dc] ;  /* 0x0003dc0001fb7983 */ /* 0x000ee20000300800 */
[----:B------:R1:W-:Y:S01]  /*11fc40*/  STL [R1+0xdc0], R48 ;  /* 0x000dc03001007387 */ /* 0x0003e20000100800 */
[----:B------:R-:W-:-:S03]  /*11fc50*/  IADD3.X R36, R37, R244, RZ, P3, !PT ;  /* 0x000000f425247210 */ /* 0x000fc60001ffe4ff */
[----:B-1----:R-:W3:Y:S01]  /*11fc60*/  LDL.LU.64 R48, [R1+0x45f0] ;  /* 0x0045f00001307983 */ /* 0x002ee20000300a00 */
[----:B------:R-:W-:Y:S02]  /*11fc70*/  STL [R1+0xdc8], R44 ;  /* 0x000dc82c01007387 */ /* 0x000fe40000100800 */
[----:B------:R4:W-:Y:S02]  /*11fc80*/  STL [R1+0xde0], R40 ;  /* 0x000de02801007387 */ /* 0x0009e40000100800 */
[----:B------:R1:W-:Y:S01]  /*11fc90*/  STL [R1+0xde8], R36 ;  /* 0x000de82401007387 */ /* 0x0003e20000100800 */
[-C--:B----4-:R-:W-:Y:S02]  /*11fca0*/  IADD3 R40, P0, R32, R246.reuse, RZ ;  /* 0x000000f620287210 */ /* 0x090fe40007f1e0ff */
[-C--:B--2---:R-:W-:Y:S02]  /*11fcb0*/  IADD3 R37, P1, R28, R246.reuse, RZ ;  /* 0x000000f61c257210 */ /* 0x084fe40007f3e0ff */
[----:B-1----:R-:W-:Y:S01]  /*11fcc0*/  IADD3 R36, P2, R24, R246, RZ ;  /* 0x000000f618247210 */ /* 0x002fe20007f5e0ff */
[----:B------:R1:W-:Y:S01]  /*11fcd0*/  STL [R1+0xe00], R40 ;  /* 0x000e002801007387 */ /* 0x0003e20000100800 */
[----:B------:R-:W2:Y:S02]  /*11fce0*/  LDL.LU.64 R44, [R1+0x45e8] ;  /* 0x0045e800012c7983 */ /* 0x000ea40000300a00 */
[----:B------:R-:W-:Y:S01]  /*11fcf0*/  STL [R1+0x340c], R37 ;  /* 0x00340c2501007387 */ /* 0x000fe20000100800 */
[----:B-1----:R-:W4:Y:S01]  /*11fd00*/  LDL.LU.64 R40, [R1+0x45e0] ;  /* 0x0045e00001287983 */ /* 0x002f220000300a00 */
[----:B------:R1:W-:Y:S03]  /*11fd10*/  STL [R1+0x3410], R36 ;  /* 0x0034102401007387 */ /* 0x0003e60000100800 */
[----:B-1----:R-:W4:Y:S01]  /*11fd20*/  LDL.LU.64 R36, [R1+0x45d8] ;  /* 0x0045d80001247983 */ /* 0x002f220000300a00 */
[----:B------:R-:W-:Y:S01]  /*11fd30*/  HMMA.1688.F32.TF32 R84, R228, R162, R84 ;  /* 0x000000a2e454723c */ /* 0x000fe20000081054 */
[----:B------:R-:W4:Y:S02]  /*11fd40*/  LDL.LU R232, [R1+0x330] ;  /* 0x0003300001e87983 */ /* 0x000f240000300800 */
[----:B------:R-:W-:-:S05]  /*11fd50*/  IMAD.X R32, R33, 0x1, R244, P0 ;  /* 0x0000000121207824 */ /* 0x000fca00000e06f4 */
[----:B---3--:R-:W-:Y:S01]  /*11fd60*/  HMMA.1688.F32.TF32 R248, R228, R150, R248 ;  /* 0x00000096e4f8723c */ /* 0x008fe200000810f8 */
[----:B------:R-:W-:Y:S01]  /*11fd70*/  IADD3.X R28, R29, R244, RZ, P1, !PT ;  /* 0x000000f41d1c7210 */ /* 0x000fe20000ffe4ff */
[----:B------:R-:W-:Y:S01]  /*11fd80*/  IMAD.X R25, R25, 0x1, R244, P2 ;  /* 0x0000000119197824 */ /* 0x000fe200010e06f4 */
[----:B------:R-:W-:Y:S11]  /*11fd90*/  IADD3 R24, P0, R48, R246, RZ ;  /* 0x000000f630187210 */ /* 0x000ff60007f1e0ff */
[----:B------:R-:W-:Y:S01]  /*11fda0*/  @!UPT UIADD3 URZ, URZ, URZ, URZ ;  /* 0x0000003f3f3ff290 */ /* 0x000fe2000fffe03f */
[----:B------:R1:W-:Y:S01]  /*11fdb0*/  STL.64 [R1+0x680], R84 ;  /* 0x0006805401007387 */ /* 0x0003e20000100a00 */
[----:B------:R3:W-:Y:S02]  /*11fdc0*/  STL.64 [R1+0x688], R86 ;  /* 0x0006885601007387 */ /* 0x0007e40000100a00 */
[----:B------:R-:W4:Y:S02]  /*11fdd0*/  LDL.LU R233, [R1+0x334] ;  /* 0x0003340001e97983 */ /* 0x000f240000300800 */
[----:B------:R-:W4:Y:S01]  /*11fde0*/  LDL.LU R234, [R1+0x338] ;  /* 0x0003380001ea7983 */ /* 0x000f220000300800 */
[----:B------:R-:W4:Y:S01]  /*11fdf0*/  LDL.LU R235, [R1+0x33c] ;  /* 0x00033c0001eb7983 */ /* 0x000f220000300800 */
[----:B------:R-:W-:Y:S02]  /*11fe00*/  STL [R1+0xd9c], R32 ;  /* 0x000d9c2001007387 */ /* 0x000fe40000100800 */
[----:B------:R2:W-:Y:S01]  /*11fe10*/  STL [R1+0x33f4], R28 ;  /* 0x0033f41c01007387 */ /* 0x0005e20000100800 */
[----:B-1----:R-:W4:Y:S01]  /*11fe20*/  LDL.LU R84, [R1+0x320] ;  /* 0x0003200001547983 */ /* 0x002f220000300800 */
[----:B------:R4:W-:Y:S02]  /*11fe30*/  STL [R1+0x33f8], R25 ;  /* 0x0033f81901007387 */ /* 0x0009e40000100800 */
[----:B------:R-:W-:Y:S02]  /*11fe40*/  STL [R1+0x33fc], R24 ;  /* 0x0033fc1801007387 */ /* 0x000fe40000100800 */
[----:B------:R-:W4:Y:S01]  /*11fe50*/  LDL.LU R85, [R1+0x324] ;  /* 0x0003240001557983 */ /* 0x000f220000300800 */
[----:B---3--:R-:W3:Y:S01]  /*11fe60*/  LDL.LU R86, [R1+0x328] ;  /* 0x0003280001567983 */ /* 0x008ee20000300800 */
[----:B------:R-:W3:Y:S01]  /*11fe70*/  LDL.LU R87, [R1+0x32c] ;  /* 0x00032c0001577983 */ /* 0x000ee20000300800 */
[----:B------:R-:W-:-:S02]  /*11fe80*/  IADD3.X R48, R49, R244, RZ, P0, !PT ;  /* 0x000000f431307210 */ /* 0x000fc400007fe4ff */
[----:B--2---:R-:W-:-:S05]  /*11fe90*/  IADD3 R28, P1, R44, R246, RZ ;  /* 0x000000f62c1c7210 */ /* 0x004fca0007f3e0ff */
[----:B------:R1:W-:Y:S01]  /*11fea0*/  STL [R1+0x3400], R28 ;  /* 0x0034001c01007387 */ /* 0x0003e20000100800 */
[----:B------:R-:W2:Y:S01]  /*11feb0*/  LDL.LU.64 R32, [R1+0x4618] ;  /* 0x0046180001207983 */ /* 0x000ea20000300a00 */
[----:B----4-:R-:W-:-:S05]  /*11fec0*/  IADD3 R25, P2, R40, R246, RZ ;  /* 0x000000f628197210 */ /* 0x010fca0007f5e0ff */
[----:B------:R-:W-:Y:S01]  /*11fed0*/  STL [R1+0x3404], R25 ;  /* 0x0034041901007387 */ /* 0x000fe20000100800 */
[----:B-1----:R-:W4:Y:S01]  /*11fee0*/  LDL.LU.64 R28, [R1+0x4610] ;  /* 0x00461000011c7983 */ /* 0x002f220000300a00 */
[----:B------:R-:W-:-:S05]  /*11fef0*/  IADD3 R24, P3, R36, R246, RZ ;  /* 0x000000f624187210 */ /* 0x000fca0007f7e0ff */
[----:B------:R1:W-:Y:S04]  /*11ff00*/  STL [R1+0x3408], R24 ;  /* 0x0034081801007387 */ /* 0x0003e80000100800 */
[----:B-1----:R-:W3:Y:S01]  /*11ff10*/  LDL.LU.64 R24, [R1+0x4a08] ;  /* 0x004a080001187983 */ /* 0x002ee20000300a00 */
[----:B------:R-:W-:Y:S02]  /*11ff20*/  STL.64 [R1+0x660], R248 ;  /* 0x000660f801007387 */ /* 0x000fe40000100a00 */
[----:B------:R-:W-:Y:S02]  /*11ff30*/  STL.64 [R1+0x668], R250 ;  /* 0x000668fa01007387 */ /* 0x000fe40000100a00 */
[----:B------:R1:W-:Y:S02]  /*11ff40*/  STL [R1+0x33dc], R48 ;  /* 0x0033dc3001007387 */ /* 0x0003e40000100800 */
[----:B-1----:R-:W3:Y:S01]  /*11ff50*/  LDL.LU.64 R48, [R1+0x4a00] ;  /* 0x004a000001307983 */ /* 0x002ee20000300a00 */
[----:B------:R-:W-:Y:S01]  /*11ff60*/  HMMA.1688.F32.TF32 R232, R228, R146, R232 ;  /* 0x00000092e4e8723c */ /* 0x000fe200000810e8 */
[--C-:B------:R-:W-:Y:S01]  /*11ff70*/  IMAD.X R44, R45, 0x1, R244.reuse, P1 ;  /* 0x000000012d2c7824 */ /* 0x100fe200008e06f4 */
[----:B------:R-:W-:Y:S01]  /*11ff80*/  IADD3.X R40, R41, R244, RZ, P2, !PT ;  /* 0x000000f429287210 */ /* 0x000fe200017fe4ff */
[----:B------:R-:W-:-:S03]  /*11ff90*/  IMAD.X R36, R37, 0x1, R244, P3 ;  /* 0x0000000125247824 */ /* 0x000fc600018e06f4 */
        /* <DEDUP_REMOVED lines=10> */
[----:B--2---:R-:W-:-:S04]  /*120040*/  IADD3 R56, P0, R32, R246, RZ ;  /* 0x000000f620387210 */ /* 0x004fc80007f1e0ff */
[----:B------:R-:W-:Y:S01]  /*120050*/  IADD3.X R32, R33, R244, RZ, P0, !PT ;  /* 0x000000f421207210 */ /* 0x000fe200007fe4ff */
[----:B------:R-:W-:Y:S01]  /*120060*/  STL [R1+0x33ec], R56 ;  /* 0x0033ec3801007387 */ /* 0x000fe20000100800 */
[----:B----4-:R-:W-:-:S05]  /*120070*/  IADD3 R53, P1, R28, R246, RZ ;  /* 0x000000f61c357210 */ /* 0x010fca0007f3e0ff */
[----:B------:R-:W-:Y:S01]  /*120080*/  STL [R1+0x33f0], R53 ;  /* 0x0033f03501007387 */ /* 0x000fe20000100800 */
[----:B------:R-:W-:Y:S01]  /*120090*/  IMAD.X R28, R29, 0x1, R244, P1 ;  /* 0x000000011d1c7824 */ /* 0x000fe200008e06f4 */
[----:B---3--:R-:W-:-:S04]  /*1200a0*/  IADD3 R52, P2, R24, R246, RZ ;  /* 0x000000f618347210 */ /* 0x008fc80007f5e0ff */
[----:B------:R-:W-:Y:S01]  /*1200b0*/  IADD3.X R25, R25, R244, RZ, P2, !PT ;  /* 0x000000f419197210 */ /* 0x000fe200017fe4ff */
[----:B------:R-:W-:Y:S01]  /*1200c0*/  STL [R1+0x3ec], R52 ;  /* 0x0003ec3401007387 */ /* 0x000fe20000100800 */
[----:B------:R-:W-:Y:S02]  /*1200d0*/  STL.64 [R1+0x640], R232 ;  /* 0x000640e801007387 */ /* 0x000fe40000100a00 */
[----:B------:R-:W-:Y:S02]  /*1200e0*/  STL.64 [R1+0x648], R234 ;  /* 0x000648ea01007387 */ /* 0x000fe40000100a00 */
[----:B------:R1:W-:Y:S01]  /*1200f0*/  STL [R1+0x33cc], R32 ;  /* 0x0033cc2001007387 */ /* 0x0003e20000100800 */
[----:B------:R2:W-:Y:S01]  /*120100*/  STL [R1+0x33d0], R28 ;  /* 0x0033d01c01007387 */ /* 0x0005e20000100800 */
[----:B------:R-:W-:-:S03]  /*120110*/  IADD3 R24, P0, R48, R246, RZ ;  /* 0x000000f630187210 */ /* 0x000fc60007f1e0ff */
[----:B-1----:R-:W3:Y:S01]  /*120120*/  LDL.LU.64 R32, [R1+0x49e0] ;  /* 0x0049e00001207983 */ /* 0x002ee20000300a00 */
[----:B------:R-:W-:Y:S02]  /*120130*/  STL [R1+0x3d8], R25 ;  /* 0x0003d81901007387 */ /* 0x000fe40000100800 */
[----:B--2---:R-:W2:Y:S02]  /*120140*/  LDL.LU.64 R28, [R1+0x49d8] ;  /* 0x0049d800011c7983 */ /* 0x004ea40000300a00 */
[----:B------:R1:W-:Y:S02]  /*120150*/  STL [R1+0x3dc], R24 ;  /* 0x0003dc1801007387 */ /* 0x0003e40000100800 */
[----:B-1----:R-:W4:Y:S01]  /*120160*/  LDL.LU.64 R24, [R1+0x49d0] ;  /* 0x0049d00001187983 */ /* 0x002f220000300a00 */
[----:B------:R-:W-:Y:S01]  /*120170*/  HMMA.1688.F32.TF32 R232, R228, R174, R84 ;  /* 0x000000aee4e8723c */ /* 0x000fe20000081054 */
[-C--:B------:R-:W-:Y:S02]  /*120180*/  IADD3 R56, P1, R44, R246.reuse, RZ ;  /* 0x000000f62c387210 */ /* 0x080fe40007f3e0ff */
[----:B------:R-:W-:-:S03]  /*120190*/  IADD3 R53, P2, R40, R246, RZ ;  /* 0x000000f628357210 */ /* 0x000fc60007f5e0ff */
[----:B------:R-:W-:Y:S02]  /*1201a0*/  STL [R1+0x3e0], R56 ;  /* 0x0003e03801007387 */ /* 0x000fe40000100800 */
[----:B------:R-:W-:Y:S02]  /*1201b0*/  STL [R1+0x3e4], R53 ;  /* 0x0003e43501007387 */ /* 0x000fe40000100800 */
[----:B------:R-:W4:Y:S01]  /*1201c0*/  LDL.LU R84, [R1+0x130] ;  /* 0x0001300001547983 */ /* 0x000f220000300800 */
[----:B------:R-:W-:Y:S01]  /*1201d0*/  IADD3 R52, P3, R36, R246, RZ ;  /* 0x000000f624347210 */ /* 0x000fe20007f7e0ff */
[----:B------:R-:W-:Y:S01]  /*1201e0*/  IMAD.X R48, R49, 0x1, R244, P0 ;  /* 0x0000000131307824 */ /* 0x000fe200000e06f4 */
[----:B------:R-:W-:-:S03]  /*1201f0*/  IADD3.X R44, R45, R244, RZ, P1, !PT ;  /* 0x000000f42d2c7210 */ /* 0x000fc60000ffe4ff */
[----:B------:R-:W-:Y:S01]  /*120200*/  STL [R1+0x3e8], R52 ;  /* 0x0003e83401007387 */ /* 0x000fe20000100800 */
[----:B------:R-:W-:-:S06]  /*120210*/  IMAD.X R40, R41, 0x1, R244, P2 ;  /* 0x0000000129287824 */ /* 0x000fcc00010e06f4 */
[----:B------:R-:W-:Y:S01]  /*120220*/  STL.64 [R1+0x620], R232 ;  /* 0x000620e801007387 */ /* 0x000fe20000100a00 */
[----:B------:R-:W-:Y:S02]  /*120230*/  STL.64 [R1+0x628], R234 ;  /* 0x000628ea01007387 */ /* 0x000fe40000100a00 */
[----:B------:R-:W4:Y:S02]  /*120240*/  LDL.LU R85, [R1+0x134] ;  /* 0x0001340001557983 */ /* 0x000f240000300800 */
[----:B------:R-:W4:Y:S01]  /*120250*/  LDL.LU R86, [R1+0x138] ;  /* 0x0001380001567983 */ /* 0x000f220000300800 */
[----:B------:R-:W4:Y:S01]  /*120260*/  LDL.LU R87, [R1+0x13c] ;  /* 0x00013c0001577983 */ /* 0x000f220000300800 */
[----:B------:R1:W-:Y:S01]  /*120270*/  STL [R1+0x32c], R48 ;  /* 0x00032c3001007387 */ /* 0x0003e20000100800 */
[----:B------:R-:W-:Y:S02]  /*120280*/  IADD3.X R36, R37, R244, RZ, P3, !PT ;  /* 0x000000f425247210 */ /* 0x000fe40001ffe4ff */
[----:B-1----:R-:W4:Y:S01]  /*120290*/  LDL.LU.64 R48, [R1+0x4950] ;  /* 0x0049500001307983 */ /* 0x002f220000300a00 */
[----:B------:R-:W-:Y:S02]  /*1202a0*/  STL [R1+0x330], R44 ;  /* 0x0003302c01007387 */ /* 0x000fe40000100800 */
[----:B------:R3:W-:Y:S02]  /*1202b0*/  STL [R1+0x334], R40 ;  /* 0x0003342801007387 */ /* 0x0007e40000100800 */
[----:B------:R4:W-:Y:S01]  /*1202c0*/  STL [R1+0x338], R36 ;  /* 0x0003382401007387 */ /* 0x0009e20000100800 */
[----:B---3--:R-:W-:-:S02]  /*1202d0*/  IADD3 R40, P0, R32, R246, RZ ;  /* 0x000000f620287210 */ /* 0x008fc40007f1e0ff */
[----:B--2---:R-:W-:-:S03]  /*1202e0*/  IADD3 R37, P1, R28, R246, RZ ;  /* 0x000000f61c257210 */ /* 0x004fc60007f3e0ff */
[----:B------:R1:W-:Y:S01]  /*1202f0*/  STL [R1+0x33c], R40 ;  /* 0x00033c2801007387 */ /* 0x0003e20000100800 */
[----:B------:R-:W2:Y:S02]  /*120300*/  LDL.LU.64 R44, [R1+0x4948] ;  /* 0x00494800012c7983 */ /* 0x000ea40000300a00 */
[----:B------:R-:W-:Y:S01]  /*120310*/  STL [R1+0x3d0], R37 ;  /* 0x0003d02501007387 */ /* 0x000fe20000100800 */
[----:B----4-:R-:W-:Y:S01]  /*120320*/  IADD3 R36, P2, R24, R246, RZ ;  /* 0x000000f618247210 */ /* 0x010fe20007f5e0ff */
[----:B-1----:R-:W3:Y:S04]  /*120330*/  LDL.LU.64 R40, [R1+0x4940] ;  /* 0x0049400001287983 */ /* 0x002ee80000300a00 */
[----:B------:R1:W-:Y:S04]  /*120340*/  STL [R1+0x3d4], R36 ;  /* 0x0003d42401007387 */ /* 0x0003e80000100800 */
[----:B-1----:R-:W4:Y:S01]  /*120350*/  LDL.LU.64 R36, [R1+0x4938] ;  /* 0x0049380001247983 */ /* 0x002f220000300a00 */
[----:B------:R-:W-:Y:S01]  /*120360*/  HMMA.1688.F32.TF32 R248, R228, R142, R248 ;  /* 0x0000008ee4f8723c */ /* 0x000fe200000810f8 */
[----:B------:R-:W4:Y:S02]  /*120370*/  LDL.LU R232, [R1+0x120] ;  /* 0x0001200001e87983 */ /* 0x000f240000300800 */
[--C-:B------:R-:W-:Y:S01]  /*120380*/  IMAD.X R32, R33, 0x1, R244.reuse, P0 ;  /* 0x0000000121207824 */ /* 0x100fe200000e06f4 */
[----:B------:R-:W-:Y:S01]  /*120390*/  IADD3.X R28, R29, R244, RZ, P1, !PT ;  /* 0x000000f41d1c7210 */ /* 0x000fe20000ffe4ff */
[----:B------:R-:W-:-:S03]  /*1203a0*/  IMAD.X R25, R25, 0x1, R244, P2 ;  /* 0x0000000119197824 */ /* 0x000fc600010e06f4 */
[----:B------:R-:W-:Y:S11]  /*1203b0*/  HMMA.1688.F32.TF32 R84, R228, R134, R84 ;  /* 0x00000086e454723c */ /* 0x000ff60000081054 */
[----:B------:R-:W-:Y:S04]  /*1203c0*/  @!UPT UIADD3 URZ, URZ, URZ, URZ ;  /* 0x0000003f3f3ff290 */ /* 0x000fe8000fffe03f */
[----:B------:R1:W-:Y:S01]  /*1203d0*/  STL.64 [R1+0x600], R248 ;  /* 0x000600f801007387 */ /* 0x0003e20000100a00 */
[----:B------:R1:W-:Y:S02]  /*1203e0*/  STL.64 [R1+0x608], R250 ;  /* 0x000608fa01007387 */ /* 0x0003e40000100a00 */
[----:B------:R-:W4:Y:S02]  /*1203f0*/  LDL.LU R233, [R1+0x124] ;  /* 0x0001240001e97983 */ /* 0x000f240000300800 */
[----:B------:R-:W4:Y:S01]  /*120400*/  LDL.LU R234, [R1+0x128] ;  /* 0x0001280001ea7983 */ /* 0x000f220000300800 */
[----:B------:R-:W4:Y:S01]  /*120410*/  LDL.LU R235, [R1+0x12c] ;  /* 0x00012c0001eb7983 */ /* 0x000f220000300800 */
[----:B------:R-:W-:Y:S01]  /*120420*/  IADD3 R24, P0, R48, R246, RZ ;  /* 0x000000f630187210 */ /* 0x000fe20007f1e0ff */
[----:B------:R-:W-:Y:S02]  /*120430*/  STL [R1+0x320], R32 ;  /* 0x0003202001007387 */ /* 0x000fe40000100800 */
[----:B------:R2:W-:Y:S01]  /*120440*/  STL [R1+0x324], R28 ;  /* 0x0003241c01007387 */ /* 0x0005e20000100800 */
[----:B-1----:R-:W4:Y:S01]  /*120450*/  LDL.LU R248, [R1+0x110] ;  /* 0x0001100001f87983 */ /* 0x002f220000300800 */
[----:B------:R3:W-:Y:S02]  /*120460*/  STL [R1+0x328], R25 ;  /* 0x0003281901007387 */ /* 0x0007e40000100800 */
[----:B------:R-:W-:Y:S02]  /*120470*/  STL [R1+0xd8c], R24 ;  /* 0x000d8c1801007387 */ /* 0x000fe40000100800 */
[----:B------:R-:W4:Y:S01]  /*120480*/  LDL.LU R249, [R1+0x114] ;  /* 0x0001140001f97983 */ /* 0x000f220000300800 */
[----:B------:R-:W4:Y:S01]  /*120490*/  LDL.LU R250, [R1+0x118] ;  /* 0x0001180001fa7983 */ /* 0x000f220000300800 */
[----:B------:R-:W4:Y:S01]  /*1204a0*/  LDL.LU R251, [R1+0x11c] ;  /* 0x00011c0001fb7983 */ /* 0x000f220000300800 */
[----:B------:R-:W-:-:S02]  /*1204b0*/  IADD3.X R48, R49, R244, RZ, P0, !PT ;  /* 0x000000f431307210 */ /* 0x000fc400007fe4ff */
[----:B--2---:R-:W-:-:S05]  /*1204c0*/  IADD3 R28, P1, R44, R246, RZ ;  /* 0x000000f62c1c7210 */ /* 0x004fca0007f3e0ff */
[----:B------:R1:W-:Y:S01]  /*1204d0*/  STL [R1+0xd90], R28 ;  /* 0x000d901c01007387 */ /* 0x0003e20000100800 */
[----:B------:R-:W2:Y:S01]  /*1204e0*/  LDL.LU.64 R32, [R1+0x4930] ;  /* 0x0049300001207983 */ /* 0x000ea20000300a00 */
[----:B---3--:R-:W-:-:S05]  /*1204f0*/  IADD3 R25, P2, R40, R246, RZ ;  /* 0x000000f628197210 */ /* 0x008fca0007f5e0ff */
[----:B------:R-:W-:Y:S01]  /*120500*/  STL [R1+0xd94], R25 ;  /* 0x000d941901007387 */ /* 0x000fe20000100800 */
[----:B-1----:R-:W3:Y:S01]  /*120510*/  LDL.LU.64 R28, [R1+0x4928] ;  /* 0x00492800011c7983 */ /* 0x002ee20000300a00 */
[----:B----4-:R-:W-:-:S05]  /*120520*/  IADD3 R24, P3, R36, R246, RZ ;  /* 0x000000f624187210 */ /* 0x010fca0007f7e0ff */
[----:B------:R1:W-:Y:S04]  /*120530*/  STL [R1+0xd98], R24 ;  /* 0x000d981801007387 */ /* 0x0003e80000100800 */
[----:B-1----:R-:W4:Y:S01]  /*120540*/  LDL.LU.64 R24, [R1+0x4920] ;  /* 0x0049200001187983 */ /* 0x002f220000300a00 */
[----:B------:R-:W-:Y:S02]  /*120550*/  STL.64 [R1+0x5f0], R84 ;  /* 0x0005f05401007387 */ /* 0x000fe40000100a00 */
[----:B------:R-:W-:Y:S02]  /*120560*/  STL.64 [R1+0x5f8], R86 ;  /* 0x0005f85601007387 */ /* 0x000fe40000100a00 */
[----:B------:R1:W-:Y:S02]  /*120570*/  STL [R1+0xd60], R48 ;  /* 0x000d603001007387 */ /* 0x0003e40000100800 */
[----:B-1----:R-:W4:Y:S01]  /*120580*/  LDL.LU.64 R48, [R1+0x4918] ;  /* 0x0049180001307983 */ /* 0x002f220000300a00 */
[----:B------:R-:W-:Y:S01]  /*120590*/  HMMA.1688.F32.TF32 R232, R228, R130, R232 ;  /* 0x00000082e4e8723c */ /* 0x000fe200000810e8 */
[--C-:B------:R-:W-:Y:S01]  /*1205a0*/  IMAD.X R44, R45, 0x1, R244.reuse, P1 ;  /* 0x000000012d2c7824 */ /* 0x100fe200008e06f4 */
[----:B------:R-:W-:Y:S01]  /*1205b0*/  IADD3.X R40, R41, R244, RZ, P2, !PT ;  /* 0x000000f429287210 */ /* 0x000fe200017fe4ff */
[----:B------:R-:W-:-:S03]  /*1205c0*/  IMAD.X R36, R37, 0x1, R244, P3 ;  /* 0x0000000125247824 */ /* 0x000fc600018e06f4 */
[----:B------:R1:W-:Y:S01]  /*1205d0*/  STL [R1+0xd64], R44 ;  /* 0x000d642c01007387 */ /* 0x0003e20000100800 */
[----:B------:R1:W-:Y:S03]  /*1205e0*/  STL [R1+0xd68], R40 ;  /* 0x000d682801007387 */ /* 0x0003e60000100800 */
[----:B-1----:R-:W4:Y:S01]  /*1205f0*/  LDL.LU.64 R44, [R1+0x4748] ;  /* 0x00474800012c7983 */ /* 0x002f220000300a00 */
[----:B------:R-:W4:Y:S02]  /*120600*/  LDL.LU.64 R40, [R1+0x4740] ;  /* 0x0047400001287983 */ /* 0x000f240000300a00 */
[----:B------:R1:W-:Y:S02]  /*120610*/  STL [R1+0xd6c], R36 ;  /* 0x000d6c2401007387 */ /* 0x0003e40000100800 */
[----:B-1----:R-:W4:Y:S01]  /*120620*/  LDL.LU.64 R36, [R1+0x4738] ;  /* 0x0047380001247983 */ /* 0x002f220000300a00 */
[----:B------:R-:W4:Y:S02]  /*120630*/  LDL.LU R84, [R1+0x100] ;  /* 0x0001000001547983 */ /* 0x000f240000300800 */
[----:B------:R-:W4:Y:S02]  /*120640*/  LDL.LU R85, [R1+0x104] ;  /* 0x0001040001557983 */ /* 0x000f240000300800 */
[----:B------:R-:W4:Y:S01]  /*120650*/  LDL.LU R86, [R1+0x108] ;  /* 0x0001080001567983 */ /* 0x000f220000300800 */
[----:B------:R-:W4:Y:S01]  /*120660*/  LDL.LU R87, [R1+0x10c] ;  /* 0x00010c0001577983 */ /* 0x000f220000300800 */
[----:B--2---:R-:W-:-:S04]  /*120670*/  IADD3 R56, P0, R32, R246, RZ ;  /* 0x000000f620387210 */ /* 0x004fc80007f1e0ff */
[----:B------:R-:W-:Y:S01]  /*120680*/  IADD3.X R32, R33, R244, RZ, P0, !PT ;  /* 0x000000f421207210 */ /* 0x000fe200007fe4ff */
[----:B------:R-:W-:Y:S01]  /*120690*/  STL [R1+0xd80], R56 ;  /* 0x000d803801007387 */ /* 0x000fe20000100800 */
[----:B---3--:R-:W-:-:S05]  /*1206a0*/  IADD3 R53, P1, R28, R246, RZ ;  /* 0x000000f61c357210 */ /* 0x008fca0007f3e0ff */
[----:B------:R-:W-:Y:S01]  /*1206b0*/  STL [R1+0xd84], R53 ;  /* 0x000d843501007387 */ /* 0x000fe20000100800 */
[----:B------:R-:W-:Y:S01]  /*1206c0*/  IMAD.X R28, R29, 0x1, R244, P1 ;  /* 0x000000011d1c7824 */ /* 0x000fe200008e06f4 */
[----:B----4-:R-:W-:-:S04]  /*1206d0*/  IADD3 R52, P2, R24, R246, RZ ;  /* 0x000000f618347210 */ /* 0x010fc80007f5e0ff */
        /* <DEDUP_REMOVED lines=212> */
[----:B------:R-:W-:-:S04]  /*121420*/  IADD3 R53, P2, R40, R246, RZ ;  /* 0x000000f628357210 */ /* 0x000fc80007f5e0ff */
[----:B------:R-:W-:Y:S01]  /*121430*/  MOV R251, R252 ;  /* 0x000000fc00fb7202 */ /* 0x000fe20000000f00 */
[----:B------:R-:W-:Y:S01]  /*121440*/  IMAD.MOV.U32 R252, RZ, RZ, c[0x0][0x18c] ;  /* 0x00006300fffc7624 */ /* 0x000fe200078e00ff */
[----:B------:R-:W-:Y:S01]  /*121450*/  IADD3 R52, P3, R36, R246, RZ ;  /* 0x000000f624347210 */ /* 0x000fe20007f7e0ff */
[----:B------:R-:W-:Y:S01]  /*121460*/  STL [R1+0x3354], R56 ;  /* 0x0033543801007387 */ /* 0x000fe20000100800 */
[----:B------:R-:W-:Y:S02]  /*121470*/  STL [R1+0x3358], R53 ;  /* 0x0033583501007387 */ /* 0x000fe40000100800 */
[----:B------:R-:W4:Y:S01]  /*121480*/  LDL.LU R248, [R1+0x70] ;  /* 0x0000700001f87983 */ /* 0x000f220000300800 */
[----:B------:R-:W-:Y:S01]  /*121490*/  IADD3.X R48, R49, R244, RZ, P0, !PT ;  /* 0x000000f431307210 */ /* 0x000fe200007fe4ff */
[----:B------:R-:W-:Y:S01]  /*1214a0*/  STL [R1+0x335c], R52 ;  /* 0x00335c3401007387 */ /* 0x000fe20000100800 */
[----:B------:R-:W-:Y:S01]  /*1214b0*/  SHF.L.U32 R252, R252, 0x7, RZ ;  /* 0x00000007fcfc7819 */ /* 0x000fe200000006ff */
[----:B------:R-:W-:-:S02]  /*1214c0*/  IMAD.X R44, R45, 0x1, R244, P1 ;  /* 0x000000012d2c7824 */ /* 0x000fc400008e06f4 */
[----:B------:R-:W-:Y:S01]  /*1214d0*/  IMAD.MOV.U32 R250, RZ, RZ, R3 ;  /* 0x000000fffffa7224 */ /* 0x000fe200078e0003 */
[----:B------:R-:W-:-:S03]  /*1214e0*/  IADD3.X R40, R41, R244, RZ, P2, !PT ;  /* 0x000000f429287210 */ /* 0x000fc600017fe4ff */
[----:B------:R-:W-:Y:S01]  /*1214f0*/  STL.64 [R1+0x7a0], R232 ;  /* 0x0007a0e801007387 */ /* 0x000fe20000100a00 */
[----:B------:R-:W-:Y:S02]  /*121500*/  STL.64 [R1+0x7a8], R234 ;  /* 0x0007a8ea01007387 */ /* 0x000fe40000100a00 */
[----:B------:R-:W4:Y:S02]  /*121510*/  LDL.LU R249, [R1+0x74] ;  /* 0x0000740001f97983 */ /* 0x000f240000300800 */
[----:B------:R-:W4:Y:S01]  /*121520*/  LDL.LU R3, [R1+0x75f8] ;  /* 0x0075f80001037983 */ /* 0x000f220000300800 */
[----:B------:R1:W-:Y:S01]  /*121530*/  STL [R1+0x32d0], R48 ;  /* 0x0032d03001007387 */ /* 0x0003e20000100800 */
[----:B------:R-:W-:Y:S02]  /*121540*/  IMAD.SHL.U32 R252, R252, 0x4, RZ ;  /* 0x00000004fcfc7824 */ /* 0x000fe400078e00ff */
[----:B------:R-:W-:Y:S01]  /*121550*/  IMAD.X R36, R37, 0x1, R244, P3 ;  /* 0x0000000125247824 */ /* 0x000fe200018e06f4 */
        /* <DEDUP_REMOVED lines=14> */
[----:B------:R-:W4:Y:S01]  /*121640*/  LDL.LU R232, [R1+0x60] ;  /* 0x0000600001e87983 */ /* 0x000f220000300800 */
[----:B------:R-:W-:-:S06]  /*121650*/  IADD3.X R32, R33, R244, RZ, P0, !PT ;  /* 0x000000f421207210 */ /* 0x000fcc00007fe4ff */
[----:B------:R-:W-:Y:S01]  /*121660*/  HMMA.1688.F32.TF32 R248, R228, R122, R248 ;  /* 0x0000007ae4f8723c */ /* 0x000fe200000810f8 */
[--C-:B------:R-:W-:Y:S01]  /*121670*/  IMAD.X R28, R29, 0x1, R3.reuse, P1 ;  /* 0x000000011d1c7824 */ /* 0x100fe200008e0603 */
[----:B------:R-:W-:Y:S11]  /*121680*/  IADD3.X R25, R25, R3, RZ, P2, !PT ;  /* 0x0000000319197210 */ /* 0x000ff600017fe4ff */
[----:B------:R-:W-:Y:S02]  /*121690*/  @!UPT UIADD3 URZ, URZ, URZ, URZ ;  /* 0x0000003f3f3ff290 */ /* 0x000fe4000fffe03f */
[----:B------:R1:W-:Y:S01]  /*1216a0*/  STL.64 [R1+0x2220], R84 ;  /* 0x0022205401007387 */ /* 0x0003e20000100a00 */
[----:B------:R1:W-:Y:S02]  /*1216b0*/  STL.64 [R1+0x2228], R86 ;  /* 0x0022285601007387 */ /* 0x0003e40000100a00 */
[----:B------:R-:W4:Y:S02]  /*1216c0*/  LDL.LU R233, [R1+0x64] ;  /* 0x0000640001e97983 */ /* 0x000f240000300800 */
[----:B------:R-:W4:Y:S01]  /*1216d0*/  LDL.LU R234, [R1+0x68] ;  /* 0x0000680001ea7983 */ /* 0x000f220000300800 */
[----:B------:R-:W4:Y:S01]  /*1216e0*/  LDL.LU R235, [R1+0x6c] ;  /* 0x00006c0001eb7983 */ /* 0x000f220000300800 */
[-C--:B------:R-:W-:Y:S01]  /*1216f0*/  IADD3 R24, P0, R48, R252.reuse, RZ ;  /* 0x000000fc30187210 */ /* 0x080fe20007f1e0ff */
[----:B------:R-:W-:Y:S02]  /*121700*/  STL [R1+0x3224], R32 ;  /* 0x0032242001007387 */ /* 0x000fe40000100800 */
[----:B------:R2:W-:Y:S01]  /*121710*/  STL [R1+0x3288], R28 ;  /* 0x0032881c01007387 */ /* 0x0005e20000100800 */
[----:B-1----:R-:W4:Y:S01]  /*121720*/  LDL.LU R84, [R1+0x50] ;  /* 0x0000500001547983 */ /* 0x002f220000300800 */
[----:B------:R3:W-:Y:S02]  /*121730*/  STL [R1+0x32e4], R25 ;  /* 0x0032e41901007387 */ /* 0x0007e40000100800 */
[----:B------:R-:W-:Y:S02]  /*121740*/  STL [R1+0x3304], R24 ;  /* 0x0033041801007387 */ /* 0x000fe40000100800 */
[----:B------:R-:W4:Y:S01]  /*121750*/  LDL.LU R85, [R1+0x54] ;  /* 0x0000540001557983 */ /* 0x000f220000300800 */
[----:B------:R-:W4:Y:S01]  /*121760*/  LDL.LU R86, [R1+0x58] ;  /* 0x0000580001567983 */ /* 0x000f220000300800 */
[----:B------:R-:W4:Y:S02]  /*121770*/  LDL.LU R87, [R1+0x5c] ;  /* 0x00005c0001577983 */ /* 0x000f240000300800 */
[----:B------:R-:W-:Y:S01]  /*121780*/  IMAD.X R48, R49, 0x1, R3, P0 ;  /* 0x0000000131307824 */ /* 0x000fe200000e0603 */
        /* <DEDUP_REMOVED lines=13> */
[----:B------:R-:W-:Y:S01]  /*121860*/  IADD3.X R44, R45, R3, RZ, P1, !PT ;  /* 0x000000032d2c7210 */ /* 0x000fe20000ffe4ff */
[----:B------:R-:W-:Y:S01]  /*121870*/  HMMA.1688.F32.TF32 R232, R228, R126, R232 ;  /* 0x0000007ee4e8723c */ /* 0x000fe200000810e8 */
[----:B------:R-:W-:-:S03]  /*121880*/  IMAD.X R40, R41, 0x1, R3, P2 ;  /* 0x0000000129287824 */ /* 0x000fc600010e0603 */
[----:B------:R1:W-:Y:S01]  /*121890*/  STL [R1+0x328c], R44 ;  /* 0x00328c2c01007387 */ /* 0x0003e20000100800 */
[----:B------:R-:W-:-:S03]  /*1218a0*/  IADD3.X R52, R37, R3, RZ, P3, !PT ;  /* 0x0000000325347210 */ /* 0x000fc60001ffe4ff */
[----:B-1----:R-:W4:Y:S01]  /*1218b0*/  LDL.LU.64 R44, [R1+0x4800] ;  /* 0x00480000012c7983 */ /* 0x002f220000300a00 */
[----:B------:R1:W-:Y:S03]  /*1218c0*/  STL [R1+0x32b0], R40 ;  /* 0x0032b02801007387 */ /* 0x0003e60000100800 */
[----:B-1----:R-:W4:Y:S01]  /*1218d0*/  LDL.LU.64 R40, [R1+0x47f8] ;  /* 0x0047f80001287983 */ /* 0x002f220000300a00 */
[----:B------:R-:W4:Y:S02]  /*1218e0*/  LDL.LU.64 R36, [R1+0x47f0] ;  /* 0x0047f00001247983 */ /* 0x000f240000300a00 */
[----:B------:R4:W-:Y:S02]  /*1218f0*/  STL [R1+0x32e8], R52 ;  /* 0x0032e83401007387 */ /* 0x0009e40000100800 */
[----:B------:R-:W4:Y:S01]  /*121900*/  LDL.LU R248, [R1+0x40] ;  /* 0x0000400001f87983 */ /* 0x000f220000300800 */
[----:B------:R-:W4:Y:S01]  /*121910*/  LDL.LU R249, [R1+0x44] ;  /* 0x0000440001f97983 */ /* 0x000f220000300800 */
[----:B------:R-:W4:Y:S02]  /*121920*/  LDL.LU R250, [R1+0x48] ;  /* 0x0000480001fa7983 */ /* 0x000f240000300800 */
[----:B------:R-:W4:Y:S01]  /*121930*/  LDL.LU R251, [R1+0x4c] ;  /* 0x00004c0001fb7983 */ /* 0x000f220000300800 */
        /* <DEDUP_REMOVED lines=8> */
[----:B------:R-:W-:Y:S02]  /*1219c0*/  IMAD.X R28, R25, 0x1, R3, P2 ;  /* 0x00000001191c7824 */ /* 0x000fe400010e0603 */
[----:B------:R-:W-:Y:S02]  /*1219d0*/  STL.64 [R1+0x2210], R232 ;  /* 0x002210e801007387 */ /* 0x000fe40000100a00 */
[----:B------:R-:W-:Y:S01]  /*1219e0*/  STL.64 [R1+0x2218], R234 ;  /* 0x002218ea01007387 */ /* 0x000fe20000100a00 */
[----:B------:R1:W-:Y:S01]  /*1219f0*/  STL [R1+0x3258], R32 ;  /* 0x0032582001007387 */ /* 0x0003e20000100800 */
[----:B------:R-:W-:Y:S01]  /*121a00*/  STL [R1+0x3290], R29 ;  /* 0x0032901d01007387 */ /* 0x000fe20000100800 */
[-C--:B------:R-:W-:Y:S02]  /*121a10*/  IADD3 R25, P0, R48, R252.reuse, RZ ;  /* 0x000000fc30197210 */ /* 0x080fe40007f1e0ff */
[----:B------:R2:W-:Y:S04]  /*121a20*/  STL [R1+0x32b4], R28 ;  /* 0x0032b41c01007387 */ /* 0x0005e80000100800 */
[----:B-1----:R-:W3:Y:S01]  /*121a30*/  LDL.LU.64 R32, [R1+0x47e8] ;  /* 0x0047e80001207983 */ /* 0x002ee20000300a00 */
[----:B------:R-:W-:Y:S03]  /*121a40*/  STL [R1+0x32ec], R25 ;  /* 0x0032ec1901007387 */ /* 0x000fe60000100800 */
[----:B--2---:R-:W2:Y:S01]  /*121a50*/  LDL.LU.64 R28, [R1+0x47e0] ;  /* 0x0047e000011c7983 */ /* 0x004ea20000300a00 */
[----:B------:R-:W-:Y:S01]  /*121a60*/  HMMA.1688.F32.TF32 R232, R228, R46, R84 ;  /* 0x0000002ee4e8723c */ /* 0x000fe20000081054 */
[----:B------:R-:W-:-:S05]  /*121a70*/  IADD3 R24, P1, R44, R252, RZ ;  /* 0x000000fc2c187210 */ /* 0x000fca0007f3e0ff */
[----:B------:R1:W-:Y:S01]  /*121a80*/  STL [R1+0x330c], R24 ;  /* 0x00330c1801007387 */ /* 0x0003e20000100800 */
[-C--:B------:R-:W-:Y:S02]  /*121a90*/  IADD3 R53, P2, R40, R252.reuse, RZ ;  /* 0x000000fc28357210 */ /* 0x080fe40007f5e0ff */
[----:B------:R-:W-:Y:S01]  /*121aa0*/  IADD3 R52, P3, R36, R252, RZ ;  /* 0x000000fc24347210 */ /* 0x000fe20007f7e0ff */
[----:B-1----:R-:W4:Y:S02]  /*121ab0*/  LDL.LU.64 R24, [R1+0x47d8] ;  /* 0x0047d80001187983 */ /* 0x002f240000300a00 */
[----:B------:R-:W-:Y:S02]  /*121ac0*/  STL [R1+0x332c], R53 ;  /* 0x00332c3501007387 */ /* 0x000fe40000100800 */
[----:B------:R-:W4:Y:S02]  /*121ad0*/  LDL.LU R84, [R1+0x30] ;  /* 0x0000300001547983 */ /* 0x000f240000300800 */
[----:B------:R-:W-:Y:S07]  /*121ae0*/  STL [R1+0x3340], R52 ;  /* 0x0033403401007387 */ /* 0x000fee0000100800 */
[----:B------:R-:W-:Y:S01]  /*121af0*/  STL.64 [R1+0x760], R232 ;  /* 0x000760e801007387 */ /* 0x000fe20000100a00 */
[-C--:B------:R-:W-:Y:S01]  /*121b00*/  IADD3.X R48, R49, R3.reuse, RZ, P0, !PT ;  /* 0x0000000331307210 */ /* 0x080fe200007fe4ff */
[----:B------:R-:W-:Y:S02]  /*121b10*/  STL.64 [R1+0x768], R234 ;  /* 0x000768ea01007387 */ /* 0x000fe40000100a00 */
[----:B------:R-:W4:Y:S02]  /*121b20*/  LDL.LU R85, [R1+0x34] ;  /* 0x0000340001557983 */ /* 0x000f240000300800 */
[--C-:B------:R-:W-:Y:S01]  /*121b30*/  IMAD.X R44, R45, 0x1, R3.reuse, P1 ;  /* 0x000000012d2c7824 */ /* 0x100fe200008e0603 */
[----:B------:R-:W4:Y:S01]  /*121b40*/  LDL.LU R86, [R1+0x38] ;  /* 0x0000380001567983 */ /* 0x000f220000300800 */
[----:B------:R-:W4:Y:S01]  /*121b50*/  LDL.LU R87, [R1+0x3c] ;  /* 0x00003c0001577983 */ /* 0x000f220000300800 */
[----:B------:R-:W-:Y:S01]  /*121b60*/  IADD3.X R40, R41, R3, RZ, P2, !PT ;  /* 0x0000000329287210 */ /* 0x000fe200017fe4ff */
[----:B------:R1:W-:Y:S02]  /*121b70*/  STL [R1+0x3228], R48 ;  /* 0x0032283001007387 */ /* 0x0003e40000100800 */
[----:B-1----:R-:W4:Y:S01]  /*121b80*/  LDL.LU.64 R48, [R1+0x47d0] ;  /* 0x0047d00001307983 */ /* 0x002f220000300a00 */
[----:B------:R1:W-:Y:S03]  /*121b90*/  STL [R1+0x325c], R44 ;  /* 0x00325c2c01007387 */ /* 0x0003e60000100800 */
[----:B-1----:R-:W4:Y:S01]  /*121ba0*/  LDL.LU.64 R44, [R1+0x47c8] ;  /* 0x0047c800012c7983 */ /* 0x002f220000300a00 */
[----:B------:R1:W-:Y:S02]  /*121bb0*/  STL [R1+0x3294], R40 ;  /* 0x0032942801007387 */ /* 0x0003e40000100800 */
[----:B-1----:R-:W-:-:S05]  /*121bc0*/  IMAD.X R40, R37, 0x1, R3, P3 ;  /* 0x0000000125287824 */ /* 0x002fca00018e0603 */
[----:B------:R1:W-:Y:S01]  /*121bd0*/  STL [R1+0x32b8], R40 ;  /* 0x0032b82801007387 */ /* 0x0003e20000100800 */
[-C--:B---3--:R-:W-:Y:S02]  /*121be0*/  IADD3 R37, P0, R32, R252.reuse, RZ ;  /* 0x000000fc20257210 */ /* 0x088fe40007f1e0ff */
[----:B--2---:R-:W-:-:S03]  /*121bf0*/  IADD3 R36, P1, R28, R252, RZ ;  /* 0x000000fc1c247210 */ /* 0x004fc60007f3e0ff */
[----:B------:R-:W-:Y:S01]  /*121c00*/  STL [R1+0x32f0], R37 ;  /* 0x0032f02501007387 */ /* 0x000fe20000100800 */
[----:B-1----:R-:W2:Y:S03]  /*121c10*/  LDL.LU.64 R40, [R1+0x47c0] ;  /* 0x0047c00001287983 */ /* 0x002ea60000300a00 */
[----:B------:R1:W-:Y:S04]  /*121c20*/  STL [R1+0x3310], R36 ;  /* 0x0033102401007387 */ /* 0x0003e80000100800 */
[----:B-1----:R-:W3:Y:S01]  /*121c30*/  LDL.LU.64 R36, [R1+0x47b8] ;  /* 0x0047b80001247983 */ /* 0x002ee20000300a00 */
[----:B------:R-:W-:Y:S01]  /*121c40*/  HMMA.1688.F32.TF32 R232, R228, R154, R248 ;  /* 0x0000009ae4e8723c */ /* 0x000fe200000810f8 */
[----:B----4-:R-:W-:-:S05]  /*121c50*/  IADD3 R52, P2, R24, R252, RZ ;  /* 0x000000fc18347210 */ /* 0x010fca0007f5e0ff */
[----:B------:R-:W-:Y:S01]  /*121c60*/  STL [R1+0x3330], R52 ;  /* 0x0033303401007387 */ /* 0x000fe20000100800 */
[----:B------:R-:W4:Y:S01]  /*121c70*/  LDL.LU R248, [R1+0x20] ;  /* 0x0000200001f87983 */ /* 0x000f220000300800 */
[-C--:B------:R-:W-:Y:S01]  /*121c80*/  IADD3.X R32, R33, R3.reuse, RZ, P0, !PT ;  /* 0x0000000321207210 */ /* 0x080fe200007fe4ff */
[--C-:B------:R-:W-:Y:S01]  /*121c90*/  IMAD.X R29, R29, 0x1, R3.reuse, P1 ;  /* 0x000000011d1d7824 */ /* 0x100fe200008e0603 */
[----:B------:R-:W-:Y:S01]  /*121ca0*/  HMMA.1688.F32.TF32 R84, R228, R138, R84 ;  /* 0x0000008ae454723c */ /* 0x000fe20000081054 */
[-C--:B------:R-:W-:Y:S11]  /*121cb0*/  IADD3.X R28, R25, R3.reuse, RZ, P2, !PT ;  /* 0x00000003191c7210 */ /* 0x080ff600017fe4ff */
[----:B------:R-:W-:Y:S01]  /*121cc0*/  @!UPT UIADD3 URZ, URZ, URZ, URZ ;  /* 0x0000003f3f3ff290 */ /* 0x000fe2000fffe03f */
[----:B------:R1:W-:Y:S01]  /*121cd0*/  STL.64 [R1+0x2200], R232 ;  /* 0x002200e801007387 */ /* 0x0003e20000100a00 */
[----:B------:R1:W-:Y:S02]  /*121ce0*/  STL.64 [R1+0x2208], R234 ;  /* 0x002208ea01007387 */ /* 0x0003e40000100a00 */
[----:B------:R-:W4:Y:S02]  /*121cf0*/  LDL.LU R249, [R1+0x24] ;  /* 0x0000240001f97983 */ /* 0x000f240000300800 */
[----:B------:R-:W4:Y:S01]  /*121d00*/  LDL.LU R250, [R1+0x28] ;  /* 0x0000280001fa7983 */ /* 0x000f220000300800 */
[----:B------:R-:W4:Y:S01]  /*121d10*/  LDL.LU R251, [R1+0x2c] ;  /* 0x00002c0001fb7983 */ /* 0x000f220000300800 */
[-C--:B------:R-:W-:Y:S01]  /*121d20*/  IADD3 R25, P0, R48, R252.reuse, RZ ;  /* 0x000000fc30197210 */ /* 0x080fe20007f1e0ff */
[----:B------:R1:W-:Y:S02]  /*121d30*/  STL [R1+0x322c], R32 ;  /* 0x00322c2001007387 */ /* 0x0003e40000100800 */
[----:B------:R-:W-:Y:S01]  /*121d40*/  STL [R1+0x3260], R29 ;  /* 0x0032601d01007387 */ /* 0x000fe20000100800 */
[----:B------:R-:W-:Y:S04]  /*121d50*/  STL [R1+0x3298], R28 ;  /* 0x0032981c01007387 */ /* 0x000fe80000100800 */
[----:B-1----:R-:W4:Y:S01]  /*121d60*/  LDL.LU R232, [R1+0x10] ;  /* 0x0000100001e87983 */ /* 0x002f220000300800 */
[----:B------:R-:W-:Y:S01]  /*121d70*/  IADD3 R24, P1, R44, R252, RZ ;  /* 0x000000fc2c187210 */ /* 0x000fe20007f3e0ff */
[----:B------:R2:W-:Y:S04]  /*121d80*/  STL [R1+0x32bc], R25 ;  /* 0x0032bc1901007387 */ /* 0x0005e80000100800 */
[----:B------:R3:W-:Y:S01]  /*121d90*/  STL [R1+0x32f4], R24 ;  /* 0x0032f41801007387 */ /* 0x0007e20000100800 */
[----:B------:R-:W4:Y:S02]  /*121da0*/  LDL.LU R233, [R1+0x14] ;  /* 0x0000140001e97983 */ /* 0x000f240000300800 */
[----:B------:R-:W4:Y:S02]  /*121db0*/  LDL.LU R234, [R1+0x18] ;  /* 0x0000180001ea7983 */ /* 0x000f240000300800 */
[----:B------:R-:W4:Y:S01]  /*121dc0*/  LDL.LU R235, [R1+0x1c] ;  /* 0x00001c0001eb7983 */ /* 0x000f220000300800 */
[----:B------:R-:W4:Y:S01]  /*121dd0*/  LDL.LU.64 R32, [R1+0x47b0] ;  /* 0x0047b00001207983 */ /* 0x000f220000300a00 */
[----:B------:R-:W-:Y:S01]  /*121de0*/  IMAD.X R48, R49, 0x1, R3, P0 ;  /* 0x0000000131307824 */ /* 0x000fe200000e0603 */
[----:B------:R-:W-:-:S02]  /*121df0*/  IADD3.X R44, R45, R3, RZ, P1, !PT ;  /* 0x000000032d2c7210 */ /* 0x000fc40000ffe4ff */
[----:B--2---:R-:W-:-:S05]  /*121e00*/  IADD3 R25, P2, R40, R252, RZ ;  /* 0x000000fc28197210 */ /* 0x004fca0007f5e0ff */
[----:B------:R-:W-:Y:S01]  /*121e10*/  STL [R1+0x3314], R25 ;  /* 0x0033141901007387 */ /* 0x000fe20000100800 */
[----:B------:R-:W2:Y:S01]  /*121e20*/  LDL.LU.64 R28, [R1+0x47a8] ;  /* 0x0047a800011c7983 */ /* 0x000ea20000300a00 */
[----:B---3--:R-:W-:-:S05]  /*121e30*/  IADD3 R24, P3, R36, R252, RZ ;  /* 0x000000fc24187210 */ /* 0x008fca0007f7e0ff */
[----:B------:R1:W-:Y:S04]  /*121e40*/  STL [R1+0x3334], R24 ;  /* 0x0033341801007387 */ /* 0x0003e80000100800 */
[----:B-1----:R-:W3:Y:S01]  /*121e50*/  LDL.LU.64 R24, [R1+0x47a0] ;  /* 0x0047a00001187983 */ /* 0x002ee20000300a00 */
[----:B------:R1:W-:Y:S02]  /*121e60*/  STL.64 [R1+0x740], R84 ;  /* 0x0007405401007387 */ /* 0x0003e40000100a00 */
[----:B------:R1:W-:Y:S02]  /*121e70*/  STL.64 [R1+0x748], R86 ;  /* 0x0007485601007387 */ /* 0x0003e40000100a00 */
[----:B-1----:R-:W3:Y:S01]  /*121e80*/  LDL.LU R84, [R1] ;  /* 0x0000000001547983 */ /* 0x002ee20000300800 */
[----:B------:R1:W-:Y:S02]  /*121e90*/  STL [R1+0x3200], R48 ;  /* 0x0032003001007387 */ /* 0x0003e40000100800 */
[----:B------:R-:W3:Y:S02]  /*121ea0*/  LDL.LU R85, [R1+0x4] ;  /* 0x0000040001557983 */ /* 0x000ee40000300800 */
[----:B------:R-:W3:Y:S01]  /*121eb0*/  LDL.LU R86, [R1+0x8] ;  /* 0x0000080001567983 */ /* 0x000ee20000300800 */
[----:B------:R-:W3:Y:S01]  /*121ec0*/  LDL.LU R87, [R1+0xc] ;  /* 0x00000c0001577983 */ /* 0x000ee20000300800 */
[----:B------:R-:W3:Y:S02]  /*121ed0*/  LDL.LU.64 R52, [R1+0x4798] ;  /* 0x0047980001347983 */ /* 0x000ee40000300a00 */
[--C-:B------:R-:W-:Y:S01]  /*121ee0*/  IMAD.X R56, R41, 0x1, R3.reuse, P2 ;  /* 0x0000000129387824 */ /* 0x100fe200010e0603 */
[----:B-1----:R-:W3:Y:S01]  /*121ef0*/  LDL.LU.64 R48, [R1+0x4790] ;  /* 0x0047900001307983 */ /* 0x002ee20000300a00 */
[----:B------:R1:W-:Y:S03]  /*121f00*/  STL [R1+0x3230], R44 ;  /* 0x0032302c01007387 */ /* 0x0003e60000100800 */
[----:B-1----:R-:W3:Y:S01]  /*121f10*/  LDL.LU.64 R44, [R1+0x4788] ;  /* 0x00478800012c7983 */ /* 0x002ee20000300a00 */
[----:B------:R-:W3:Y:S01]  /*121f20*/  LDL.LU.64 R40, [R1+0x4780] ;  /* 0x0047800001287983 */ /* 0x000ee20000300a00 */
[C---:B----4-:R-:W-:Y:S01]  /*121f30*/  HMMA.1688.F32.TF32 R248, R228.reuse, R26, R248 ;  /* 0x0000001ae4f8723c */ /* 0x050fe200000810f8 */
[----:B------:R-:W-:Y:S01]  /*121f40*/  IADD3.X R36, R37, R3, RZ, P3, !PT ;  /* 0x0000000325247210 */ /* 0x000fe20001ffe4ff */
[----:B------:R1:W-:Y:S04]  /*121f50*/  STL [R1+0x3264], R56 ;  /* 0x0032643801007387 */ /* 0x0003e80000100800 */
[----:B------:R3:W-:Y:S01]  /*121f60*/  STL [R1+0x329c], R36 ;  /* 0x00329c2401007387 */ /* 0x0007e20000100800 */
[-C--:B-1----:R-:W-:Y:S01]  /*121f70*/  IADD3 R56, P0, R32, R252.reuse, RZ ;  /* 0x000000fc20387210 */ /* 0x082fe20007f1e0ff */
[----:B------:R-:W-:Y:S04]  /*121f80*/  HMMA.1688.F32.TF32 R232, R228, R30, R232 ;  /* 0x0000001ee4e8723c */ /* 0x000fe800000810e8 */
[----:B------:R-:W-:Y:S01]  /*121f90*/  STL [R1+0x32c0], R56 ;  /* 0x0032c03801007387 */ /* 0x000fe20000100800 */
[----:B------:R-:W-:Y:S01]  /*121fa0*/  IMAD.X R32, R33, 0x1, R3, P0 ;  /* 0x0000000121207824 */ /* 0x000fe200000e0603 */
[----:B--2---:R-:W-:-:S05]  /*121fb0*/  IADD3 R37, P1, R28, R252, RZ ;  /* 0x000000fc1c257210 */ /* 0x004fca0007f3e0ff */
[----:B------:R-:W-:Y:S04]  /*121fc0*/  STL [R1+0x32f8], R37 ;  /* 0x0032f82501007387 */ /* 0x000fe80000100800 */
[----:B------:R-:W-:Y:S01]  /*121fd0*/  STL.64 [R1+0x21f0], R248 ;  /* 0x0021f0f801007387 */ /* 0x000fe20000100a00 */
[----:B------:R-:W-:Y:S02]  /*121fe0*/  IADD3.X R28, R29, R3, RZ, P1, !PT ;  /* 0x000000031d1c7210 */ /* 0x000fe40000ffe4ff */
[----:B---3--:R-:W-:-:S05]  /*121ff0*/  IADD3 R36, P2, R24, R252, RZ ;  /* 0x000000fc18247210 */ /* 0x008fca0007f5e0ff */
[----:B------:R-:W-:Y:S01]  /*122000*/  STL [R1+0x3318], R36 ;  /* 0x0033182401007387 */ /* 0x000fe20000100800 */
[----:B------:R1:W-:Y:S02]  /*122010*/  STL.64 [R1+0x21f8], R250 ;  /* 0x0021f8fa01007387 */ /* 0x0003e40000100a00 */
[----:B------:R-:W-:Y:S01]  /*122020*/  IMAD.X R25, R25, 0x1, R3, P2 ;  /* 0x0000000119197824 */ /* 0x000fe200010e0603 */
[----:B-1----:R-:W2:Y:S01]  /*122030*/  LDL.LU.64 R250, [R1+0x75f0] ;  /* 0x0075f00001fa7983 */ /* 0x002ea20000300a00 */
[----:B------:R-:W2:Y:S02]  /*122040*/  LDL.LU.64 R248, [R1+0x75e8] ;  /* 0x0075e80001f87983 */ /* 0x000ea40000300a00 */
[----:B------:R-:W3:Y:S02]  /*122050*/  LDL.LU.64 R36, [R1+0x4778] ;  /* 0x0047780001247983 */ /* 0x000ee40000300a00 */
[----:B------:R1:W-:Y:S01]  /*122060*/  STL [R1+0x3204], R32 ;  /* 0x0032042001007387 */ /* 0x0003e20000100800 */
[----:B------:R-:W-:-:S02]  /*122070*/  IADD3 R24, P0, R52, R252, RZ ;  /* 0x000000fc34187210 */ /* 0x000fc40007f1e0ff */
[-C--:B------:R-:W-:Y:S01]  /*122080*/  IADD3 R56, P1, R48, R252.reuse, RZ ;  /* 0x000000fc30387210 */ /* 0x080fe20007f3e0ff */
[----:B-1----:R-:W4:Y:S01]  /*122090*/  LDL.LU.64 R32, [R1+0x4770] ;  /* 0x0047700001207983 */ /* 0x002f220000300a00 */
[----:B------:R1:W-:Y:S01]  /*1220a0*/  STL [R1+0x3234], R28 ;  /* 0x0032341c01007387 */ /* 0x0003e20000100800 */
[-C--:B------:R-:W-:Y:S02]  /*1220b0*/  IADD3 R57, P2, R44, R252.reuse, RZ ;  /* 0x000000fc2c397210 */ /* 0x080fe40007f5e0ff */
[----:B-1----:R-:W2:Y:S01]  /*1220c0*/  LDL.LU.64 R28, [R1+0x4758] ;  /* 0x00475800011c7983 */ /* 0x002ea20000300a00 */
[----:B------:R-:W-:Y:S02]  /*1220d0*/  STL [R1+0x3268], R25 ;  /* 0x0032681901007387 */ /* 0x000fe40000100800 */
[----:B------:R1:W-:Y:S02]  /*1220e0*/  STL [R1+0x32a0], R24 ;  /* 0x0032a01801007387 */ /* 0x0003e40000100800 */
[----:B-1----:R-:W2:Y:S01]  /*1220f0*/  LDL.LU.64 R24, [R1+0x4750] ;  /* 0x0047500001187983 */ /* 0x002ea20000300a00 */
[----:B------:R1:W-:Y:S02]  /*122100*/  STL [R1+0x32c4], R56 ;  /* 0x0032c43801007387 */ /* 0x0003e40000100800 */
[----:B------:R1:W-:Y:S02]  /*122110*/  STL [R1+0x32fc], R57 ;  /* 0x0032fc3901007387 */ /* 0x0003e40000100800 */
[----:B-1----:R-:W-:-:S02]  /*122120*/  IADD3 R56, P3, R40, R252, RZ ;  /* 0x000000fc28387210 */ /* 0x002fc40007f7e0ff */
[----:B------:R-:W-:-:S03]  /*122130*/  IADD3.X R57, R53, R3, RZ, P0, !PT ;  /* 0x0000000335397210 */ /* 0x000fc600007fe4ff */
[----:B------:R1:W-:Y:S01]  /*122140*/  STL [R1+0x331c], R56 ;  /* 0x00331c3801007387 */ /* 0x0003e20000100800 */
[----:B------:R-:W-:Y:S02]  /*122150*/  STL.64 [R1+0x720], R232 ;  /* 0x000720e801007387 */ /* 0x000fe40000100a00 */
[----:B------:R-:W-:Y:S02]  /*122160*/  STL.64 [R1+0x728], R234 ;  /* 0x000728ea01007387 */ /* 0x000fe40000100a00 */
[----:B------:R-:W2:Y:S01]  /*122170*/  LDL.LU.64 R52, [R1+0x4718] ;  /* 0x0047180001347983 */ /* 0x000ea20000300a00 */
[----:B------:R-:W-:Y:S01]  /*122180*/  STL [R1+0x31e4], R57 ;  /* 0x0031e43901007387 */ /* 0x000fe20000100800 */
[----:B-1----:R-:W-:-:S03]  /*122190*/  IMAD.X R56, R49, 0x1, R3, P1 ;  /* 0x0000000131387824 */ /* 0x002fc600008e0603 */
[----:B------:R-:W2:Y:S01]  /*1221a0*/  LDL.LU.64 R48, [R1+0x4710] ;  /* 0x0047100001307983 */ /* 0x000ea20000300a00 */
[----:B------:R-:W-:Y:S01]  /*1221b0*/  HMMA.1688.F32.TF32 R84, R228, R34, R84 ;  /* 0x00000022e454723c */ /* 0x000fe20000081054 */
[----:B------:R-:W-:Y:S01]  /*1221c0*/  IADD3.X R44, R45, R3, RZ, P2, !PT ;  /* 0x000000032d2c7210 */ /* 0x000fe200017fe4ff */
[----:B------:R-:W-:Y:S01]  /*1221d0*/  IMAD.X R41, R41, 0x1, R3, P3 ;  /* 0x0000000129297824 */ /* 0x000fe200018e0603 */
[----:B------:R-:W-:Y:S03]  /*1221e0*/  STL [R1+0x3208], R56 ;  /* 0x0032083801007387 */ /* 0x000fe60000100800 */
[----:B------:R1:W-:Y:S01]  /*1221f0*/  STL [R1+0x3238], R44 ;  /* 0x0032382c01007387 */ /* 0x0003e20000100800 */
[----:B------:R-:W-:Y:S04]  /*122200*/  STL [R1+0x326c], R41 ;  /* 0x00326c2901007387 */ /* 0x000fe80000100800 */
[----:B-1----:R-:W2:Y:S01]  /*122210*/  LDL.LU.64 R44, [R1+0x4708] ;  /* 0x00470800012c7983 */ /* 0x002ea20000300a00 */
[----:B---3--:R-:W-:-:S05]  /*122220*/  IADD3 R40, P0, R36, R252, RZ ;  /* 0x000000fc24287210 */ /* 0x008fca0007f1e0ff */
[----:B------:R1:W-:Y:S01]  /*122230*/  STL [R1+0x32a4], R40 ;  /* 0x0032a42801007387 */ /* 0x0003e20000100800 */
[----:B----4-:R-:W-:-:S03]  /*122240*/  IADD3 R56, P1, R32, R252, RZ ;  /* 0x000000fc20387210 */ /* 0x010fc60007f3e0ff */
[----:B-1----:R-:W3:Y:S02]  /*122250*/  LDL.LU.64 R40, [R1+0x4700] ;  /* 0x0047000001287983 */ /* 0x002ee40000300a00 */
[----:B------:R2:W-:Y:S02]  /*122260*/  STL [R1+0x32c8], R56 ;  /* 0x0032c83801007387 */ /* 0x0005e40000100800 */
[----:B------:R-:W-:Y:S01]  /*122270*/  IMAD.X R32, R33, 0x1, R3, P1 ;  /* 0x0000000121207824 */ /* 0x000fe200008e0603 */
[----:B--2---:R-:W-:-:S05]  /*122280*/  IADD3 R56, P2, R28, R252, RZ ;  /* 0x000000fc1c387210 */ /* 0x004fca0007f5e0ff */
[----:B------:R1:W-:Y:S01]  /*122290*/  STL [R1+0x3300], R56 ;  /* 0x0033003801007387 */ /* 0x0003e20000100800 */
[----:B------:R-:W-:-:S03]  /*1222a0*/  IADD3 R57, P3, R24, R252, RZ ;  /* 0x000000fc18397210 */ /* 0x000fc60007f7e0ff */
[----:B------:R-:W-:Y:S01]  /*1222b0*/  STL.64 [R1+0x21e0], R84 ;  /* 0x0021e05401007387 */ /* 0x000fe20000100a00 */
[----:B------:R-:W-:Y:S01]  /*1222c0*/  STL.64 [R1+0x21e8], R86 ;  /* 0x0021e85601007387 */ /* 0x000fe20000100a00 */
[-C--:B------:R-:W-:Y:S02]  /*1222d0*/  IADD3.X R29, R29, R3.reuse, RZ, P2, !PT ;  /* 0x000000031d1d7210 */ /* 0x080fe400017fe4ff */
[----:B-1----:R-:W-:Y:S01]  /*1222e0*/  IADD3.X R56, R37, R3, RZ, P0, !PT ;  /* 0x0000000325387210 */ /* 0x002fe200007fe4ff */
[----:B------:R-:W-:Y:S01]  /*1222f0*/  IMAD.X R28, R25, 0x1, R3, P3 ;  /* 0x00000001191c7824 */ /* 0x000fe200018e0603 */
[----:B------:R-:W2:Y:S01]  /*122300*/  LDL.LU.64 R36, [R1+0x46f8] ;  /* 0x0046f80001247983 */ /* 0x000ea20000300a00 */
[----:B------:R-:W-:Y:S02]  /*122310*/  STL [R1+0x3274], R57 ;  /* 0x0032743901007387 */ /* 0x000fe40000100800 */
[----:B------:R-:W-:Y:S02]  /*122320*/  STL [R1+0x31e8], R56 ;  /* 0x0031e83801007387 */ /* 0x000fe40000100800 */
[----:B------:R1:W-:Y:S01]  /*122330*/  STL [R1+0x320c], R32 ;  /* 0x00320c2001007387 */ /* 0x0003e20000100800 */
[----:B------:R-:W-:Y:S01]  /*122340*/  STL [R1+0x323c], R29 ;  /* 0x00323c1d01007387 */ /* 0x000fe20000100800 */
[----:B------:R4:W-:Y:S01]  /*122350*/  STL [R1+0x3270], R28 ;  /* 0x0032701c01007387 */ /* 0x0009e20000100800 */
[----:B------:R-:W-:-:S02]  /*122360*/  IADD3 R25, P0, R52, R252, RZ ;  /* 0x000000fc34197210 */ /* 0x000fc40007f1e0ff */
[----:B-1----:R-:W2:Y:S03]  /*122370*/  LDL.LU.64 R32, [R1+0x46f0] ;  /* 0x0046f00001207983 */ /* 0x002ea60000300a00 */
[----:B------:R-:W-:Y:S02]  /*122380*/  STL [R1+0x32a8], R25 ;  /* 0x0032a81901007387 */ /* 0x000fe40000100800 */
[----:B----4-:R-:W4:Y:S01]  /*122390*/  LDL.LU.64 R28, [R1+0x46e8] ;  /* 0x0046e800011c7983 */ /* 0x010f220000300a00 */
[----:B------:R-:W-:-:S05]  /*1223a0*/  IADD3 R24, P1, R48, R252, RZ ;  /* 0x000000fc30187210 */ /* 0x000fca0007f3e0ff */
[----:B------:R1:W-:Y:S04]  /*1223b0*/  STL [R1+0x32cc], R24 ;  /* 0x0032cc1801007387 */ /* 0x0003e80000100800 */
[----:B-1----:R-:W4:Y:S01]  /*1223c0*/  LDL.LU.64 R24, [R1+0x46d8] ;  /* 0x0046d80001187983 */ /* 0x002f220000300a00 */
[C---:B------:R-:W-:Y:S01]  /*1223d0*/  HMMA.1688.F32.TF32 R84, R228.reuse, R38, R248 ;  /* 0x00000026e454723c */ /* 0x040fe200000810f8 */
[-C--:B------:R-:W-:Y:S02]  /*1223e0*/  IADD3 R57, P2, R44, R252.reuse, RZ ;  /* 0x000000fc2c397210 */ /* 0x080fe40007f5e0ff */
[-C--:B------:R-:W-:Y:S01]  /*1223f0*/  IADD3.X R52, R53, R3.reuse, RZ, P0, !PT ;  /* 0x0000000335347210 */ /* 0x080fe200007fe4ff */
[----:B------:R-:W-:Y:S01]  /*122400*/  IMAD.X R48, R49, 0x1, R3, P1 ;  /* 0x0000000131307824 */ /* 0x000fe200008e0603 */
[----:B------:R-:W-:Y:S11]  /*122410*/  IADD3.X R44, R45, R3, RZ, P2, !PT ;  /* 0x000000032d2c7210 */ /* 0x000ff600017fe4ff */
[----:B------:R-:W-:Y:S07]  /*122420*/  @!UPT UIADD3 URZ, URZ, URZ, URZ ;  /* 0x0000003f3f3ff290 */ /* 0x000fee000fffe03f */
[----:B------:R-:W-:Y:S01]  /*122430*/  STL.64 [R1+0x700], R84 ;  /* 0x0007005401007387 */ /* 0x000fe20000100a00 */
[----:B------:R1:W-:Y:S02]  /*122440*/  STL.64 [R1+0x708], R86 ;  /* 0x0007085601007387 */ /* 0x0003e40000100a00 */
[----:B-1----:R-:W-:Y:S01]  /*122450*/  HMMA.1688.F32.TF32 R84, R228, R42, R240 ;  /* 0x0000002ae454723c */ /* 0x002fe200000810f0 */
[----:B------:R-:W-:Y:S01]  /*122460*/  STL [R1+0x3244], R57 ;  /* 0x0032443901007387 */ /* 0x000fe20000100800 */
[----:B---3--:R-:W-:-:S05]  /*122470*/  IADD3 R56, P3, R40, R252, RZ ;  /* 0x000000fc28387210 */ /* 0x008fca0007f7e0ff */
[----:B------:R-:W-:Y:S01]  /*122480*/  IMAD.X R41, R41, 0x1, R3, P3 ;  /* 0x0000000129297824 */ /* 0x000fe200018e0603 */
[----:B------:R-:W-:Y:S01]  /*122490*/  STL [R1+0x327c], R56 ;  /* 0x00327c3801007387 */ /* 0x000fe20000100800 */
[----:B------:R-:W-:Y:S02]  /*1224a0*/  STL [R1+0x31ec], R52 ;  /* 0x0031ec3401007387 */ /* 0x000fe40000100800 */
[----:B------:R-:W-:Y:S02]  /*1224b0*/  STL [R1+0x3210], R48 ;  /* 0x0032103001007387 */ /* 0x000fe40000100800 */
[----:B------:R1:W-:Y:S01]  /*1224c0*/  STL [R1+0x3240], R44 ;  /* 0x0032402c01007387 */ /* 0x0003e20000100800 */
[----:B------:R4:W-:Y:S01]  /*1224d0*/  STL [R1+0x3278], R41 ;  /* 0x0032782901007387 */ /* 0x0009e20000100800 */
[----:B------:R-:W3:Y:S01]  /*1224e0*/  LDL.LU R240, [R1+0x440] ;  /* 0x0004400001f07983 */ /* 0x000ee20000300800 */
[----:B--2---:R-:W-:-:S05]  /*1224f0*/  IADD3 R40, P0, R36, R252, RZ ;  /* 0x000000fc24287210 */ /* 0x004fca0007f1e0ff */
[----:B------:R-:W-:Y:S02]  /*122500*/  STL [R1+0x32ac], R40 ;  /* 0x0032ac2801007387 */ /* 0x000fe40000100800 */
[----:B------:R2:W-:Y:S02]  /*122510*/  STL.64 [R1+0x6f0], R84 ;  /* 0x0006f05401007387 */ /* 0x0005e40000100a00 */
[----:B------:R2:W-:Y:S02]  /*122520*/  STL.64 [R1+0x6f8], R86 ;  /* 0x0006f85601007387 */ /* 0x0005e40000100a00 */
[----:B------:R-:W3:Y:S01]  /*122530*/  LDL.LU R241, [R1+0x444] ;  /* 0x0004440001f17983 */ /* 0x000ee20000300800 */
[----:B------:R-:W3:Y:S01]  /*122540*/  LDL.LU R242, [R1+0x448] ;  /* 0x0004480001f27983 */ /* 0x000ee20000300800 */
[----:B------:R-:W3:Y:S01]  /*122550*/  LDL.LU R243, [R1+0x44c] ;  /* 0x00044c0001f37983 */ /* 0x000ee20000300800 */
[-C--:B-1----:R-:W-:Y:S02]  /*122560*/  IADD3 R44, P1, R32, R252.reuse, RZ ;  /* 0x000000fc202c7210 */ /* 0x082fe40007f3e0ff */
[----:B----4-:R-:W-:-:S03]  /*122570*/  IADD3 R41, P2, R28, R252, RZ ;  /* 0x000000fc1c297210 */ /* 0x010fc60007f5e0ff */
[----:B------:R-:W-:Y:S01]  /*122580*/  STL [R1+0x3218], R44 ;  /* 0x0032182c01007387 */ /* 0x000fe20000100800 */
[----:B--2---:R-:W-:-:S03]  /*122590*/  MOV R84, R236 ;  /* 0x000000ec00547202 */ /* 0x004fc60000000f00 */
[----:B------:R-:W-:Y:S01]  /*1225a0*/  STL [R1+0x324c], R41 ;  /* 0x00324c2901007387 */ /* 0x000fe20000100800 */
[----:B------:R-:W2:Y:S02]  /*1225b0*/  LDL.LU R236, [R1+0x75e4] ;  /* 0x0075e40001ec7983 */ /* 0x000ea40000300800 */
[----:B------:R-:W-:Y:S01]  /*1225c0*/  IMAD.MOV.U32 R85, RZ, RZ, R237 ;  /* 0x000000ffff557224 */ /* 0x000fe200078e00ed */
[----:B------:R-:W-:Y:S01]  /*1225d0*/  MOV R86, R238 ;  /* 0x000000ee00567202 */ /* 0x000fe20000000f00 */
[----:B------:R-:W-:Y:S01]  /*1225e0*/  IMAD.MOV.U32 R87, RZ, RZ, R239 ;  /* 0x000000ffff577224 */ /* 0x000fe200078e00ef */
[----:B------:R-:W-:-:S05]  /*1225f0*/  IADD3 R40, P3, R24, R252, RZ ;  /* 0x000000fc18287210 */ /* 0x000fca0007f7e0ff */
[----:B------:R-:W-:Y:S01]  /*122600*/  STL [R1+0x3284], R40 ;  /* 0x0032842801007387 */ /* 0x000fe20000100800 */
[----:B------:R-:W2:Y:S02]  /*122610*/  LDL.LU R237, [R1+0x75e0] ;  /* 0x0075e00001ed7983 */ /* 0x000ea40000300800 */
[----:B------:R-:W2:Y:S02]  /*122620*/  LDL.LU R238, [R1+0x75dc] ;  /* 0x0075dc0001ee7983 */ /* 0x000ea40000300800 */
[----:B------:R-:W2:Y:S01]  /*122630*/  LDL.LU R239, [R1+0x75d8] ;  /* 0x0075d80001ef7983 */ /* 0x000ea20000300800 */
[-C--:B------:R-:W-:Y:S01]  /*122640*/  IADD3.X R36, R37, R3.reuse, RZ, P0, !PT ;  /* 0x0000000325247210 */ /* 0x080fe200007fe4ff */
[--C-:B------:R-:W-:Y:S01]  /*122650*/  IMAD.X R32, R33, 0x1, R3.reuse, P1 ;  /* 0x0000000121207824 */ /* 0x100fe200008e0603 */
[----:B------:R-:W-:Y:S01]  /*122660*/  IADD3.X R28, R29, R3, RZ, P2, !PT ;  /* 0x000000031d1c7210 */ /* 0x000fe200017fe4ff */
[----:B------:R-:W-:Y:S02]  /*122670*/  IMAD.X R24, R25, 0x1, R3, P3 ;  /* 0x0000000119187824 */ /* 0x000fe400018e0603 */
[----:B------:R1:W-:Y:S01]  /*122680*/  STL [R1+0x31f0], R36 ;  /* 0x0031f02401007387 */ /* 0x0003e20000100800 */
[----:B------:R4:W-:Y:S03]  /*122690*/  STL [R1+0x3214], R32 ;  /* 0x0032142001007387 */ /* 0x0009e60000100800 */
[----:B-1----:R-:W3:Y:S01]  /*1226a0*/  LDL.LU.64 R36, [R1+0x46e0] ;  /* 0x0046e00001247983 */ /* 0x002ee20000300a00 */
[----:B------:R1:W-:Y:S02]  /*1226b0*/  STL [R1+0x3248], R28 ;  /* 0x0032481c01007387 */ /* 0x0003e40000100800 */
[----:B----4-:R-:W4:Y:S02]  /*1226c0*/  LDL.LU.64 R32, [R1+0x46d0] ;  /* 0x0046d00001207983 */ /* 0x010f240000300a00 */
[----:B------:R1:W-:Y:S02]  /*1226d0*/  STL [R1+0x3280], R24 ;  /* 0x0032801801007387 */ /* 0x0003e40000100800 */
[----:B-1----:R-:W3:Y:S01]  /*1226e0*/  LDL.LU.64 R28, [R1+0x46c8] ;  /* 0x0046c800011c7983 */ /* 0x002ee20000300a00 */
[----:B------:R-:W3:Y:S02]  /*1226f0*/  LDL.LU.64 R24, [R1+0x46c0] ;  /* 0x0046c00001187983 */ /* 0x000ee40000300a00 */
[----:B------:R-:W3:Y:S01]  /*122700*/  LDL.LU R248, [R1+0x420] ;  /* 0x0004200001f87983 */ /* 0x000ee20000300800 */
[C---:B--2---:R-:W-:Y:S11]  /*122710*/  HMMA.1688.F32.TF32 R232, R228.reuse, R50, R236 ;  /* 0x00000032e4e8723c */ /* 0x044ff600000810ec */
[----:B------:R-:W-:Y:S11]  /*122720*/  @!UPT UIADD3 URZ, URZ, URZ, URZ ;  /* 0x0000003f3f3ff290 */ /* 0x000ff6000fffe03f */
[----:B------:R-:W-:Y:S01]  /*122730*/  @!UPT UIADD3 URZ, URZ, URZ, URZ ;  /* 0x0000003f3f3ff290 */ /* 0x000fe2000fffe03f */
[----:B------:R-:W-:Y:S01]  /*122740*/  STL.64 [R1+0x21d0], R232 ;  /* 0x0021d0e801007387 */ /* 0x000fe20000100a00 */
[----:B------:R-:W-:Y:S02]  /*122750*/  STL.64 [R1+0x21d8], R234 ;  /* 0x0021d8ea01007387 */ /* 0x000fe40000100a00 */
[----:B------:R-:W2:Y:S02]  /*122760*/  LDL.LU R249, [R1+0x424] ;  /* 0x0004240001f97983 */ /* 0x000ea40000300800 */
[----:B------:R-:W2:Y:S01]  /*122770*/  LDL.LU R250, [R1+0x428] ;  /* 0x0004280001fa7983 */ /* 0x000ea20000300800 */
[----:B------:R-:W2:Y:S01]  /*122780*/  LDL.LU R251, [R1+0x42c] ;  /* 0x00042c0001fb7983 */ /* 0x000ea20000300800 */
[----:B------:R-:W2:Y:S02]  /*122790*/  LDL.LU.64 R52, [R1+0x46b8] ;  /* 0x0046b80001347983 */ /* 0x000ea40000300a00 */
[----:B------:R-:W2:Y:S01]  /*1227a0*/  LDL.LU.64 R44, [R1+0x46b0] ;  /* 0x0046b000012c7983 */ /* 0x000ea20000300a00 */
[----:B---3--:R-:W-:Y:S01]  /*1227b0*/  HMMA.1688.F32.TF32 R240, R228, R74, R240 ;  /* 0x0000004ae4f0723c */ /* 0x008fe200000810f0 */
[----:B------:R-:W-:-:S02]  /*1227c0*/  IADD3 R48, P0, R36, R252, RZ ;  /* 0x000000fc24307210 */ /* 0x000fc40007f1e0ff */
[-C--:B----4-:R-:W-:Y:S02]  /*1227d0*/  IADD3 R41, P1, R32, R252.reuse, RZ ;  /* 0x000000fc20297210 */ /* 0x090fe40007f3e0ff */
[-C--:B------:R-:W-:Y:S01]  /*1227e0*/  IADD3 R40, P2, R28, R252.reuse, RZ ;  /* 0x000000fc1c287210 */ /* 0x080fe20007f5e0ff */
[----:B------:R-:W3:Y:S01]  /*1227f0*/  LDL.LU.64 R238, [R1+0x1758] ;  /* 0x0017580001ee7983 */ /* 0x000ee20000300a00 */
[----:B------:R1:W-:Y:S01]  /*122800*/  STL [R1+0x31f4], R48 ;  /* 0x0031f43001007387 */ /* 0x0003e20000100800 */
[----:B------:R-:W-:Y:S01]  /*122810*/  HMMA.1688.F32.TF32 R84, R228, R78, R84 ;  /* 0x0000004ee454723c */ /* 0x000fe20000081054 */
[----:B------:R-:W-:Y:S01]  /*122820*/  STL [R1+0x321c], R41 ;  /* 0x00321c2901007387 */ /* 0x000fe20000100800 */
[----:B------:R-:W-:Y:S01]  /*122830*/  IADD3 R49, P3, R24, R252, RZ ;  /* 0x000000fc18317210 */ /* 0x000fe20007f7e0ff */
[----:B------:R4:W-:Y:S01]  /*122840*/  STL [R1+0x3250], R40 ;  /* 0x0032502801007387 */ /* 0x0009e20000100800 */
[----:B------:R-:W-:Y:S01]  /*122850*/  IMAD.X R32, R33, 0x1, R3, P1 ;  /* 0x0000000121207824 */ /* 0x000fe200008e0603 */
[----:B------:R-:W-:-:S02]  /*122860*/  IADD3.X R28, R29, R3, RZ, P2, !PT ;  /* 0x000000031d1c7210 */ /* 0x000fc400017fe4ff */
[----:B------:R-:W-:Y:S04]  /*122870*/  LDS R232, [R2+0x3c600] ;  /* 0x03c6000002e87984 */ /* 0x000fe80000000800 */
[----:B------:R-:W-:Y:S04]  /*122880*/  LDS R234, [R2+0x3e600] ;  /* 0x03e6000002ea7984 */ /* 0x000fe80000000800 */
[----:B------:R-:W-:Y:S01]  /*122890*/  LDS R233, [R0+0x3c600] ;  /* 0x03c6000000e97984 */ /* 0x000fe20000000800 */
[----:B-1----:R-:W-:Y:S01]  /*1228a0*/  IADD3.X R48, R37, R3, RZ, P0, !PT ;  /* 0x0000000325307210 */ /* 0x002fe200007fe4ff */
[----:B------:R-:W-:-:S02]  /*1228b0*/  IMAD.X R24, R25, 0x1, R3, P3 ;  /* 0x0000000119187824 */ /* 0x000fc400018e0603 */
[----:B------:R-:W1:Y:S04]  /*1228c0*/  LDS R235, [R0+0x3e600] ;  /* 0x03e6000000eb7984 */ /* 0x000e680000000800 */
[----:B------:R-:W-:Y:S01]  /*1228d0*/  STL.64 [R1+0x21c0], R240 ;  /* 0x0021c0f001007387 */ /* 0x000fe20000100a00 */
[----:B------:R-:W-:Y:S02]  /*1228e0*/  STL.64 [R1+0x21c8], R242 ;  /* 0x0021c8f201007387 */ /* 0x000fe40000100a00 */
[----:B----4-:R-:W4:Y:S02]  /*1228f0*/  LDL.LU.64 R40, [R1+0x46a8] ;  /* 0x0046a80001287983 */ /* 0x010f240000300a00 */
[----:B------:R-:W-:Y:S01]  /*122900*/  STL [R1+0x31d0], R49 ;  /* 0x0031d03101007387 */ /* 0x000fe20000100800 */
[----:B------:R-:W3:Y:S01]  /*122910*/  LDL.LU.64 R36, [R1+0x46a0] ;  /* 0x0046a00001247983 */ /* 0x000ee20000300a00 */
[----:B------:R1:W-:Y:S02]  /*122920*/  STL [R1+0x3168], R48 ;  /* 0x0031683001007387 */ /* 0x0003e40000100800 */
[----:B------:R-:W-:Y:S02]  /*122930*/  STL [R1+0x318c], R32 ;  /* 0x00318c2001007387 */ /* 0x000fe40000100800 */
[----:B------:R-:W-:Y:S01]  /*122940*/  STL [R1+0x31b4], R28 ;  /* 0x0031b41c01007387 */ /* 0x000fe20000100800 */
[----:B-1----:R-:W3:Y:S01]  /*122950*/  LDL.LU.64 R48, [R1+0x4698] ;  /* 0x0046980001307983 */ /* 0x002ee20000300a00 */
[----:B------:R1:W-:Y:S01]  /*122960*/  STL [R1+0x31cc], R24 ;  /* 0x0031cc1801007387 */ /* 0x0003e20000100800 */
[----:B--2---:R-:W-:-:S02]  /*122970*/  IADD3 R25, P0, R52, R252, RZ ;  /* 0x000000fc34197210 */ /* 0x004fc40007f1e0ff */
[----:B-1----:R-:W-:-:S03]  /*122980*/  IADD3 R24, P1, R44, R252, RZ ;  /* 0x000000fc2c187210 */ /* 0x002fc60007f3e0ff */
[----:B------:R-:W-:Y:S01]  /*122990*/  STL [R1+0x31f8], R25 ;  /* 0x0031f81901007387 */ /* 0x000fe20000100800 */
[----:B------:R-:W2:Y:S02]  /*1229a0*/  LDL.LU.64 R32, [R1+0x4690] ;  /* 0x0046900001207983 */ /* 0x000ea40000300a00 */
[----:B------:R1:W-:Y:S02]  /*1229b0*/  STL [R1+0x3220], R24 ;  /* 0x0032201801007387 */ /* 0x0003e40000100800 */
[----:B------:R-:W2:Y:S01]  /*1229c0*/  LDL.LU.64 R28, [R1+0x4688] ;  /* 0x00468800011c7983 */ /* 0x000ea20000300a00 */
[----:B------:R1:W-:Y:S01]  /*1229d0*/  STL.64 [R1+0x6c0], R84 ;  /* 0x0006c05401007387 */ /* 0x0003e20000100a00 */
[----:B------:R1:W-:Y:S03]  /*1229e0*/  STL.64 [R1+0x6c8], R86 ;  /* 0x0006c85601007387 */ /* 0x0003e60000100a00 */
[----:B-1----:R-:W2:Y:S01]  /*1229f0*/  LDL.LU.64 R24, [R1+0x4680] ;  /* 0x0046800001187983 */ /* 0x002ea20000300a00 */
[----:B------:R-:W-:Y:S03]  /*122a00*/  HMMA.1688.F32.TF32 R248, R228, R82, R248 ;  /* 0x00000052e4f8723c */ /* 0x000fe600000810f8 */
[----:B------:R-:W2:Y:S01]  /*122a10*/  LDL.LU R84, [R1+0x310] ;  /* 0x0003100001547983 */ /* 0x000ea20000300800 */
[----:B------:R-:W2:Y:S02]  /*122a20*/  LDL.LU R85, [R1+0x314] ;  /* 0x0003140001557983 */ /* 0x000ea40000300800 */
[----:B------:R-:W2:Y:S02]  /*122a30*/  LDL.LU R86, [R1+0x318] ;  /* 0x0003180001567983 */ /* 0x000ea40000300800 */
[----:B------:R-:W2:Y:S01]  /*122a40*/  LDL.LU R87, [R1+0x31c] ;  /* 0x00031c0001577983 */ /* 0x000ea20000300800 */
[----:B------:R-:W-:-:S02]  /*122a50*/  IADD3.X R52, R53, R3, RZ, P0, !PT ;  /* 0x0000000335347210 */ /* 0x000fc400007fe4ff */
[-C--:B----4-:R-:W-:Y:S02]  /*122a60*/  IADD3 R57, P2, R40, R252.reuse, RZ ;  /* 0x000000fc28397210 */ /* 0x090fe40007f5e0ff */
[-C--:B---3--:R-:W-:Y:S01]  /*122a70*/  IADD3 R56, P3, R36, R252.reuse, RZ ;  /* 0x000000fc24387210 */ /* 0x088fe20007f7e0ff */
[--C-:B------:R-:W-:Y:S01]  /*122a80*/  IMAD.X R44, R45, 0x1, R3.reuse, P1 ;  /* 0x000000012d2c7824 */ /* 0x100fe200008e0603 */
[----:B------:R-:W-:Y:S01]  /*122a90*/  IADD3.X R40, R41, R3, RZ, P2, !PT ;  /* 0x0000000329287210 */ /* 0x000fe200017fe4ff */
[----:B------:R-:W-:Y:S02]  /*122aa0*/  STL [R1+0x31bc], R57 ;  /* 0x0031bc3901007387 */ /* 0x000fe40000100800 */
[----:B------:R-:W-:Y:S02]  /*122ab0*/  STL [R1+0x31d8], R56 ;  /* 0x0031d83801007387 */ /* 0x000fe40000100800 */
[----:B------:R-:W-:Y:S02]  /*122ac0*/  IMAD.X R37, R37, 0x1, R3, P3 ;  /* 0x0000000125257824 */ /* 0x000fe400018e0603 */
[----:B------:R-:W-:Y:S01]  /*122ad0*/  STL [R1+0x316c], R52 ;  /* 0x00316c3401007387 */ /* 0x000fe20000100800 */
[----:B------:R-:W-:Y:S01]  /*122ae0*/  STL [R1+0x3190], R44 ;  /* 0x0031902c01007387 */ /* 0x000fe20000100800 */
[----:B------:R2:W-:Y:S01]  /*122af0*/  STL [R1+0x31b8], R40 ;  /* 0x0031b82801007387 */ /* 0x0005e20000100800 */
[----:B------:R-:W-:-:S02]  /*122b00*/  IADD3 R36, P0, R48, R252, RZ ;  /* 0x000000fc30247210 */ /* 0x000fc40007f1e0ff */
[----:B------:R1:W-:Y:S01]  /*122b10*/  STL [R1+0x31d4], R37 ;  /* 0x0031d42501007387 */ /* 0x0003e20000100800 */
[----:B------:R-:W3:Y:S03]  /*122b20*/  LDL.LU R240, [R1+0x300] ;  /* 0x0003000001f07983 */ /* 0x000ee60000300800 */
[----:B------:R4:W-:Y:S01]  /*122b30*/  STL [R1+0x31fc], R36 ;  /* 0x0031fc2401007387 */ /* 0x0009e20000100800 */
[----:B------:R-:W-:Y:S02]  /*122b40*/  STL.64 [R1+0x21b0], R248 ;  /* 0x0021b0f801007387 */ /* 0x000fe40000100a00 */
[----:B------:R-:W-:Y:S02]  /*122b50*/  STL.64 [R1+0x21b8], R250 ;  /* 0x0021b8fa01007387 */ /* 0x000fe40000100a00 */
[----:B------:R-:W3:Y:S01]  /*122b60*/  LDL.LU R241, [R1+0x304] ;  /* 0x0003040001f17983 */ /* 0x000ee20000300800 */
[----:B------:R-:W3:Y:S01]  /*122b70*/  LDL.LU R242, [R1+0x308] ;  /* 0x0003080001f27983 */ /* 0x000ee20000300800 */
[----:B------:R-:W3:Y:S01]  /*122b80*/  LDL.LU R243, [R1+0x30c] ;  /* 0x00030c0001f37983 */ /* 0x000ee20000300800 */
[----:B--2---:R-:W-:-:S02]  /*122b90*/  IADD3 R40, P1, R32, R252, RZ ;  /* 0x000000fc20287210 */ /* 0x004fc40007f3e0ff */
[----:B-1----:R-:W-:-:S03]  /*122ba0*/  IADD3 R37, P2, R28, R252, RZ ;  /* 0x000000fc1c257210 */ /* 0x002fc60007f5e0ff */
[----:B------:R1:W-:Y:S01]  /*122bb0*/  STL [R1+0x3198], R40 ;  /* 0x0031982801007387 */ /* 0x0003e20000100800 */
[----:B------:R-:W2:Y:S02]  /*122bc0*/  LDL.LU.64 R44, [R1+0x4678] ;  /* 0x00467800012c7983 */ /* 0x000ea40000300a00 */
[----:B------:R-:W-:Y:S01]  /*122bd0*/  STL [R1+0x31c4], R37 ;  /* 0x0031c42501007387 */ /* 0x000fe20000100800 */
[----:B----4-:R-:W-:Y:S01]  /*122be0*/  IADD3 R36, P3, R24, R252, RZ ;  /* 0x000000fc18247210 */ /* 0x010fe20007f7e0ff */
[----:B-1----:R-:W4:Y:S04]  /*122bf0*/  LDL.LU.64 R40, [R1+0x4670] ;  /* 0x0046700001287983 */ /* 0x002f280000300a00 */
[----:B------:R1:W-:Y:S02]  /*122c00*/  STL [R1+0x31e0], R36 ;  /* 0x0031e02401007387 */ /* 0x0003e40000100800 */
[----:B-1----:R-:W3:Y:S01]  /*122c10*/  LDL.LU.64 R36, [R1+0x4668] ;  /* 0x0046680001247983 */ /* 0x002ee20000300a00 */
[----:B------:R-:W3:Y:S01]  /*122c20*/  LDL.LU.64 R52, [R1+0x4660] ;  /* 0x0046600001347983 */ /* 0x000ee20000300a00 */
[----:B------:R-:W-:Y:S01]  /*122c30*/  HMMA.1688.F32.TF32 R228, R228, R238, R84 ;  /* 0x000000eee4e4723c */ /* 0x000fe20000081054 */
[-C--:B------:R-:W-:Y:S01]  /*122c40*/  IADD3.X R48, R49, R3.reuse, RZ, P0, !PT ;  /* 0x0000000331307210 */ /* 0x080fe200007fe4ff */
[--C-:B------:R-:W-:Y:S01]  /*122c50*/  IMAD.X R32, R33, 0x1, R3.reuse, P1 ;  /* 0x0000000121207824 */ /* 0x100fe200008e0603 */
[----:B------:R-:W-:Y:S01]  /*122c60*/  IADD3.X R28, R29, R3, RZ, P2, !PT ;  /* 0x000000031d1c7210 */ /* 0x000fe200017fe4ff */
[----:B------:R-:W-:-:S02]  /*122c70*/  IMAD.X R24, R25, 0x1, R3, P3 ;  /* 0x0000000119187824 */ /* 0x000fc400018e0603 */
[----:B------:R-:W-:Y:S01]  /*122c80*/  STL [R1+0x3170], R48 ;  /* 0x0031703001007387 */ /* 0x000fe20000100800 */
[----:B------:R1:W-:Y:S02]  /*122c90*/  STL [R1+0x3194], R32 ;  /* 0x0031942001007387 */ /* 0x0003e40000100800 */
[----:B------:R-:W3:Y:S02]  /*122ca0*/  LDL.LU R248, [R1+0x2f0] ;  /* 0x0002f00001f87983 */ /* 0x000ee40000300800 */
[----:B------:R1:W-:Y:S01]  /*122cb0*/  STL [R1+0x31c0], R28 ;  /* 0x0031c01c01007387 */ /* 0x0003e20000100800 */
[----:B------:R1:W-:Y:S01]  /*122cc0*/  STL [R1+0x31dc], R24 ;  /* 0x0031dc1801007387 */ /* 0x0003e20000100800 */
[----:B------:R-:W3:Y:S02]  /*122cd0*/  LDL.LU R249, [R1+0x2f4] ;  /* 0x0002f40001f97983 */ /* 0x000ee40000300800 */
[----:B------:R-:W3:Y:S02]  /*122ce0*/  LDL.LU R250, [R1+0x2f8] ;  /* 0x0002f80001fa7983 */ /* 0x000ee40000300800 */
[----:B------:R-:W3:Y:S01]  /*122cf0*/  LDL.LU R251, [R1+0x2fc] ;  /* 0x0002fc0001fb7983 */ /* 0x000ee20000300800 */
[----:B-1----:R-:W3:Y:S01]  /*122d00*/  LDL.LU.64 R32, [R1+0x4658] ;  /* 0x0046580001207983 */ /* 0x002ee20000300a00 */
[----:B------:R-:W3:Y:S02]  /*122d10*/  LDL.LU.64 R28, [R1+0x4650] ;  /* 0x00465000011c7983 */ /* 0x000ee40000300a00 */
[----:B------:R-:W3:Y:S02]  /*122d20*/  LDL.LU.64 R24, [R1+0x4648] ;  /* 0x0046480001187983 */ /* 0x000ee40000300a00 */
[----:B------:R-:W3:Y:S01]  /*122d30*/  LDL.LU.64 R86, [R1+0x75d0] ;  /* 0x0075d00001567983 */ /* 0x000ee20000300a00 */
[----:B------:R-:W3:Y:S01]  /*122d40*/  LDL.LU.64 R84, [R1+0x75c8] ;  /* 0x0075c80001547983 */ /* 0x000ee20000300a00 */
[----:B------:R-:W-:Y:S02]  /*122d50*/  STL.64 [R1+0x420], R228 ;  /* 0x000420e401007387 */ /* 0x000fe40000100a00 */
[----:B------:R-:W-:Y:S01]  /*122d60*/  STL.64 [R1+0x428], R230 ;  /* 0x000428e601007387 */ /* 0x000fe20000100a00 */
[----:B--2---:R-:W-:-:S05]  /*122d70*/  IADD3 R48, P0, R44, R252, RZ ;  /* 0x000000fc2c307210 */ /* 0x004fca0007f1e0ff */
[----:B------:R1:W-:Y:S01]  /*122d80*/  STL [R1+0x30a8], R48 ;  /* 0x0030a83001007387 */ /* 0x0003e20000100800 */
[----:B------:R-:W-:Y:S02]  /*122d90*/  IADD3.X R44, R45, R3, RZ, P0, !PT ;  /* 0x000000032d2c7210 */ /* 0x000fe400007fe4ff */
[----:B----4-:R-:W-:-:S05]  /*122da0*/  IADD3 R56, P1, R40, R252, RZ ;  /* 0x000000fc28387210 */ /* 0x010fca0007f3e0ff */
[----:B------:R-:W-:Y:S01]  /*122db0*/  STL [R1+0x30e4], R56 ;  /* 0x0030e43801007387 */ /* 0x000fe20000100800 */
[--C-:B------:R-:W-:Y:S01]  /*122dc0*/  IMAD.X R40, R41, 0x1, R3.reuse, P1 ;  /* 0x0000000129287824 */ /* 0x100fe200008e0603 */
[-C--:B---3--:R-:W-:Y:S02]  /*122dd0*/  IADD3 R49, P2, R36, R252.reuse, RZ ;  /* 0x000000fc24317210 */ /* 0x088fe40007f5e0ff */
[-C--:B-1----:R-:W-:Y:S02]  /*122de0*/  IADD3 R48, P3, R52, R252.reuse, RZ ;  /* 0x000000fc34307210 */ /* 0x082fe40007f7e0ff */
[----:B------:R-:W-:Y:S01]  /*122df0*/  IADD3.X R36, R37, R3, RZ, P2, !PT ;  /* 0x0000000325247210 */ /* 0x000fe200017fe4ff */
[----:B------:R-:W-:Y:S02]  /*122e00*/  STL [R1+0x3124], R49 ;  /* 0x0031243101007387 */ /* 0x000fe40000100800 */
[----:B------:R1:W-:Y:S02]  /*122e10*/  STL [R1+0x314c], R48 ;  /* 0x00314c3001007387 */ /* 0x0003e40000100800 */
[----:B------:R2:W-:Y:S01]  /*122e20*/  STL [R1+0x30a4], R44 ;  /* 0x0030a42c01007387 */ /* 0x0005e20000100800 */
[----:B-1----:R-:W3:Y:S01]  /*122e30*/  LDL.LU.64 R48, [R1+0x4640] ;  /* 0x0046400001307983 */ /* 0x002ee20000300a00 */
[----:B------:R1:W-:Y:S02]  /*122e40*/  STL [R1+0x30e0], R40 ;  /* 0x0030e02801007387 */ /* 0x0003e40000100800 */
[----:B--2---:R-:W2:Y:S02]  /*122e50*/  LDL.LU.64 R44, [R1+0x4638] ;  /* 0x00463800012c7983 */ /* 0x004ea40000300a00 */
[----:B------:R4:W-:Y:S01]  /*122e60*/  STL [R1+0x3120], R36 ;  /* 0x0031202401007387 */ /* 0x0009e20000100800 */
[----:B-1----:R-:W2:Y:S01]  /*122e70*/  LDL.LU.64 R40, [R1+0x4630] ;  /* 0x0046300001287983 */ /* 0x002ea20000300a00 */
[----:B------:R-:W-:Y:S01]  /*122e80*/  HMMA.1688.F32.TF32 R228, R232, R162, R240 ;  /* 0x000000a2e8e4723c */ /* 0x000fe200000810f0 */
[----:B------:R-:W-:Y:S01]  /*122e90*/  IMAD.X R52, R53, 0x1, R3, P3 ;  /* 0x0000000135347824 */ /* 0x000fe200018e0603 */
[-C--:B------:R-:W-:Y:S01]  /*122ea0*/  IADD3 R56, P0, R32, R252.reuse, RZ ;  /* 0x000000fc20387210 */ /* 0x080fe20007f1e0ff */
[----:B----4-:R-:W4:Y:S01]  /*122eb0*/  LDL.LU.64 R36, [R1+0x4628] ;  /* 0x0046280001247983 */ /* 0x010f220000300a00 */
[----:B------:R-:W-:-:S02]  /*122ec0*/  IADD3 R53, P1, R28, R252, RZ ;  /* 0x000000fc1c357210 */ /* 0x000fc40007f3e0ff */
[----:B------:R1:W-:Y:S01]  /*122ed0*/  STL [R1+0x3148], R52 ;  /* 0x0031483401007387 */ /* 0x0003e20000100800 */
[----:B------:R-:W-:Y:S02]  /*122ee0*/  STL [R1+0x3174], R56 ;  /* 0x0031743801007387 */ /* 0x000fe40000100800 */
[----:B------:R-:W-:Y:S02]  /*122ef0*/  STL [R1+0x319c], R53 ;  /* 0x00319c3501007387 */ /* 0x000fe40000100800 */
[----:B------:R-:W4:Y:S01]  /*122f00*/  LDL.LU R240, [R1+0x2e0] ;  /* 0x0002e00001f07983 */ /* 0x000f220000300800 */
[-C--:B-1----:R-:W-:Y:S02]  /*122f10*/  IADD3 R52, P2, R24, R252.reuse, RZ ;  /* 0x000000fc18347210 */ /* 0x082fe40007f5e0ff */
[-C--:B------:R-:W-:Y:S01]  /*122f20*/  IADD3.X R32, R33, R3.reuse, RZ, P0, !PT ;  /* 0x0000000321207210 */ /* 0x080fe200007fe4ff */
[----:B------:R-:W-:Y:S02]  /*122f30*/  IMAD.X R28, R29, 0x1, R3, P1 ;  /* 0x000000011d1c7824 */ /* 0x000fe400008e0603 */
[----:B------:R-:W-:Y:S06]  /*122f40*/  STL [R1+0x31c8], R52 ;  /* 0x0031c83401007387 */ /* 0x000fec0000100800 */
[----:B------:R-:W-:Y:S02]  /*122f50*/  STL.64 [R1+0x21a0], R228 ;  /* 0x0021a0e401007387 */ /* 0x000fe40000100a00 */
[----:B------:R-:W-:Y:S02]  /*122f60*/  STL.64 [R1+0x21a8], R230 ;  /* 0x0021a8e601007387 */ /* 0x000fe40000100a00 */
[----:B------:R-:W4:Y:S01]  /*122f70*/  LDL.LU R241, [R1+0x2e4] ;  /* 0x0002e40001f17983 */ /* 0x000f220000300800 */
[----:B------:R-:W4:Y:S01]  /*122f80*/  LDL.LU R242, [R1+0x2e8] ;  /* 0x0002e80001f27983 */ /* 0x000f220000300800 */
[----:B------:R-:W-:Y:S01]  /*122f90*/  IADD3.X R25, R25, R3, RZ, P2, !PT ;  /* 0x0000000319197210 */ /* 0x000fe200017fe4ff */
[----:B------:R-:W4:Y:S02]  /*122fa0*/  LDL.LU R243, [R1+0x2ec] ;  /* 0x0002ec0001f37983 */ /* 0x000f240000300800 */
[----:B------:R-:W-:Y:S01]  /*122fb0*/  STL [R1+0x30ac], R32 ;  /* 0x0030ac2001007387 */ /* 0x000fe20000100800 */
[----:B------:R2:W-:Y:S01]  /*122fc0*/  STL [R1+0x30e8], R28 ;  /* 0x0030e81c01007387 */ /* 0x0005e20000100800 */
[----:B------:R1:W-:Y:S01]  /*122fd0*/  STL [R1+0x3128], R25 ;  /* 0x0031281901007387 */ /* 0x0003e20000100800 */
[----:B---3--:R-:W-:-:S02]  /*122fe0*/  IADD3 R24, P0, R48, R252, RZ ;  /* 0x000000fc30187210 */ /* 0x008fc40007f1e0ff */
[----:B--2---:R-:W-:-:S03]  /*122ff0*/  IADD3 R28, P1, R44, R252, RZ ;  /* 0x000000fc2c1c7210 */ /* 0x004fc60007f3e0ff */
[----:B------:R-:W-:Y:S04]  /*123000*/  STL [R1+0x3150], R24 ;  /* 0x0031501801007387 */ /* 0x000fe80000100800 */
[----:B------:R2:W-:Y:S01]  /*123010*/  STL [R1+0x3178], R28 ;  /* 0x0031781c01007387 */ /* 0x0005e20000100800 */
[----:B------:R-:W3:Y:S01]  /*123020*/  LDL.LU.64 R32, [R1+0x4620] ;  /* 0x0046200001207983 */ /* 0x000ee20000300a00 */
[----:B-1----:R-:W-:-:S05]  /*123030*/  IADD3 R25, P2, R40, R252, RZ ;  /* 0x000000fc28197210 */ /* 0x002fca0007f5e0ff */
[----:B------:R-:W-:Y:S01]  /*123040*/  STL [R1+0x31a0], R25 ;  /* 0x0031a01901007387 */ /* 0x000fe20000100800 */
[----:B--2---:R-:W2:Y:S01]  /*123050*/  LDL.LU.64 R28, [R1+0x4608] ;  /* 0x00460800011c7983 */ /* 0x004ea20000300a00 */
[----:B------:R-:W-:Y:S01]  /*123060*/  HMMA.1688.F32.TF32 R248, R232, R150, R248 ;  /* 0x00000096e8f8723c */ /* 0x000fe200000810f8 */
[----:B----4-:R-:W-:-:S05]  /*123070*/  IADD3 R24, P3, R36, R252, RZ ;  /* 0x000000fc24187210 */ /* 0x010fca0007f7e0ff */
[----:B------:R1:W-:Y:S01]  /*123080*/  STL [R1+0x31a4], R24 ;  /* 0x0031a41801007387 */ /* 0x0003e20000100800 */
[--C-:B------:R-:W-:Y:S01]  /*123090*/  IMAD.X R48, R49, 0x1, R3.reuse, P0 ;  /* 0x0000000131307824 */ /* 0x100fe200000e0603 */
[-C--:B------:R-:W-:Y:S01]  /*1230a0*/  IADD3.X R44, R45, R3.reuse, RZ, P1, !PT ;  /* 0x000000032d2c7210 */ /* 0x080fe20000ffe4ff */
[----:B------:R-:W-:Y:S01]  /*1230b0*/  IMAD.X R40, R41, 0x1, R3, P2 ;  /* 0x0000000129287824 */ /* 0x000fe200010e0603 */
[----:B-1----:R-:W4:Y:S01]  /*1230c0*/  LDL.LU.64 R24, [R1+0x45d0] ;  /* 0x0045d00001187983 */ /* 0x002f220000300a00 */
[----:B------:R-:W4:Y:S11]  /*1230d0*/  LDL.LU R228, [R1+0x2d0] ;  /* 0x0002d00001e47983 */ /* 0x000f360000300800 */
[----:B------:R-:W-:Y:S01]  /*1230e0*/  @!UPT UIADD3 URZ, URZ, URZ, URZ ;  /* 0x0000003f3f3ff290 */ /* 0x000fe2000fffe03f */
[----:B------:R1:W-:Y:S01]  /*1230f0*/  STL.64 [R1+0x2190], R248 ;  /* 0x002190f801007387 */ /* 0x0003e20000100a00 */
[----:B------:R1:W-:Y:S02]  /*123100*/  STL.64 [R1+0x2198], R250 ;  /* 0x002198fa01007387 */ /* 0x0003e40000100a00 */
[----:B------:R-:W4:Y:S02]  /*123110*/  LDL.LU R229, [R1+0x2d4] ;  /* 0x0002d40001e57983 */ /* 0x000f240000300800 */
[----:B------:R-:W4:Y:S01]  /*123120*/  LDL.LU R230, [R1+0x2d8] ;  /* 0x0002d80001e67983 */ /* 0x000f220000300800 */
[----:B------:R-:W4:Y:S01]  /*123130*/  LDL.LU R231, [R1+0x2dc] ;  /* 0x0002dc0001e77983 */ /* 0x000f220000300800 */
[----:B------:R-:W-:Y:S01]  /*123140*/  IADD3.X R36, R37, R3, RZ, P3, !PT ;  /* 0x0000000325247210 */ /* 0x000fe20001ffe4ff */
[----:B------:R-:W-:Y:S02]  /*123150*/  STL [R1+0x3070], R48 ;  /* 0x0030703001007387 */ /* 0x000fe40000100800 */
[----:B------:R1:W-:Y:S02]  /*123160*/  STL [R1+0x30b0], R44 ;  /* 0x0030b02c01007387 */ /* 0x0003e40000100800 */
[----:B-1----:R-:W4:Y:S01]  /*123170*/  LDL.LU R248, [R1+0x2c0] ;  /* 0x0002c00001f87983 */ /* 0x002f220000300800 */
[----:B------:R1:W-:Y:S02]  /*123180*/  STL [R1+0x30ec], R40 ;  /* 0x0030ec2801007387 */ /* 0x0003e40000100800 */
[----:B------:R2:W-:Y:S02]  /*123190*/  STL [R1+0x30f0], R36 ;  /* 0x0030f02401007387 */ /* 0x0005e40000100800 */
[----:B------:R-:W4:Y:S01]  /*1231a0*/  LDL.LU R249, [R1+0x2c4] ;  /* 0x0002c40001f97983 */ /* 0x000f220000300800 */
[----:B------:R-:W4:Y:S01]  /*1231b0*/  LDL.LU R250, [R1+0x2c8] ;  /* 0x0002c80001fa7983 */ /* 0x000f220000300800 */
[----:B------:R-:W4:Y:S02]  /*1231c0*/  LDL.LU R251, [R1+0x2cc] ;  /* 0x0002cc0001fb7983 */ /* 0x000f240000300800 */
[----:B------:R-:W4:Y:S01]  /*1231d0*/  LDL.LU.64 R44, [R1+0x45c8] ;  /* 0x0045c800012c7983 */ /* 0x000f220000300a00 */
[----:B---3--:R-:W-:-:S05]  /*1231e0*/  IADD3 R37, P1, R32, R252, RZ ;  /* 0x000000fc20257210 */ /* 0x008fca0007f3e0ff */
[----:B------:R-:W-:Y:S01]  /*1231f0*/  STL [R1+0x317c], R37 ;  /* 0x00317c2501007387 */ /* 0x000fe20000100800 */
[----:B-1----:R-:W3:Y:S01]  /*123200*/  LDL.LU.64 R40, [R1+0x45c0] ;  /* 0x0045c00001287983 */ /* 0x002ee20000300a00 */
[----:B--2---:R-:W-:-:S05]  /*123210*/  IADD3 R36, P2, R28, R252, RZ ;  /* 0x000000fc1c247210 */ /* 0x004fca0007f5e0ff */
[----:B------:R1:W-:Y:S04]  /*123220*/  STL [R1+0x31a8], R36 ;  /* 0x0031a82401007387 */ /* 0x0003e80000100800 */
[----:B-1----:R-:W2:Y:S01]  /*123230*/  LDL.LU.64 R36, [R1+0x45b8] ;  /* 0x0045b80001247983 */ /* 0x002ea20000300a00 */
[----:B------:R-:W2:Y:S01]  /*123240*/  LDL.LU.64 R52, [R1+0x45b0] ;  /* 0x0045b00001347983 */ /* 0x000ea20000300a00 */
[----:B------:R-:W-:Y:S01]  /*123250*/  HMMA.1688.F32.TF32 R240, R232, R146, R240 ;  /* 0x00000092e8f0723c */ /* 0x000fe200000810f0 */
[----:B----4-:R-:W-:Y:S01]  /*123260*/  IADD3 R48, P0, R24, R252, RZ ;  /* 0x000000fc18307210 */ /* 0x010fe20007f1e0ff */
[----:B------:R-:W-:Y:S01]  /*123270*/  IMAD.X R32, R33, 0x1, R3, P1 ;  /* 0x0000000121207824 */ /* 0x000fe200008e0603 */
[----:B------:R-:W-:-:S03]  /*123280*/  IADD3.X R28, R29, R3, RZ, P2, !PT ;  /* 0x000000031d1c7210 */ /* 0x000fc600017fe4ff */
[----:B------:R1:W-:Y:S01]  /*123290*/  STL [R1+0x31ac], R48 ;  /* 0x0031ac3001007387 */ /* 0x0003e20000100800 */
[----:B------:R-:W-:Y:S01]  /*1232a0*/  IMAD.X R24, R25, 0x1, R3, P0 ;  /* 0x0000000119187824 */ /* 0x000fe200000e0603 */
[----:B------:R-:W-:Y:S11]  /*1232b0*/  HMMA.1688.F32.TF32 R228, R232, R174, R228 ;  /* 0x000000aee8e4723c */ /* 0x000ff600000810e4 */
[----:B------:R-:W-:Y:S04]  /*1232c0*/  @!UPT UIADD3 URZ, URZ, URZ, URZ ;  /* 0x0000003f3f3ff290 */ /* 0x000fe8000fffe03f */
[----:B------:R4:W-:Y:S01]  /*1232d0*/  STL.64 [R1+0x2180], R240 ;  /* 0x002180f001007387 */ /* 0x0009e20000100a00 */
[----:B------:R4:W-:Y:S02]  /*1232e0*/  STL.64 [R1+0x2188], R242 ;  /* 0x002188f201007387 */ /* 0x0009e40000100a00 */
[----:B------:R4:W-:Y:S01]  /*1232f0*/  STL [R1+0x30b4], R32 ;  /* 0x0030b42001007387 */ /* 0x0009e20000100800 */
[----:B-1----:R-:W-:Y:S01]  /*123300*/  IADD3 R48, P0, R44, R252, RZ ;  /* 0x000000fc2c307210 */ /* 0x002fe20007f1e0ff */
[----:B----4-:R-:W4:Y:S01]  /*123310*/  LDL.LU R240, [R1+0x2b0] ;  /* 0x0002b00001f07983 */ /* 0x010f220000300800 */
[----:B------:R1:W-:Y:S02]  /*123320*/  STL [R1+0x30f4], R28 ;  /* 0x0030f41c01007387 */ /* 0x0003e40000100800 */
[----:B------:R1:W-:Y:S02]  /*123330*/  STL [R1+0x30fc], R24 ;  /* 0x0030fc1801007387 */ /* 0x0003e40000100800 */
[----:B------:R-:W4:Y:S01]  /*123340*/  LDL.LU R241, [R1+0x2b4] ;  /* 0x0002b40001f17983 */ /* 0x000f220000300800 */
[----:B------:R-:W4:Y:S01]  /*123350*/  LDL.LU R242, [R1+0x2b8] ;  /* 0x0002b80001f27983 */ /* 0x000f220000300800 */
[----:B------:R-:W4:Y:S02]  /*123360*/  LDL.LU R243, [R1+0x2bc] ;  /* 0x0002bc0001f37983 */ /* 0x000f240000300800 */
[----:B------:R-:W4:Y:S01]  /*123370*/  LDL.LU.64 R32, [R1+0x45a8] ;  /* 0x0045a80001207983 */ /* 0x000f220000300a00 */
[----:B-1----:R-:W4:Y:S01]  /*123380*/  LDL.LU.64 R28, [R1+0x45a0] ;  /* 0x0045a000011c7983 */ /* 0x002f220000300a00 */
[----:B------:R-:W4:Y:S02]  /*123390*/  LDL.LU.64 R24, [R1+0x4598] ;  /* 0x0045980001187983 */ /* 0x000f240000300a00 */
[----:B------:R1:W-:Y:S01]  /*1233a0*/  STL [R1+0x312c], R48 ;  /* 0x00312c3001007387 */ /* 0x0003e20000100800 */
[----:B------:R-:W-:-:S02]  /*1233b0*/  IADD3.X R44, R45, R3, RZ, P0, !PT ;  /* 0x000000032d2c7210 */ /* 0x000fc400007fe4ff */
[----:B---3--:R-:W-:-:S05]  /*1233c0*/  IADD3 R56, P1, R40, R252, RZ ;  /* 0x000000fc28387210 */ /* 0x008fca0007f3e0ff */
[----:B------:R-:W-:Y:S01]  /*1233d0*/  STL [R1+0x3154], R56 ;  /* 0x0031543801007387 */ /* 0x000fe20000100800 */
[----:B------:R-:W-:Y:S01]  /*1233e0*/  IMAD.X R40, R41, 0x1, R3, P1 ;  /* 0x0000000129287824 */ /* 0x000fe200008e0603 */
[-C--:B--2---:R-:W-:Y:S02]  /*1233f0*/  IADD3 R49, P2, R36, R252.reuse, RZ ;  /* 0x000000fc24317210 */ /* 0x084fe40007f5e0ff */
[----:B-1----:R-:W-:-:S03]  /*123400*/  IADD3 R48, P3, R52, R252, RZ ;  /* 0x000000fc34307210 */ /* 0x002fc60007f7e0ff */
[----:B------:R-:W-:Y:S02]  /*123410*/  STL [R1+0x3180], R49 ;  /* 0x0031803101007387 */ /* 0x000fe40000100800 */
[----:B------:R1:W-:Y:S02]  /*123420*/  STL [R1+0x31b0], R48 ;  /* 0x0031b03001007387 */ /* 0x0003e40000100800 */
[----:B------:R-:W-:Y:S02]  /*123430*/  STL.64 [R1+0x2170], R228 ;  /* 0x002170e401007387 */ /* 0x000fe40000100a00 */
[----:B------:R-:W-:Y:S01]  /*123440*/  STL.64 [R1+0x2178], R230 ;  /* 0x002178e601007387 */ /* 0x000fe20000100a00 */
[----:B------:R-:W-:Y:S01]  /*123450*/  IADD3.X R36, R37, R3, RZ, P2, !PT ;  /* 0x0000000325247210 */ /* 0x000fe200017fe4ff */
[----:B------:R2:W-:Y:S04]  /*123460*/  STL [R1+0x304c], R44 ;  /* 0x00304c2c01007387 */ /* 0x0005e80000100800 */
[----:B-1----:R-:W3:Y:S01]  /*123470*/  LDL.LU.64 R48, [R1+0x4590] ;  /* 0x0045900001307983 */ /* 0x002ee20000300a00 */
[----:B------:R1:W-:Y:S03]  /*123480*/  STL [R1+0x3080], R40 ;  /* 0x0030802801007387 */ /* 0x0003e60000100800 */
[----:B--2---:R-:W2:Y:S01]  /*123490*/  LDL.LU.64 R44, [R1+0x4588] ;  /* 0x00458800012c7983 */ /* 0x004ea20000300a00 */
[----:B------:R1:W-:Y:S03]  /*1234a0*/  STL [R1+0x30c0], R36 ;  /* 0x0030c02401007387 */ /* 0x0003e60000100800 */
[----:B-1----:R-:W2:Y:S01]  /*1234b0*/  LDL.LU.64 R40, [R1+0x4580] ;  /* 0x0045800001287983 */ /* 0x002ea20000300a00 */
[----:B------:R-:W-:Y:S01]  /*1234c0*/  HMMA.1688.F32.TF32 R228, R232, R142, R248 ;  /* 0x0000008ee8e4723c */ /* 0x000fe200000810f8 */
[----:B------:R-:W-:-:S02]  /*1234d0*/  IMAD.X R52, R53, 0x1, R3, P3 ;  /* 0x0000000135347824 */ /* 0x000fc400018e0603 */
[----:B------:R-:W2:Y:S03]  /*1234e0*/  LDL.LU.64 R36, [R1+0x4578] ;  /* 0x0045780001247983 */ /* 0x000ea60000300a00 */
[----:B------:R1:W-:Y:S01]  /*1234f0*/  STL [R1+0x3100], R52 ;  /* 0x0031003401007387 */ /* 0x0003e20000100800 */
[-C--:B----4-:R-:W-:Y:S02]  /*123500*/  IADD3 R56, P0, R32, R252.reuse, RZ ;  /* 0x000000fc20387210 */ /* 0x090fe40007f1e0ff */
[-C--:B------:R-:W-:Y:S02]  /*123510*/  IADD3 R53, P1, R28, R252.reuse, RZ ;  /* 0x000000fc1c357210 */ /* 0x080fe40007f3e0ff */
[-C--:B-1----:R-:W-:Y:S01]  /*123520*/  IADD3 R52, P2, R24, R252.reuse, RZ ;  /* 0x000000fc18347210 */ /* 0x082fe20007f5e0ff */
[----:B------:R-:W-:Y:S02]  /*123530*/  STL [R1+0x3130], R56 ;  /* 0x0031303801007387 */ /* 0x000fe40000100800 */
[----:B------:R-:W-:Y:S02]  /*123540*/  STL [R1+0x3158], R53 ;  /* 0x0031583501007387 */ /* 0x000fe40000100800 */
[----:B------:R-:W4:Y:S01]  /*123550*/  LDL.LU R248, [R1+0x2a0] ;  /* 0x0002a00001f87983 */ /* 0x000f220000300800 */
[-C--:B------:R-:W-:Y:S01]  /*123560*/  IADD3.X R32, R33, R3.reuse, RZ, P0, !PT ;  /* 0x0000000321207210 */ /* 0x080fe200007fe4ff */
[----:B------:R-:W-:Y:S05]  /*123570*/  STL [R1+0x3184], R52 ;  /* 0x0031843401007387 */ /* 0x000fea0000100800 */
[----:B------:R-:W-:Y:S02]  /*123580*/  STL.64 [R1+0x2160], R228 ;  /* 0x002160e401007387 */ /* 0x000fe40000100a00 */
[----:B------:R-:W-:Y:S02]  /*123590*/  STL.64 [R1+0x2168], R230 ;  /* 0x002168e601007387 */ /* 0x000fe40000100a00 */
[----:B------:R-:W-:Y:S01]  /*1235a0*/  IMAD.X R28, R29, 0x1, R3, P1 ;  /* 0x000000011d1c7824 */ /* 0x000fe200008e0603 */
[----:B------:R-:W4:Y:S01]  /*1235b0*/  LDL.LU R249, [R1+0x2a4] ;  /* 0x0002a40001f97983 */ /* 0x000f220000300800 */
[----:B------:R-:W4:Y:S01]  /*1235c0*/  LDL.LU R250, [R1+0x2a8] ;  /* 0x0002a80001fa7983 */ /* 0x000f220000300800 */
[----:B------:R-:W-:Y:S01]  /*1235d0*/  IADD3.X R25, R25, R3, RZ, P2, !PT ;  /* 0x0000000319197210 */ /* 0x000fe200017fe4ff */
[----:B------:R-:W4:Y:S01]  /*1235e0*/  LDL.LU R251, [R1+0x2ac] ;  /* 0x0002ac0001fb7983 */ /* 0x000f220000300800 */
[----:B------:R-:W-:Y:S01]  /*1235f0*/  STL [R1+0x3050], R32 ;  /* 0x0030502001007387 */ /* 0x000fe20000100800 */
[----:B------:R2:W-:Y:S02]  /*123600*/  STL [R1+0x3084], R28 ;  /* 0x0030841c01007387 */ /* 0x0005e40000100800 */
[----:B------:R1:W-:Y:S01]  /*123610*/  STL [R1+0x30c4], R25 ;  /* 0x0030c41901007387 */ /* 0x0003e20000100800 */
[----:B---3--:R-:W-:-:S02]  /*123620*/  IADD3 R24, P0, R48, R252, RZ ;  /* 0x000000fc30187210 */ /* 0x008fc40007f1e0ff */
[----:B--2---:R-:W-:-:S03]  /*123630*/  IADD3 R28, P1, R44, R252, RZ ;  /* 0x000000fc2c1c7210 */ /* 0x004fc60007f3e0ff */
[----:B------:R-:W-:Y:S01]  /*123640*/  STL [R1+0x3104], R24 ;  /* 0x0031041801007387 */ /* 0x000fe20000100800 */
[----:B-1----:R-:W-:-:S03]  /*123650*/  IADD3 R25, P2, R40, R252, RZ ;  /* 0x000000fc28197210 */ /* 0x002fc60007f5e0ff */
[----:B------:R1:W-:Y:S01]  /*123660*/  STL [R1+0x3134], R28 ;  /* 0x0031341c01007387 */ /* 0x0003e20000100800 */
[----:B------:R-:W2:Y:S03]  /*123670*/  LDL.LU.64 R32, [R1+0x4570] ;  /* 0x0045700001207983 */ /* 0x000ea60000300a00 */
[----:B------:R-:W-:Y:S04]  /*123680*/  STL [R1+0x315c], R25 ;  /* 0x00315c1901007387 */ /* 0x000fe80000100800 */
[----:B-1----:R-:W3:Y:S01]  /*123690*/  LDL.LU.64 R28, [R1+0x4568] ;  /* 0x00456800011c7983 */ /* 0x002ee20000300a00 */
[----:B------:R-:W-:Y:S01]  /*1236a0*/  HMMA.1688.F32.TF32 R240, R232, R134, R240 ;  /* 0x00000086e8f0723c */ /* 0x000fe200000810f0 */
[----:B------:R-:W-:-:S05]  /*1236b0*/  IADD3 R24, P3, R36, R252, RZ ;  /* 0x000000fc24187210 */ /* 0x000fca0007f7e0ff */
        /* <DEDUP_REMOVED lines=22> */
[----:B--2---:R-:W-:-:S05]  /*123820*/  IADD3 R37, P0, R32, R252, RZ ;  /* 0x000000fc20257210 */ /* 0x004fca0007f1e0ff */
[----:B------:R-:W-:Y:S01]  /*123830*/  STL [R1+0x3108], R37 ;  /* 0x0031082501007387 */ /* 0x000fe20000100800 */
[----:B-1----:R-:W2:Y:S01]  /*123840*/  LDL.LU.64 R40, [R1+0x4550] ;  /* 0x0045500001287983 */ /* 0x002ea20000300a00 */
[----:B---3--:R-:W-:-:S05]  /*123850*/  IADD3 R36, P1, R28, R252, RZ ;  /* 0x000000fc1c247210 */ /* 0x008fca0007f3e0ff */
[----:B------:R1:W-:Y:S04]  /*123860*/  STL [R1+0x3138], R36 ;  /* 0x0031382401007387 */ /* 0x0003e80000100800 */
[----:B-1----:R-:W3:Y:S01]  /*123870*/  LDL.LU.64 R36, [R1+0x4548] ;  /* 0x0045480001247983 */ /* 0x002ee20000300a00 */
[----:B------:R-:W3:Y:S01]  /*123880*/  LDL.LU.64 R52, [R1+0x4540] ;  /* 0x0045400001347983 */ /* 0x000ee20000300a00 */
[----:B----4-:R-:W-:Y:S01]  /*123890*/  HMMA.1688.F32.TF32 R248, R232, R130, R248 ;  /* 0x00000082e8f8723c */ /* 0x010fe200000810f8 */
[----:B------:R-:W-:Y:S01]  /*1238a0*/  IADD3 R48, P2, R24, R252, RZ ;  /* 0x000000fc18307210 */ /* 0x000fe20007f5e0ff */
[----:B------:R-:W-:-:S04]  /*1238b0*/  IMAD.X R32, R33, 0x1, R3, P0 ;  /* 0x0000000121207824 */ /* 0x000fc800000e0603 */
[----:B------:R1:W-:Y:S02]  /*1238c0*/  STL [R1+0x3160], R48 ;  /* 0x0031603001007387 */ /* 0x0003e40000100800 */
[----:B------:R-:W-:Y:S01]  /*1238d0*/  HMMA.1688.F32.TF32 R228, R232, R90, R228 ;  /* 0x0000005ae8e4723c */ /* 0x000fe200000810e4 */
[-C--:B------:R-:W-:Y:S01]  /*1238e0*/  IADD3.X R28, R29, R3.reuse, RZ, P1, !PT ;  /* 0x000000031d1c7210 */ /* 0x080fe20000ffe4ff */
[----:B------:R-:W-:Y:S11]  /*1238f0*/  IMAD.X R24, R25, 0x1, R3, P2 ;  /* 0x0000000119187824 */ /* 0x000ff600010e0603 */
[----:B------:R-:W-:Y:S02]  /*123900*/  @!UPT UIADD3 URZ, URZ, URZ, URZ ;  /* 0x0000003f3f3ff290 */ /* 0x000fe4000fffe03f */
[----:B------:R4:W-:Y:S01]  /*123910*/  STL.64 [R1+0x2140], R248 ;  /* 0x002140f801007387 */ /* 0x0009e20000100a00 */
[----:B------:R4:W-:Y:S01]  /*123920*/  STL.64 [R1+0x2148], R250 ;  /* 0x002148fa01007387 */ /* 0x0009e20000100a00 */
[----:B-1----:R-:W-:Y:S02]  /*123930*/  IADD3 R48, P0, R44, R252, RZ ;  /* 0x000000fc2c307210 */ /* 0x002fe40007f1e0ff */
[----:B----4-:R-:W4:Y:S01]  /*123940*/  LDL.LU R248, [R1+0x270] ;  /* 0x0002700001f87983 */ /* 0x010f220000300800 */
[----:B------:R1:W-:Y:S02]  /*123950*/  STL [R1+0x3020], R32 ;  /* 0x0030202001007387 */ /* 0x0003e40000100800 */
[----:B------:R-:W4:Y:S02]  /*123960*/  LDL.LU R249, [R1+0x274] ;  /* 0x0002740001f97983 */ /* 0x000f240000300800 */
[----:B------:R-:W4:Y:S01]  /*123970*/  LDL.LU R250, [R1+0x278] ;  /* 0x0002780001fa7983 */ /* 0x000f220000300800 */
[----:B------:R-:W4:Y:S04]  /*123980*/  LDL.LU R251, [R1+0x27c] ;  /* 0x00027c0001fb7983 */ /* 0x000f280000300800 */
[----:B-1----:R-:W4:Y:S01]  /*123990*/  LDL.LU.64 R32, [R1+0x4538] ;  /* 0x0045380001207983 */ /* 0x002f220000300a00 */
[----:B------:R1:W-:Y:S01]  /*1239a0*/  STL [R1+0x3058], R28 ;  /* 0x0030581c01007387 */ /* 0x0003e20000100800 */
[----:B------:R-:W-:-:S02]  /*1239b0*/  IADD3.X R44, R45, R3, RZ, P0, !PT ;  /* 0x000000032d2c7210 */ /* 0x000fc400007fe4ff */
[----:B-1----:R-:W4:Y:S01]  /*1239c0*/  LDL.LU.64 R28, [R1+0x4530] ;  /* 0x00453000011c7983 */ /* 0x002f220000300a00 */
[----:B------:R1:W-:Y:S03]  /*1239d0*/  STL [R1+0x308c], R24 ;  /* 0x00308c1801007387 */ /* 0x0003e60000100800 */
[----:B-1----:R-:W4:Y:S01]  /*1239e0*/  LDL.LU.64 R24, [R1+0x4528] ;  /* 0x0045280001187983 */ /* 0x002f220000300a00 */
[----:B------:R1:W-:Y:S01]  /*1239f0*/  STL [R1+0x30cc], R48 ;  /* 0x0030cc3001007387 */ /* 0x0003e20000100800 */
[----:B--2---:R-:W-:-:S05]  /*123a00*/  IADD3 R56, P1, R40, R252, RZ ;  /* 0x000000fc28387210 */ /* 0x004fca0007f3e0ff */
[----:B------:R-:W-:Y:S01]  /*123a10*/  STL [R1+0x310c], R56 ;  /* 0x00310c3801007387 */ /* 0x000fe20000100800 */
[----:B------:R-:W-:Y:S01]  /*123a20*/  IMAD.X R40, R41, 0x1, R3, P1 ;  /* 0x0000000129287824 */ /* 0x000fe200008e0603 */
[-C--:B---3--:R-:W-:Y:S02]  /*123a30*/  IADD3 R49, P2, R36, R252.reuse, RZ ;  /* 0x000000fc24317210 */ /* 0x088fe40007f5e0ff */
        /* <DEDUP_REMOVED lines=11> */
[----:B-1----:R-:W2:Y:S04]  /*123af0*/  LDL.LU.64 R40, [R1+0x4510] ;  /* 0x0045100001287983 */ /* 0x002ea80000300a00 */
[----:B------:R-:W2:Y:S01]  /*123b00*/  LDL.LU.64 R36, [R1+0x4508] ;  /* 0x0045080001247983 */ /* 0x000ea20000300a00 */
[----:B------:R-:W-:Y:S01]  /*123b10*/  HMMA.1688.F32.TF32 R228, R232, R94, R240 ;  /* 0x0000005ee8e4723c */ /* 0x000fe200000810f0 */
[----:B------:R-:W-:-:S05]  /*123b20*/  IMAD.X R52, R53, 0x1, R3, P3 ;  /* 0x0000000135347824 */ /* 0x000fca00018e0603 */
[----:B------:R1:W-:Y:S01]  /*123b30*/  STL [R1+0x3090], R52 ;  /* 0x0030903401007387 */ /* 0x0003e20000100800 */
[----:B----4-:R-:W-:-:S05]  /*123b40*/  IADD3 R56, P0, R32, R252, RZ ;  /* 0x000000fc20387210 */ /* 0x010fca0007f1e0ff */
[----:B------:R-:W-:Y:S01]  /*123b50*/  STL [R1+0x30d0], R56 ;  /* 0x0030d03801007387 */ /* 0x000fe20000100800 */
[----:B------:R-:W-:Y:S02]  /*123b60*/  IADD3 R53, P1, R28, R252, RZ ;  /* 0x000000fc1c357210 */ /* 0x000fe40007f3e0ff */
[----:B------:R-:W-:-:S03]  /*123b70*/  IADD3.X R32, R33, R3, RZ, P0, !PT ;  /* 0x0000000321207210 */ /* 0x000fc600007fe4ff */
[----:B------:R-:W-:Y:S01]  /*123b80*/  STL [R1+0x3110], R53 ;  /* 0x0031103501007387 */ /* 0x000fe20000100800 */
[----:B------:R-:W4:Y:S01]  /*123b90*/  LDL.LU R240, [R1+0x260] ;  /* 0x0002600001f07983 */ /* 0x000f220000300800 */
[----:B-1----:R-:W-:Y:S01]  /*123ba0*/  IADD3 R52, P2, R24, R252, RZ ;  /* 0x000000fc18347210 */ /* 0x002fe20007f5e0ff */
[----:B------:R-:W-:-:S04]  /*123bb0*/  IMAD.X R28, R29, 0x1, R3, P1 ;  /* 0x000000011d1c7824 */ /* 0x000fc800008e0603 */
[----:B------:R-:W-:Y:S01]  /*123bc0*/  STL [R1+0x3140], R52 ;  /* 0x0031403401007387 */ /* 0x000fe20000100800 */
[----:B------:R-:W-:Y:S02]  /*123bd0*/  STL.64 [R1+0x2120], R228 ;  /* 0x002120e401007387 */ /* 0x000fe40000100a00 */
[----:B------:R-:W-:Y:S02]  /*123be0*/  STL.64 [R1+0x2128], R230 ;  /* 0x002128e601007387 */ /* 0x000fe40000100a00 */
[----:B------:R-:W4:Y:S01]  /*123bf0*/  LDL.LU R241, [R1+0x264] ;  /* 0x0002640001f17983 */ /* 0x000f220000300800 */
[----:B------:R-:W-:Y:S01]  /*123c00*/  IADD3.X R25, R25, R3, RZ, P2, !PT ;  /* 0x0000000319197210 */ /* 0x000fe200017fe4ff */
[----:B------:R-:W4:Y:S01]  /*123c10*/  LDL.LU R242, [R1+0x268] ;  /* 0x0002680001f27983 */ /* 0x000f220000300800 */
[----:B------:R-:W4:Y:S02]  /*123c20*/  LDL.LU R243, [R1+0x26c] ;  /* 0x00026c0001f37983 */ /* 0x000f240000300800 */
[----:B------:R-:W-:Y:S02]  /*123c30*/  STL [R1+0x2fe8], R32 ;  /* 0x002fe82001007387 */ /* 0x000fe40000100800 */
[----:B------:R2:W-:Y:S01]  /*123c40*/  STL [R1+0x3028], R28 ;  /* 0x0030281c01007387 */ /* 0x0005e20000100800 */
[----:B------:R1:W-:Y:S01]  /*123c50*/  STL [R1+0x3060], R25 ;  /* 0x0030601901007387 */ /* 0x0003e20000100800 */
[----:B---3--:R-:W-:-:S02]  /*123c60*/  IADD3 R24, P0, R48, R252, RZ ;  /* 0x000000fc30187210 */ /* 0x008fc40007f1e0ff */
[----:B--2---:R-:W-:-:S03]  /*123c70*/  IADD3 R28, P1, R44, R252, RZ ;  /* 0x000000fc2c1c7210 */ /* 0x004fc60007f3e0ff */
[----:B------:R2:W-:Y:S01]  /*123c80*/  STL [R1+0x3094], R24 ;  /* 0x0030941801007387 */ /* 0x0005e20000100800 */
[----:B-1----:R-:W-:-:S03]  /*123c90*/  IADD3 R25, P2, R40, R252, RZ ;  /* 0x000000fc28197210 */ /* 0x002fc60007f5e0ff */
[----:B------:R1:W-:Y:S01]  /*123ca0*/  STL [R1+0x30d4], R28 ;  /* 0x0030d41c01007387 */ /* 0x0003e20000100800 */
[----:B--2---:R-:W-:-:S03]  /*123cb0*/  IADD3 R24, P3, R36, R252, RZ ;  /* 0x000000fc24187210 */ /* 0x004fc60007f7e0ff */
[----:B------:R-:W-:Y:S01]  /*123cc0*/  STL [R1+0x3114], R25 ;  /* 0x0031141901007387 */ /* 0x000fe20000100800 */
[----:B------:R-:W2:Y:S03]  /*123cd0*/  LDL.LU.64 R32, [R1+0x4500] ;  /* 0x0045000001207983 */ /* 0x000ea60000300a00 */
[----:B------:R3:W-:Y:S01]  /*123ce0*/  STL [R1+0x3144], R24 ;  /* 0x0031441801007387 */ /* 0x0007e20000100800 */
[----:B-1----:R-:W4:Y:S01]  /*123cf0*/  LDL.LU.64 R28, [R1+0x44f8] ;  /* 0x0044f800011c7983 */ /* 0x002f220000300a00 */
[----:B------:R-:W-:Y:S01]  /*123d00*/  HMMA.1688.F32.TF32 R228, R232, R98, R248 ;  /* 0x00000062e8e4723c */ /* 0x000fe200000810f8 */
[--C-:B------:R-:W-:Y:S01]  /*123d10*/  IMAD.X R48, R49, 0x1, R3.reuse, P0 ;  /* 0x0000000131307824 */ /* 0x100fe200000e0603 */
[-C--:B------:R-:W-:Y:S01]  /*123d20*/  IADD3.X R44, R45, R3.reuse, RZ, P1, !PT ;  /* 0x000000032d2c7210 */ /* 0x080fe20000ffe4ff */
[----:B------:R-:W-:Y:S01]  /*123d30*/  IMAD.X R40, R41, 0x1, R3, P2 ;  /* 0x0000000129287824 */ /* 0x000fe200010e0603 */
[----:B------:R-:W-:Y:S11]  /*123d40*/  IADD3.X R36, R37, R3, RZ, P3, !PT ;  /* 0x0000000325247210 */ /* 0x000ff60001ffe4ff */
[----:B------:R-:W-:Y:S08]  /*123d50*/  @!UPT UIADD3 URZ, URZ, URZ, URZ ;  /* 0x0000003f3f3ff290 */ /* 0x000ff0000fffe03f */
[----:B------:R1:W-:Y:S01]  /*123d60*/  STL.64 [R1+0x2110], R228 ;  /* 0x002110e401007387 */ /* 0x0003e20000100a00 */
[----:B------:R1:W-:Y:S02]  /*123d70*/  STL.64 [R1+0x2118], R230 ;  /* 0x002118e601007387 */ /* 0x0003e40000100a00 */
[----:B---3--:R-:W3:Y:S01]  /*123d80*/  LDL.LU.64 R24, [R1+0x44f0] ;  /* 0x0044f00001187983 */ /* 0x008ee20000300a00 */
[----:B-1----:R-:W3:Y:S01]  /*123d90*/  LDL.LU R228, [R1+0x250] ;  /* 0x0002500001e47983 */ /* 0x002ee20000300800 */
[----:B------:R-:W3:Y:S02]  /*123da0*/  LDL.LU R229, [R1+0x254] ;  /* 0x0002540001e57983 */ /* 0x000ee40000300800 */
[----:B------:R-:W3:Y:S02]  /*123db0*/  LDL.LU R230, [R1+0x258] ;  /* 0x0002580001e67983 */ /* 0x000ee40000300800 */
[----:B------:R-:W3:Y:S01]  /*123dc0*/  LDL.LU R231, [R1+0x25c] ;  /* 0x00025c0001e77983 */ /* 0x000ee20000300800 */
[----:B------:R1:W-:Y:S04]  /*123dd0*/  STL [R1+0x2fac], R48 ;  /* 0x002fac3001007387 */ /* 0x0003e80000100800 */
[----:B-1----:R-:W3:Y:S01]  /*123de0*/  LDL.LU.64 R48, [R1+0x44e0] ;  /* 0x0044e00001307983 */ /* 0x002ee20000300a00 */
[----:B------:R1:W-:Y:S02]  /*123df0*/  STL [R1+0x2fec], R44 ;  /* 0x002fec2c01007387 */ /* 0x0003e40000100800 */
[----:B------:R-:W-:Y:S02]  /*123e00*/  STL [R1+0x302c], R40 ;  /* 0x00302c2801007387 */ /* 0x000fe40000100800 */
[----:B------:R-:W3:Y:S01]  /*123e10*/  LDL.LU R248, [R1+0x240] ;  /* 0x0002400001f87983 */ /* 0x000ee20000300800 */
[----:B------:R4:W-:Y:S01]  /*123e20*/  STL [R1+0x3064], R36 ;  /* 0x0030642401007387 */ /* 0x0009e20000100800 */
[----:B------:R-:W3:Y:S02]  /*123e30*/  LDL.LU R249, [R1+0x244] ;  /* 0x0002440001f97983 */ /* 0x000ee40000300800 */
[----:B------:R-:W3:Y:S02]  /*123e40*/  LDL.LU R250, [R1+0x248] ;  /* 0x0002480001fa7983 */ /* 0x000ee40000300800 */
[----:B------:R-:W3:Y:S01]  /*123e50*/  LDL.LU R251, [R1+0x24c] ;  /* 0x00024c0001fb7983 */ /* 0x000ee20000300800 */
[----:B-1----:R-:W3:Y:S01]  /*123e60*/  LDL.LU.64 R44, [R1+0x44d8] ;  /* 0x0044d800012c7983 */ /* 0x002ee20000300a00 */
[----:B--2---:R-:W-:-:S02]  /*123e70*/  IADD3 R37, P0, R32, R252, RZ ;  /* 0x000000fc20257210 */ /* 0x004fc40007f1e0ff */
[----:B----4-:R-:W-:-:S03]  /*123e80*/  IADD3 R36, P1, R28, R252, RZ ;  /* 0x000000fc1c247210 */ /* 0x010fc60007f3e0ff */
[----:B------:R-:W-:Y:S01]  /*123e90*/  STL [R1+0x3098], R37 ;  /* 0x0030982501007387 */ /* 0x000fe20000100800 */
[----:B------:R-:W2:Y:S03]  /*123ea0*/  LDL.LU.64 R40, [R1+0x44d0] ;  /* 0x0044d00001287983 */ /* 0x000ea60000300a00 */
[----:B------:R1:W-:Y:S04]  /*123eb0*/  STL [R1+0x30d8], R36 ;  /* 0x0030d82401007387 */ /* 0x0003e80000100800 */
[----:B-1----:R-:W4:Y:S01]  /*123ec0*/  LDL.LU.64 R36, [R1+0x44c8] ;  /* 0x0044c80001247983 */ /* 0x002f220000300a00 */
[----:B------:R-:W-:Y:S01]  /*123ed0*/  HMMA.1688.F32.TF32 R240, R232, R102, R240 ;  /* 0x00000066e8f0723c */ /* 0x000fe200000810f0 */
[----:B------:R-:W-:Y:S01]  /*123ee0*/  IMAD.X R32, R33, 0x1, R3, P0 ;  /* 0x0000000121207824 */ /* 0x000fe200000e0603 */
[----:B------:R-:W-:-:S02]  /*123ef0*/  IADD3.X R28, R29, R3, RZ, P1, !PT ;  /* 0x000000031d1c7210 */ /* 0x000fc40000ffe4ff */
[----:B---3--:R-:W-:-:S05]  /*123f00*/  IADD3 R52, P2, R24, R252, RZ ;  /* 0x000000fc18347210 */ /* 0x008fca0007f5e0ff */
[----:B------:R-:W-:Y:S01]  /*123f10*/  STL [R1+0x3118], R52 ;  /* 0x0031183401007387 */ /* 0x000fe20000100800 */
[----:B------:R-:W-:Y:S01]  /*123f20*/  IMAD.X R25, R25, 0x1, R3, P2 ;  /* 0x0000000119197824 */ /* 0x000fe200010e0603 */
[----:B------:R-:W-:Y:S11]  /*123f30*/  HMMA.1688.F32.TF32 R228, R232, R106, R228 ;  /* 0x0000006ae8e4723c */ /* 0x000ff600000810e4 */
[----:B------:R-:W-:Y:S01]  /*123f40*/  @!UPT UIADD3 URZ, URZ, URZ, URZ ;  /* 0x0000003f3f3ff290 */ /* 0x000fe2000fffe03f */
[----:B------:R-:W-:Y:S01]  /*123f50*/  STL.64 [R1+0x2100], R240 ;  /* 0x002100f001007387 */ /* 0x000fe20000100a00 */
[----:B------:R-:W-:Y:S02]  /*123f60*/  STL.64 [R1+0x2108], R242 ;  /* 0x002108f201007387 */ /* 0x000fe40000100a00 */
[----:B------:R1:W-:Y:S02]  /*123f70*/  STL [R1+0x2fb0], R32 ;  /* 0x002fb02001007387 */ /* 0x0003e40000100800 */
[----:B------:R3:W-:Y:S01]  /*123f80*/  STL [R1+0x2ff0], R28 ;  /* 0x002ff01c01007387 */ /* 0x0007e20000100800 */
[----:B------:R-:W-:Y:S01]  /*123f90*/  IADD3 R24, P0, R48, R252, RZ ;  /* 0x000000fc30187210 */ /* 0x000fe20007f1e0ff */
[----:B-1----:R-:W4:Y:S01]  /*123fa0*/  LDL.LU.64 R32, [R1+0x44c0] ;  /* 0x0044c00001207983 */ /* 0x002f220000300a00 */
[----:B------:R-:W-:Y:S02]  /*123fb0*/  STL [R1+0x3030], R25 ;  /* 0x0030301901007387 */ /* 0x000fe40000100800 */
[----:B---3--:R-:W3:Y:S02]  /*123fc0*/  LDL.LU.64 R28, [R1+0x4480] ;  /* 0x00448000011c7983 */ /* 0x008ee40000300a00 */
[----:B------:R1:W-:Y:S01]  /*123fd0*/  STL [R1+0x3068], R24 ;  /* 0x0030681801007387 */ /* 0x0003e20000100800 */
[----:B------:R-:W-:-:S02]  /*123fe0*/  IADD3.X R48, R49, R3, RZ, P0, !PT ;  /* 0x0000000331307210 */ /* 0x000fc400007fe4ff */
[-C--:B------:R-:W-:Y:S01]  /*123ff0*/  IADD3 R56, P1, R44, R252.reuse, RZ ;  /* 0x000000fc2c387210 */ /* 0x080fe20007f3e0ff */
[----:B-1----:R-:W3:Y:S01]  /*124000*/  LDL.LU.64 R24, [R1+0x4478] ;  /* 0x0044780001187983 */ /* 0x002ee20000300a00 */
[----:B------:R-:W3:Y:S02]  /*124010*/  LDL.LU R240, [R1+0x230] ;  /* 0x0002300001f07983 */ /* 0x000ee40000300800 */
[----:B------:R-:W3:Y:S02]  /*124020*/  LDL.LU R241, [R1+0x234] ;  /* 0x0002340001f17983 */ /* 0x000ee40000300800 */
[----:B------:R-:W3:Y:S01]  /*124030*/  LDL.LU R242, [R1+0x238] ;  /* 0x0002380001f27983 */ /* 0x000ee20000300800 */
[----:B------:R-:W3:Y:S01]  /*124040*/  LDL.LU R243, [R1+0x23c] ;  /* 0x00023c0001f37983 */ /* 0x000ee20000300800 */
[----:B------:R-:W-:Y:S02]  /*124050*/  STL [R1+0x309c], R56 ;  /* 0x00309c3801007387 */ /* 0x000fe40000100800 */
[----:B------:R-:W-:Y:S01]  /*124060*/  IMAD.X R44, R45, 0x1, R3, P1 ;  /* 0x000000012d2c7824 */ /* 0x000fe200008e0603 */
[----:B--2---:R-:W-:-:S05]  /*124070*/  IADD3 R53, P2, R40, R252, RZ ;  /* 0x000000fc28357210 */ /* 0x004fca0007f5e0ff */
[----:B------:R-:W-:Y:S01]  /*124080*/  STL [R1+0x30dc], R53 ;  /* 0x0030dc3501007387 */ /* 0x000fe20000100800 */
[----:B------:R-:W-:Y:S02]  /*124090*/  IADD3.X R40, R41, R3, RZ, P2, !PT ;  /* 0x0000000329287210 */ /* 0x000fe400017fe4ff */
[----:B----4-:R-:W-:-:S05]  /*1240a0*/  IADD3 R52, P3, R36, R252, RZ ;  /* 0x000000fc24347210 */ /* 0x010fca0007f7e0ff */
[----:B------:R-:W-:Y:S01]  /*1240b0*/  STL [R1+0x311c], R52 ;  /* 0x00311c3401007387 */ /* 0x000fe20000100800 */
[----:B------:R-:W-:Y:S02]  /*1240c0*/  STL.64 [R1+0x20f0], R228 ;  /* 0x0020f0e401007387 */ /* 0x000fe40000100a00 */
[----:B------:R-:W-:Y:S02]  /*1240d0*/  STL.64 [R1+0x20f8], R230 ;  /* 0x0020f8e601007387 */ /* 0x000fe40000100a00 */
[----:B------:R1:W-:Y:S01]  /*1240e0*/  STL [R1+0x261c], R48 ;  /* 0x00261c3001007387 */ /* 0x0003e20000100800 */
[----:B------:R2:W-:Y:S04]  /*1240f0*/  STL [R1+0x2fb4], R44 ;  /* 0x002fb42c01007387 */ /* 0x0005e80000100800 */
[----:B-1----:R-:W4:Y:S01]  /*124100*/  LDL.LU.64 R48, [R1+0x4470] ;  /* 0x0044700001307983 */ /* 0x002f220000300a00 */
[----:B------:R1:W-:Y:S02]  /*124110*/  STL [R1+0x2ff4], R40 ;  /* 0x002ff42801007387 */ /* 0x0003e40000100800 */
[----:B--2---:R-:W2:Y:S01]  /*124120*/  LDL.LU.64 R44, [R1+0x4468] ;  /* 0x00446800012c7983 */ /* 0x004ea20000300a00 */
[----:B------:R-:W-:Y:S01]  /*124130*/  HMMA.1688.F32.TF32 R228, R232, R110, R248 ;  /* 0x0000006ee8e4723c */ /* 0x000fe200000810f8 */
[----:B------:R-:W-:-:S05]  /*124140*/  IMAD.X R36, R37, 0x1, R3, P3 ;  /* 0x0000000125247824 */ /* 0x000fca00018e0603 */
[----:B------:R3:W-:Y:S01]  /*124150*/  STL [R1+0x3034], R36 ;  /* 0x0030342401007387 */ /* 0x0007e20000100800 */
[----:B-1----:R-:W2:Y:S01]  /*124160*/  LDL.LU.64 R40, [R1+0x4208] ;  /* 0x0042080001287983 */ /* 0x002ea20000300a00 */
[-C--:B------:R-:W-:Y:S02]  /*124170*/  IADD3 R52, P0, R32, R252.reuse, RZ ;  /* 0x000000fc20347210 */ /* 0x080fe40007f1e0ff */
[----:B---3--:R-:W3:Y:S01]  /*124180*/  LDL.LU.64 R36, [R1+0x4460] ;  /* 0x0044600001247983 */ /* 0x008ee20000300a00 */
[----:B------:R-:W-:-:S03]  /*124190*/  IADD3 R53, P1, R28, R252, RZ ;  /* 0x000000fc1c357210 */ /* 0x000fc60007f3e0ff */
[----:B------:R1:W-:Y:S04]  /*1241a0*/  STL [R1+0x306c], R52 ;  /* 0x00306c3401007387 */ /* 0x0003e80000100800 */
[----:B------:R-:W-:Y:S01]  /*1241b0*/  STL [R1+0x30a0], R53 ;  /* 0x0030a03501007387 */ /* 0x000fe20000100800 */
[----:B------:R-:W3:Y:S01]  /*1241c0*/  LDL.LU R248, [R1+0x220] ;  /* 0x0002200001f87983 */ /* 0x000ee20000300800 */
[----:B-1----:R-:W-:Y:S02]  /*1241d0*/  IADD3 R52, P2, R24, R252, RZ ;  /* 0x000000fc18347210 */ /* 0x002fe40007f5e0ff */
[----:B------:R-:W-:-:S03]  /*1241e0*/  IADD3.X R32, R33, R3, RZ, P0, !PT ;  /* 0x0000000321207210 */ /* 0x000fc600007fe4ff */
[----:B------:R-:W-:Y:S01]  /*1241f0*/  STL [R1+0x30f8], R52 ;  /* 0x0030f83401007387 */ /* 0x000fe20000100800 */
[----:B------:R-:W-:Y:S02]  /*124200*/  STL.64 [R1+0x20e0], R228 ;  /* 0x0020e0e401007387 */ /* 0x000fe40000100a00 */
[----:B------:R-:W-:Y:S02]  /*124210*/  STL.64 [R1+0x20e8], R230 ;  /* 0x0020e8e601007387 */ /* 0x000fe40000100a00 */
[----:B------:R-:W3:Y:S01]  /*124220*/  LDL.LU R249, [R1+0x224] ;  /* 0x0002240001f97983 */ /* 0x000ee20000300800 */
[----:B------:R-:W3:Y:S01]  /*124230*/  LDL.LU R250, [R1+0x228] ;  /* 0x0002280001fa7983 */ /* 0x000ee20000300800 */
[----:B------:R-:W3:Y:S02]  /*124240*/  LDL.LU R251, [R1+0x22c] ;  /* 0x00022c0001fb7983 */ /* 0x000ee40000300800 */
[----:B------:R-:W-:Y:S01]  /*124250*/  IMAD.X R28, R29, 0x1, R3, P1 ;  /* 0x000000011d1c7824 */ /* 0x000fe200008e0603 */
[----:B------:R-:W-:Y:S01]  /*124260*/  IADD3.X R24, R25, R3, RZ, P2, !PT ;  /* 0x0000000319187210 */ /* 0x000fe200017fe4ff */
[----:B------:R1:W-:Y:S04]  /*124270*/  STL [R1+0x2630], R32 ;  /* 0x0026302001007387 */ /* 0x0003e80000100800 */
[----:B-1----:R-:W3:Y:S01]  /*124280*/  LDL.LU.64 R32, [R1+0x4458] ;  /* 0x0044580001207983 */ /* 0x002ee20000300a00 */
[----:B------:R1:W-:Y:S02]  /*124290*/  STL [R1+0x2fb8], R28 ;  /* 0x002fb81c01007387 */ /* 0x0003e40000100800 */
[----:B------:R2:W-:Y:S01]  /*1242a0*/  STL [R1+0x2ff8], R24 ;  /* 0x002ff81801007387 */ /* 0x0005e20000100800 */
[----:B-1----:R-:W3:Y:S01]  /*1242b0*/  LDL.LU.64 R28, [R1+0x4450] ;  /* 0x00445000011c7983 */ /* 0x002ee20000300a00 */
[----:B----4-:R-:W-:-:S02]  /*1242c0*/  IADD3 R25, P0, R48, R252, RZ ;  /* 0x000000fc30197210 */ /* 0x010fc40007f1e0ff */
[----:B--2---:R-:W-:-:S03]  /*1242d0*/  IADD3 R24, P1, R44, R252, RZ ;  /* 0x000000fc2c187210 */ /* 0x004fc60007f3e0ff */
[----:B------:R-:W-:Y:S02]  /*1242e0*/  STL [R1+0x3038], R25 ;  /* 0x0030381901007387 */ /* 0x000fe40000100800 */
[----:B------:R1:W-:Y:S02]  /*1242f0*/  STL [R1+0x3074], R24 ;  /* 0x0030741801007387 */ /* 0x0003e40000100800 */
[----:B-1----:R-:W2:Y:S01]  /*124300*/  LDL.LU.64 R24, [R1+0x4448] ;  /* 0x0044480001187983 */ /* 0x002ea20000300a00 */
[C---:B------:R-:W-:Y:S01]  /*124310*/  HMMA.1688.F32.TF32 R228, R232.reuse, R114, R240 ;  /* 0x00000072e8e4723c */ /* 0x040fe200000810f0 */
[-C--:B------:R-:W-:Y:S02]  /*124320*/  IADD3 R53, P2, R40, R252.reuse, RZ ;  /* 0x000000fc28357210 */ /* 0x080fe40007f5e0ff */
[-C--:B---3--:R-:W-:Y:S01]  /*124330*/  IADD3 R52, P3, R36, R252.reuse, RZ ;  /* 0x000000fc24347210 */ /* 0x088fe20007f7e0ff */
[--C-:B------:R-:W-:Y:S01]  /*124340*/  IMAD.X R48, R49, 0x1, R3.reuse, P0 ;  /* 0x0000000131307824 */ /* 0x100fe200000e0603 */
[-C--:B------:R-:W-:Y:S01]  /*124350*/  IADD3.X R44, R45, R3.reuse, RZ, P1, !PT ;  /* 0x000000032d2c7210 */ /* 0x080fe20000ffe4ff */
[----:B------:R-:W-:Y:S02]  /*124360*/  STL [R1+0x3378], R53 ;  /* 0x0033783501007387 */ /* 0x000fe40000100800 */
[----:B------:R-:W-:Y:S02]  /*124370*/  STL [R1+0x30b8], R52 ;  /* 0x0030b83401007387 */ /* 0x000fe40000100800 */
[----:B------:R-:W-:Y:S01]  /*124380*/  IMAD.X R40, R41, 0x1, R3, P2 ;  /* 0x0000000129287824 */ /* 0x000fe200010e0603 */
[----:B------:R-:W-:Y:S11]  /*124390*/  IADD3.X R37, R37, R3, RZ, P3, !PT ;  /* 0x0000000325257210 */ /* 0x000ff60001ffe4ff */
[----:B------:R-:W-:Y:S01]  /*1243a0*/  @!UPT UIADD3 URZ, URZ, URZ, URZ ;  /* 0x0000003f3f3ff290 */ /* 0x000fe2000fffe03f */
[----:B------:R1:W-:Y:S01]  /*1243b0*/  STL.64 [R1+0x20d0], R228 ;  /* 0x0020d0e401007387 */ /* 0x0003e20000100a00 */
[----:B------:R3:W-:Y:S01]  /*1243c0*/  STL.64 [R1+0x20d8], R230 ;  /* 0x0020d8e601007387 */ /* 0x0007e20000100a00 */
[----:B------:R-:W-:Y:S02]  /*1243d0*/  HMMA.1688.F32.TF32 R248, R232, R58, R248 ;  /* 0x0000003ae8f8723c */ /* 0x000fe400000810f8 */
[----:B-1----:R-:W4:Y:S01]  /*1243e0*/  LDL.LU R228, [R1+0x210] ;  /* 0x0002100001e47983 */ /* 0x002f220000300800 */
[----:B------:R-:W-:Y:S02]  /*1243f0*/  STL [R1+0x1c78], R48 ;  /* 0x001c783001007387 */ /* 0x000fe40000100800 */
[----:B------:R1:W-:Y:S02]  /*124400*/  STL [R1+0x2634], R44 ;  /* 0x0026342c01007387 */ /* 0x0003e40000100800 */
[----:B------:R-:W4:Y:S01]  /*124410*/  LDL.LU R229, [R1+0x214] ;  /* 0x0002140001e57983 */ /* 0x000f220000300800 */
[----:B---3--:R-:W4:Y:S01]  /*124420*/  LDL.LU R230, [R1+0x218] ;  /* 0x0002180001e67983 */ /* 0x008f220000300800 */
[----:B------:R-:W4:Y:S01]  /*124430*/  LDL.LU R231, [R1+0x21c] ;  /* 0x00021c0001e77983 */ /* 0x000f220000300800 */
[-C--:B------:R-:W-:Y:S01]  /*124440*/  IADD3 R36, P0, R32, R252.reuse, RZ ;  /* 0x000000fc20247210 */ /* 0x080fe20007f1e0ff */
[----:B------:R3:W-:Y:S01]  /*124450*/  STL [R1+0x3374], R40 ;  /* 0x0033742801007387 */ /* 0x0007e20000100800 */
[----:B------:R-:W4:Y:S01]  /*124460*/  LDL.LU.64 R72, [R1+0x4440] ;  /* 0x0044400001487983 */ /* 0x000f220000300a00 */
[----:B------:R-:W-:Y:S03]  /*124470*/  STL [R1+0x2fbc], R37 ;  /* 0x002fbc2501007387 */ /* 0x000fe60000100800 */
[----:B-1----:R-:W4:Y:S01]  /*124480*/  LDL.LU.64 R44, [R1+0x4438] ;  /* 0x00443800012c7983 */ /* 0x002f220000300a00 */
[----:B------:R1:W-:Y:S01]  /*124490*/  STL [R1+0x2ffc], R36 ;  /* 0x002ffc2401007387 */ /* 0x0003e20000100800 */
[----:B------:R-:W-:-:S02]  /*1244a0*/  IADD3 R48, P1, R28, R252, RZ ;  /* 0x000000fc1c307210 */ /* 0x000fc40007f3e0ff */
[----:B---3--:R-:W3:Y:S04]  /*1244b0*/  LDL.LU.64 R40, [R1+0x4430] ;  /* 0x0044300001287983 */ /* 0x008ee80000300a00 */
[----:B-1----:R-:W3:Y:S01]  /*1244c0*/  LDL.LU.64 R36, [R1+0x4428] ;  /* 0x0044280001247983 */ /* 0x002ee20000300a00 */
[----:B------:R2:W-:Y:S02]  /*1244d0*/  STL [R1+0x303c], R48 ;  /* 0x00303c3001007387 */ /* 0x0005e40000100800 */
[----:B------:R-:W3:Y:S02]  /*1244e0*/  LDL.LU R240, [R1+0x200] ;  /* 0x0002000001f07983 */ /* 0x000ee40000300800 */
[----:B------:R-:W-:Y:S01]  /*1244f0*/  IMAD.X R32, R33, 0x1, R3, P0 ;  /* 0x0000000121207824 */ /* 0x000fe200000e0603 */
[----:B------:R-:W-:Y:S01]  /*124500*/  IADD3.X R29, R29, R3, RZ, P1, !PT ;  /* 0x000000031d1d7210 */ /* 0x000fe20000ffe4ff */
[----:B------:R-:W-:Y:S01]  /*124510*/  IMAD.MOV.U32 R113, RZ, RZ, R58 ;  /* 0x000000ffff717224 */ /* 0x000fe200078e003a */
[----:B------:R-:W-:-:S02]  /*124520*/  MOV R112, R59 ;  /* 0x0000003b00707202 */ /* 0x000fc40000000f00 */
[----:B--2---:R-:W-:-:S05]  /*124530*/  IADD3 R48, P2, R24, R252, RZ ;  /* 0x000000fc18307210 */ /* 0x004fca0007f5e0ff */
[----:B------:R-:W-:Y:S01]  /*124540*/  STL [R1+0x3078], R48 ;  /* 0x0030783001007387 */ /* 0x000fe20000100800 */
[----:B------:R-:W2:Y:S02]  /*124550*/  LDL.LU R241, [R1+0x204] ;  /* 0x0002040001f17983 */ /* 0x000ea40000300800 */
[----:B------:R-:W2:Y:S02]  /*124560*/  LDL.LU R242, [R1+0x208] ;  /* 0x0002080001f27983 */ /* 0x000ea40000300800 */
[----:B------:R-:W2:Y:S01]  /*124570*/  LDL.LU R243, [R1+0x20c] ;  /* 0x00020c0001f37983 */ /* 0x000ea20000300800 */
[----:B------:R-:W-:Y:S01]  /*124580*/  STL.64 [R1+0x20c0], R248 ;  /* 0x0020c0f801007387 */ /* 0x000fe20000100a00 */
[----:B------:R-:W-:Y:S02]  /*124590*/  STL.64 [R1+0x20c8], R250 ;  /* 0x0020c8fa01007387 */ /* 0x000fe40000100a00 */
[----:B------:R-:W-:Y:S02]  /*1245a0*/  IMAD.X R28, R25, 0x1, R3, P2 ;  /* 0x00000001191c7824 */ /* 0x000fe400010e0603 */
[----:B------:R-:W2:Y:S01]  /*1245b0*/  LDL.LU.64 R58, [R1+0x75c0] ;  /* 0x0075c000013a7983 */ /* 0x000ea20000300a00 */
[----:B------:R-:W2:Y:S01]  /*1245c0*/  LDL.LU.64 R56, [R1+0x75b8] ;  /* 0x0075b80001387983 */ /* 0x000ea20000300a00 */
[----:B------:R1:W-:Y:S02]  /*1245d0*/  STL [R1+0x1c48], R32 ;  /* 0x001c482001007387 */ /* 0x0003e40000100800 */
[----:B------:R-:W-:Y:S02]  /*1245e0*/  STL [R1+0x1c7c], R29 ;  /* 0x001c7c1d01007387 */ /* 0x000fe40000100800 */
[----:B------:R4:W-:Y:S01]  /*1245f0*/  STL [R1+0x2638], R28 ;  /* 0x0026381c01007387 */ /* 0x0009e20000100800 */
[----:B-1----:R-:W2:Y:S01]  /*124600*/  LDL.LU.64 R32, [R1+0x4420] ;  /* 0x0044200001207983 */ /* 0x002ea20000300a00 */
[----:B----4-:R-:W-:Y:S01]  /*124610*/  HMMA.1688.F32.TF32 R228, R232, R54, R228 ;  /* 0x00000036e8e4723c */ /* 0x010fe200000810e4 */
[----:B------:R-:W-:-:S02]  /*124620*/  IADD3 R24, P0, R72, R252, RZ ;  /* 0x000000fc48187210 */ /* 0x000fc40007f1e0ff */
[----:B------:R-:W-:-:S03]  /*124630*/  IADD3 R25, P1, R44, R252, RZ ;  /* 0x000000fc2c197210 */ /* 0x000fc60007f3e0ff */
[----:B------:R3:W-:Y:S04]  /*124640*/  STL [R1+0x2fc0], R24 ;  /* 0x002fc01801007387 */ /* 0x0007e80000100800 */
[----:B------:R-:W-:Y:S01]  /*124650*/  STL [R1+0x3000], R25 ;  /* 0x0030001901007387 */ /* 0x000fe20000100800 */
[----:B------:R-:W4:Y:S01]  /*124660*/  LDL.LU.64 R28, [R1+0x4418] ;  /* 0x00441800011c7983 */ /* 0x000f220000300a00 */
[-C--:B---3--:R-:W-:Y:S02]  /*124670*/  IADD3 R24, P2, R40, R252.reuse, RZ ;  /* 0x000000fc28187210 */ /* 0x088fe40007f5e0ff */
[----:B------:R-:W-:-:S03]  /*124680*/  IADD3 R48, P3, R36, R252, RZ ;  /* 0x000000fc24307210 */ /* 0x000fc60007f7e0ff */
[----:B------:R1:W-:Y:S01]  /*124690*/  STL [R1+0x3040], R24 ;  /* 0x0030401801007387 */ /* 0x0003e20000100800 */
[-C--:B------:R-:W-:Y:S01]  /*1246a0*/  IADD3.X R72, R73, R3.reuse, RZ, P0, !PT ;  /* 0x0000000349487210 */ /* 0x080fe200007fe4ff */
[----:B------:R-:W-:Y:S01]  /*1246b0*/  IMAD.X R44, R45, 0x1, R3, P1 ;  /* 0x000000012d2c7824 */ /* 0x000fe200008e0603 */
[----:B------:R-:W-:Y:S01]  /*1246c0*/  MOV R49, R54 ;  /* 0x0000003600317202 */ /* 0x000fe20000000f00 */
[----:B-1----:R-:W3:Y:S01]  /*1246d0*/  LDL.LU.64 R24, [R1+0x4410] ;  /* 0x0044100001187983 */ /* 0x002ee20000300a00 */
[----:B------:R1:W-:Y:S02]  /*1246e0*/  STL [R1+0x307c], R48 ;  /* 0x00307c3001007387 */ /* 0x0003e40000100800 */
[----:B------:R-:W3:Y:S02]  /*1246f0*/  LDL.LU R248, [R1+0x1f0] ;  /* 0x0001f00001f87983 */ /* 0x000ee40000300800 */
[----:B------:R-:W3:Y:S01]  /*124700*/  LDL.LU R249, [R1+0x1f4] ;  /* 0x0001f40001f97983 */ /* 0x000ee20000300800 */
[----:B------:R-:W3:Y:S01]  /*124710*/  LDL.LU R250, [R1+0x1f8] ;  /* 0x0001f80001fa7983 */ /* 0x000ee20000300800 */
[----:B------:R-:W3:Y:S02]  /*124720*/  LDL.LU R251, [R1+0x1fc] ;  /* 0x0001fc0001fb7983 */ /* 0x000ee40000300800 */
[----:B------:R-:W-:Y:S02]  /*124730*/  STL.64 [R1+0x20b0], R228 ;  /* 0x0020b0e401007387 */ /* 0x000fe40000100a00 */
[----:B------:R-:W-:Y:S01]  /*124740*/  STL.64 [R1+0x20b8], R230 ;  /* 0x0020b8e601007387 */ /* 0x000fe20000100a00 */
[----:B------:R-:W-:Y:S01]  /*124750*/  IADD3.X R40, R41, R3, RZ, P2, !PT ;  /* 0x0000000329287210 */ /* 0x000fe200017fe4ff */
[----:B-1----:R-:W-:-:S02]  /*124760*/  IMAD.MOV.U32 R48, RZ, RZ, R55 ;  /* 0x000000ffff307224 */ /* 0x002fc400078e0037 */
[----:B------:R-:W3:Y:S01]  /*124770*/  LDL.LU.64 R54, [R1+0x75b0] ;  /* 0x0075b00001367983 */ /* 0x000ee20000300a00 */
[----:B------:R-:W3:Y:S02]  /*124780*/  LDL.LU.64 R52, [R1+0x75a8] ;  /* 0x0075a80001347983 */ /* 0x000ee40000300a00 */
[----:B------:R1:W-:Y:S02]  /*124790*/  STL [R1+0x1c00], R72 ;  /* 0x001c004801007387 */ /* 0x0003e40000100800 */
[----:B------:R-:W-:Y:S01]  /*1247a0*/  IMAD.X R37, R37, 0x1, R3, P3 ;  /* 0x0000000125257824 */ /* 0x000fe200018e0603 */
[----:B------:R2:W-:Y:S01]  /*1247b0*/  STL [R1+0x1c4c], R44 ;  /* 0x001c4c2c01007387 */ /* 0x0005e20000100800 */
[----:B------:R2:W-:Y:S02]  /*1247c0*/  STL [R1+0x1c80], R40 ;  /* 0x001c802801007387 */ /* 0x0005e40000100800 */
[----:B------:R-:W3:Y:S01]  /*1247d0*/  LDL.LU.64 R76, [R1+0x4408] ;  /* 0x00440800014c7983 */ /* 0x000ee20000300a00 */
[----:B------:R4:W-:Y:S04]  /*1247e0*/  STL [R1+0x263c], R37 ;  /* 0x00263c2501007387 */ /* 0x0009e80000100800 */
[----:B-1----:R-:W3:Y:S01]  /*1247f0*/  LDL.LU.64 R72, [R1+0x4400] ;  /* 0x0044000001487983 */ /* 0x002ee20000300a00 */
[----:B--2---:R-:W-:-:S05]  /*124800*/  IADD3 R36, P0, R32, R252, RZ ;  /* 0x000000fc20247210 */ /* 0x004fca0007f1e0ff */
[----:B------:R3:W-:Y:S01]  /*124810*/  STL [R1+0x2fc4], R36 ;  /* 0x002fc42401007387 */ /* 0x0007e20000100800 */
[----:B------:R-:W2:Y:S02]  /*124820*/  LDL.LU.64 R44, [R1+0x43f8] ;  /* 0x0043f800012c7983 */ /* 0x000ea40000300a00 */
[----:B------:R-:W2:Y:S01]  /*124830*/  LDL.LU.64 R40, [R1+0x43f0] ;  /* 0x0043f00001287983 */ /* 0x000ea20000300a00 */
[----:B------:R-:W-:Y:S01]  /*124840*/  HMMA.1688.F32.TF32 R228, R232, R118, R240 ;  /* 0x00000076e8e4723c */ /* 0x000fe200000810f0 */
[----:B------:R-:W-:Y:S02]  /*124850*/  IADD3.X R32, R33, R3, RZ, P0, !PT ;  /* 0x0000000321207210 */ /* 0x000fe400007fe4ff */
[----:B----4-:R-:W-:-:S05]  /*124860*/  IADD3 R37, P1, R28, R252, RZ ;  /* 0x000000fc1c257210 */ /* 0x010fca0007f3e0ff */
[----:B------:R-:W-:Y:S01]  /*124870*/  STL [R1+0x3004], R37 ;  /* 0x0030042501007387 */ /* 0x000fe20000100800 */
[----:B------:R-:W-:Y:S01]  /*124880*/  IMAD.X R28, R29, 0x1, R3, P1 ;  /* 0x000000011d1c7824 */ /* 0x000fe200008e0603 */
[-C--:B---3--:R-:W-:Y:S01]  /*124890*/  IADD3 R36, P2, R24, R252.reuse, RZ ;  /* 0x000000fc18247210 */ /* 0x088fe20007f5e0ff */
[----:B------:R-:W-:Y:S04]  /*1248a0*/  HMMA.1688.F32.TF32 R248, R232, R122, R248 ;  /* 0x0000007ae8f8723c */ /* 0x000fe800000810f8 */
[----:B------:R-:W-:Y:S08]  /*1248b0*/  STL [R1+0x3044], R36 ;  /* 0x0030442401007387 */ /* 0x000ff00000100800 */
[----:B------:R1:W-:Y:S02]  /*1248c0*/  STL.64 [R1+0x20a0], R228 ;  /* 0x0020a0e401007387 */ /* 0x0003e40000100a00 */
[----:B------:R3:W-:Y:S02]  /*1248d0*/  STL.64 [R1+0x20a8], R230 ;  /* 0x0020a8e601007387 */ /* 0x0007e40000100a00 */
[----:B------:R-:W4:Y:S01]  /*1248e0*/  LDL.LU.64 R116, [R1+0x75a0] ;  /* 0x0075a00001747983 */ /* 0x000f220000300a00 */
[----:B------:R-:W-:Y:S01]  /*1248f0*/  IADD3.X R25, R25, R3, RZ, P2, !PT ;  /* 0x0000000319197210 */ /* 0x000fe200017fe4ff */
[----:B-1----:R-:W4:Y:S01]  /*124900*/  LDL.LU R228, [R1+0x1e0] ;  /* 0x0001e00001e47983 */ /* 0x002f220000300800 */
[----:B------:R-:W-:Y:S02]  /*124910*/  STL [R1+0x1c04], R32 ;  /* 0x001c042001007387 */ /* 0x000fe40000100800 */
[----:B------:R1:W-:Y:S01]  /*124920*/  STL [R1+0x1c50], R28 ;  /* 0x001c501c01007387 */ /* 0x0003e20000100800 */
[-C--:B------:R-:W-:Y:S01]  /*124930*/  IADD3 R24, P0, R76, R252.reuse, RZ ;  /* 0x000000fc4c187210 */ /* 0x080fe20007f1e0ff */
[----:B------:R-:W4:Y:S01]  /*124940*/  LDL.LU R229, [R1+0x1e4] ;  /* 0x0001e40001e57983 */ /* 0x000f220000300800 */
[----:B---3--:R-:W4:Y:S02]  /*124950*/  LDL.LU R230, [R1+0x1e8] ;  /* 0x0001e80001e67983 */ /* 0x008f240000300800 */
[----:B------:R-:W4:Y:S02]  /*124960*/  LDL.LU R231, [R1+0x1ec] ;  /* 0x0001ec0001e77983 */ /* 0x000f240000300800 */
[----:B------:R2:W-:Y:S01]  /*124970*/  STL [R1+0x1c84], R25 ;  /* 0x001c841901007387 */ /* 0x0005e20000100800 */
[----:B------:R3:W-:Y:S01]  /*124980*/  STL [R1+0x2f90], R24 ;  /* 0x002f901801007387 */ /* 0x0007e20000100800 */
[----:B-1----:R-:W-:-:S05]  /*124990*/  IADD3 R28, P1, R72, R252, RZ ;  /* 0x000000fc481c7210 */ /* 0x002fca0007f3e0ff */
[----:B------:R1:W-:Y:S01]  /*1249a0*/  STL [R1+0x2fc8], R28 ;  /* 0x002fc81c01007387 */ /* 0x0003e20000100800 */
[----:B------:R-:W4:Y:S02]  /*1249b0*/  LDL.LU R240, [R1+0x1d0] ;  /* 0x0001d00001f07983 */ /* 0x000f240000300800 */
[----:B------:R-:W-:Y:S01]  /*1249c0*/  IMAD.X R76, R77, 0x1, R3, P0 ;  /* 0x000000014d4c7824 */ /* 0x000fe200000e0603 */
[----:B------:R-:W-:Y:S02]  /*1249d0*/  IADD3.X R72, R73, R3, RZ, P1, !PT ;  /* 0x0000000349487210 */ /* 0x000fe40000ffe4ff */
[-C--:B--2---:R-:W-:Y:S02]  /*1249e0*/  IADD3 R25, P2, R44, R252.reuse, RZ ;  /* 0x000000fc2c197210 */ /* 0x084fe40007f5e0ff */
[----:B---3--:R-:W-:-:S03]  /*1249f0*/  IADD3 R24, P3, R40, R252, RZ ;  /* 0x000000fc28187210 */ /* 0x008fc60007f7e0ff */
[----:B------:R-:W-:Y:S02]  /*124a00*/  STL [R1+0x3008], R25 ;  /* 0x0030081901007387 */ /* 0x000fe40000100800 */
[----:B------:R2:W-:Y:S02]  /*124a10*/  STL [R1+0x3048], R24 ;  /* 0x0030481801007387 */ /* 0x0005e40000100800 */
[----:B------:R-:W3:Y:S02]  /*124a20*/  LDL.LU R241, [R1+0x1d4] ;  /* 0x0001d40001f17983 */ /* 0x000ee40000300800 */
[----:B------:R-:W3:Y:S01]  /*124a30*/  LDL.LU R242, [R1+0x1d8] ;  /* 0x0001d80001f27983 */ /* 0x000ee20000300800 */
[----:B------:R-:W3:Y:S01]  /*124a40*/  LDL.LU R243, [R1+0x1dc] ;  /* 0x0001dc0001f37983 */ /* 0x000ee20000300800 */
[----:B------:R-:W-:Y:S02]  /*124a50*/  STL.64 [R1+0x2090], R248 ;  /* 0x002090f801007387 */ /* 0x000fe40000100a00 */
[----:B------:R-:W-:Y:S02]  /*124a60*/  STL.64 [R1+0x2098], R250 ;  /* 0x002098fa01007387 */ /* 0x000fe40000100a00 */
[----:B------:R-:W3:Y:S01]  /*124a70*/  LDL.LU.64 R120, [R1+0x7598] ;  /* 0x0075980001787983 */ /* 0x000ee20000300a00 */
[----:B------:R-:W3:Y:S01]  /*124a80*/  LDL.LU.64 R32, [R1+0x43e8] ;  /* 0x0043e80001207983 */ /* 0x000ee20000300a00 */
[----:B-1----:R-:W3:Y:S02]  /*124a90*/  LDL.LU.64 R28, [R1+0x43e0] ;  /* 0x0043e000011c7983 */ /* 0x002ee40000300a00 */
[----:B--2---:R-:W2:Y:S02]  /*124aa0*/  LDL.LU.64 R24, [R1+0x43d8] ;  /* 0x0043d80001187983 */ /* 0x004ea40000300a00 */
[----:B------:R-:W-:Y:S01]  /*124ab0*/  IMAD.X R44, R45, 0x1, R3, P2 ;  /* 0x000000012d2c7824 */ /* 0x000fe200010e0603 */
[----:B------:R1:W-:Y:S01]  /*124ac0*/  STL [R1+0x1bd0], R76 ;  /* 0x001bd04c01007387 */ /* 0x0003e20000100800 */
[----:B------:R1:W-:Y:S02]  /*124ad0*/  STL [R1+0x1c08], R72 ;  /* 0x001c084801007387 */ /* 0x0003e40000100800 */
[----:B------:R-:W2:Y:S01]  /*124ae0*/  LDL.LU.64 R80, [R1+0x43d0] ;  /* 0x0043d00001507983 */ /* 0x000ea20000300a00 */
[----:B------:R-:W-:Y:S04]  /*124af0*/  STL [R1+0x1c54], R44 ;  /* 0x001c542c01007387 */ /* 0x000fe80000100800 */
[----:B-1----:R-:W2:Y:S01]  /*124b00*/  LDL.LU.64 R76, [R1+0x43c8] ;  /* 0x0043c800014c7983 */ /* 0x002ea20000300a00 */
[----:B------:R-:W-:-:S05]  /*124b10*/  IADD3.X R40, R41, R3, RZ, P3, !PT ;  /* 0x0000000329287210 */ /* 0x000fca0001ffe4ff */
[----:B------:R1:W-:Y:S01]  /*124b20*/  STL [R1+0x1c88], R40 ;  /* 0x001c882801007387 */ /* 0x0003e20000100800 */
[----:B------:R-:W2:Y:S02]  /*124b30*/  LDL.LU R248, [R1+0x1c0] ;  /* 0x0001c00001f87983 */ /* 0x000ea40000300800 */
[----:B------:R-:W2:Y:S02]  /*124b40*/  LDL.LU R249, [R1+0x1c4] ;  /* 0x0001c40001f97983 */ /* 0x000ea40000300800 */
[----:B------:R-:W2:Y:S01]  /*124b50*/  LDL.LU R250, [R1+0x1c8] ;  /* 0x0001c80001fa7983 */ /* 0x000ea20000300800 */
[----:B------:R-:W2:Y:S01]  /*124b60*/  LDL.LU.64 R72, [R1+0x43c0] ;  /* 0x0043c00001487983 */ /* 0x000ea20000300a00 */
[----:B------:R-:W-:-:S03]  /*124b70*/  MOV R37, R118 ;  /* 0x0000007600257202 */ /* 0x000fc60000000f00 */
[----:B-1----:R-:W2:Y:S01]  /*124b80*/  LDL.LU.64 R40, [R1+0x43b8] ;  /* 0x0043b80001287983 */ /* 0x002ea20000300a00 */
[----:B------:R-:W-:Y:S01]  /*124b90*/  IMAD.MOV.U32 R118, RZ, RZ, R122 ;  /* 0x000000ffff767224 */ /* 0x000fe200078e007a */
[----:B------:R-:W-:Y:S01]  /*124ba0*/  MOV R122, R126 ;  /* 0x0000007e007a7202 */ /* 0x000fe20000000f00 */
[C---:B----4-:R-:W-:Y:S01]  /*124bb0*/  HMMA.1688.F32.TF32 R228, R232.reuse, R126, R228 ;  /* 0x0000007ee8e4723c */ /* 0x050fe200000810e4 */
[-C--:B---3--:R-:W-:Y:S02]  /*124bc0*/  IADD3 R88, P0, R32, R252.reuse, RZ ;  /* 0x000000fc20587210 */ /* 0x088fe40007f1e0ff */
[-C--:B------:R-:W-:Y:S02]  /*124bd0*/  IADD3 R45, P1, R28, R252.reuse, RZ ;  /* 0x000000fc1c2d7210 */ /* 0x080fe40007f3e0ff */
[-C--:B--2---:R-:W-:Y:S01]  /*124be0*/  IADD3 R44, P2, R24, R252.reuse, RZ ;  /* 0x000000fc182c7210 */ /* 0x084fe20007f5e0ff */
[----:B------:R-:W-:Y:S02]  /*124bf0*/  STL [R1+0x2f94], R88 ;  /* 0x002f945801007387 */ /* 0x000fe40000100800 */
[----:B------:R-:W-:Y:S02]  /*124c00*/  STL [R1+0x2fcc], R45 ;  /* 0x002fcc2d01007387 */ /* 0x000fe40000100800 */
[----:B------:R-:W-:Y:S01]  /*124c10*/  STL [R1+0x300c], R44 ;  /* 0x00300c2c01007387 */ /* 0x000fe20000100800 */
[-C--:B------:R-:W-:Y:S11]  /*124c20*/  IADD3.X R32, R33, R3.reuse, RZ, P0, !PT ;  /* 0x0000000321207210 */ /* 0x080ff600007fe4ff */
[----:B------:R-:W-:Y:S01]  /*124c30*/  @!UPT UIADD3 URZ, URZ, URZ, URZ ;  /* 0x0000003f3f3ff290 */ /* 0x000fe2000fffe03f */
[----:B------:R-:W-:Y:S01]  /*124c40*/  STL.64 [R1+0x2080], R228 ;  /* 0x002080e401007387 */ /* 0x000fe20000100a00 */
[----:B------:R-:W-:Y:S02]  /*124c50*/  IMAD.X R28, R29, 0x1, R3, P1 ;  /* 0x000000011d1c7824 */ /* 0x000fe400008e0603 */
[----:B------:R-:W-:Y:S02]  /*124c60*/  STL.64 [R1+0x2088], R230 ;  /* 0x002088e601007387 */ /* 0x000fe40000100a00 */
[----:B------:R-:W2:Y:S01]  /*124c70*/  LDL.LU R126, [R1+0x7590] ;  /* 0x00759000017e7983 */ /* 0x000ea20000300800 */
[----:B------:R-:W-:Y:S01]  /*124c80*/  IADD3.X R25, R25, R3, RZ, P2, !PT ;  /* 0x0000000319197210 */ /* 0x000fe200017fe4ff */
[----:B------:R-:W2:Y:S01]  /*124c90*/  LDL.LU.64 R124, [R1+0x7588] ;  /* 0x00758800017c7983 */ /* 0x000ea20000300a00 */
[----:B------:R1:W-:Y:S01]  /*124ca0*/  STL [R1+0x1bd4], R32 ;  /* 0x001bd42001007387 */ /* 0x0003e20000100800 */
[-C--:B------:R-:W-:Y:S01]  /*124cb0*/  IADD3 R24, P0, R80, R252.reuse, RZ ;  /* 0x000000fc50187210 */ /* 0x080fe20007f1e0ff */
[----:B------:R3:W-:Y:S01]  /*124cc0*/  STL [R1+0x1c0c], R28 ;  /* 0x001c0c1c01007387 */ /* 0x0007e20000100800 */
[----:B------:R-:W-:Y:S04]  /*124cd0*/  STL [R1+0x1c58], R25 ;  /* 0x001c581901007387 */ /* 0x000fe80000100800 */
[----:B-1----:R-:W4:Y:S01]  /*124ce0*/  LDL.LU.64 R32, [R1+0x43b0] ;  /* 0x0043b00001207983 */ /* 0x002f220000300a00 */
[-C--:B---3--:R-:W-:Y:S01]  /*124cf0*/  IADD3 R28, P1, R76, R252.reuse, RZ ;  /* 0x000000fc4c1c7210 */ /* 0x088fe20007f3e0ff */
[----:B------:R1:W-:Y:S02]  /*124d00*/  STL [R1+0x1c8c], R24 ;  /* 0x001c8c1801007387 */ /* 0x0003e40000100800 */
[----:B-1----:R-:W3:Y:S02]  /*124d10*/  LDL.LU.64 R24, [R1+0x43a8] ;  /* 0x0043a80001187983 */ /* 0x002ee40000300a00 */
[----:B------:R1:W-:Y:S02]  /*124d20*/  STL [R1+0x2f98], R28 ;  /* 0x002f981c01007387 */ /* 0x0003e40000100800 */
[----:B-1----:R-:W2:Y:S01]  /*124d30*/  LDL.LU.64 R28, [R1+0x43a0] ;  /* 0x0043a000011c7983 */ /* 0x002ea20000300a00 */
[----:B------:R-:W-:Y:S01]  /*124d40*/  HMMA.1688.F32.TF32 R228, R232, R46, R240 ;  /* 0x0000002ee8e4723c */ /* 0x000fe200000810f0 */
[----:B------:R-:W-:Y:S01]  /*124d50*/  IMAD.MOV.U32 R251, RZ, RZ, R247 ;  /* 0x000000fffffb7224 */ /* 0x000fe200078e00f7 */
[----:B------:R-:W-:-:S02]  /*124d60*/  IADD3 R45, P2, R72, R252, RZ ;  /* 0x000000fc482d7210 */ /* 0x000fc40007f5e0ff */
[----:B------:R-:W-:Y:S01]  /*124d70*/  IADD3 R44, P3, R40, R252, RZ ;  /* 0x000000fc282c7210 */ /* 0x000fe20007f7e0ff */
[----:B------:R-:W-:-:S03]  /*124d80*/  IMAD.MOV.U32 R36, RZ, RZ, R119 ;  /* 0x000000ffff247224 */ /* 0x000fc600078e0077 */
[----:B------:R-:W-:Y:S01]  /*124d90*/  HMMA.1688.F32.TF32 R240, R232, R154, R248 ;  /* 0x0000009ae8f0723c */ /* 0x000fe200000810f8 */
[----:B------:R-:W-:Y:S01]  /*124da0*/  STL [R1+0x2fd0], R45 ;  /* 0x002fd02d01007387 */ /* 0x000fe20000100800 */
[----:B------:R-:W-:Y:S01]  /*124db0*/  MOV R119, R123 ;  /* 0x0000007b00777202 */ /* 0x000fe20000000f00 */
[----:B------:R1:W-:Y:S02]  /*124dc0*/  STL [R1+0x3010], R44 ;  /* 0x0030102c01007387 */ /* 0x0003e40000100800 */
[----:B------:R-:W-:Y:S02]  /*124dd0*/  IMAD.MOV.U32 R123, RZ, RZ, R127 ;  /* 0x000000ffff7b7224 */ /* 0x000fe400078e007f */
[----:B------:R-:W-:Y:S02]  /*124de0*/  IMAD.X R80, R81, 0x1, R3, P0 ;  /* 0x0000000151507824 */ /* 0x000fe400000e0603 */
[----:B------:R-:W-:Y:S01]  /*124df0*/  IMAD.MOV.U32 R127, RZ, RZ, R46 ;  /* 0x000000ffff7f7224 */ /* 0x000fe200078e002e */
[----:B------:R-:W-:-:S02]  /*124e00*/  MOV R247, R47 ;  /* 0x0000002f00f77202 */ /* 0x000fc40000000f00 */
[-C--:B------:R-:W-:Y:S01]  /*124e10*/  IADD3.X R76, R77, R3.reuse, RZ, P1, !PT ;  /* 0x000000034d4c7210 */ /* 0x080fe20000ffe4ff */
[----:B------:R-:W-:Y:S02]  /*124e20*/  IMAD.X R73, R73, 0x1, R3, P2 ;  /* 0x0000000149497824 */ /* 0x000fe400010e0603 */
[----:B------:R1:W-:Y:S01]  /*124e30*/  STL.64 [R1+0x2070], R228 ;  /* 0x002070e401007387 */ /* 0x0003e20000100a00 */
[----:B------:R1:W-:Y:S02]  /*124e40*/  STL.64 [R1+0x2078], R230 ;  /* 0x002078e601007387 */ /* 0x0003e40000100a00 */
[----:B------:R-:W2:Y:S02]  /*124e50*/  LDL.LU.64 R46, [R1+0x7580] ;  /* 0x00758000012e7983 */ /* 0x000ea40000300a00 */
[----:B-1----:R-:W2:Y:S01]  /*124e60*/  LDL.LU.64 R44, [R1+0x7578] ;  /* 0x00757800012c7983 */ /* 0x002ea20000300a00 */
[----:B------:R-:W-:Y:S01]  /*124e70*/  IADD3.X R40, R41, R3, RZ, P3, !PT ;  /* 0x0000000329287210 */ /* 0x000fe20001ffe4ff */
[----:B------:R-:W2:Y:S01]  /*124e80*/  LDL.LU R228, [R1+0x1b0] ;  /* 0x0001b00001e47983 */ /* 0x000ea20000300800 */
[----:B------:R-:W-:Y:S02]  /*124e90*/  STL [R1+0x1ba0], R80 ;  /* 0x001ba05001007387 */ /* 0x000fe40000100800 */
[----:B------:R-:W-:Y:S02]  /*124ea0*/  STL [R1+0x1bd8], R76 ;  /* 0x001bd84c01007387 */ /* 0x000fe40000100800 */
[----:B------:R-:W2:Y:S01]  /*124eb0*/  LDL.LU R229, [R1+0x1b4] ;  /* 0x0001b40001e57983 */ /* 0x000ea20000300800 */
[----:B------:R-:W2:Y:S01]  /*124ec0*/  LDL.LU R230, [R1+0x1b8] ;  /* 0x0001b80001e67983 */ /* 0x000ea20000300800 */
[----:B------:R-:W2:Y:S02]  /*124ed0*/  LDL.LU R231, [R1+0x1bc] ;  /* 0x0001bc0001e77983 */ /* 0x000ea40000300800 */
[----:B------:R-:W-:Y:S02]  /*124ee0*/  STL [R1+0x1c10], R73 ;  /* 0x001c104901007387 */ /* 0x000fe40000100800 */
[----:B------:R2:W-:Y:S01]  /*124ef0*/  STL [R1+0x1c5c], R40 ;  /* 0x001c5c2801007387 */ /* 0x0005e20000100800 */
[----:B----4-:R-:W-:-:S05]  /*124f00*/  IADD3 R72, P0, R32, R252, RZ ;  /* 0x000000fc20487210 */ /* 0x010fca0007f1e0ff */
[----:B------:R-:W-:Y:S01]  /*124f10*/  STL [R1+0x2600], R72 ;  /* 0x0026004801007387 */ /* 0x000fe20000100800 */
[----:B---3--:R-:W-:-:S05]  /*124f20*/  IADD3 R41, P1, R24, R252, RZ ;  /* 0x000000fc18297210 */ /* 0x008fca0007f3e0ff */
[----:B------:R1:W-:Y:S01]  /*124f30*/  STL [R1+0x2604], R41 ;  /* 0x0026042901007387 */ /* 0x0003e20000100800 */
[----:B--2---:R-:W-:-:S05]  /*124f40*/  IADD3 R40, P2, R28, R252, RZ ;  /* 0x000000fc1c287210 */ /* 0x004fca0007f5e0ff */
[----:B------:R2:W-:Y:S01]  /*124f50*/  STL [R1+0x3014], R40 ;  /* 0x0030142801007387 */ /* 0x0005e20000100800 */
[----:B------:R3:W-:Y:S02]  /*124f60*/  STL.64 [R1+0x2060], R240 ;  /* 0x002060f001007387 */ /* 0x0007e40000100a00 */
[----:B-1----:R-:W-:Y:S02]  /*124f70*/  IMAD.MOV.U32 R41, RZ, RZ, R154 ;  /* 0x000000ffff297224 */ /* 0x002fe400078e009a */
[----:B------:R1:W-:Y:S02]  /*124f80*/  STL.64 [R1+0x2068], R242 ;  /* 0x002068f201007387 */ /* 0x0003e40000100a00 */
[----:B------:R-:W-:Y:S01]  /*124f90*/  IMAD.X R33, R33, 0x1, R3, P0 ;  /* 0x0000000121217824 */ /* 0x000fe200000e0603 */
[----:B--2---:R-:W-:Y:S02]  /*124fa0*/  MOV R40, R155 ;  /* 0x0000009b00287202 */ /* 0x004fe40000000f00 */
[----:B------:R-:W2:Y:S01]  /*124fb0*/  LDL.LU.64 R154, [R1+0x7570] ;  /* 0x00757000019a7983 */ /* 0x000ea20000300a00 */
[----:B------:R-:W2:Y:S02]  /*124fc0*/  LDL.LU.64 R152, [R1+0x7568] ;  /* 0x0075680001987983 */ /* 0x000ea40000300a00 */
[----:B------:R-:W4:Y:S02]  /*124fd0*/  LDL.LU.64 R80, [R1+0x4398] ;  /* 0x0043980001507983 */ /* 0x000f240000300a00 */
[----:B------:R-:W2:Y:S01]  /*124fe0*/  LDL.LU.64 R76, [R1+0x4390] ;  /* 0x00439000014c7983 */ /* 0x000ea20000300a00 */
[----:B------:R-:W-:-:S02]  /*124ff0*/  IADD3.X R32, R25, R3, RZ, P1, !PT ;  /* 0x0000000319207210 */ /* 0x000fc40000ffe4ff */
[----:B------:R-:W2:Y:S01]  /*125000*/  LDL.LU.64 R24, [R1+0x4388] ;  /* 0x0043880001187983 */ /* 0x000ea20000300a00 */
[----:B------:R-:W-:Y:S02]  /*125010*/  STL [R1+0x1ba4], R33 ;  /* 0x001ba42101007387 */ /* 0x000fe40000100800 */
[----:B------:R-:W2:Y:S02]  /*125020*/  LDL.LU.64 R92, [R1+0x4380] ;  /* 0x00438000015c7983 */ /* 0x000ea40000300a00 */
[----:B------:R-:W-:Y:S01]  /*125030*/  STL [R1+0x1ba8], R32 ;  /* 0x001ba82001007387 */ /* 0x000fe20000100800 */
[----:B---3--:R-:W3:Y:S01]  /*125040*/  LDL.LU R240, [R1+0x1a0] ;  /* 0x0001a00001f07983 */ /* 0x008ee20000300800 */
[----:B------:R-:W3:Y:S02]  /*125050*/  LDL.LU R241, [R1+0x1a4] ;  /* 0x0001a40001f17983 */ /* 0x000ee40000300800 */
[----:B-1----:R-:W3:Y:S02]  /*125060*/  LDL.LU R242, [R1+0x1a8] ;  /* 0x0001a80001f27983 */ /* 0x002ee40000300800 */
[----:B------:R-:W3:Y:S02]  /*125070*/  LDL.LU R243, [R1+0x1ac] ;  /* 0x0001ac0001f37983 */ /* 0x000ee40000300800 */
[----:B------:R-:W-:Y:S01]  /*125080*/  IMAD.X R28, R29, 0x1, R3, P2 ;  /* 0x000000011d1c7824 */ /* 0x000fe200010e0603 */
[----:B------:R-:W3:Y:S01]  /*125090*/  LDL.LU R248, [R1+0x190] ;  /* 0x0001900001f87983 */ /* 0x000ee20000300800 */
[----:B------:R-:W-:Y:S03]  /*1250a0*/  HMMA.1688.F32.TF32 R228, R232, R138, R228 ;  /* 0x0000008ae8e4723c */ /* 0x000fe600000810e4 */
[----:B------:R2:W-:Y:S01]  /*1250b0*/  STL [R1+0x1c60], R28 ;  /* 0x001c601c01007387 */ /* 0x0005e20000100800 */
[----:B------:R-:W3:Y:S02]  /*1250c0*/  LDL.LU R249, [R1+0x194] ;  /* 0x0001940001f97983 */ /* 0x000ee40000300800 */
[----:B------:R-:W3:Y:S02]  /*1250d0*/  LDL.LU R250, [R1+0x198] ;  /* 0x0001980001fa7983 */ /* 0x000ee40000300800 */
[----:B------:R-:W3:Y:S01]  /*1250e0*/  LDL.LU R251, [R1+0x19c] ;  /* 0x00019c0001fb7983 */ /* 0x000ee20000300800 */
[----:B------:R-:W3:Y:S01]  /*1250f0*/  LDL.LU.64 R72, [R1+0x4378] ;  /* 0x0043780001487983 */ /* 0x000ee20000300a00 */
[----:B----4-:R-:W-:-:S02]  /*125100*/  IADD3 R29, P0, R80, R252, RZ ;  /* 0x000000fc501d7210 */ /* 0x010fc40007f1e0ff */
[----:B--2---:R-:W-:-:S03]  /*125110*/  IADD3 R28, P1, R76, R252, RZ ;  /* 0x000000fc4c1c7210 */ /* 0x004fc60007f3e0ff */
[----:B------:R-:W-:Y:S01]  /*125120*/  STL [R1+0x2608], R29 ;  /* 0x0026081d01007387 */ /* 0x000fe20000100800 */
[----:B------:R-:W2:Y:S03]  /*125130*/  LDL.LU.64 R32, [R1+0x4370] ;  /* 0x0043700001207983 */ /* 0x000ea60000300a00 */
[----:B------:R1:W-:Y:S01]  /*125140*/  STL [R1+0x2f9c], R28 ;  /* 0x002f9c1c01007387 */ /* 0x0003e20000100800 */
[-C--:B------:R-:W-:Y:S02]  /*125150*/  IADD3 R89, P2, R24, R252.reuse, RZ ;  /* 0x000000fc18597210 */ /* 0x080fe40007f5e0ff */
[-C--:B------:R-:W-:Y:S02]  /*125160*/  IADD3 R88, P3, R92, R252.reuse, RZ ;  /* 0x000000fc5c587210 */ /* 0x080fe40007f7e0ff */
[-C--:B------:R-:W-:Y:S01]  /*125170*/  IADD3.X R80, R81, R3.reuse, RZ, P0, !PT ;  /* 0x0000000351507210 */ /* 0x080fe200007fe4ff */
[--C-:B------:R-:W-:Y:S01]  /*125180*/  IMAD.X R77, R77, 0x1, R3.reuse, P1 ;  /* 0x000000014d4d7824 */ /* 0x100fe200008e0603 */
[----:B-1----:R-:W4:Y:S01]  /*125190*/  LDL.LU.64 R28, [R1+0x4368] ;  /* 0x00436800011c7983 */ /* 0x002f220000300a00 */
[----:B------:R-:W-:Y:S02]  /*1251a0*/  STL [R1+0x2fd8], R89 ;  /* 0x002fd85901007387 */ /* 0x000fe40000100800 */
[----:B------:R1:W-:Y:S02]  /*1251b0*/  STL [R1+0x3018], R88 ;  /* 0x0030185801007387 */ /* 0x0003e40000100800 */
[----:B------:R-:W-:Y:S01]  /*1251c0*/  STL.64 [R1+0x2050], R228 ;  /* 0x002050e401007387 */ /* 0x000fe20000100a00 */
[----:B------:R-:W-:Y:S01]  /*1251d0*/  STL.64 [R1+0x2058], R230 ;  /* 0x002058e601007387 */ /* 0x000fe20000100a00 */
[----:B------:R-:W-:Y:S01]  /*1251e0*/  IADD3.X R76, R25, R3, RZ, P2, !PT ;  /* 0x00000003194c7210 */ /* 0x000fe200017fe4ff */
[----:B------:R3:W-:Y:S02]  /*1251f0*/  STL [R1+0x1bac], R80 ;  /* 0x001bac5001007387 */ /* 0x0007e40000100800 */
[----:B------:R-:W4:Y:S01]  /*125200*/  LDL.LU.64 R24, [R1+0x4360] ;  /* 0x0043600001187983 */ /* 0x000f220000300a00 */
[----:B------:R-:W-:Y:S04]  /*125210*/  STL [R1+0x1bdc], R77 ;  /* 0x001bdc4d01007387 */ /* 0x000fe80000100800 */
[----:B-1----:R-:W4:Y:S01]  /*125220*/  LDL.LU.64 R88, [R1+0x4358] ;  /* 0x0043580001587983 */ /* 0x002f220000300a00 */
[----:B------:R1:W-:Y:S03]  /*125230*/  STL [R1+0x1c14], R76 ;  /* 0x001c144c01007387 */ /* 0x0003e60000100800 */
[----:B---3--:R-:W3:Y:S01]  /*125240*/  LDL.LU.64 R80, [R1+0x4350] ;  /* 0x0043500001507983 */ /* 0x008ee20000300a00 */
[----:B------:R-:W-:Y:S03]  /*125250*/  HMMA.1688.F32.TF32 R228, R232, R26, R240 ;  /* 0x0000001ae8e4723c */ /* 0x000fe600000810f0 */
[----:B-1----:R-:W3:Y:S01]  /*125260*/  LDL.LU.64 R76, [R1+0x4348] ;  /* 0x00434800014c7983 */ /* 0x002ee20000300a00 */
[----:B------:R-:W-:Y:S01]  /*125270*/  IMAD.X R92, R93, 0x1, R3, P3 ;  /* 0x000000015d5c7824 */ /* 0x000fe200018e0603 */
[----:B------:R-:W-:-:S04]  /*125280*/  IADD3 R96, P0, R72, R252, RZ ;  /* 0x000000fc48607210 */ /* 0x000fc80007f1e0ff */
[----:B------:R4:W-:Y:S01]  /*125290*/  STL [R1+0x1c64], R92 ;  /* 0x001c645c01007387 */ /* 0x0009e20000100800 */
[----:B------:R-:W-:Y:S02]  /*1252a0*/  STL [R1+0x260c], R96 ;  /* 0x00260c6001007387 */ /* 0x000fe40000100800 */
[----:B------:R-:W3:Y:S01]  /*1252b0*/  LDL.LU R136, [R1+0x180] ;  /* 0x0001800001887983 */ /* 0x000ee20000300800 */
[----:B------:R-:W-:Y:S02]  /*1252c0*/  MOV R246, R138 ;  /* 0x0000008a00f67202 */ /* 0x000fe40000000f00 */
[----:B------:R-:W-:Y:S01]  /*1252d0*/  IADD3.X R72, R73, R3, RZ, P0, !PT ;  /* 0x0000000349487210 */ /* 0x000fe200007fe4ff */
[----:B------:R-:W-:Y:S01]  /*1252e0*/  IMAD.MOV.U32 R245, RZ, RZ, R139 ;  /* 0x000000fffff57224 */ /* 0x000fe200078e008b */
[----:B--2---:R-:W-:-:S05]  /*1252f0*/  IADD3 R93, P1, R32, R252, RZ ;  /* 0x000000fc205d7210 */ /* 0x004fca0007f3e0ff */
[----:B------:R-:W-:Y:S01]  /*125300*/  STL [R1+0x2fa0], R93 ;  /* 0x002fa05d01007387 */ /* 0x000fe20000100800 */
[----:B----4-:R-:W-:Y:S01]  /*125310*/  IADD3 R92, P2, R28, R252, RZ ;  /* 0x000000fc1c5c7210 */ /* 0x010fe20007f5e0ff */
        /* <DEDUP_REMOVED lines=8> */
[----:B------:R-:W-:Y:S01]  /*1253a0*/  STL [R1+0x1bb0], R72 ;  /* 0x001bb04801007387 */ /* 0x000fe20000100800 */
[-C--:B------:R-:W-:Y:S01]  /*1253b0*/  IADD3 R28, P0, R24, R252.reuse, RZ ;  /* 0x000000fc181c7210 */ /* 0x080fe20007f1e0ff */
[----:B------:R1:W-:Y:S01]  /*1253c0*/  STL [R1+0x1be0], R32 ;  /* 0x001be02001007387 */ /* 0x0003e20000100800 */
[----:B------:R3:W-:Y:S03]  /*1253d0*/  STL [R1+0x1c18], R29 ;  /* 0x001c181d01007387 */ /* 0x0007e60000100800 */
[----:B------:R4:W-:Y:S01]  /*1253e0*/  STL [R1+0x1c68], R28 ;  /* 0x001c681c01007387 */ /* 0x0009e20000100800 */
[----:B-1----:R-:W-:-:S02]  /*1253f0*/  IADD3 R32, P1, R88, R252, RZ ;  /* 0x000000fc58207210 */ /* 0x002fc40007f3e0ff */
[----:B---3--:R-:W-:-:S03]  /*125400*/  IADD3 R29, P2, R80, R252, RZ ;  /* 0x000000fc501d7210 */ /* 0x008fc60007f5e0ff */
[----:B------:R1:W-:Y:S02]  /*125410*/  STL [R1+0x2610], R32 ;  /* 0x0026102001007387 */ /* 0x0003e40000100800 */
[----:B------:R-:W-:Y:S02]  /*125420*/  STL [R1+0x2fa4], R29 ;  /* 0x002fa41d01007387 */ /* 0x000fe40000100800 */
[----:B------:R-:W3:Y:S01]  /*125430*/  LDL.LU.64 R72, [R1+0x4340] ;  /* 0x0043400001487983 */ /* 0x000ee20000300a00 */
[----:B------:R-:W-:Y:S01]  /*125440*/  HMMA.1688.F32.TF32 R228, R232, R30, R248 ;  /* 0x0000001ee8e4723c */ /* 0x000fe200000810f8 */
[----:B----4-:R-:W-:-:S05]  /*125450*/  IADD3 R28, P3, R76, R252, RZ ;  /* 0x000000fc4c1c7210 */ /* 0x010fca0007f7e0ff */
[----:B------:R4:W-:Y:S01]  /*125460*/  STL [R1+0x2fe0], R28 ;  /* 0x002fe01c01007387 */ /* 0x0009e20000100800 */
[----:B-1----:R-:W2:Y:S02]  /*125470*/  LDL.LU.64 R32, [R1+0x4338] ;  /* 0x0043380001207983 */ /* 0x002ea40000300a00 */
[--C-:B------:R-:W-:Y:S11]  /*125480*/  IMAD.X R92, R25, 0x1, R3.reuse, P0 ;  /* 0x00000001195c7824 */ /* 0x100ff600000e0603 */
[----:B------:R-:W-:Y:S03]  /*125490*/  @!UPT UIADD3 URZ, URZ, URZ, URZ ;  /* 0x0000003f3f3ff290 */ /* 0x000fe6000fffe03f */
[----:B------:R-:W-:Y:S01]  /*1254a0*/  STL.64 [R1+0x2030], R228 ;  /* 0x002030e401007387 */ /* 0x000fe20000100a00 */
[----:B------:R-:W-:Y:S02]  /*1254b0*/  STL.64 [R1+0x2038], R230 ;  /* 0x002038e601007387 */ /* 0x000fe40000100a00 */
[----:B----4-:R-:W3:Y:S02]  /*1254c0*/  LDL.LU.64 R28, [R1+0x4330] ;  /* 0x00433000011c7983 */ /* 0x010ee40000300a00 */
        /* <DEDUP_REMOVED lines=19> */
[----:B--2---:R-:W-:Y:S01]  /*125600*/  HMMA.1688.F32.TF32 R136, R232, R34, R136 ;  /* 0x00000022e888723c */ /* 0x004fe20000081088 */
[----:B------:R-:W-:-:S05]  /*125610*/  IADD3 R77, P1, R32, R252, RZ ;  /* 0x000000fc204d7210 */ /* 0x000fca0007f3e0ff */
        /* <DEDUP_REMOVED lines=32> */
[-C--:B------:R-:W-:Y:S02]  /*125820*/  IADD3.X R88, R89, R3.reuse, RZ, P1, !PT ;  /* 0x0000000359587210 */ /* 0x080fe40000ffe4ff */
[-C--:B---3--:R-:W-:Y:S11]  /*125830*/  IADD3 R97, P2, R80, R252.reuse, RZ ;  /* 0x000000fc50617210 */ /* 0x088ff60007f5e0ff */
[----:B------:R-:W-:Y:S02]  /*125840*/  @!UPT UIADD3 URZ, URZ, URZ, URZ ;  /* 0x0000003f3f3ff290 */ /* 0x000fe4000fffe03f */
[----:B------:R-:W-:Y:S01]  /*125850*/  STL.64 [R1+0x2010], R228 ;  /* 0x002010e401007387 */ /* 0x000fe20000100a00 */
[----:B------:R1:W-:Y:S02]  /*125860*/  STL.64 [R1+0x2018], R230 ;  /* 0x002018e601007387 */ /* 0x0003e40000100a00 */
[----:B-1----:R-:W-:Y:S01]  /*125870*/  HMMA.1688.F32.TF32 R228, R232, R42, R248 ;  /* 0x0000002ae8e4723c */ /* 0x002fe200000810f8 */
[-C--:B------:R-:W-:Y:S01]  /*125880*/  IADD3 R96, P3, R76, R252.reuse, RZ ;  /* 0x000000fc4c607210 */ /* 0x080fe20007f7e0ff */
        /* <DEDUP_REMOVED lines=22> */
[----:B------:R-:W-:Y:S01]  /*1259f0*/  IMAD.X R28, R29, 0x1, R3, P2 ;  /* 0x000000011d1c7824 */ /* 0x000fe200010e0603 */
[----:B----4-:R-:W-:-:S05]  /*125a00*/  IADD3 R76, P3, R24, R252, RZ ;  /* 0x000000fc184c7210 */ /* 0x010fca0007f7e0ff */
[----:B------:R1:W-:Y:S01]  /*125a10*/  STL [R1+0x1c44], R76 ;  /* 0x001c444c01007387 */ /* 0x0003e20000100800 */
[----:B------:R2:W-:Y:S02]  /*125a20*/  STL [R1+0x1b90], R72 ;  /* 0x001b904801007387 */ /* 0x0005e40000100800 */
[----:B------:R-:W4:Y:S02]  /*125a30*/  LDL.LU.64 R92, [R1+0x42e8] ;  /* 0x0042e800015c7983 */ /* 0x000f240000300a00 */
[----:B------:R2:W-:Y:S01]  /*125a40*/  STL [R1+0x1bc0], R32 ;  /* 0x001bc02001007387 */ /* 0x0005e20000100800 */
[----:B------:R-:W4:Y:S01]  /*125a50*/  LDL.LU.64 R88, [R1+0x42d8] ;  /* 0x0042d80001587983 */ /* 0x000f220000300a00 */
[----:B------:R-:W-:Y:S02]  /*125a60*/  STL [R1+0x1bf4], R28 ;  /* 0x001bf41c01007387 */ /* 0x000fe40000100800 */
[----:B------:R-:W4:Y:S02]  /*125a70*/  LDL.LU R240, [R1+0x400] ;  /* 0x0004000001f07983 */ /* 0x000f240000300800 */
[----:B------:R-:W4:Y:S01]  /*125a80*/  LDL.LU R241, [R1+0x404] ;  /* 0x0004040001f17983 */ /* 0x000f220000300800 */
[----:B------:R-:W4:Y:S01]  /*125a90*/  LDL.LU R242, [R1+0x408] ;  /* 0x0004080001f27983 */ /* 0x000f220000300800 */
[----:B------:R-:W4:Y:S02]  /*125aa0*/  LDL.LU R243, [R1+0x40c] ;  /* 0x00040c0001f37983 */ /* 0x000f240000300800 */
[----:B-1----:R-:W4:Y:S02]  /*125ab0*/  LDL.LU.64 R76, [R1+0x42d0] ;  /* 0x0042d000014c7983 */ /* 0x002f240000300a00 */
[----:B--2---:R-:W2:Y:S01]  /*125ac0*/  LDL.LU.64 R72, [R1+0x42c8] ;  /* 0x0042c80001487983 */ /* 0x004ea20000300a00 */
[----:B------:R-:W-:Y:S01]  /*125ad0*/  HMMA.1688.F32.TF32 R228, R232, R50, R136 ;  /* 0x00000032e8e4723c */ /* 0x000fe20000081088 */
[----:B------:R-:W-:-:S05]  /*125ae0*/  IADD3.X R24, R25, R3, RZ, P3, !PT ;  /* 0x0000000319187210 */ /* 0x000fca0001ffe4ff */
[----:B------:R1:W-:Y:S01]  /*125af0*/  STL [R1+0x1c40], R24 ;  /* 0x001c401801007387 */ /* 0x0003e20000100800 */
[----:B------:R-:W2:Y:S11]  /*125b00*/  LDL.LU R136, [R1+0x3f0] ;  /* 0x0003f00001887983 */ /* 0x000eb60000300800 */
[----:B------:R-:W-:Y:S05]  /*125b10*/  @!UPT UIADD3 URZ, URZ, URZ, URZ ;  /* 0x0000003f3f3ff290 */ /* 0x000fea000fffe03f */
[----:B------:R-:W-:Y:S01]  /*125b20*/  STL.64 [R1+0x1b0], R228 ;  /* 0x0001b0e401007387 */ /* 0x000fe20000100a00 */
[----:B------:R-:W-:Y:S02]  /*125b30*/  STL.64 [R1+0x1b8], R230 ;  /* 0x0001b8e601007387 */ /* 0x000fe40000100a00 */
[----:B------:R-:W2:Y:S02]  /*125b40*/  LDL.LU R137, [R1+0x3f4] ;  /* 0x0003f40001897983 */ /* 0x000ea40000300800 */
[----:B------:R-:W2:Y:S01]  /*125b50*/  LDL.LU R138, [R1+0x3f8] ;  /* 0x0003f800018a7983 */ /* 0x000ea20000300800 */
[----:B------:R-:W2:Y:S01]  /*125b60*/  LDL.LU R139, [R1+0x3fc] ;  /* 0x0003fc00018b7983 */ /* 0x000ea20000300800 */
[----:B------:R-:W2:Y:S03]  /*125b70*/  LDL.LU.64 R32, [R1+0x42c0] ;  /* 0x0042c00001207983 */ /* 0x000ea60000300a00 */
[----:B------:R-:W-:Y:S04]  /*125b80*/  LDS R228, [R2+0x3c680] ;  /* 0x03c6800002e47984 */ /* 0x000fe80000000800 */
[----:B------:R-:W-:Y:S04]  /*125b90*/  LDS R230, [R2+0x3e680] ;  /* 0x03e6800002e67984 */ /* 0x000fe80000000800 */
[----:B------:R-:W-:Y:S04]  /*125ba0*/  LDS R229, [R0+0x3c680] ;  /* 0x03c6800000e57984 */ /* 0x000fe80000000800 */
[----:B------:R-:W1:Y:S01]  /*125bb0*/  LDS R231, [R0+0x3e680] ;  /* 0x03e6800000e77984 */ /* 0x000e620000000800 */
[----:B---3--:R-:W-:Y:S01]  /*125bc0*/  HMMA.1688.F32.TF32 R248, R232, R74, R248 ;  /* 0x0000004ae8f8723c */ /* 0x008fe200000810f8 */
[----:B----4-:R-:W-:-:S02]  /*125bd0*/  IADD3 R25, P0, R92, R252, RZ ;  /* 0x000000fc5c197210 */ /* 0x010fc40007f1e0ff */
[----:B-1----:R-:W-:-:S03]  /*125be0*/  IADD3 R24, P1, R88, R252, RZ ;  /* 0x000000fc58187210 */ /* 0x002fc60007f3e0ff */
[----:B------:R-:W-:Y:S01]  /*125bf0*/  STL [R1+0x1b94], R25 ;  /* 0x001b941901007387 */ /* 0x000fe20000100800 */
[----:B------:R-:W3:Y:S02]  /*125c00*/  LDL.LU.64 R80, [R1+0x42b8] ;  /* 0x0042b80001507983 */ /* 0x000ee40000300a00 */
[----:B------:R1:W-:Y:S02]  /*125c10*/  STL [R1+0x1bc8], R24 ;  /* 0x001bc81801007387 */ /* 0x0003e40000100800 */
[----:B------:R-:W4:Y:S01]  /*125c20*/  LDL.LU.64 R28, [R1+0x42b0] ;  /* 0x0042b000011c7983 */ /* 0x000f220000300a00 */
[-C--:B------:R-:W-:Y:S01]  /*125c30*/  IADD3 R96, P2, R76, R252.reuse, RZ ;  /* 0x000000fc4c607210 */ /* 0x080fe20007f5e0ff */
[----:B-1----:R-:W4:Y:S04]  /*125c40*/  LDL.LU.64 R24, [R1+0x42a8] ;  /* 0x0042a80001187983 */ /* 0x002f280000300a00 */
[----:B------:R2:W-:Y:S06]  /*125c50*/  STL [R1+0x1bfc], R96 ;  /* 0x001bfc6001007387 */ /* 0x0005ec0000100800 */
[----:B------:R1:W-:Y:S02]  /*125c60*/  STL.64 [R1+0x1a0], R248 ;  /* 0x0001a0f801007387 */ /* 0x0003e40000100a00 */
[----:B------:R2:W-:Y:S02]  /*125c70*/  STL.64 [R1+0x1a8], R250 ;  /* 0x0001a8fa01007387 */ /* 0x0005e40000100a00 */
[----:B--2---:R-:W-:Y:S01]  /*125c80*/  IADD3 R96, P3, R72, R252, RZ ;  /* 0x000000fc48607210 */ /* 0x004fe20007f7e0ff */
[----:B-1----:R-:W2:Y:S04]  /*125c90*/  LDL.LU R248, [R1+0x3c0] ;  /* 0x0003c00001f87983 */ /* 0x002ea80000300800 */
[----:B------:R1:W-:Y:S02]  /*125ca0*/  STL [R1+0x1b70], R96 ;  /* 0x001b706001007387 */ /* 0x0003e40000100800 */
[----:B------:R-:W2:Y:S02]  /*125cb0*/  LDL.LU R249, [R1+0x3c4] ;  /* 0x0003c40001f97983 */ /* 0x000ea40000300800 */
[----:B------:R-:W2:Y:S01]  /*125cc0*/  LDL.LU R250, [R1+0x3c8] ;  /* 0x0003c80001fa7983 */ /* 0x000ea20000300800 */
[----:B------:R-:W2:Y:S01]  /*125cd0*/  LDL.LU R251, [R1+0x3cc] ;  /* 0x0003cc0001fb7983 */ /* 0x000ea20000300800 */
[----:B-1----:R-:W-:-:S03]  /*125ce0*/  IMAD.X R96, R93, 0x1, R3, P0 ;  /* 0x000000015d607824 */ /* 0x002fc600000e0603 */
[----:B------:R-:W2:Y:S01]  /*125cf0*/  LDL.LU.64 R92, [R1+0x42a0] ;  /* 0x0042a000015c7983 */ /* 0x000ea20000300a00 */
[C---:B------:R-:W-:Y:S01]  /*125d00*/  HMMA.1688.F32.TF32 R240, R232.reuse, R78, R240 ;  /* 0x0000004ee8f0723c */ /* 0x040fe200000810f0 */
[-C--:B------:R-:W-:Y:S01]  /*125d10*/  IADD3.X R88, R89, R3.reuse, RZ, P1, !PT ;  /* 0x0000000359587210 */ /* 0x080fe20000ffe4ff */
[--C-:B------:R-:W-:Y:S01]  /*125d20*/  IMAD.X R77, R77, 0x1, R3.reuse, P2 ;  /* 0x000000014d4d7824 */ /* 0x100fe200010e0603 */
[----:B------:R-:W-:Y:S01]  /*125d30*/  IADD3.X R76, R73, R3, RZ, P3, !PT ;  /* 0x00000003494c7210 */ /* 0x000fe20001ffe4ff */
[-C--:B------:R-:W-:Y:S01]  /*125d40*/  IADD3 R73, P0, R32, R252.reuse, RZ ;  /* 0x000000fc20497210 */ /* 0x080fe20007f1e0ff */
[----:B------:R-:W-:Y:S01]  /*125d50*/  STL [R1+0x1b08], R96 ;  /* 0x001b086001007387 */ /* 0x000fe20000100800 */
[----:B------:R-:W-:Y:S02]  /*125d60*/  STL [R1+0x1b30], R88 ;  /* 0x001b305801007387 */ /* 0x000fe40000100800 */
[----:B------:R-:W-:Y:S02]  /*125d70*/  STL [R1+0x1b50], R77 ;  /* 0x001b504d01007387 */ /* 0x000fe40000100800 */
[----:B------:R-:W-:Y:S01]  /*125d80*/  STL [R1+0x1b6c], R76 ;  /* 0x001b6c4c01007387 */ /* 0x000fe20000100800 */
[----:B------:R4:W-:Y:S01]  /*125d90*/  STL [R1+0x1b98], R73 ;  /* 0x001b984901007387 */ /* 0x0009e20000100800 */
[----:B------:R-:W-:Y:S01]  /*125da0*/  HMMA.1688.F32.TF32 R136, R232, R82, R136 ;  /* 0x00000052e888723c */ /* 0x000fe20000081088 */
[----:B------:R-:W-:Y:S01]  /*125db0*/  IMAD.X R32, R33, 0x1, R3, P0 ;  /* 0x0000000121207824 */ /* 0x000fe200000e0603 */
[----:B---3--:R-:W-:-:S02]  /*125dc0*/  IADD3 R72, P1, R80, R252, RZ ;  /* 0x000000fc50487210 */ /* 0x008fc40007f3e0ff */
[----:B----4-:R-:W-:-:S03]  /*125dd0*/  IADD3 R73, P2, R28, R252, RZ ;  /* 0x000000fc1c497210 */ /* 0x010fc60007f5e0ff */
[----:B------:R1:W-:Y:S04]  /*125de0*/  STL [R1+0x1bcc], R72 ;  /* 0x001bcc4801007387 */ /* 0x0003e80000100800 */
[----:B------:R-:W-:Y:S02]  /*125df0*/  STL.64 [R1+0x190], R240 ;  /* 0x000190f001007387 */ /* 0x000fe40000100a00 */
[----:B------:R-:W-:Y:S01]  /*125e00*/  STL.64 [R1+0x198], R242 ;  /* 0x000198f201007387 */ /* 0x000fe20000100a00 */
[----:B------:R-:W-:Y:S04]  /*125e10*/  STL [R1+0x1b58], R73 ;  /* 0x001b584901007387 */ /* 0x000fe80000100800 */
[----:B------:R-:W3:Y:S01]  /*125e20*/  LDL.LU.64 R76, [R1+0x4298] ;  /* 0x00429800014c7983 */ /* 0x000ee20000300a00 */
[----:B-1----:R-:W-:-:S05]  /*125e30*/  IADD3 R72, P3, R24, R252, RZ ;  /* 0x000000fc18487210 */ /* 0x002fca0007f7e0ff */
[----:B------:R1:W-:Y:S01]  /*125e40*/  STL [R1+0x1b78], R72 ;  /* 0x001b784801007387 */ /* 0x0003e20000100800 */
[-C--:B------:R-:W-:Y:S01]  /*125e50*/  IADD3.X R80, R81, R3.reuse, RZ, P1, !PT ;  /* 0x0000000351507210 */ /* 0x080fe20000ffe4ff */
[--C-:B------:R-:W-:Y:S02]  /*125e60*/  IMAD.X R28, R29, 0x1, R3.reuse, P2 ;  /* 0x000000011d1c7824 */ /* 0x100fe400010e0603 */
[----:B-1----:R-:W4:Y:S01]  /*125e70*/  LDL.LU.64 R72, [R1+0x4290] ;  /* 0x0042900001487983 */ /* 0x002f220000300a00 */
[----:B------:R1:W-:Y:S01]  /*125e80*/  STL [R1+0x1b0c], R32 ;  /* 0x001b0c2001007387 */ /* 0x0003e20000100800 */
[----:B------:R-:W-:Y:S02]  /*125e90*/  IADD3.X R25, R25, R3, RZ, P3, !PT ;  /* 0x0000000319197210 */ /* 0x000fe40001ffe4ff */
[----:B-1----:R-:W4:Y:S01]  /*125ea0*/  LDL.LU.64 R32, [R1+0x4288] ;  /* 0x0042880001207983 */ /* 0x002f220000300a00 */
[----:B--2---:R-:W-:Y:S01]  /*125eb0*/  IADD3 R24, P0, R92, R252, RZ ;  /* 0x000000fc5c187210 */ /* 0x004fe20007f1e0ff */
[----:B------:R1:W-:Y:S02]  /*125ec0*/  STL [R1+0x1b34], R80 ;  /* 0x001b345001007387 */ /* 0x0003e40000100800 */
[----:B------:R2:W-:Y:S01]  /*125ed0*/  STL [R1+0x1b54], R28 ;  /* 0x001b541c01007387 */ /* 0x0005e20000100800 */
[----:B------:R-:W-:Y:S01]  /*125ee0*/  STL [R1+0x1b74], R25 ;  /* 0x001b741901007387 */ /* 0x000fe20000100800 */
[----:B------:R-:W4:Y:S02]  /*125ef0*/  LDL.LU.64 R88, [R1+0x4280] ;  /* 0x0042800001587983 */ /* 0x000f240000300a00 */
[----:B------:R2:W-:Y:S01]  /*125f00*/  STL [R1+0x1b9c], R24 ;  /* 0x001b9c1801007387 */ /* 0x0005e20000100800 */
[----:B-1----:R-:W4:Y:S01]  /*125f10*/  LDL.LU.64 R80, [R1+0x4278] ;  /* 0x0042780001507983 */ /* 0x002f220000300a00 */
[----:B------:R1:W-:Y:S02]  /*125f20*/  STL.64 [R1+0x180], R136 ;  /* 0x0001808801007387 */ /* 0x0003e40000100a00 */
[----:B------:R1:W-:Y:S02]  /*125f30*/  STL.64 [R1+0x188], R138 ;  /* 0x0001888a01007387 */ /* 0x0003e40000100a00 */
[----:B--2---:R-:W2:Y:S01]  /*125f40*/  LDL.LU.64 R28, [R1+0x4270] ;  /* 0x00427000011c7983 */ /* 0x004ea20000300a00 */
[----:B------:R-:W2:Y:S01]  /*125f50*/  LDL.LU.64 R24, [R1+0x4268] ;  /* 0x0042680001187983 */ /* 0x000ea20000300a00 */
[----:B------:R-:W-:Y:S01]  /*125f60*/  HMMA.1688.F32.TF32 R232, R232, R238, R248 ;  /* 0x000000eee8e8723c */ /* 0x000fe200000810f8 */
[----:B------:R-:W-:-:S02]  /*125f70*/  IMAD.X R92, R93, 0x1, R3, P0 ;  /* 0x000000015d5c7824 */ /* 0x000fc400000e0603 */
[----:B-1----:R-:W2:Y:S01]  /*125f80*/  LDL.LU R136, [R1+0x3b0] ;  /* 0x0003b00001887983 */ /* 0x002ea20000300800 */
[----:B------:R-:W2:Y:S02]  /*125f90*/  LDL.LU R137, [R1+0x3b4] ;  /* 0x0003b40001897983 */ /* 0x000ea40000300800 */
[----:B------:R-:W2:Y:S02]  /*125fa0*/  LDL.LU R138, [R1+0x3b8] ;  /* 0x0003b800018a7983 */ /* 0x000ea40000300800 */
[----:B------:R-:W2:Y:S01]  /*125fb0*/  LDL.LU R139, [R1+0x3bc] ;  /* 0x0003bc00018b7983 */ /* 0x000ea20000300800 */
[----:B---3--:R-:W-:-:S04]  /*125fc0*/  IADD3 R100, P1, R76, R252, RZ ;  /* 0x000000fc4c647210 */ /* 0x008fc80007f3e0ff */
        /* <DEDUP_REMOVED lines=11> */
[----:B-1----:R-:W4:Y:S01]  /*126080*/  LDL.LU.64 R76, [R1+0x4260] ;  /* 0x00426000014c7983 */ /* 0x002f220000300a00 */
[----:B------:R1:W-:Y:S02]  /*126090*/  STL [R1+0x1b7c], R32 ;  /* 0x001b7c2001007387 */ /* 0x0003e40000100800 */
[----:B---3--:R-:W3:Y:S02]  /*1260a0*/  LDL.LU.64 R72, [R1+0x4258] ;  /* 0x0042580001487983 */ /* 0x008ee40000300a00 */
[----:B------:R-:W-:Y:S01]  /*1260b0*/  STL.64 [R1+0x170], R232 ;  /* 0x000170e801007387 */ /* 0x000fe20000100a00 */
[-C--:B------:R-:W-:Y:S01]  /*1260c0*/  IADD3 R92, P0, R88, R252.reuse, RZ ;  /* 0x000000fc585c7210 */ /* 0x080fe20007f1e0ff */
[----:B------:R-:W-:Y:S01]  /*1260d0*/  STL.64 [R1+0x178], R234 ;  /* 0x000178ea01007387 */ /* 0x000fe20000100a00 */
[----:B------:R-:W-:-:S02]  /*1260e0*/  IADD3 R96, P1, R80, R252, RZ ;  /* 0x000000fc50607210 */ /* 0x000fc40007f3e0ff */
[-C--:B--2---:R-:W-:Y:S01]  /*1260f0*/  IADD3 R93, P2, R28, R252.reuse, RZ ;  /* 0x000000fc1c5d7210 */ /* 0x084fe20007f5e0ff */
[----:B-1----:R-:W2:Y:S01]  /*126100*/  LDL.LU.64 R32, [R1+0x4250] ;  /* 0x0042500001207983 */ /* 0x002ea20000300a00 */
[----:B------:R1:W-:Y:S02]  /*126110*/  STL [R1+0x1a4c], R92 ;  /* 0x001a4c5c01007387 */ /* 0x0003e40000100800 */
[----:B------:R-:W-:Y:S02]  /*126120*/  STL [R1+0x1a88], R96 ;  /* 0x001a886001007387 */ /* 0x000fe40000100800 */
[----:B------:R-:W2:Y:S01]  /*126130*/  LDL.LU R248, [R1+0x3a0] ;  /* 0x0003a00001f87983 */ /* 0x000ea20000300800 */
[----:B------:R-:W-:Y:S01]  /*126140*/  STL [R1+0x1ac4], R93 ;  /* 0x001ac45d01007387 */ /* 0x000fe20000100800 */
[----:B------:R-:W-:Y:S01]  /*126150*/  IMAD.X R88, R89, 0x1, R3, P0 ;  /* 0x0000000159587824 */ /* 0x000fe200000e0603 */
[----:B-1----:R-:W-:Y:S02]  /*126160*/  IADD3 R92, P3, R24, R252, RZ ;  /* 0x000000fc185c7210 */ /* 0x002fe40007f7e0ff */
[----:B------:R-:W-:-:S03]  /*126170*/  IADD3.X R80, R81, R3, RZ, P1, !PT ;  /* 0x0000000351507210 */ /* 0x000fc60000ffe4ff */
[----:B------:R-:W-:Y:S01]  /*126180*/  STL [R1+0x1aec], R92 ;  /* 0x001aec5c01007387 */ /* 0x000fe20000100800 */
[----:B------:R-:W2:Y:S02]  /*126190*/  LDL.LU R249, [R1+0x3a4] ;  /* 0x0003a40001f97983 */ /* 0x000ea40000300800 */
[----:B------:R-:W2:Y:S02]  /*1261a0*/  LDL.LU R250, [R1+0x3a8] ;  /* 0x0003a80001fa7983 */ /* 0x000ea40000300800 */
[----:B------:R-:W2:Y:S01]  /*1261b0*/  LDL.LU R251, [R1+0x3ac] ;  /* 0x0003ac0001fb7983 */ /* 0x000ea20000300800 */
[----:B------:R1:W-:Y:S04]  /*1261c0*/  STL [R1+0x1a48], R88 ;  /* 0x001a485801007387 */ /* 0x0003e80000100800 */
[----:B-1----:R-:W2:Y:S01]  /*1261d0*/  LDL.LU.64 R88, [R1+0x4248] ;  /* 0x0042480001587983 */ /* 0x002ea20000300a00 */
[----:B------:R1:W-:Y:S03]  /*1261e0*/  STL [R1+0x1a84], R80 ;  /* 0x001a845001007387 */ /* 0x0003e60000100800 */
[----:B-1----:R-:W2:Y:S01]  /*1261f0*/  LDL.LU.64 R80, [R1+0x4240] ;  /* 0x0042400001507983 */ /* 0x002ea20000300a00 */
[----:B------:R-:W-:Y:S01]  /*126200*/  HMMA.1688.F32.TF32 R136, R228, R162, R136 ;  /* 0x000000a2e488723c */ /* 0x000fe20000081088 */
[----:B------:R-:W-:Y:S01]  /*126210*/  IMAD.X R28, R29, 0x1, R3, P2 ;  /* 0x000000011d1c7824 */ /* 0x000fe200010e0603 */
[----:B------:R-:W-:-:S04]  /*126220*/  IADD3.X R25, R25, R3, RZ, P3, !PT ;  /* 0x0000000319197210 */ /* 0x000fc80001ffe4ff */
[----:B------:R1:W-:Y:S04]  /*126230*/  STL [R1+0x1ac0], R28 ;  /* 0x001ac01c01007387 */ /* 0x0003e80000100800 */
[----:B-1----:R-:W2:Y:S01]  /*126240*/  LDL.LU.64 R28, [R1+0x4238] ;  /* 0x00423800011c7983 */ /* 0x002ea20000300a00 */
[----:B------:R-:W-:Y:S01]  /*126250*/  STL [R1+0x1ae8], R25 ;  /* 0x001ae81901007387 */ /* 0x000fe20000100800 */
[-C--:B----4-:R-:W-:Y:S02]  /*126260*/  IADD3 R24, P0, R76, R252.reuse, RZ ;  /* 0x000000fc4c187210 */ /* 0x090fe40007f1e0ff */
[----:B---3--:R-:W-:-:S03]  /*126270*/  IADD3 R93, P1, R72, R252, RZ ;  /* 0x000000fc485d7210 */ /* 0x008fc60007f3e0ff */
[----:B------:R1:W-:Y:S01]  /*126280*/  STL [R1+0x1b14], R24 ;  /* 0x001b141801007387 */ /* 0x0003e20000100800 */
[--C-:B------:R-:W-:Y:S01]  /*126290*/  IMAD.X R76, R77, 0x1, R3.reuse, P0 ;  /* 0x000000014d4c7824 */ /* 0x100fe200000e0603 */
[----:B--2---:R-:W-:Y:S02]  /*1262a0*/  IADD3 R92, P2, R32, R252, RZ ;  /* 0x000000fc205c7210 */ /* 0x004fe40007f5e0ff */
[----:B------:R-:W-:Y:S01]  /*1262b0*/  IADD3.X R72, R73, R3, RZ, P1, !PT ;  /* 0x0000000349487210 */ /* 0x000fe20000ffe4ff */
[----:B-1----:R-:W2:Y:S01]  /*1262c0*/  LDL.LU.64 R24, [R1+0x4230] ;  /* 0x0042300001187983 */ /* 0x002ea20000300a00 */
[----:B------:R-:W-:Y:S02]  /*1262d0*/  STL [R1+0x1b40], R93 ;  /* 0x001b405d01007387 */ /* 0x000fe40000100800 */
[----:B------:R-:W-:Y:S02]  /*1262e0*/  STL [R1+0x1b64], R92 ;  /* 0x001b645c01007387 */ /* 0x000fe40000100800 */
[----:B------:R-:W-:Y:S01]  /*1262f0*/  STL.64 [R1+0x160], R136 ;  /* 0x0001608801007387 */ /* 0x000fe20000100a00 */
[----:B------:R-:W-:Y:S01]  /*126300*/  STL.64 [R1+0x168], R138 ;  /* 0x0001688a01007387 */ /* 0x000fe20000100a00 */
[----:B------:R-:W3:Y:S02]  /*126310*/  LDL.LU R240, [R1+0x390] ;  /* 0x0003900001f07983 */ /* 0x000ee40000300800 */
[----:B------:R-:W-:Y:S02]  /*126320*/  STL [R1+0x1a50], R76 ;  /* 0x001a504c01007387 */ /* 0x000fe40000100800 */
[----:B------:R1:W-:Y:S01]  /*126330*/  STL [R1+0x1a8c], R72 ;  /* 0x001a8c4801007387 */ /* 0x0003e20000100800 */
[----:B------:R-:W3:Y:S01]  /*126340*/  LDL.LU R241, [R1+0x394] ;  /* 0x0003940001f17983 */ /* 0x000ee20000300800 */
[----:B------:R-:W3:Y:S02]  /*126350*/  LDL.LU R242, [R1+0x398] ;  /* 0x0003980001f27983 */ /* 0x000ee40000300800 */
[----:B------:R-:W3:Y:S02]  /*126360*/  LDL.LU R243, [R1+0x39c] ;  /* 0x00039c0001f37983 */ /* 0x000ee40000300800 */
[----:B-1----:R-:W-:-:S05]  /*126370*/  IMAD.X R72, R33, 0x1, R3, P2 ;  /* 0x0000000121487824 */ /* 0x002fca00010e0603 */
[----:B------:R1:W-:Y:S01]  /*126380*/  STL [R1+0x1ac8], R72 ;  /* 0x001ac84801007387 */ /* 0x0003e20000100800 */
[----:B------:R-:W4:Y:S01]  /*126390*/  LDL.LU.64 R76, [R1+0x4228] ;  /* 0x00422800014c7983 */ /* 0x000f220000300a00 */
[----:B------:R-:W-:-:S05]  /*1263a0*/  IADD3 R33, P0, R88, R252, RZ ;  /* 0x000000fc58217210 */ /* 0x000fca0007f1e0ff */
[----:B------:R-:W-:Y:S01]  /*1263b0*/  STL [R1+0x1af0], R33 ;  /* 0x001af02101007387 */ /* 0x000fe20000100800 */
[----:B-1----:R-:W4:Y:S01]  /*1263c0*/  LDL.LU.64 R72, [R1+0x4220] ;  /* 0x0042200001487983 */ /* 0x002f220000300a00 */
[----:B------:R-:W-:-:S05]  /*1263d0*/  IADD3 R32, P1, R80, R252, RZ ;  /* 0x000000fc50207210 */ /* 0x000fca0007f3e0ff */
[----:B------:R1:W-:Y:S04]  /*1263e0*/  STL [R1+0x1b18], R32 ;  /* 0x001b182001007387 */ /* 0x0003e80000100800 */
[----:B-1----:R-:W4:Y:S01]  /*1263f0*/  LDL.LU.64 R32, [R1+0x4218] ;  /* 0x0042180001207983 */ /* 0x002f220000300a00 */
[----:B------:R-:W-:Y:S01]  /*126400*/  HMMA.1688.F32.TF32 R232, R228, R150, R248 ;  /* 0x00000096e4e8723c */ /* 0x000fe200000810f8 */
[----:B------:R-:W-:-:S05]  /*126410*/  IADD3 R93, P2, R28, R252, RZ ;  /* 0x000000fc1c5d7210 */ /* 0x000fca0007f5e0ff */
[----:B------:R-:W-:Y:S01]  /*126420*/  STL [R1+0x1b44], R93 ;  /* 0x001b445d01007387 */ /* 0x000fe20000100800 */
[----:B------:R-:W4:Y:S01]  /*126430*/  LDL.LU R136, [R1+0x380] ;  /* 0x0003800001887983 */ /* 0x000f220000300800 */
[-C--:B------:R-:W-:Y:S01]  /*126440*/  IADD3.X R88, R89, R3.reuse, RZ, P0, !PT ;  /* 0x0000000359587210 */ /* 0x080fe200007fe4ff */
[----:B------:R-:W-:Y:S01]  /*126450*/  IMAD.X R80, R81, 0x1, R3, P1 ;  /* 0x0000000151507824 */ /* 0x000fe200008e0603 */
[----:B------:R-:W-:Y:S01]  /*126460*/  MOV R237, R150 ;  /* 0x0000009600ed7202 */ /* 0x000fe20000000f00 */
[----:B------:R-:W-:Y:S01]  /*126470*/  IMAD.MOV.U32 R236, RZ, RZ, R151 ;  /* 0x000000ffffec7224 */ /* 0x000fe200078e0097 */
[----:B------:R-:W-:Y:S02]  /*126480*/  IADD3.X R29, R29, R3, RZ, P2, !PT ;  /* 0x000000031d1d7210 */ /* 0x000fe400017fe4ff */
[----:B------:R-:W-:Y:S01]  /*126490*/  MOV R161, R146 ;  /* 0x0000009200a17202 */ /* 0x000fe20000000f00 */
[----:B------:R-:W-:Y:S01]  /*1264a0*/  IMAD.MOV.U32 R160, RZ, RZ, R147 ;  /* 0x000000ffffa07224 */ /* 0x000fe200078e0093 */
[----:B--2---:R-:W-:-:S05]  /*1264b0*/  IADD3 R92, P3, R24, R252, RZ ;  /* 0x000000fc185c7210 */ /* 0x004fca0007f7e0ff */
[----:B------:R-:W-:Y:S01]  /*1264c0*/  STL [R1+0x1b68], R92 ;  /* 0x001b685c01007387 */ /* 0x000fe20000100800 */
[----:B------:R-:W2:Y:S02]  /*1264d0*/  LDL.LU R137, [R1+0x384] ;  /* 0x0003840001897983 */ /* 0x000ea40000300800 */
[----:B------:R-:W2:Y:S02]  /*1264e0*/  LDL.LU R138, [R1+0x388] ;  /* 0x00038800018a7983 */ /* 0x000ea40000300800 */
[----:B------:R-:W2:Y:S01]  /*1264f0*/  LDL.LU R139, [R1+0x38c] ;  /* 0x00038c00018b7983 */ /* 0x000ea20000300800 */
[----:B------:R-:W-:Y:S01]  /*126500*/  STL.64 [R1+0x150], R232 ;  /* 0x000150e801007387 */ /* 0x000fe20000100a00 */
[----:B------:R3:W-:Y:S02]  /*126510*/  STL.64 [R1+0x158], R234 ;  /* 0x000158ea01007387 */ /* 0x0007e40000100a00 */
[----:B------:R-:W2:Y:S02]  /*126520*/  LDL.LU.64 R150, [R1+0x7560] ;  /* 0x0075600001967983 */ /* 0x000ea40000300a00 */
[----:B------:R-:W-:Y:S01]  /*126530*/  IMAD.X R28, R25, 0x1, R3, P3 ;  /* 0x00000001191c7824 */ /* 0x000fe200018e0603 */
[----:B------:R-:W2:Y:S01]  /*126540*/  LDL.LU.64 R148, [R1+0x7558] ;  /* 0x0075580001947983 */ /* 0x000ea20000300a00 */
[----:B------:R1:W-:Y:S02]  /*126550*/  STL [R1+0x1a14], R88 ;  /* 0x001a145801007387 */ /* 0x0003e40000100800 */
[----:B------:R1:W-:Y:S02]  /*126560*/  STL [R1+0x1a54], R80 ;  /* 0x001a545001007387 */ /* 0x0003e40000100800 */
[----:B------:R-:W-:Y:S01]  /*126570*/  STL [R1+0x1a90], R29 ;  /* 0x001a901d01007387 */ /* 0x000fe20000100800 */
[----:B---3--:R-:W-:Y:S01]  /*126580*/  HMMA.1688.F32.TF32 R232, R228, R146, R240 ;  /* 0x00000092e4e8723c */ /* 0x008fe200000810f0 */
[-C--:B----4-:R-:W-:Y:S01]  /*126590*/  IADD3 R24, P0, R76, R252.reuse, RZ ;  /* 0x000000fc4c187210 */ /* 0x090fe20007f1e0ff */
[----:B------:R3:W-:Y:S01]  /*1265a0*/  STL [R1+0x1acc], R28 ;  /* 0x001acc1c01007387 */ /* 0x0007e20000100800 */
[----:B-1----:R-:W4:Y:S03]  /*1265b0*/  LDL.LU.64 R88, [R1+0x4210] ;  /* 0x0042100001587983 */ /* 0x002f260000300a00 */
[----:B------:R1:W-:Y:S01]  /*1265c0*/  STL [R1+0x1af4], R24 ;  /* 0x001af41801007387 */ /* 0x0003e20000100800 */
[----:B------:R-:W-:-:S05]  /*1265d0*/  IADD3 R25, P1, R72, R252, RZ ;  /* 0x000000fc48197210 */ /* 0x000fca0007f3e0ff */
[----:B------:R-:W-:Y:S01]  /*1265e0*/  STL [R1+0x1b1c], R25 ;  /* 0x001b1c1901007387 */ /* 0x000fe20000100800 */
[----:B------:R-:W4:Y:S02]  /*1265f0*/  LDL.LU.64 R80, [R1+0x4200] ;  /* 0x0042000001507983 */ /* 0x000f240000300a00 */
[----:B---3--:R-:W3:Y:S01]  /*126600*/  LDL.LU.64 R28, [R1+0x41f8] ;  /* 0x0041f800011c7983 */ /* 0x008ee20000300a00 */
[----:B-1----:R-:W-:-:S05]  /*126610*/  IADD3 R24, P2, R32, R252, RZ ;  /* 0x000000fc20187210 */ /* 0x002fca0007f5e0ff */
[----:B------:R1:W-:Y:S01]  /*126620*/  STL [R1+0x1b48], R24 ;  /* 0x001b481801007387 */ /* 0x0003e20000100800 */
[----:B------:R-:W-:-:S03]  /*126630*/  IADD3.X R76, R77, R3, RZ, P0, !PT ;  /* 0x000000034d4c7210 */ /* 0x000fc600007fe4ff */
[----:B-1----:R-:W3:Y:S01]  /*126640*/  LDL.LU.64 R24, [R1+0x41f0] ;  /* 0x0041f00001187983 */ /* 0x002ee20000300a00 */
[----:B------:R-:W3:Y:S02]  /*126650*/  LDL.LU R248, [R1+0x370] ;  /* 0x0003700001f87983 */ /* 0x000ee40000300800 */
[----:B------:R-:W3:Y:S02]  /*126660*/  LDL.LU R249, [R1+0x374] ;  /* 0x0003740001f97983 */ /* 0x000ee40000300800 */
[----:B------:R-:W3:Y:S01]  /*126670*/  LDL.LU R250, [R1+0x378] ;  /* 0x0003780001fa7983 */ /* 0x000ee20000300800 */
[----:B------:R-:W3:Y:S01]  /*126680*/  LDL.LU R251, [R1+0x37c] ;  /* 0x00037c0001fb7983 */ /* 0x000ee20000300800 */
[----:B------:R-:W-:Y:S02]  /*126690*/  STL.64 [R1+0x140], R232 ;  /* 0x000140e801007387 */ /* 0x000fe40000100a00 */
[----:B------:R-:W-:Y:S02]  /*1266a0*/  STL.64 [R1+0x148], R234 ;  /* 0x000148ea01007387 */ /* 0x000fe40000100a00 */
[----:B------:R-:W-:Y:S01]  /*1266b0*/  IMAD.X R72, R73, 0x1, R3, P1 ;  /* 0x0000000149487824 */ /* 0x000fe200008e0603 */
[----:B------:R-:W3:Y:S01]  /*1266c0*/  LDL.LU.64 R146, [R1+0x7550] ;  /* 0x0075500001927983 */ /* 0x000ee20000300a00 */
[----:B------:R-:W-:Y:S01]  /*1266d0*/  IADD3.X R32, R33, R3, RZ, P2, !PT ;  /* 0x0000000321207210 */ /* 0x000fe200017fe4ff */
[----:B------:R-:W3:Y:S02]  /*1266e0*/  LDL.LU.64 R144, [R1+0x7548] ;  /* 0x0075480001907983 */ /* 0x000ee40000300a00 */
[----:B------:R1:W-:Y:S02]  /*1266f0*/  STL [R1+0x1a18], R76 ;  /* 0x001a184c01007387 */ /* 0x0003e40000100800 */
[----:B-1----:R-:W3:Y:S01]  /*126700*/  LDL.LU.64 R76, [R1+0x41e8] ;  /* 0x0041e800014c7983 */ /* 0x002ee20000300a00 */
[----:B------:R1:W-:Y:S02]  /*126710*/  STL [R1+0x1a58], R72 ;  /* 0x001a584801007387 */ /* 0x0003e40000100800 */
[----:B------:R1:W-:Y:S02]  /*126720*/  STL [R1+0x1a94], R32 ;  /* 0x001a942001007387 */ /* 0x0003e40000100800 */
[----:B-1----:R-:W3:Y:S01]  /*126730*/  LDL.LU.64 R72, [R1+0x41e0] ;  /* 0x0041e00001487983 */ /* 0x002ee20000300a00 */
[----:B------:R-:W3:Y:S02]  /*126740*/  LDL.LU.64 R32, [R1+0x41d8] ;  /* 0x0041d80001207983 */ /* 0x000ee40000300a00 */
[----:B------:R-:W-:Y:S01]  /*126750*/  IMAD.MOV.U32 R233, RZ, RZ, R142 ;  /* 0x000000ffffe97224 */ /* 0x000fe200078e008e */
[----:B------:R-:W-:Y:S01]  /*126760*/  MOV R232, R143 ;  /* 0x0000008f00e87202 */ /* 0x000fe20000000f00 */
[----:B--2---:R-:W-:Y:S01]  /*126770*/  HMMA.1688.F32.TF32 R136, R228, R174, R136 ;  /* 0x000000aee488723c */ /* 0x004fe20000081088 */
[----:B----4-:R-:W-:-:S05]  /*126780*/  IADD3 R92, P0, R88, R252, RZ ;  /* 0x000000fc585c7210 */ /* 0x010fca0007f1e0ff */
[----:B------:R1:W-:Y:S01]  /*126790*/  STL [R1+0x1ad0], R92 ;  /* 0x001ad05c01007387 */ /* 0x0003e20000100800 */
[----:B------:R-:W-:Y:S01]  /*1267a0*/  IMAD.X R88, R89, 0x1, R3, P0 ;  /* 0x0000000159587824 */ /* 0x000fe200000e0603 */
[-C--:B------:R-:W-:Y:S02]  /*1267b0*/  IADD3 R96, P1, R80, R252.reuse, RZ ;  /* 0x000000fc50607210 */ /* 0x080fe40007f3e0ff */
[----:B---3--:R-:W-:-:S03]  /*1267c0*/  IADD3 R93, P2, R28, R252, RZ ;  /* 0x000000fc1c5d7210 */ /* 0x008fc60007f5e0ff */
[----:B------:R-:W-:Y:S04]  /*1267d0*/  STL [R1+0x1af8], R96 ;  /* 0x001af86001007387 */ /* 0x000fe80000100800 */
[----:B------:R-:W-:Y:S01]  /*1267e0*/  STL [R1+0x1b20], R93 ;  /* 0x001b205d01007387 */ /* 0x000fe20000100800 */
[-C--:B------:R-:W-:Y:S01]  /*1267f0*/  IADD3.X R80, R81, R3.reuse, RZ, P1, !PT ;  /* 0x0000000351507210 */ /* 0x080fe20000ffe4ff */
[----:B------:R-:W-:Y:S01]  /*126800*/  IMAD.X R28, R29, 0x1, R3, P2 ;  /* 0x000000011d1c7824 */ /* 0x000fe200010e0603 */
[-C--:B-1----:R-:W-:Y:S01]  /*126810*/  IADD3 R92, P3, R24, R252.reuse, RZ ;  /* 0x000000fc185c7210 */ /* 0x082fe20007f7e0ff */
[----:B------:R-:W-:Y:S04]  /*126820*/  HMMA.1688.F32.TF32 R248, R228, R142, R248 ;  /* 0x0000008ee4f8723c */ /* 0x000fe800000810f8 */
[----:B------:R-:W-:Y:S01]  /*126830*/  STL [R1+0x1b4c], R92 ;  /* 0x001b4c5c01007387 */ /* 0x000fe20000100800 */
[----:B------:R1:W-:Y:S02]  /*126840*/  STL.64 [R1+0x130], R136 ;  /* 0x0001308801007387 */ /* 0x0003e40000100a00 */
[----:B------:R2:W-:Y:S01]  /*126850*/  STL.64 [R1+0x138], R138 ;  /* 0x0001388a01007387 */ /* 0x0005e20000100a00 */
[----:B------:R-:W-:Y:S01]  /*126860*/  IADD3.X R25, R25, R3, RZ, P3, !PT ;  /* 0x0000000319197210 */ /* 0x000fe20001ffe4ff */
[----:B-1----:R-:W3:Y:S01]  /*126870*/  LDL.LU R136, [R1+0x360] ;  /* 0x0003600001887983 */ /* 0x002ee20000300800 */
[----:B------:R-:W-:Y:S02]  /*126880*/  STL [R1+0x19dc], R88 ;  /* 0x0019dc5801007387 */ /* 0x000fe40000100800 */
[----:B------:R1:W-:Y:S02]  /*126890*/  STL [R1+0x1a1c], R80 ;  /* 0x001a1c5001007387 */ /* 0x0003e40000100800 */
[----:B------:R-:W3:Y:S01]  /*1268a0*/  LDL.LU R137, [R1+0x364] ;  /* 0x0003640001897983 */ /* 0x000ee20000300800 */
[----:B--2---:R-:W3:Y:S01]  /*1268b0*/  LDL.LU R138, [R1+0x368] ;  /* 0x00036800018a7983 */ /* 0x004ee20000300800 */
[----:B------:R-:W3:Y:S01]  /*1268c0*/  LDL.LU R139, [R1+0x36c] ;  /* 0x00036c00018b7983 */ /* 0x000ee20000300800 */
[-C--:B------:R-:W-:Y:S01]  /*1268d0*/  IADD3 R24, P0, R76, R252.reuse, RZ ;  /* 0x000000fc4c187210 */ /* 0x080fe20007f1e0ff */
[----:B------:R2:W-:Y:S01]  /*1268e0*/  STL [R1+0x1a5c], R28 ;  /* 0x001a5c1c01007387 */ /* 0x0005e20000100800 */
[----:B------:R-:W-:-:S02]  /*1268f0*/  IADD3 R81, P1, R72, R252, RZ ;  /* 0x000000fc48517210 */ /* 0x000fc40007f3e0ff */
[----:B-1----:R-:W-:Y:S01]  /*126900*/  IADD3 R80, P2, R32, R252, RZ ;  /* 0x000000fc20507210 */ /* 0x002fe20007f5e0ff */
[----:B--2---:R-:W2:Y:S01]  /*126910*/  LDL.LU.64 R28, [R1+0x41d0] ;  /* 0x0041d000011c7983 */ /* 0x004ea20000300a00 */
[----:B------:R-:W-:Y:S02]  /*126920*/  STL [R1+0x1a98], R25 ;  /* 0x001a981901007387 */ /* 0x000fe40000100800 */
[----:B------:R1:W-:Y:S02]  /*126930*/  STL [R1+0x1ad4], R24 ;  /* 0x001ad41801007387 */ /* 0x0003e40000100800 */
[----:B-1----:R-:W4:Y:S01]  /*126940*/  LDL.LU.64 R24, [R1+0x41c8] ;  /* 0x0041c80001187983 */ /* 0x002f220000300a00 */
[----:B------:R-:W-:Y:S02]  /*126950*/  STL [R1+0x1afc], R81 ;  /* 0x001afc5101007387 */ /* 0x000fe40000100800 */
[----:B------:R-:W4:Y:S02]  /*126960*/  LDL.LU R240, [R1+0x350] ;  /* 0x0003500001f07983 */ /* 0x000f240000300800 */
[----:B------:R1:W-:Y:S01]  /*126970*/  STL [R1+0x1b24], R80 ;  /* 0x001b245001007387 */ /* 0x0003e20000100800 */
[----:B------:R-:W4:Y:S01]  /*126980*/  LDL.LU R241, [R1+0x354] ;  /* 0x0003540001f17983 */ /* 0x000f220000300800 */
[----:B------:R-:W4:Y:S02]  /*126990*/  LDL.LU R242, [R1+0x358] ;  /* 0x0003580001f27983 */ /* 0x000f240000300800 */
[----:B------:R-:W4:Y:S02]  /*1269a0*/  LDL.LU R243, [R1+0x35c] ;  /* 0x00035c0001f37983 */ /* 0x000f240000300800 */
[----:B------:R1:W-:Y:S01]  /*1269b0*/  STL.64 [R1+0x20], R248 ;  /* 0x000020f801007387 */ /* 0x0003e20000100a00 */
[----:B------:R2:W-:Y:S01]  /*1269c0*/  STL.64 [R1+0x28], R250 ;  /* 0x000028fa01007387 */ /* 0x0005e20000100a00 */
[----:B------:R-:W4:Y:S02]  /*1269d0*/  LDL.LU.64 R142, [R1+0x7540] ;  /* 0x00754000018e7983 */ /* 0x000f240000300a00 */
[----:B------:R-:W4:Y:S02]  /*1269e0*/  LDL.LU.64 R140, [R1+0x7538] ;  /* 0x00753800018c7983 */ /* 0x000f240000300a00 */
[----:B------:R-:W4:Y:S01]  /*1269f0*/  LDL.LU.64 R88, [R1+0x41c0] ;  /* 0x0041c00001587983 */ /* 0x000f220000300a00 */
[----:B-1----:R-:W4:Y:S01]  /*126a00*/  LDL.LU.64 R80, [R1+0x41b8] ;  /* 0x0041b80001507983 */ /* 0x002f220000300a00 */
[--C-:B------:R-:W-:Y:S01]  /*126a10*/  IMAD.X R76, R77, 0x1, R3.reuse, P0 ;  /* 0x000000014d4c7824 */ /* 0x100fe200000e0603 */
[----:B------:R-:W-:Y:S01]  /*126a20*/  IADD3.X R72, R73, R3, RZ, P1, !PT ;  /* 0x0000000349487210 */ /* 0x000fe20000ffe4ff */
[----:B------:R-:W-:-:S03]  /*126a30*/  IMAD.X R33, R33, 0x1, R3, P2 ;  /* 0x0000000121217824 */ /* 0x000fc600010e0603 */
[----:B------:R1:W-:Y:S01]  /*126a40*/  STL [R1+0x19e0], R76 ;  /* 0x0019e04c01007387 */ /* 0x0003e20000100800 */
[----:B------:R1:W-:Y:S02]  /*126a50*/  STL [R1+0x1a20], R72 ;  /* 0x001a204801007387 */ /* 0x0003e40000100800 */
[----:B------:R-:W4:Y:S02]  /*126a60*/  LDL.LU R248, [R1+0x340] ;  /* 0x0003400001f87983 */ /* 0x000f240000300800 */
[----:B------:R-:W-:Y:S01]  /*126a70*/  STL [R1+0x1a60], R33 ;  /* 0x001a602101007387 */ /* 0x000fe20000100800 */
[----:B------:R-:W-:Y:S01]  /*126a80*/  MOV R173, R134 ;  /* 0x0000008600ad7202 */ /* 0x000fe20000000f00 */
[----:B------:R-:W-:Y:S01]  /*126a90*/  IMAD.MOV.U32 R172, RZ, RZ, R135 ;  /* 0x000000ffffac7224 */ /* 0x000fe200078e0087 */
[----:B---3--:R-:W-:Y:S01]  /*126aa0*/  HMMA.1688.F32.TF32 R136, R228, R134, R136 ;  /* 0x00000086e488723c */ /* 0x008fe20000081088 */
[----:B--2---:R-:W-:-:S05]  /*126ab0*/  IADD3 R32, P0, R28, R252, RZ ;  /* 0x000000fc1c207210 */ /* 0x004fca0007f1e0ff */
[----:B------:R4:W-:Y:S01]  /*126ac0*/  STL [R1+0x1a9c], R32 ;  /* 0x001a9c2001007387 */ /* 0x0009e20000100800 */
[----:B------:R-:W2:Y:S02]  /*126ad0*/  LDL.LU R249, [R1+0x344] ;  /* 0x0003440001f97983 */ /* 0x000ea40000300800 */
[----:B------:R-:W2:Y:S02]  /*126ae0*/  LDL.LU R250, [R1+0x348] ;  /* 0x0003480001fa7983 */ /* 0x000ea40000300800 */
[----:B------:R-:W2:Y:S01]  /*126af0*/  LDL.LU R251, [R1+0x34c] ;  /* 0x00034c0001fb7983 */ /* 0x000ea20000300800 */
[----:B-1----:R-:W3:Y:S01]  /*126b00*/  LDL.LU.64 R76, [R1+0x41b0] ;  /* 0x0041b000014c7983 */ /* 0x002ee20000300a00 */
[----:B------:R-:W2:Y:S01]  /*126b10*/  LDL.LU.64 R72, [R1+0x41a8] ;  /* 0x0041a80001487983 */ /* 0x000ea20000300a00 */
[----:B----4-:R-:W-:-:S05]  /*126b20*/  IADD3 R32, P1, R24, R252, RZ ;  /* 0x000000fc18207210 */ /* 0x010fca0007f3e0ff */
[----:B------:R1:W-:Y:S01]  /*126b30*/  STL [R1+0x1ad8], R32 ;  /* 0x001ad82001007387 */ /* 0x0003e20000100800 */
[-C--:B------:R-:W-:Y:S02]  /*126b40*/  IADD3 R93, P2, R88, R252.reuse, RZ ;  /* 0x000000fc585d7210 */ /* 0x080fe40007f5e0ff */
[----:B------:R-:W-:Y:S01]  /*126b50*/  IADD3 R92, P3, R80, R252, RZ ;  /* 0x000000fc505c7210 */ /* 0x000fe20007f7e0ff */
[----:B-1----:R-:W4:Y:S02]  /*126b60*/  LDL.LU.64 R32, [R1+0x41a0] ;  /* 0x0041a00001207983 */ /* 0x002f240000300a00 */
[----:B------:R-:W-:Y:S02]  /*126b70*/  STL [R1+0x1b00], R93 ;  /* 0x001b005d01007387 */ /* 0x000fe40000100800 */
[----:B------:R-:W-:Y:S02]  /*126b80*/  STL.64 [R1+0x10], R136 ;  /* 0x0000108801007387 */ /* 0x000fe40000100a00 */
[----:B------:R-:W-:Y:S01]  /*126b90*/  STL [R1+0x1b28], R92 ;  /* 0x001b285c01007387 */ /* 0x000fe20000100800 */
[----:B------:R1:W-:Y:S01]  /*126ba0*/  STL.64 [R1+0x18], R138 ;  /* 0x0000188a01007387 */ /* 0x0003e20000100a00 */
[----:B------:R-:W-:-:S03]  /*126bb0*/  IADD3.X R28, R29, R3, RZ, P0, !PT ;  /* 0x000000031d1c7210 */ /* 0x000fc600007fe4ff */
[----:B-1----:R-:W4:Y:S01]  /*126bc0*/  LDL.LU.64 R138, [R1+0x7530] ;  /* 0x00753000018a7983 */ /* 0x002f220000300a00 */
[----:B------:R-:W4:Y:S02]  /*126bd0*/  LDL.LU.64 R136, [R1+0x7528] ;  /* 0x0075280001887983 */ /* 0x000f240000300a00 */
[----:B------:R-:W4:Y:S02]  /*126be0*/  LDL.LU.64 R134, [R1+0x7520] ;  /* 0x0075200001867983 */ /* 0x000f240000300a00 */
[----:B------:R-:W4:Y:S01]  /*126bf0*/  LDL.LU.64 R132, [R1+0x7518] ;  /* 0x0075180001847983 */ /* 0x000f220000300a00 */
[----:B------:R-:W4:Y:S01]  /*126c00*/  LDL.LU.64 R100, [R1+0x4198] ;  /* 0x0041980001647983 */ /* 0x000f220000300a00 */
[----:B------:R-:W4:Y:S02]  /*126c10*/  LDL.LU.64 R92, [R1+0x4190] ;  /* 0x00419000015c7983 */ /* 0x000f240000300a00 */
[----:B------:R1:W-:Y:S02]  /*126c20*/  STL [R1+0x19a0], R28 ;  /* 0x0019a01c01007387 */ /* 0x0003e40000100800 */
[--C-:B------:R-:W-:Y:S01]  /*126c30*/  IMAD.X R96, R25, 0x1, R3.reuse, P1 ;  /* 0x0000000119607824 */ /* 0x100fe200008e0603 */
[----:B-1----:R-:W4:Y:S01]  /*126c40*/  LDL.LU.64 R28, [R1+0x4188] ;  /* 0x00418800011c7983 */ /* 0x002f220000300a00 */
[----:B------:R-:W4:Y:S01]  /*126c50*/  LDL.LU.64 R24, [R1+0x4180] ;  /* 0x0041800001187983 */ /* 0x000f220000300a00 */
[----:B------:R-:W-:Y:S01]  /*126c60*/  HMMA.1688.F32.TF32 R240, R228, R130, R240 ;  /* 0x00000082e4f0723c */ /* 0x000fe200000810f0 */
[----:B------:R-:W-:Y:S01]  /*126c70*/  IADD3.X R89, R89, R3, RZ, P2, !PT ;  /* 0x0000000359597210 */ /* 0x000fe200017fe4ff */
[----:B------:R-:W-:Y:S01]  /*126c80*/  IMAD.X R80, R81, 0x1, R3, P3 ;  /* 0x0000000151507824 */ /* 0x000fe200018e0603 */
[----:B------:R-:W-:Y:S03]  /*126c90*/  STL [R1+0x19e4], R96 ;  /* 0x0019e46001007387 */ /* 0x000fe60000100800 */
[----:B------:R-:W-:Y:S01]  /*126ca0*/  STL [R1+0x1a24], R89 ;  /* 0x001a245901007387 */ /* 0x000fe20000100800 */
[----:B------:R4:W-:Y:S01]  /*126cb0*/  STL [R1+0x1a64], R80 ;  /* 0x001a645001007387 */ /* 0x0009e20000100800 */
[----:B---3--:R-:W-:-:S02]  /*126cc0*/  IADD3 R88, P0, R76, R252, RZ ;  /* 0x000000fc4c587210 */ /* 0x008fc40007f1e0ff */
[----:B--2---:R-:W-:-:S03]  /*126cd0*/  IADD3 R81, P1, R72, R252, RZ ;  /* 0x000000fc48517210 */ /* 0x004fc60007f3e0ff */
[----:B------:R-:W-:Y:S02]  /*126ce0*/  STL [R1+0x1aa0], R88 ;  /* 0x001aa05801007387 */ /* 0x000fe40000100800 */
[----:B------:R1:W-:Y:S01]  /*126cf0*/  STL [R1+0x1aa4], R81 ;  /* 0x001aa45101007387 */ /* 0x0003e20000100800 */
[----:B------:R-:W-:Y:S01]  /*126d00*/  IADD3.X R76, R77, R3, RZ, P0, !PT ;  /* 0x000000034d4c7210 */ /* 0x000fe200007fe4ff */
[----:B------:R-:W-:Y:S01]  /*126d10*/  IMAD.X R73, R73, 0x1, R3, P1 ;  /* 0x0000000149497824 */ /* 0x000fe200008e0603 */
[----:B----4-:R-:W-:Y:S02]  /*126d20*/  IADD3 R80, P2, R32, R252, RZ ;  /* 0x000000fc20507210 */ /* 0x010fe40007f5e0ff */
[----:B-1----:R-:W-:-:S03]  /*126d30*/  MOV R81, R130 ;  /* 0x0000008200517202 */ /* 0x002fc60000000f00 */
[----:B------:R1:W-:Y:S01]  /*126d40*/  STL [R1+0x1b2c], R80 ;  /* 0x001b2c5001007387 */ /* 0x0003e20000100800 */
[----:B------:R-:W-:Y:S02]  /*126d50*/  STL.64 [R1], R240 ;  /* 0x000000f001007387 */ /* 0x000fe40000100a00 */
[----:B------:R-:W-:Y:S01]  /*126d60*/  STL.64 [R1+0x8], R242 ;  /* 0x000008f201007387 */ /* 0x000fe20000100a00 */
[----:B------:R-:W-:Y:S01]  /*126d70*/  IADD3.X R72, R33, R3, RZ, P2, !PT ;  /* 0x0000000321487210 */ /* 0x000fe200017fe4ff */
[----:B-1----:R-:W-:Y:S02]  /*126d80*/  IMAD.MOV.U32 R80, RZ, RZ, R131 ;  /* 0x000000ffff507224 */ /* 0x002fe400078e0083 */
[----:B------:R-:W2:Y:S01]  /*126d90*/  LDL.LU.64 R130, [R1+0x7510] ;  /* 0x0075100001827983 */ /* 0x000ea20000300a00 */
[----:B------:R-:W2:Y:S02]  /*126da0*/  LDL.LU.64 R128, [R1+0x7508] ;  /* 0x0075080001807983 */ /* 0x000ea40000300a00 */
[----:B------:R-:W-:Y:S01]  /*126db0*/  STL [R1+0x19a4], R76 ;  /* 0x0019a44c01007387 */ /* 0x000fe20000100800 */
[-C--:B------:R-:W-:Y:S01]  /*126dc0*/  IADD3 R32, P3, R100, R252.reuse, RZ ;  /* 0x000000fc64207210 */ /* 0x080fe20007f7e0ff */
[----:B------:R-:W-:Y:S01]  /*126dd0*/  STL [R1+0x19a8], R73 ;  /* 0x0019a84901007387 */ /* 0x000fe20000100800 */
[----:B------:R1:W-:Y:S01]  /*126de0*/  STL [R1+0x1a68], R72 ;  /* 0x001a684801007387 */ /* 0x0003e20000100800 */
[-C--:B------:R-:W-:Y:S01]  /*126df0*/  IADD3 R33, P0, R92, R252.reuse, RZ ;  /* 0x000000fc5c217210 */ /* 0x080fe20007f1e0ff */
[----:B------:R-:W3:Y:S01]  /*126e00*/  LDL.LU.64 R96, [R1+0x4178] ;  /* 0x0041780001607983 */ /* 0x000ee20000300a00 */
[----:B------:R4:W-:Y:S03]  /*126e10*/  STL [R1+0x1aa8], R32 ;  /* 0x001aa82001007387 */ /* 0x0009e60000100800 */
[----:B------:R-:W-:Y:S01]  /*126e20*/  STL [R1+0x1aac], R33 ;  /* 0x001aac2101007387 */ /* 0x000fe20000100800 */
[----:B-1----:R-:W2:Y:S01]  /*126e30*/  LDL.LU.64 R72, [R1+0x4170] ;  /* 0x0041700001487983 */ /* 0x002ea20000300a00 */
[----:B----4-:R-:W-:-:S02]  /*126e40*/  IADD3 R32, P1, R28, R252, RZ ;  /* 0x000000fc1c207210 */ /* 0x010fc40007f3e0ff */
[----:B------:R-:W-:-:S03]  /*126e50*/  IADD3 R76, P2, R24, R252, RZ ;  /* 0x000000fc184c7210 */ /* 0x000fc60007f5e0ff */
[----:B------:R1:W-:Y:S01]  /*126e60*/  STL [R1+0x1adc], R32 ;  /* 0x001adc2001007387 */ /* 0x0003e20000100800 */
[----:B------:R-:W-:Y:S01]  /*126e70*/  HMMA.1688.F32.TF32 R248, R228, R90, R248 ;  /* 0x0000005ae4f8723c */ /* 0x000fe200000810f8 */
[----:B------:R-:W-:Y:S02]  /*126e80*/  IMAD.MOV.U32 R77, RZ, RZ, R90 ;  /* 0x000000ffff4d7224 */ /* 0x000fe400078e005a */
[----:B-1----:R-:W4:Y:S01]  /*126e90*/  LDL.LU.64 R32, [R1+0x4168] ;  /* 0x0041680001207983 */ /* 0x002f220000300a00 */
[----:B------:R1:W-:Y:S02]  /*126ea0*/  STL [R1+0x1b04], R76 ;  /* 0x001b044c01007387 */ /* 0x0003e40000100800 */
[----:B-1----:R-:W-:Y:S02]  /*126eb0*/  MOV R76, R91 ;  /* 0x0000005b004c7202 */ /* 0x002fe40000000f00 */
[----:B------:R-:W4:Y:S01]  /*126ec0*/  LDL.LU.64 R90, [R1+0x7500] ;  /* 0x00750000015a7983 */ /* 0x000f220000300a00 */
[----:B------:R-:W4:Y:S02]  /*126ed0*/  LDL.LU.64 R88, [R1+0x74f8] ;  /* 0x0074f80001587983 */ /* 0x000f240000300a00 */
[--C-:B------:R-:W-:Y:S11]  /*126ee0*/  IMAD.X R100, R101, 0x1, R3.reuse, P3 ;  /* 0x0000000165647824 */ /* 0x100ff600018e0603 */
[----:B------:R-:W-:Y:S01]  /*126ef0*/  @!UPT UIADD3 URZ, URZ, URZ, URZ ;  /* 0x0000003f3f3ff290 */ /* 0x000fe2000fffe03f */
[----:B------:R-:W-:Y:S01]  /*126f00*/  STL [R1+0x72c0], R248 ;  /* 0x0072c0f801007387 */ /* 0x000fe20000100800 */
[-C--:B------:R-:W-:Y:S01]  /*126f10*/  IADD3.X R92, R93, R3.reuse, RZ, P0, !PT ;  /* 0x000000035d5c7210 */ /* 0x080fe200007fe4ff */
[----:B------:R-:W-:Y:S01]  /*126f20*/  STL [R1+0x72bc], R249 ;  /* 0x0072bcf901007387 */ /* 0x000fe20000100800 */
[----:B------:R-:W-:Y:S02]  /*126f30*/  IMAD.X R28, R29, 0x1, R3, P1 ;  /* 0x000000011d1c7824 */ /* 0x000fe400008e0603 */
[----:B------:R-:W-:Y:S02]  /*126f40*/  STL [R1+0x72b8], R250 ;  /* 0x0072b8fa01007387 */ /* 0x000fe40000100800 */
[----:B------:R-:W-:Y:S01]  /*126f50*/  STL [R1+0x72b4], R251 ;  /* 0x0072b4fb01007387 */ /* 0x000fe20000100800 */
[----:B------:R-:W-:Y:S01]  /*126f60*/  IADD3.X R25, R25, R3, RZ, P2, !PT ;  /* 0x0000000319197210 */ /* 0x000fe200017fe4ff */
[----:B------:R1:W-:Y:S01]  /*126f70*/  STL [R1+0x19ac], R100 ;  /* 0x0019ac6401007387 */ /* 0x0003e20000100800 */
[----:B------:R-:W-:Y:S02]  /*126f80*/  STL [R1+0x19b4], R92 ;  /* 0x0019b45c01007387 */ /* 0x000fe40000100800 */
[----:B------:R-:W-:Y:S02]  /*126f90*/  STL [R1+0x19ec], R28 ;  /* 0x0019ec1c01007387 */ /* 0x000fe40000100800 */
[----:B------:R-:W4:Y:S01]  /*126fa0*/  LDL.LU.64 R234, [R1+0x4160] ;  /* 0x0041600001ea7983 */ /* 0x000f220000300a00 */
[----:B------:R-:W-:Y:S01]  /*126fb0*/  STL [R1+0x1a28], R25 ;  /* 0x001a281901007387 */ /* 0x000fe20000100800 */
[----:B------:R-:W4:Y:S02]  /*126fc0*/  LDL.LU.64 R108, [R1+0x4158] ;  /* 0x00415800016c7983 */ /* 0x000f240000300a00 */
[----:B------:R-:W-:Y:S01]  /*126fd0*/  IMAD.MOV.U32 R29, RZ, RZ, R94 ;  /* 0x000000ffff1d7224 */ /* 0x000fe200078e005e */
[----:B---3--:R-:W-:-:S05]  /*126fe0*/  IADD3 R24, P0, R96, R252, RZ ;  /* 0x000000fc60187210 */ /* 0x008fca0007f1e0ff */
[----:B------:R2:W-:Y:S01]  /*126ff0*/  STL [R1+0x1a6c], R24 ;  /* 0x001a6c1801007387 */ /* 0x0005e20000100800 */
[----:B-1----:R-:W3:Y:S01]  /*127000*/  LDL.LU.64 R100, [R1+0x4150] ;  /* 0x0041500001647983 */ /* 0x002ee20000300a00 */
[----:B--2---:R-:W-:-:S05]  /*127010*/  IADD3 R24, P1, R72, R252, RZ ;  /* 0x000000fc48187210 */ /* 0x004fca0007f3e0ff */
[----:B------:R1:W-:Y:S01]  /*127020*/  STL [R1+0x1ab0], R24 ;  /* 0x001ab01801007387 */ /* 0x0003e20000100800 */
[----:B----4-:R-:W-:-:S03]  /*127030*/  IADD3 R28, P2, R32, R252, RZ ;  /* 0x000000fc201c7210 */ /* 0x010fc60007f5e0ff */
[----:B-1----:R-:W2:Y:S04]  /*127040*/  LDL.LU.64 R24, [R1+0x4148] ;  /* 0x0041480001187983 */ /* 0x002ea80000300a00 */
[----:B------:R1:W-:Y:S01]  /*127050*/  STL [R1+0x1ae0], R28 ;  /* 0x001ae01c01007387 */ /* 0x0003e20000100800 */
[----:B------:R-:W-:Y:S01]  /*127060*/  HMMA.1688.F32.TF32 R240, R228, R94, R88 ;  /* 0x0000005ee4f0723c */ /* 0x000fe20000081058 */
[----:B-1----:R-:W-:Y:S02]  /*127070*/  MOV R28, R95 ;  /* 0x0000005f001c7202 */ /* 0x002fe40000000f00 */
[----:B------:R-:W4:Y:S01]  /*127080*/  LDL.LU.64 R94, [R1+0x74f0] ;  /* 0x0074f000015e7983 */ /* 0x000f220000300a00 */
[----:B------:R-:W4:Y:S01]  /*127090*/  LDL.LU.64 R92, [R1+0x74e8] ;  /* 0x0074e800015c7983 */ /* 0x000f220000300a00 */
[----:B------:R-:W-:-:S02]  /*1270a0*/  IADD3.X R73, R73, R3, RZ, P1, !PT ;  /* 0x0000000349497210 */ /* 0x000fc40000ffe4ff */
[--C-:B------:R-:W-:Y:S02]  /*1270b0*/  IMAD.X R88, R97, 0x1, R3.reuse, P0 ;  /* 0x0000000161587824 */ /* 0x100fe400000e0603 */
[----:B------:R-:W-:Y:S01]  /*1270c0*/  IMAD.X R72, R33, 0x1, R3, P2 ;  /* 0x0000000121487824 */ /* 0x000fe200010e0603 */
[-C--:B------:R-:W-:Y:S02]  /*1270d0*/  IADD3 R33, P0, R234, R252.reuse, RZ ;  /* 0x000000fcea217210 */ /* 0x080fe40007f1e0ff */
[----:B------:R-:W-:-:S11]  /*1270e0*/  IADD3 R32, P1, R108, R252, RZ ;  /* 0x000000fc6c207210 */ /* 0x000fd60007f3e0ff */
[----:B------:R-:W-:Y:S01]  /*1270f0*/  STL [R1+0x72d0], R240 ;  /* 0x0072d0f001007387 */ /* 0x000fe20000100800 */
[----:B------:R-:W-:Y:S02]  /*127100*/  STL [R1+0x72cc], R241 ;  /* 0x0072ccf101007387 */ /* 0x000fe40000100800 */
[----:B------:R-:W-:Y:S02]  /*127110*/  STL [R1+0x72c8], R242 ;  /* 0x0072c8f201007387 */ /* 0x000fe40000100800 */
[----:B------:R-:W-:Y:S01]  /*127120*/  STL [R1+0x72c4], R243 ;  /* 0x0072c4f301007387 */ /* 0x000fe20000100800 */
[----:B------:R1:W-:Y:S01]  /*127130*/  STL [R1+0x1978], R88 ;  /* 0x0019785801007387 */ /* 0x0003e20000100800 */
[----:B------:R-:W-:Y:S02]  /*127140*/  STL [R1+0x19b8], R73 ;  /* 0x0019b84901007387 */ /* 0x000fe40000100800 */
[----:B------:R1:W-:Y:S02]  /*127150*/  STL [R1+0x19f0], R72 ;  /* 0x0019f04801007387 */ /* 0x0003e40000100800 */
[----:B------:R-:W2:Y:S01]  /*127160*/  LDL.LU.64 R104, [R1+0x4140] ;  /* 0x0041400001687983 */ /* 0x000ea20000300a00 */
[----:B------:R3:W-:Y:S04]  /*127170*/  STL [R1+0x1a2c], R33 ;  /* 0x001a2c2101007387 */ /* 0x0007e80000100800 */
[----:B-1----:R-:W2:Y:S01]  /*127180*/  LDL.LU.64 R88, [R1+0x4138] ;  /* 0x0041380001587983 */ /* 0x002ea20000300a00 */
[----:B------:R2:W-:Y:S02]  /*127190*/  STL [R1+0x1a70], R32 ;  /* 0x001a702001007387 */ /* 0x0005e40000100800 */
[----:B------:R-:W2:Y:S01]  /*1271a0*/  LDL.LU.64 R72, [R1+0x4130] ;  /* 0x0041300001487983 */ /* 0x000ea20000300a00 */
[----:B---3--:R-:W-:-:S05]  /*1271b0*/  IADD3 R33, P2, R100, R252, RZ ;  /* 0x000000fc64217210 */ /* 0x008fca0007f5e0ff */
[----:B------:R1:W-:Y:S01]  /*1271c0*/  STL [R1+0x1ab4], R33 ;  /* 0x001ab42101007387 */ /* 0x0003e20000100800 */
[----:B----4-:R-:W-:Y:S01]  /*1271d0*/  HMMA.1688.F32.TF32 R92, R228, R98, R92 ;  /* 0x00000062e45c723c */ /* 0x010fe2000008105c */
[----:B--2---:R-:W-:Y:S02]  /*1271e0*/  IADD3 R32, P3, R24, R252, RZ ;  /* 0x000000fc18207210 */ /* 0x004fe40007f7e0ff */
[----:B-1----:R-:W-:-:S03]  /*1271f0*/  MOV R33, R98 ;  /* 0x0000006200217202 */ /* 0x002fc60000000f00 */
[----:B------:R1:W-:Y:S02]  /*127200*/  STL [R1+0x1ae4], R32 ;  /* 0x001ae42001007387 */ /* 0x0003e40000100800 */
[----:B-1----:R-:W-:Y:S11]  /*127210*/  IMAD.MOV.U32 R32, RZ, RZ, R99 ;  /* 0x000000ffff207224 */ /* 0x002ff600078e0063 */
[----:B------:R-:W-:Y:S04]  /*127220*/  @!UPT UIADD3 URZ, URZ, URZ, URZ ;  /* 0x0000003f3f3ff290 */ /* 0x000fe8000fffe03f */
[----:B------:R-:W-:Y:S01]  /*127230*/  STL.64 [R1+0x2000], R92 ;  /* 0x0020005c01007387 */ /* 0x000fe20000100a00 */
[----:B------:R1:W-:Y:S02]  /*127240*/  STL.64 [R1+0x2008], R94 ;  /* 0x0020085e01007387 */ /* 0x0003e40000100a00 */
[----:B------:R-:W2:Y:S02]  /*127250*/  LDL.LU.64 R98, [R1+0x74e0] ;  /* 0x0074e00001627983 */ /* 0x000ea40000300a00 */
[----:B------:R-:W2:Y:S01]  /*127260*/  LDL.LU.64 R96, [R1+0x74d8] ;  /* 0x0074d80001607983 */ /* 0x000ea20000300a00 */
[----:B------:R-:W-:Y:S01]  /*127270*/  IADD3.X R91, R235, R3, RZ, P0, !PT ;  /* 0x00000003eb5b7210 */ /* 0x000fe200007fe4ff */
[--C-:B------:R-:W-:Y:S01]  /*127280*/  IMAD.X R90, R109, 0x1, R3.reuse, P1 ;  /* 0x000000016d5a7824 */ /* 0x100fe200008e0603 */
[----:B------:R-:W3:Y:S03]  /*127290*/  LDL.LU.64 R234, [R1+0x4128] ;  /* 0x0041280001ea7983 */ /* 0x000ee60000300a00 */
[----:B------:R-:W-:Y:S02]  /*1272a0*/  STL [R1+0x1948], R91 ;  /* 0x0019485b01007387 */ /* 0x000fe40000100800 */
[----:B------:R-:W4:Y:S01]  /*1272b0*/  LDL.LU.64 R108, [R1+0x4120] ;  /* 0x00412000016c7983 */ /* 0x000f220000300a00 */
[----:B------:R1:W-:Y:S01]  /*1272c0*/  STL [R1+0x197c], R90 ;  /* 0x00197c5a01007387 */ /* 0x0003e20000100800 */
[----:B------:R-:W-:-:S02]  /*1272d0*/  IMAD.X R24, R25, 0x1, R3, P3 ;  /* 0x0000000119187824 */ /* 0x000fc400018e0603 */
[----:B-1----:R-:W3:Y:S01]  /*1272e0*/  LDL.LU.64 R94, [R1+0x4118] ;  /* 0x00411800015e7983 */ /* 0x002ee20000300a00 */
[-C--:B------:R-:W-:Y:S02]  /*1272f0*/  IADD3 R92, P0, R104, R252.reuse, RZ ;  /* 0x000000fc685c7210 */ /* 0x080fe40007f1e0ff */
[----:B------:R-:W-:Y:S02]  /*127300*/  IADD3.X R90, R101, R3, RZ, P2, !PT ;  /* 0x00000003655a7210 */ /* 0x000fe400017fe4ff */
[----:B------:R-:W-:-:S03]  /*127310*/  IADD3 R25, P1, R88, R252, RZ ;  /* 0x000000fc58197210 */ /* 0x000fc60007f3e0ff */
[----:B------:R1:W-:Y:S04]  /*127320*/  STL [R1+0x19bc], R90 ;  /* 0x0019bc5a01007387 */ /* 0x0003e80000100800 */
[----:B-1----:R-:W3:Y:S01]  /*127330*/  LDL.LU.64 R90, [R1+0x4110] ;  /* 0x00411000015a7983 */ /* 0x002ee20000300a00 */
[----:B------:R1:W-:Y:S02]  /*127340*/  STL [R1+0x19f4], R24 ;  /* 0x0019f41801007387 */ /* 0x0003e40000100800 */
[----:B------:R-:W-:Y:S02]  /*127350*/  STL [R1+0x1a30], R92 ;  /* 0x001a305c01007387 */ /* 0x000fe40000100800 */
[----:B------:R1:W-:Y:S02]  /*127360*/  STL [R1+0x1a74], R25 ;  /* 0x001a741901007387 */ /* 0x0003e40000100800 */
[----:B-1----:R-:W-:-:S02]  /*127370*/  IADD3 R24, P2, R72, R252, RZ ;  /* 0x000000fc48187210 */ /* 0x002fc40007f5e0ff */
[----:B------:R-:W-:-:S03]  /*127380*/  MOV R25, R102 ;  /* 0x0000006600197202 */ /* 0x000fc60000000f00 */
[----:B------:R1:W-:Y:S02]  /*127390*/  STL [R1+0x1ab8], R24 ;  /* 0x001ab81801007387 */ /* 0x0003e40000100800 */
[----:B-1----:R-:W-:Y:S01]  /*1273a0*/  IMAD.MOV.U32 R24, RZ, RZ, R103 ;  /* 0x000000ffff187224 */ /* 0x002fe200078e0067 */
[----:B--2---:R-:W-:Y:S11]  /*1273b0*/  HMMA.1688.F32.TF32 R96, R228, R102, R96 ;  /* 0x00000066e460723c */ /* 0x004ff60000081060 */
[----:B------:R-:W-:Y:S11]  /*1273c0*/  @!UPT UIADD3 URZ, URZ, URZ, URZ ;  /* 0x0000003f3f3ff290 */ /* 0x000ff6000fffe03f */
[----:B------:R-:W-:Y:S01]  /*1273d0*/  @!UPT UIADD3 URZ, URZ, URZ, URZ ;  /* 0x0000003f3f3ff290 */ /* 0x000fe2000fffe03f */
[----:B------:R-:W-:Y:S01]  /*1273e0*/  STL.64 [R1+0x1ff0], R96 ;  /* 0x001ff06001007387 */ /* 0x000fe20000100a00 */
[----:B------:R1:W-:Y:S02]  /*1273f0*/  STL.64 [R1+0x1ff8], R98 ;  /* 0x001ff86201007387 */ /* 0x0003e40000100a00 */
[----:B------:R-:W2:Y:S02]  /*127400*/  LDL.LU.64 R102, [R1+0x74d0] ;  /* 0x0074d00001667983 */ /* 0x000ea40000300a00 */
[----:B------:R-:W2:Y:S01]  /*127410*/  LDL.LU.64 R100, [R1+0x74c8] ;  /* 0x0074c80001647983 */ /* 0x000ea20000300a00 */
[----:B-1----:R-:W2:Y:S01]  /*127420*/  LDL.LU.64 R98, [R1+0x4108] ;  /* 0x0041080001627983 */ /* 0x002ea20000300a00 */
[-C--:B------:R-:W-:Y:S01]  /*127430*/  IADD3.X R92, R105, R3.reuse, RZ, P0, !PT ;  /* 0x00000003695c7210 */ /* 0x080fe200007fe4ff */
[----:B------:R-:W-:Y:S01]  /*127440*/  IMAD.X R89, R89, 0x1, R3, P1 ;  /* 0x0000000159597824 */ /* 0x000fe200008e0603 */
[----:B------:R-:W-:Y:S01]  /*127450*/  IADD3.X R88, R73, R3, RZ, P2, !PT ;  /* 0x0000000349587210 */ /* 0x000fe200017fe4ff */
[-C--:B---3--:R-:W-:Y:S01]  /*127460*/  IADD3 R73, P0, R234, R252.reuse, RZ ;  /* 0x000000fcea497210 */ /* 0x088fe20007f1e0ff */
[-C--:B----4-:R-:W-:Y:S01]  /*127470*/  IADD3 R72, P1, R108, R252.reuse, RZ ;  /* 0x000000fc6c487210 */ /* 0x090fe20007f3e0ff */
[----:B------:R1:W-:Y:S01]  /*127480*/  STL [R1+0x194c], R92 ;  /* 0x00194c5c01007387 */ /* 0x0003e20000100800 */
[----:B------:R-:W-:Y:S02]  /*127490*/  STL [R1+0x1980], R89 ;  /* 0x0019805901007387 */ /* 0x000fe40000100800 */
[----:B------:R3:W-:Y:S01]  /*1274a0*/  STL [R1+0x19c0], R88 ;  /* 0x0019c05801007387 */ /* 0x0007e20000100800 */
[----:B-1----:R-:W4:Y:S01]  /*1274b0*/  LDL.LU.64 R92, [R1+0x4100] ;  /* 0x00410000015c7983 */ /* 0x002f220000300a00 */
[----:B------:R1:W-:Y:S02]  /*1274c0*/  STL [R1+0x19f8], R73 ;  /* 0x0019f84901007387 */ /* 0x0003e40000100800 */
[----:B---3--:R-:W3:Y:S02]  /*1274d0*/  LDL.LU.64 R88, [R1+0x40f8] ;  /* 0x0040f80001587983 */ /* 0x008ee40000300a00 */
[----:B------:R1:W-:Y:S02]  /*1274e0*/  STL [R1+0x1a34], R72 ;  /* 0x001a344801007387 */ /* 0x0003e40000100800 */
[----:B-1----:R-:W-:-:S02]  /*1274f0*/  IADD3 R73, P2, R94, R252, RZ ;  /* 0x000000fc5e497210 */ /* 0x002fc40007f5e0ff */
[----:B------:R-:W-:-:S03]  /*127500*/  IADD3 R72, P3, R90, R252, RZ ;  /* 0x000000fc5a487210 */ /* 0x000fc60007f7e0ff */
[----:B------:R1:W-:Y:S02]  /*127510*/  STL [R1+0x1a78], R73 ;  /* 0x001a784901007387 */ /* 0x0003e40000100800 */
[----:B------:R1:W-:Y:S02]  /*127520*/  STL [R1+0x1abc], R72 ;  /* 0x001abc4801007387 */ /* 0x0003e40000100800 */
[----:B-1----:R-:W-:Y:S01]  /*127530*/  IMAD.MOV.U32 R73, RZ, RZ, R106 ;  /* 0x000000ffff497224 */ /* 0x002fe200078e006a */
[----:B------:R-:W-:Y:S01]  /*127540*/  MOV R72, R107 ;  /* 0x0000006b00487202 */ /* 0x000fe20000000f00 */
[--C-:B------:R-:W-:Y:S01]  /*127550*/  IMAD.X R97, R235, 0x1, R3.reuse, P0 ;  /* 0x00000001eb617824 */ /* 0x100fe200000e0603 */
[-C--:B------:R-:W-:Y:S01]  /*127560*/  IADD3.X R96, R109, R3.reuse, RZ, P1, !PT ;  /* 0x000000036d607210 */ /* 0x080fe20000ffe4ff */
[----:B------:R-:W-:Y:S01]  /*127570*/  IMAD.X R95, R95, 0x1, R3, P2 ;  /* 0x000000015f5f7824 */ /* 0x000fe200010e0603 */
[----:B------:R-:W-:Y:S01]  /*127580*/  IADD3.X R90, R91, R3, RZ, P3, !PT ;  /* 0x000000035b5a7210 */ /* 0x000fe20001ffe4ff */
[----:B--2---:R-:W-:Y:S11]  /*127590*/  HMMA.1688.F32.TF32 R100, R228, R106, R100 ;  /* 0x0000006ae464723c */ /* 0x004ff60000081064 */
[----:B------:R-:W-:Y:S11]  /*1275a0*/  @!UPT UIADD3 URZ, URZ, URZ, URZ ;  /* 0x0000003f3f3ff290 */ /* 0x000ff6000fffe03f */
[----:B------:R-:W-:Y:S01]  /*1275b0*/  @!UPT UIADD3 URZ, URZ, URZ, URZ ;  /* 0x0000003f3f3ff290 */ /* 0x000fe2000fffe03f */
[----:B------:R-:W-:Y:S01]  /*1275c0*/  STL.64 [R1+0x1fe0], R100 ;  /* 0x001fe06401007387 */ /* 0x000fe20000100a00 */
[----:B------:R-:W-:Y:S02]  /*1275d0*/  STL.64 [R1+0x1fe8], R102 ;  /* 0x001fe86601007387 */ /* 0x000fe40000100a00 */
[----:B------:R-:W2:Y:S02]  /*1275e0*/  LDL.LU.64 R106, [R1+0x74c0] ;  /* 0x0074c000016a7983 */ /* 0x000ea40000300a00 */
[----:B------:R-:W2:Y:S01]  /*1275f0*/  LDL.LU.64 R104, [R1+0x74b8] ;  /* 0x0074b80001687983 */ /* 0x000ea20000300a00 */
[----:B------:R-:W-:Y:S01]  /*127600*/  STL [R1+0x1918], R97 ;  /* 0x0019186101007387 */ /* 0x000fe20000100800 */
[----:B------:R1:W-:Y:S01]  /*127610*/  STL [R1+0x1950], R96 ;  /* 0x0019506001007387 */ /* 0x0003e20000100800 */
[-C--:B------:R-:W-:Y:S01]  /*127620*/  IADD3 R94, P0, R98, R252.reuse, RZ ;  /* 0x000000fc625e7210 */ /* 0x080fe20007f1e0ff */
[----:B------:R-:W-:Y:S01]  /*127630*/  STL [R1+0x1984], R95 ;  /* 0x0019845f01007387 */ /* 0x000fe20000100800 */
[----:B-1----:R-:W2:Y:S01]  /*127640*/  LDL.LU.64 R96, [R1+0x40f0] ;  /* 0x0040f00001607983 */ /* 0x002ea20000300a00 */
[----:B------:R1:W-:Y:S03]  /*127650*/  STL [R1+0x19c4], R90 ;  /* 0x0019c45a01007387 */ /* 0x0003e60000100800 */
[----:B-1----:R-:W2:Y:S01]  /*127660*/  LDL.LU.64 R90, [R1+0x40e8] ;  /* 0x0040e800015a7983 */ /* 0x002ea20000300a00 */
[----:B------:R1:W-:Y:S02]  /*127670*/  STL [R1+0x19fc], R94 ;  /* 0x0019fc5e01007387 */ /* 0x0003e40000100800 */
[----:B------:R-:W2:Y:S01]  /*127680*/  LDL.LU.64 R240, [R1+0x40e0] ;  /* 0x0040e00001f07983 */ /* 0x000ea20000300a00 */
[----:B-1----:R-:W2:Y:S01]  /*127690*/  LDL.LU.64 R94, [R1+0x40d8] ;  /* 0x0040d800015e7983 */ /* 0x002ea20000300a00 */
[----:B----4-:R-:W-:-:S02]  /*1276a0*/  IADD3 R101, P1, R92, R252, RZ ;  /* 0x000000fc5c657210 */ /* 0x010fc40007f3e0ff */
[----:B---3--:R-:W-:Y:S01]  /*1276b0*/  IADD3 R100, P2, R88, R252, RZ ;  /* 0x000000fc58647210 */ /* 0x008fe20007f5e0ff */
[----:B------:R-:W-:Y:S01]  /*1276c0*/  IMAD.MOV.U32 R102, RZ, RZ, R49 ;  /* 0x000000ffff667224 */ /* 0x000fe200078e0031 */
[----:B------:R-:W-:Y:S01]  /*1276d0*/  MOV R103, R48 ;  /* 0x0000003000677202 */ /* 0x000fe20000000f00 */
[----:B------:R-:W-:Y:S02]  /*1276e0*/  STL [R1+0x1a38], R101 ;  /* 0x001a386501007387 */ /* 0x000fe40000100800 */
[----:B------:R-:W-:Y:S02]  /*1276f0*/  STL [R1+0x1a7c], R100 ;  /* 0x001a7c6401007387 */ /* 0x000fe40000100800 */
[----:B------:R-:W-:Y:S01]  /*127700*/  IMAD.MOV.U32 R49, RZ, RZ, R110 ;  /* 0x000000ffff317224 */ /* 0x000fe200078e006e */
[----:B------:R-:W-:Y:S01]  /*127710*/  MOV R48, R111 ;  /* 0x0000006f00307202 */ /* 0x000fe20000000f00 */
[--C-:B------:R-:W-:Y:S01]  /*127720*/  IMAD.X R98, R99, 0x1, R3.reuse, P0 ;  /* 0x0000000163627824 */ /* 0x100fe200000e0603 */
[----:B------:R-:W-:Y:S01]  /*127730*/  IADD3.X R92, R93, R3, RZ, P1, !PT ;  /* 0x000000035d5c7210 */ /* 0x000fe20000ffe4ff */
[----:B------:R-:W-:Y:S01]  /*127740*/  IMAD.X R89, R89, 0x1, R3, P2 ;  /* 0x0000000159597824 */ /* 0x000fe200010e0603 */
        /* <DEDUP_REMOVED lines=8> */
[-C--:B------:R-:W-:Y:S01]  /*1277d0*/  IADD3 R88, P0, R96, R252.reuse, RZ ;  /* 0x000000fc60587210 */ /* 0x080fe20007f1e0ff */
[----:B------:R1:W-:Y:S02]  /*1277e0*/  STL [R1+0x1954], R92 ;  /* 0x0019545c01007387 */ /* 0x0003e40000100800 */
[----:B------:R3:W-:Y:S02]  /*1277f0*/  STL [R1+0x1988], R89 ;  /* 0x0019885901007387 */ /* 0x0007e40000100800 */
[----:B------:R4:W-:Y:S01]  /*127800*/  STL [R1+0x19c8], R88 ;  /* 0x0019c85801007387 */ /* 0x0009e20000100800 */
[----:B-1----:R-:W-:-:S02]  /*127810*/  IADD3 R92, P1, R90, R252, RZ ;  /* 0x000000fc5a5c7210 */ /* 0x002fc40007f3e0ff */
[-C--:B---3--:R-:W-:Y:S02]  /*127820*/  IADD3 R89, P2, R240, R252.reuse, RZ ;  /* 0x000000fcf0597210 */ /* 0x088fe40007f5e0ff */
[----:B----4-:R-:W-:Y:S01]  /*127830*/  IADD3 R88, P3, R94, R252, RZ ;  /* 0x000000fc5e587210 */ /* 0x010fe20007f7e0ff */
[----:B------:R1:W-:Y:S01]  /*127840*/  STL [R1+0x1a00], R92 ;  /* 0x001a005c01007387 */ /* 0x0003e20000100800 */
[----:B------:R-:W3:Y:S02]  /*127850*/  LDL.LU.64 R234, [R1+0x40d0] ;  /* 0x0040d00001ea7983 */ /* 0x000ee40000300a00 */
[----:B------:R-:W-:Y:S01]  /*127860*/  STL [R1+0x1a3c], R89 ;  /* 0x001a3c5901007387 */ /* 0x000fe20000100800 */
[----:B-1----:R-:W4:Y:S01]  /*127870*/  LDL.LU.64 R92, [R1+0x40c8] ;  /* 0x0040c800015c7983 */ /* 0x002f220000300a00 */
[----:B------:R1:W-:Y:S03]  /*127880*/  STL [R1+0x1a80], R88 ;  /* 0x001a805801007387 */ /* 0x0003e60000100800 */
[----:B-1----:R-:W4:Y:S01]  /*127890*/  LDL.LU.64 R88, [R1+0x40c0] ;  /* 0x0040c00001587983 */ /* 0x002f220000300a00 */
[----:B------:R-:W-:Y:S01]  /*1278a0*/  MOV R98, R37 ;  /* 0x0000002500627202 */ /* 0x000fe20000000f00 */
[----:B------:R-:W-:Y:S01]  /*1278b0*/  IMAD.MOV.U32 R99, RZ, RZ, R36 ;  /* 0x000000ffff637224 */ /* 0x000fe200078e0024 */
[----:B------:R-:W-:Y:S01]  /*1278c0*/  MOV R37, R114 ;  /* 0x0000007200257202 */ /* 0x000fe20000000f00 */
[----:B------:R-:W-:-:S02]  /*1278d0*/  IMAD.MOV.U32 R36, RZ, RZ, R115 ;  /* 0x000000ffff247224 */ /* 0x000fc400078e0073 */
[----:B------:R-:W-:Y:S01]  /*1278e0*/  IMAD.MOV.U32 R106, RZ, RZ, R113 ;  /* 0x000000ffff6a7224 */ /* 0x000fe200078e0071 */
[----:B------:R-:W-:Y:S02]  /*1278f0*/  MOV R107, R112 ;  /* 0x00000070006b7202 */ /* 0x000fe40000000f00 */
[-C--:B------:R-:W-:Y:S01]  /*127900*/  IADD3.X R96, R97, R3.reuse, RZ, P0, !PT ;  /* 0x0000000361607210 */ /* 0x080fe200007fe4ff */
[--C-:B------:R-:W-:Y:S02]  /*127910*/  IMAD.X R90, R91, 0x1, R3.reuse, P1 ;  /* 0x000000015b5a7824 */ /* 0x100fe400008e0603 */
[----:B------:R-:W-:Y:S01]  /*127920*/  IMAD.X R95, R95, 0x1, R3, P3 ;  /* 0x000000015f5f7824 */ /* 0x000fe200018e0603 */
[----:B--2---:R-:W-:Y:S11]  /*127930*/  HMMA.1688.F32.TF32 R108, R228, R114, R108 ;  /* 0x00000072e46c723c */ /* 0x004ff6000008106c */
[----:B------:R-:W-:Y:S11]  /*127940*/  @!UPT UIADD3 URZ, URZ, URZ, URZ ;  /* 0x0000003f3f3ff290 */ /* 0x000ff6000fffe03f */
[----:B------:R-:W-:Y:S01]  /*127950*/  @!UPT UIADD3 URZ, URZ, URZ, URZ ;  /* 0x0000003f3f3ff290 */ /* 0x000fe2000fffe03f */
[----:B------:R1:W-:Y:S01]  /*127960*/  STL.64 [R1+0x1fc0], R108 ;  /* 0x001fc06c01007387 */ /* 0x0003e20000100a00 */
[----:B------:R-:W-:Y:S02]  /*127970*/  STL.64 [R1+0x1fc8], R110 ;  /* 0x001fc86e01007387 */ /* 0x000fe40000100a00 */
[----:B------:R-:W2:Y:S02]  /*127980*/  LDL.LU.64 R114, [R1+0x74a0] ;  /* 0x0074a00001727983 */ /* 0x000ea40000300a00 */
[----:B------:R-:W2:Y:S01]  /*127990*/  LDL.LU.64 R112, [R1+0x7498] ;  /* 0x0074980001707983 */ /* 0x000ea20000300a00 */
[----:B------:R-:W2:Y:S01]  /*1279a0*/  LDL.LU.64 R104, [R1+0x40b8] ;  /* 0x0040b80001687983 */ /* 0x000ea20000300a00 */
[----:B------:R4:W-:Y:S02]  /*1279b0*/  STL [R1+0x18d8], R96 ;  /* 0x0018d86001007387 */ /* 0x0009e40000100800 */
[----:B------:R-:W2:Y:S02]  /*1279c0*/  LDL.LU.64 R100, [R1+0x40b0] ;  /* 0x0040b00001647983 */ /* 0x000ea40000300a00 */
[----:B------:R4:W-:Y:S01]  /*1279d0*/  STL [R1+0x1920], R90 ;  /* 0x0019205a01007387 */ /* 0x0009e20000100800 */
[----:B-1----:R-:W-:-:S02]  /*1279e0*/  IADD3.X R108, R241, R3, RZ, P2, !PT ;  /* 0x00000003f16c7210 */ /* 0x002fc400017fe4ff */
[-C--:B---3--:R-:W-:Y:S01]  /*1279f0*/  IADD3 R94, P0, R234, R252.reuse, RZ ;  /* 0x000000fcea5e7210 */ /* 0x088fe20007f1e0ff */
[----:B----4-:R-:W3:Y:S01]  /*127a00*/  LDL.LU.64 R96, [R1+0x40a8] ;  /* 0x0040a80001607983 */ /* 0x010ee20000300a00 */
[----:B------:R-:W4:Y:S02]  /*127a10*/  LDL.LU.64 R90, [R1+0x40a0] ;  /* 0x0040a000015a7983 */ /* 0x000f240000300a00 */
[----:B------:R1:W-:Y:S02]  /*127a20*/  STL [R1+0x1958], R108 ;  /* 0x0019586c01007387 */ /* 0x0003e40000100800 */
[----:B------:R1:W-:Y:S01]  /*127a30*/  STL [R1+0x198c], R95 ;  /* 0x00198c5f01007387 */ /* 0x0003e20000100800 */
[----:B------:R1:W-:Y:S02]  /*127a40*/  STL [R1+0x19cc], R94 ;  /* 0x0019cc5e01007387 */ /* 0x0003e40000100800 */
[-C--:B-1----:R-:W-:Y:S02]  /*127a50*/  IADD3 R108, P1, R92, R252.reuse, RZ ;  /* 0x000000fc5c6c7210 */ /* 0x082fe40007f3e0ff */
[----:B------:R-:W-:-:S02]  /*127a60*/  IADD3 R95, P2, R88, R252, RZ ;  /* 0x000000fc585f7210 */ /* 0x000fc40007f5e0ff */
[----:B------:R-:W-:Y:S01]  /*127a70*/  MOV R94, R118 ;  /* 0x00000076005e7202 */ /* 0x000fe20000000f00 */
[----:B------:R-:W-:Y:S01]  /*127a80*/  STL [R1+0x1a04], R108 ;  /* 0x001a046c01007387 */ /* 0x000fe20000100800 */
[----:B------:R-:W3:Y:S02]  /*127a90*/  LDL.LU R118, [R1+0x7494] ;  /* 0x0074940001767983 */ /* 0x000ee40000300800 */
[----:B------:R1:W-:Y:S02]  /*127aa0*/  STL [R1+0x1a40], R95 ;  /* 0x001a405f01007387 */ /* 0x0003e40000100800 */
[----:B-1----:R-:W-:Y:S02]  /*127ab0*/  IMAD.MOV.U32 R95, RZ, RZ, R119 ;  /* 0x000000ffff5f7224 */ /* 0x002fe400078e0077 */
[----:B------:R-:W4:Y:S01]  /*127ac0*/  LDL.LU R119, [R1+0x7490] ;  /* 0x0074900001777983 */ /* 0x000f220000300800 */
[-C--:B------:R-:W-:Y:S01]  /*127ad0*/  IADD3.X R108, R235, R3.reuse, RZ, P0, !PT ;  /* 0x00000003eb6c7210 */ /* 0x080fe200007fe4ff */
[----:B------:R-:W-:Y:S01]  /*127ae0*/  IMAD.X R92, R93, 0x1, R3, P1 ;  /* 0x000000015d5c7824 */ /* 0x000fe200008e0603 */
[----:B------:R-:W-:Y:S01]  /*127af0*/  IADD3.X R88, R89, R3, RZ, P2, !PT ;  /* 0x0000000359587210 */ /* 0x000fe200017fe4ff */
[----:B------:R-:W-:Y:S01]  /*127b00*/  IMAD.MOV.U32 R242, RZ, RZ, R122 ;  /* 0x000000fffff27224 */ /* 0x000fe200078e007a */
[----:B------:R-:W-:Y:S01]  /*127b10*/  MOV R243, R123 ;  /* 0x0000007b00f37202 */ /* 0x000fe20000000f00 */
[----:B--2---:R-:W-:Y:S01]  /*127b20*/  HMMA.1688.F32.TF32 R112, R228, R106, R112 ;  /* 0x0000006ae470723c */ /* 0x004fe20000081070 */
[-C--:B------:R-:W-:Y:S11]  /*127b30*/  IADD3 R89, P1, R100, R252.reuse, RZ ;  /* 0x000000fc64597210 */ /* 0x080ff60007f3e0ff */
[----:B------:R-:W-:Y:S11]  /*127b40*/  @!UPT UIADD3 URZ, URZ, URZ, URZ ;  /* 0x0000003f3f3ff290 */ /* 0x000ff6000fffe03f */
[----:B------:R-:W-:Y:S01]  /*127b50*/  STL.64 [R1+0x1fb0], R112 ;  /* 0x001fb07001007387 */ /* 0x000fe20000100a00 */
[----:B------:R-:W-:Y:S02]  /*127b60*/  STL.64 [R1+0x1fb8], R114 ;  /* 0x001fb87201007387 */ /* 0x000fe40000100a00 */
[----:B------:R-:W-:Y:S02]  /*127b70*/  STL [R1+0x18dc], R108 ;  /* 0x0018dc6c01007387 */ /* 0x000fe40000100800 */
[----:B------:R-:W2:Y:S01]  /*127b80*/  LDL.LU.64 R110, [R1+0x4098] ;  /* 0x00409800016e7983 */ /* 0x000ea20000300a00 */
[----:B------:R1:W-:Y:S01]  /*127b90*/  STL [R1+0x1924], R92 ;  /* 0x0019245c01007387 */ /* 0x0003e20000100800 */
[----:B------:R3:W-:Y:S01]  /*127ba0*/  STL [R1+0x195c], R88 ;  /* 0x00195c5801007387 */ /* 0x0007e20000100800 */
[-C--:B-1----:R-:W-:Y:S02]  /*127bb0*/  IADD3 R92, P0, R104, R252.reuse, RZ ;  /* 0x000000fc685c7210 */ /* 0x082fe40007f1e0ff */
[----:B---3--:R-:W-:-:S02]  /*127bc0*/  IADD3 R88, P2, R96, R252, RZ ;  /* 0x000000fc60587210 */ /* 0x008fc40007f5e0ff */
[----:B----4-:R-:W-:Y:S01]  /*127bd0*/  IADD3 R108, P3, R90, R252, RZ ;  /* 0x000000fc5a6c7210 */ /* 0x010fe20007f7e0ff */
[----:B------:R1:W-:Y:S01]  /*127be0*/  STL [R1+0x1990], R92 ;  /* 0x0019905c01007387 */ /* 0x0003e20000100800 */
[----:B------:R-:W-:Y:S01]  /*127bf0*/  STL [R1+0x19d0], R89 ;  /* 0x0019d05901007387 */ /* 0x000fe20000100800 */
[----:B------:R-:W-:Y:S02]  /*127c00*/  HMMA.1688.F32.TF32 R112, R228, R102, R116 ;  /* 0x00000066e470723c */ /* 0x000fe40000081074 */
[----:B-1----:R-:W3:Y:S01]  /*127c10*/  LDL.LU.64 R92, [R1+0x4090] ;  /* 0x00409000015c7983 */ /* 0x002ee20000300a00 */
[----:B------:R1:W-:Y:S03]  /*127c20*/  STL [R1+0x1a08], R88 ;  /* 0x001a085801007387 */ /* 0x0003e60000100800 */
[----:B-1----:R-:W4:Y:S01]  /*127c30*/  LDL.LU.64 R88, [R1+0x4088] ;  /* 0x0040880001587983 */ /* 0x002f220000300a00 */
[----:B------:R1:W-:Y:S02]  /*127c40*/  STL [R1+0x1a44], R108 ;  /* 0x001a446c01007387 */ /* 0x0003e40000100800 */
[----:B------:R-:W3:Y:S02]  /*127c50*/  LDL.LU R122, [R1+0x748c] ;  /* 0x00748c00017a7983 */ /* 0x000ee40000300800 */
[----:B------:R-:W3:Y:S11]  /*127c60*/  LDL.LU R123, [R1+0x7488] ;  /* 0x00748800017b7983 */ /* 0x000ef60000300800 */
[----:B------:R-:W-:Y:S01]  /*127c70*/  @!UPT UIADD3 URZ, URZ, URZ, URZ ;  /* 0x0000003f3f3ff290 */ /* 0x000fe2000fffe03f */
[----:B------:R-:W-:Y:S01]  /*127c80*/  STL.64 [R1+0x1fa0], R112 ;  /* 0x001fa07001007387 */ /* 0x000fe20000100a00 */
[----:B------:R-:W-:Y:S02]  /*127c90*/  STL.64 [R1+0x1fa8], R114 ;  /* 0x001fa87201007387 */ /* 0x000fe40000100a00 */
[--C-:B-1----:R-:W-:Y:S01]  /*127ca0*/  IMAD.X R108, R105, 0x1, R3.reuse, P0 ;  /* 0x00000001696c7824 */ /* 0x102fe200000e0603 */
[----:B------:R-:W-:Y:S01]  /*127cb0*/  IADD3.X R105, R101, R3, RZ, P1, !PT ;  /* 0x0000000365697210 */ /* 0x000fe20000ffe4ff */
[----:B------:R-:W-:-:S03]  /*127cc0*/  IMAD.X R104, R97, 0x1, R3, P2 ;  /* 0x0000000161687824 */ /* 0x000fc600010e0603 */
[----:B------:R1:W-:Y:S01]  /*127cd0*/  STL [R1+0x142c], R108 ;  /* 0x00142c6c01007387 */ /* 0x0003e20000100800 */
[----:B------:R-:W4:Y:S02]  /*127ce0*/  LDL.LU.64 R100, [R1+0x4080] ;  /* 0x0040800001647983 */ /* 0x000f240000300a00 */
[----:B------:R-:W-:Y:S02]  /*127cf0*/  STL [R1+0x18f0], R105 ;  /* 0x0018f06901007387 */ /* 0x000fe40000100800 */
[----:B------:R-:W4:Y:S01]  /*127d00*/  LDL.LU.64 R96, [R1+0x4078] ;  /* 0x0040780001607983 */ /* 0x000f220000300a00 */
[----:B------:R-:W-:Y:S01]  /*127d10*/  IADD3.X R91, R91, R3, RZ, P3, !PT ;  /* 0x000000035b5b7210 */ /* 0x000fe20001ffe4ff */
[----:B------:R1:W-:Y:S04]  /*127d20*/  STL [R1+0x1928], R104 ;  /* 0x0019286801007387 */ /* 0x0003e80000100800 */
[----:B-1----:R-:W4:Y:S01]  /*127d30*/  LDL.LU.64 R108, [R1+0x4070] ;  /* 0x00407000016c7983 */ /* 0x002f220000300a00 */
[----:B------:R1:W-:Y:S03]  /*127d40*/  STL [R1+0x1960], R91 ;  /* 0x0019605b01007387 */ /* 0x0003e60000100800 */
[----:B------:R-:W4:Y:S01]  /*127d50*/  LDL.LU.64 R104, [R1+0x4068] ;  /* 0x0040680001687983 */ /* 0x000f220000300a00 */
[----:B------:R-:W-:-:S02]  /*127d60*/  MOV R250, R41 ;  /* 0x0000002900fa7202 */ /* 0x000fc40000000f00 */
[----:B-1----:R-:W-:Y:S01]  /*127d70*/  MOV R91, R247 ;  /* 0x000000f7005b7202 */ /* 0x002fe20000000f00 */
[----:B------:R-:W-:Y:S01]  /*127d80*/  IMAD.MOV.U32 R251, RZ, RZ, R40 ;  /* 0x000000fffffb7224 */ /* 0x000fe200078e0028 */
[----:B--2---:R-:W-:-:S05]  /*127d90*/  IADD3 R90, P0, R110, R252, RZ ;  /* 0x000000fc6e5a7210 */ /* 0x004fca0007f1e0ff */
[----:B------:R1:W-:Y:S02]  /*127da0*/  STL [R1+0x1994], R90 ;  /* 0x0019945a01007387 */ /* 0x0003e40000100800 */
[----:B-1----:R-:W-:Y:S02]  /*127db0*/  IMAD.MOV.U32 R90, RZ, RZ, R127 ;  /* 0x000000ffff5a7224 */ /* 0x002fe400078e007f */
[----:B------:R-:W2:Y:S01]  /*127dc0*/  LDL.LU R127, [R1+0x7484] ;  /* 0x00748400017f7983 */ /* 0x000ea20000300800 */
[----:B------:R-:W2:Y:S02]  /*127dd0*/  LDL.LU R247, [R1+0x7480] ;  /* 0x0074800001f77983 */ /* 0x000ea40000300800 */
[----:B------:R-:W-:Y:S01]  /*127de0*/  IMAD.X R110, R111, 0x1, R3, P0 ;  /* 0x000000016f6e7824 */ /* 0x000fe200000e0603 */
[----:B---3--:R-:W-:Y:S01]  /*127df0*/  HMMA.1688.F32.TF32 R112, R228, R98, R120 ;  /* 0x00000062e470723c */ /* 0x008fe20000081078 */
[-C--:B------:R-:W-:Y:S02]  /*127e00*/  IADD3 R117, P1, R92, R252.reuse, RZ ;  /* 0x000000fc5c757210 */ /* 0x080fe40007f3e0ff */
[----:B----4-:R-:W-:-:S02]  /*127e10*/  IADD3 R116, P2, R88, R252, RZ ;  /* 0x000000fc58747210 */ /* 0x010fc40007f5e0ff */
[----:B------:R-:W-:Y:S01]  /*127e20*/  IADD3.X R92, R93, R3, RZ, P1, !PT ;  /* 0x000000035d5c7210 */ /* 0x000fe20000ffe4ff */
[----:B------:R-:W-:Y:S02]  /*127e30*/  STL [R1+0x19d4], R117 ;  /* 0x0019d47501007387 */ /* 0x000fe40000100800 */
[----:B------:R-:W-:Y:S02]  /*127e40*/  STL [R1+0x1a0c], R116 ;  /* 0x001a0c7401007387 */ /* 0x000fe40000100800 */
[----:B------:R-:W-:Y:S01]  /*127e50*/  IMAD.X R88, R89, 0x1, R3, P2 ;  /* 0x0000000159587824 */ /* 0x000fe200010e0603 */
[-C--:B------:R-:W-:Y:S02]  /*127e60*/  IADD3 R41, P0, R100, R252.reuse, RZ ;  /* 0x000000fc64297210 */ /* 0x080fe40007f1e0ff */
[----:B------:R-:W-:-:S10]  /*127e70*/  IADD3 R40, P1, R96, R252, RZ ;  /* 0x000000fc60287210 */ /* 0x000fd40007f3e0ff */
[----:B------:R-:W-:Y:S01]  /*127e80*/  STL.64 [R1+0x440], R112 ;  /* 0x0004407001007387 */ /* 0x000fe20000100a00 */
[----:B------:R-:W-:Y:S02]  /*127e90*/  STL.64 [R1+0x448], R114 ;  /* 0x0004487201007387 */ /* 0x000fe40000100a00 */
[----:B------:R-:W-:Y:S02]  /*127ea0*/  STL [R1+0x1440], R110 ;  /* 0x0014406e01007387 */ /* 0x000fe40000100800 */
[----:B------:R1:W-:Y:S01]  /*127eb0*/  STL [R1+0x18f4], R92 ;  /* 0x0018f45c01007387 */ /* 0x0003e20000100800 */
[----:B------:R3:W-:Y:S04]  /*127ec0*/  STL [R1+0x192c], R88 ;  /* 0x00192c5801007387 */ /* 0x0007e80000100800 */
[----:B-1----:R-:W4:Y:S01]  /*127ed0*/  LDL.LU.64 R92, [R1+0x4060] ;  /* 0x00406000015c7983 */ /* 0x002f220000300a00 */
[----:B------:R-:W-:Y:S02]  /*127ee0*/  STL [R1+0x1964], R41 ;  /* 0x0019642901007387 */ /* 0x000fe40000100800 */
[----:B---3--:R-:W3:Y:S02]  /*127ef0*/  LDL.LU.64 R88, [R1+0x4058] ;  /* 0x0040580001587983 */ /* 0x008ee40000300a00 */
[----:B------:R1:W-:Y:S02]  /*127f00*/  STL [R1+0x1998], R40 ;  /* 0x0019982801007387 */ /* 0x0003e40000100800 */
[----:B-1----:R-:W3:Y:S01]  /*127f10*/  LDL.LU.64 R40, [R1+0x4050] ;  /* 0x0040500001287983 */ /* 0x002ee20000300a00 */
[----:B------:R-:W-:-:S02]  /*127f20*/  IADD3 R111, P2, R108, R252, RZ ;  /* 0x000000fc6c6f7210 */ /* 0x000fc40007f5e0ff */
[----:B------:R-:W-:Y:S02]  /*127f30*/  IADD3 R110, P3, R104, R252, RZ ;  /* 0x000000fc686e7210 */ /* 0x000fe40007f7e0ff */
[-C--:B------:R-:W-:Y:S01]  /*127f40*/  IADD3.X R100, R101, R3.reuse, RZ, P0, !PT ;  /* 0x0000000365647210 */ /* 0x080fe200007fe4ff */
[----:B------:R-:W-:Y:S02]  /*127f50*/  STL [R1+0x19d8], R111 ;  /* 0x0019d86f01007387 */ /* 0x000fe40000100800 */
[----:B------:R1:W-:Y:S01]  /*127f60*/  STL [R1+0x1a10], R110 ;  /* 0x001a106e01007387 */ /* 0x0003e20000100800 */
[----:B------:R-:W-:Y:S01]  /*127f70*/  HMMA.1688.F32.TF32 R116, R228, R242, R128 ;  /* 0x000000f2e474723c */ /* 0x000fe20000081080 */
[-C--:B-1----:R-:W-:Y:S01]  /*127f80*/  IADD3.X R110, R97, R3.reuse, RZ, P1, !PT ;  /* 0x00000003616e7210 */ /* 0x082fe20000ffe4ff */
[----:B------:R-:W-:Y:S01]  /*127f90*/  IMAD.X R109, R109, 0x1, R3, P2 ;  /* 0x000000016d6d7824 */ /* 0x000fe200010e0603 */
[----:B------:R-:W-:-:S05]  /*127fa0*/  IADD3.X R104, R105, R3, RZ, P3, !PT ;  /* 0x0000000369687210 */ /* 0x000fca0001ffe4ff */
[----:B--2---:R-:W-:Y:S11]  /*127fb0*/  HMMA.1688.F32.TF32 R112, R228, R94, R124 ;  /* 0x0000005ee470723c */ /* 0x004ff6000008107c */
[----:B------:R-:W-:Y:S11]  /*127fc0*/  @!UPT UIADD3 URZ, URZ, URZ, URZ ;  /* 0x0000003f3f3ff290 */ /* 0x000ff6000fffe03f */
[----:B------:R-:W-:Y:S01]  /*127fd0*/  @!UPT UIADD3 URZ, URZ, URZ, URZ ;  /* 0x0000003f3f3ff290 */ /* 0x000fe2000fffe03f */
[----:B------:R-:W-:Y:S01]  /*127fe0*/  STL.64 [R1+0x430], R112 ;  /* 0x0004307001007387 */ /* 0x000fe20000100a00 */
[----:B------:R-:W-:Y:S02]  /*127ff0*/  STL.64 [R1+0x438], R114 ;  /* 0x0004387201007387 */ /* 0x000fe40000100a00 */
[----:B------:R1:W-:Y:S02]  /*128000*/  STL [R1+0x12f0], R100 ;  /* 0x0012f06401007387 */ /* 0x0003e40000100800 */
[----:B-1----:R-:W2:Y:S01]  /*128010*/  LDL.LU.64 R100, [R1+0x4048] ;  /* 0x0040480001647983 */ /* 0x002ea20000300a00 */
[----:B------:R-:W2:Y:S02]  /*128020*/  LDL.LU.64 R96, [R1+0x4040] ;  /* 0x0040400001607983 */ /* 0x000ea40000300a00 */
[----:B------:R1:W-:Y:S02]  /*128030*/  STL [R1+0x1444], R110 ;  /* 0x0014446e01007387 */ /* 0x0003e40000100800 */
[----:B------:R-:W2:Y:S01]  /*128040*/  LDL.LU.64 R112, [R1+0x4038] ;  /* 0x0040380001707983 */ /* 0x000ea20000300a00 */
[----:B-1----:R-:W2:Y:S01]  /*128050*/  LDL.LU.64 R110, [R1+0x3e60] ;  /* 0x003e6000016e7983 */ /* 0x002ea20000300a00 */
[----:B------:R-:W-:Y:S02]  /*128060*/  STL [R1+0x18f8], R109 ;  /* 0x0018f86d01007387 */ /* 0x000fe40000100800 */
[----:B------:R1:W-:Y:S01]  /*128070*/  STL [R1+0x1930], R104 ;  /* 0x0019306801007387 */ /* 0x0003e20000100800 */
[----:B----4-:R-:W-:-:S02]  /*128080*/  IADD3 R108, P0, R92, R252, RZ ;  /* 0x000000fc5c6c7210 */ /* 0x010fc40007f1e0ff */
[----:B---3--:R-:W-:-:S03]  /*128090*/  IADD3 R105, P1, R88, R252, RZ ;  /* 0x000000fc58697210 */ /* 0x008fc60007f3e0ff */
[----:B------:R-:W-:Y:S01]  /*1280a0*/  STL [R1+0x1968], R108 ;  /* 0x0019686c01007387 */ /* 0x000fe20000100800 */
[----:B------:R-:W-:-:S03]  /*1280b0*/  IMAD.X R92, R93, 0x1, R3, P0 ;  /* 0x000000015d5c7824 */ /* 0x000fc600000e0603 */
[----:B------:R-:W-:Y:S01]  /*1280c0*/  STL [R1+0x199c], R105 ;  /* 0x00199c6901007387 */ /* 0x000fe20000100800 */
[----:B-1----:R-:W-:-:S05]  /*1280d0*/  IADD3 R104, P2, R40, R252, RZ ;  /* 0x000000fc28687210 */ /* 0x002fca0007f5e0ff */
[----:B------:R-:W-:Y:S01]  /*1280e0*/  STL [R1+0x19e8], R104 ;  /* 0x0019e86801007387 */ /* 0x000fe20000100800 */
[----:B------:R-:W-:Y:S02]  /*1280f0*/  STL.64 [R1+0x1f90], R116 ;  /* 0x001f907401007387 */ /* 0x000fe40000100a00 */
[----:B------:R-:W-:Y:S02]  /*128100*/  STL.64 [R1+0x1f98], R118 ;  /* 0x001f987601007387 */ /* 0x000fe40000100a00 */
[----:B------:R1:W-:Y:S02]  /*128110*/  STL [R1+0x12f4], R92 ;  /* 0x0012f45c01007387 */ /* 0x0003e40000100800 */
[----:B-1----:R-:W3:Y:S01]  /*128120*/  LDL.LU.64 R92, [R1+0x4030] ;  /* 0x00403000015c7983 */ /* 0x002ee20000300a00 */
[----:B------:R-:W-:Y:S01]  /*128130*/  IADD3.X R88, R89, R3, RZ, P1, !PT ;  /* 0x0000000359587210 */ /* 0x000fe20000ffe4ff */
[----:B------:R-:W-:-:S04]  /*128140*/  IMAD.X R40, R41, 0x1, R3, P2 ;  /* 0x0000000129287824 */ /* 0x000fc800010e0603 */
[----:B------:R1:W-:Y:S04]  /*128150*/  STL [R1+0x1448], R88 ;  /* 0x0014485801007387 */ /* 0x0003e80000100800 */
[----:B-1----:R-:W4:Y:S01]  /*128160*/  LDL.LU.64 R88, [R1+0x4028] ;  /* 0x0040280001587983 */ /* 0x002f220000300a00 */
[----:B------:R1:W-:Y:S03]  /*128170*/  STL [R1+0x18fc], R40 ;  /* 0x0018fc2801007387 */ /* 0x0003e60000100800 */
[----:B-1----:R-:W4:Y:S01]  /*128180*/  LDL.LU.64 R40, [R1+0x4020] ;  /* 0x0040200001287983 */ /* 0x002f220000300a00 */
[----:B------:R-:W-:Y:S01]  /*128190*/  HMMA.1688.F32.TF32 R116, R228, R90, R132 ;  /* 0x0000005ae474723c */ /* 0x000fe20000081084 */
[----:B--2---:R-:W-:-:S02]  /*1281a0*/  IADD3 R104, P0, R100, R252, RZ ;  /* 0x000000fc64687210 */ /* 0x004fc40007f1e0ff */
[-C--:B------:R-:W-:Y:S02]  /*1281b0*/  IADD3 R108, P1, R96, R252.reuse, RZ ;  /* 0x000000fc606c7210 */ /* 0x080fe40007f3e0ff */
[-C--:B------:R-:W-:Y:S01]  /*1281c0*/  IADD3 R105, P2, R112, R252.reuse, RZ ;  /* 0x000000fc70697210 */ /* 0x080fe20007f5e0ff */
[----:B------:R1:W-:Y:S02]  /*1281d0*/  STL [R1+0x1934], R104 ;  /* 0x0019346801007387 */ /* 0x0003e40000100800 */
[----:B------:R2:W-:Y:S02]  /*1281e0*/  STL [R1+0x196c], R108 ;  /* 0x00196c6c01007387 */ /* 0x0005e40000100800 */
[----:B------:R-:W-:Y:S01]  /*1281f0*/  STL [R1+0x19b0], R105 ;  /* 0x0019b06901007387 */ /* 0x000fe20000100800 */
[----:B------:R-:W-:Y:S02]  /*128200*/  IADD3.X R100, R101, R3, RZ, P0, !PT ;  /* 0x0000000365647210 */ /* 0x000fe400007fe4ff */
[----:B-1----:R-:W-:-:S05]  /*128210*/  IADD3 R104, P3, R110, R252, RZ ;  /* 0x000000fc6e687210 */ /* 0x002fca0007f7e0ff */
[----:B------:R1:W-:Y:S05]  /*128220*/  STL [R1+0x30bc], R104 ;  /* 0x0030bc6801007387 */ /* 0x0003ea0000100800 */
[----:B------:R-:W-:Y:S02]  /*128230*/  STL.64 [R1+0x1f80], R116 ;  /* 0x001f807401007387 */ /* 0x000fe40000100a00 */
[----:B------:R-:W-:Y:S02]  /*128240*/  STL.64 [R1+0x1f88], R118 ;  /* 0x001f887601007387 */ /* 0x000fe40000100a00 */
[----:B--2---:R-:W2:Y:S01]  /*128250*/  LDL.LU.64 R108, [R1+0x4018] ;  /* 0x00401800016c7983 */ /* 0x004ea20000300a00 */
[----:B------:R1:W-:Y:S01]  /*128260*/  STL [R1+0x1280], R100 ;  /* 0x0012806401007387 */ /* 0x0003e20000100800 */
[----:B------:R-:W-:-:S03]  /*128270*/  IMAD.X R96, R97, 0x1, R3, P1 ;  /* 0x0000000161607824 */ /* 0x000fc600008e0603 */
[----:B-1----:R-:W2:Y:S01]  /*128280*/  LDL.LU.64 R104, [R1+0x4010] ;  /* 0x0040100001687983 */ /* 0x002ea20000300a00 */
[----:B------:R-:W-:Y:S01]  /*128290*/  IADD3.X R113, R113, R3, RZ, P2, !PT ;  /* 0x0000000371717210 */ /* 0x000fe200017fe4ff */
[----:B------:R-:W-:Y:S02]  /*1282a0*/  IMAD.X R110, R111, 0x1, R3, P3 ;  /* 0x000000016f6e7824 */ /* 0x000fe400018e0603 */
[----:B------:R1:W-:Y:S01]  /*1282b0*/  STL [R1+0x1300], R96 ;  /* 0x0013006001007387 */ /* 0x0003e20000100800 */
[----:B------:R-:W2:Y:S04]  /*1282c0*/  LDL.LU.64 R100, [R1+0x4008] ;  /* 0x0040080001647983 */ /* 0x000ea80000300a00 */
[----:B-1----:R-:W2:Y:S01]  /*1282d0*/  LDL.LU.64 R96, [R1+0x4000] ;  /* 0x0040000001607983 */ /* 0x002ea20000300a00 */
[----:B------:R-:W-:Y:S02]  /*1282e0*/  STL [R1+0x144c], R113 ;  /* 0x00144c7101007387 */ /* 0x000fe40000100800 */
[----:B------:R-:W-:Y:S01]  /*1282f0*/  STL [R1+0x2fd4], R110 ;  /* 0x002fd46e01007387 */ /* 0x000fe20000100800 */
[----:B---3--:R-:W-:-:S05]  /*128300*/  IADD3 R112, P0, R92, R252, RZ ;  /* 0x000000fc5c707210 */ /* 0x008fca0007f1e0ff */
[----:B------:R1:W-:Y:S02]  /*128310*/  STL [R1+0x1900], R112 ;  /* 0x0019007001007387 */ /* 0x0003e40000100800 */
[----:B-1----:R-:W-:Y:S01]  /*128320*/  HMMA.1688.F32.TF32 R112, R228, R250, R136 ;  /* 0x000000fae470723c */ /* 0x002fe20000081088 */
[----:B----4-:R-:W-:Y:S02]  /*128330*/  IADD3 R111, P1, R88, R252, RZ ;  /* 0x000000fc586f7210 */ /* 0x010fe40007f3e0ff */
[----:B------:R-:W-:-:S03]  /*128340*/  IADD3.X R92, R93, R3, RZ, P0, !PT ;  /* 0x000000035d5c7210 */ /* 0x000fc600007fe4ff */
[----:B------:R-:W-:Y:S01]  /*128350*/  STL [R1+0x1938], R111 ;  /* 0x0019386f01007387 */ /* 0x000fe20000100800 */
[----:B------:R-:W-:-:S05]  /*128360*/  IADD3 R110, P2, R40, R252, RZ ;  /* 0x000000fc286e7210 */ /* 0x000fca0007f5e0ff */
[----:B------:R-:W-:Y:S11]  /*128370*/  STL [R1+0x1970], R110 ;  /* 0x0019706e01007387 */ /* 0x000ff60000100800 */
[----:B------:R-:W-:Y:S01]  /*128380*/  STL.64 [R1+0x1f70], R112 ;  /* 0x001f707001007387 */ /* 0x000fe20000100a00 */
[----:B------:R-:W-:Y:S02]  /*128390*/  STL.64 [R1+0x1f78], R114 ;  /* 0x001f787201007387 */ /* 0x000fe40000100a00 */
[----:B------:R1:W-:Y:S02]  /*1283a0*/  STL [R1+0x1220], R92 ;  /* 0x0012205c01007387 */ /* 0x0003e40000100800 */
[----:B-1----:R-:W3:Y:S01]  /*1283b0*/  LDL.LU.64 R92, [R1+0x3ff8] ;  /* 0x003ff800015c7983 */ /* 0x002ee20000300a00 */
[----:B------:R-:W-:Y:S01]  /*1283c0*/  IMAD.X R88, R89, 0x1, R3, P1 ;  /* 0x0000000159587824 */ /* 0x000fe200008e0603 */
[----:B------:R-:W-:-:S04]  /*1283d0*/  IADD3.X R40, R41, R3, RZ, P2, !PT ;  /* 0x0000000329287210 */ /* 0x000fc800017fe4ff */
[----:B------:R1:W-:Y:S04]  /*1283e0*/  STL [R1+0x1284], R88 ;  /* 0x0012845801007387 */ /* 0x0003e80000100800 */
[----:B-1----:R-:W3:Y:S01]  /*1283f0*/  LDL.LU.64 R88, [R1+0x3ff0] ;  /* 0x003ff00001587983 */ /* 0x002ee20000300a00 */
[----:B------:R1:W-:Y:S03]  /*128400*/  STL [R1+0x1304], R40 ;  /* 0x0013042801007387 */ /* 0x0003e60000100800 */
[----:B-1----:R-:W3:Y:S01]  /*128410*/  LDL.LU.64 R40, [R1+0x3fe8] ;  /* 0x003fe80001287983 */ /* 0x002ee20000300a00 */
[----:B------:R-:W-:Y:S02]  /*128420*/  IMAD.MOV.U32 R234, RZ, RZ, R246 ;  /* 0x000000ffffea7224 */ /* 0x000fe400078e00f6 */
[----:B------:R-:W-:Y:S01]  /*128430*/  IMAD.MOV.U32 R235, RZ, RZ, R245 ;  /* 0x000000ffffeb7224 */ /* 0x000fe200078e00f5 */
[----:B--2---:R-:W-:-:S02]  /*128440*/  IADD3 R110, P0, R108, R252, RZ ;  /* 0x000000fc6c6e7210 */ /* 0x004fc40007f1e0ff */
[----:B------:R-:W-:-:S03]  /*128450*/  IADD3 R112, P1, R104, R252, RZ ;  /* 0x000000fc68707210 */ /* 0x000fc60007f3e0ff */
[----:B------:R-:W-:Y:S04]  /*128460*/  STL [R1+0x1890], R110 ;  /* 0x0018906e01007387 */ /* 0x000fe80000100800 */
[----:B------:R1:W-:Y:S02]  /*128470*/  STL [R1+0x1904], R112 ;  /* 0x0019047001007387 */ /* 0x0003e40000100800 */
[----:B-1----:R-:W-:Y:S01]  /*128480*/  HMMA.1688.F32.TF32 R112, R228, R234, R140 ;  /* 0x000000eae470723c */ /* 0x002fe2000008108c */
[-C--:B------:R-:W-:Y:S02]  /*128490*/  IADD3 R111, P2, R100, R252.reuse, RZ ;  /* 0x000000fc646f7210 */ /* 0x080fe40007f5e0ff */
[-C--:B------:R-:W-:Y:S01]  /*1284a0*/  IADD3 R110, P3, R96, R252.reuse, RZ ;  /* 0x000000fc606e7210 */ /* 0x080fe20007f7e0ff */
[--C-:B------:R-:W-:Y:S01]  /*1284b0*/  IMAD.X R108, R109, 0x1, R3.reuse, P0 ;  /* 0x000000016d6c7824 */ /* 0x100fe200000e0603 */
[-C--:B------:R-:W-:Y:S01]  /*1284c0*/  IADD3.X R104, R105, R3.reuse, RZ, P1, !PT ;  /* 0x0000000369687210 */ /* 0x080fe20000ffe4ff */
[----:B------:R-:W-:Y:S02]  /*1284d0*/  STL [R1+0x193c], R111 ;  /* 0x00193c6f01007387 */ /* 0x000fe40000100800 */
[----:B------:R1:W-:Y:S02]  /*1284e0*/  STL [R1+0x1974], R110 ;  /* 0x0019746e01007387 */ /* 0x0003e40000100800 */
[----:B------:R-:W-:Y:S01]  /*1284f0*/  IMAD.X R100, R101, 0x1, R3, P2 ;  /* 0x0000000165647824 */ /* 0x000fe200010e0603 */
[----:B------:R-:W-:Y:S11]  /*128500*/  IADD3.X R96, R97, R3, RZ, P3, !PT ;  /* 0x0000000361607210 */ /* 0x000ff60001ffe4ff */
[----:B------:R-:W-:Y:S01]  /*128510*/  @!UPT UIADD3 URZ, URZ, URZ, URZ ;  /* 0x0000003f3f3ff290 */ /* 0x000fe2000fffe03f */
[----:B------:R-:W-:Y:S01]  /*128520*/  STL.64 [R1+0x1f60], R112 ;  /* 0x001f607001007387 */ /* 0x000fe20000100a00 */
[----:B------:R-:W-:Y:S02]  /*128530*/  STL.64 [R1+0x1f68], R114 ;  /* 0x001f687201007387 */ /* 0x000fe40000100a00 */
[----:B------:R2:W-:Y:S02]  /*128540*/  STL [R1+0x11d4], R108 ;  /* 0x0011d46c01007387 */ /* 0x0005e40000100800 */
[----:B-1----:R-:W4:Y:S01]  /*128550*/  LDL.LU.64 R110, [R1+0x3fe0] ;  /* 0x003fe000016e7983 */ /* 0x002f220000300a00 */
[----:B------:R1:W-:Y:S04]  /*128560*/  STL [R1+0x1224], R104 ;  /* 0x0012246801007387 */ /* 0x0003e80000100800 */
[----:B--2---:R-:W2:Y:S01]  /*128570*/  LDL.LU.64 R108, [R1+0x3fd8] ;  /* 0x003fd800016c7983 */ /* 0x004ea20000300a00 */
[----:B------:R1:W-:Y:S02]  /*128580*/  STL [R1+0x1290], R100 ;  /* 0x0012906401007387 */ /* 0x0003e40000100800 */
[----:B-1----:R-:W2:Y:S01]  /*128590*/  LDL.LU.64 R104, [R1+0x3fd0] ;  /* 0x003fd00001687983 */ /* 0x002ea20000300a00 */
[----:B------:R-:W2:Y:S01]  /*1285a0*/  LDL.LU.64 R100, [R1+0x3fc8] ;  /* 0x003fc80001647983 */ /* 0x000ea20000300a00 */
[----:B------:R-:W-:Y:S01]  /*1285b0*/  STL [R1+0x1310], R96 ;  /* 0x0013106001007387 */ /* 0x000fe20000100800 */
[----:B---3--:R-:W-:-:S05]  /*1285c0*/  IADD3 R112, P0, R92, R252, RZ ;  /* 0x000000fc5c707210 */ /* 0x008fca0007f1e0ff */
[----:B------:R1:W-:Y:S02]  /*1285d0*/  STL [R1+0x1894], R112 ;  /* 0x0018947001007387 */ /* 0x0003e40000100800 */
[----:B-1----:R-:W-:Y:S01]  /*1285e0*/  HMMA.1688.F32.TF32 R112, R228, R26, R144 ;  /* 0x0000001ae470723c */ /* 0x002fe20000081090 */
[----:B------:R-:W-:Y:S01]  /*1285f0*/  IADD3 R97, P1, R88, R252, RZ ;  /* 0x000000fc58617210 */ /* 0x000fe20007f3e0ff */
[----:B------:R-:W-:-:S03]  /*128600*/  IMAD.X R92, R93, 0x1, R3, P0 ;  /* 0x000000015d5c7824 */ /* 0x000fc600000e0603 */
[----:B------:R-:W-:Y:S01]  /*128610*/  IADD3.X R88, R89, R3, RZ, P1, !PT ;  /* 0x0000000359587210 */ /* 0x000fe20000ffe4ff */
[----:B------:R-:W-:Y:S01]  /*128620*/  STL [R1+0x1908], R97 ;  /* 0x0019086101007387 */ /* 0x000fe20000100800 */
[----:B------:R-:W-:-:S05]  /*128630*/  IADD3 R96, P2, R40, R252, RZ ;  /* 0x000000fc28607210 */ /* 0x000fca0007f5e0ff */
[----:B------:R1:W-:Y:S01]  /*128640*/  STL [R1+0x1940], R96 ;  /* 0x0019406001007387 */ /* 0x0003e20000100800 */
[----:B------:R-:W-:-:S10]  /*128650*/  IMAD.X R40, R41, 0x1, R3, P2 ;  /* 0x0000000129287824 */ /* 0x000fd400010e0603 */
[----:B------:R-:W-:Y:S01]  /*128660*/  STL.64 [R1+0x1f50], R112 ;  /* 0x001f507001007387 */ /* 0x000fe20000100a00 */
[----:B------:R-:W-:Y:S02]  /*128670*/  STL.64 [R1+0x1f58], R114 ;  /* 0x001f587201007387 */ /* 0x000fe40000100a00 */
[----:B------:R3:W-:Y:S01]  /*128680*/  STL [R1+0x11e0], R92 ;  /* 0x0011e05c01007387 */ /* 0x0007e20000100800 */
[----:B-1----:R-:W2:Y:S01]  /*128690*/  LDL.LU.64 R96, [R1+0x3fc0] ;  /* 0x003fc00001607983 */ /* 0x002ea20000300a00 */
[----:B------:R1:W-:Y:S03]  /*1286a0*/  STL [R1+0x1230], R88 ;  /* 0x0012305801007387 */ /* 0x0003e60000100800 */
[----:B---3--:R-:W3:Y:S01]  /*1286b0*/  LDL.LU.64 R92, [R1+0x3fb8] ;  /* 0x003fb800015c7983 */ /* 0x008ee20000300a00 */
[----:B------:R1:W-:Y:S02]  /*1286c0*/  STL [R1+0x1294], R40 ;  /* 0x0012942801007387 */ /* 0x0003e40000100800 */
[----:B-1----:R-:W3:Y:S01]  /*1286d0*/  LDL.LU.64 R88, [R1+0x3fb0] ;  /* 0x003fb00001587983 */ /* 0x002ee20000300a00 */
[----:B------:R-:W3:Y:S01]  /*1286e0*/  LDL.LU.64 R40, [R1+0x3fa8] ;  /* 0x003fa80001287983 */ /* 0x000ee20000300a00 */
[----:B----4-:R-:W-:-:S05]  /*1286f0*/  IADD3 R113, P0, R110, R252, RZ ;  /* 0x000000fc6e717210 */ /* 0x010fca0007f1e0ff */
[----:B------:R-:W-:Y:S01]  /*128700*/  STL [R1+0x1314], R113 ;  /* 0x0013147101007387 */ /* 0x000fe20000100800 */
[----:B--2---:R-:W-:-:S05]  /*128710*/  IADD3 R112, P1, R108, R252, RZ ;  /* 0x000000fc6c707210 */ /* 0x004fca0007f3e0ff */
[----:B------:R1:W-:Y:S02]  /*128720*/  STL [R1+0x1898], R112 ;  /* 0x0018987001007387 */ /* 0x0003e40000100800 */
[C---:B-1----:R-:W-:Y:S01]  /*128730*/  HMMA.1688.F32.TF32 R112, R228.reuse, R30, R148 ;  /* 0x0000001ee470723c */ /* 0x042fe20000081094 */
[-C--:B------:R-:W-:Y:S02]  /*128740*/  IADD3 R117, P2, R104, R252.reuse, RZ ;  /* 0x000000fc68757210 */ /* 0x080fe40007f5e0ff */
[-C--:B------:R-:W-:Y:S02]  /*128750*/  IADD3 R116, P3, R100, R252.reuse, RZ ;  /* 0x000000fc64747210 */ /* 0x080fe40007f7e0ff */
[-C--:B------:R-:W-:Y:S01]  /*128760*/  IADD3.X R110, R111, R3.reuse, RZ, P0, !PT ;  /* 0x000000036f6e7210 */ /* 0x080fe200007fe4ff */
[--C-:B------:R-:W-:Y:S01]  /*128770*/  IMAD.X R108, R109, 0x1, R3.reuse, P1 ;  /* 0x000000016d6c7824 */ /* 0x100fe200008e0603 */
[----:B------:R-:W-:Y:S01]  /*128780*/  STL [R1+0x190c], R117 ;  /* 0x00190c7501007387 */ /* 0x000fe20000100800 */
[----:B------:R1:W-:Y:S01]  /*128790*/  STL [R1+0x1944], R116 ;  /* 0x0019447401007387 */ /* 0x0003e20000100800 */
[----:B------:R-:W-:Y:S01]  /*1287a0*/  IADD3.X R104, R105, R3, RZ, P2, !PT ;  /* 0x0000000369687210 */ /* 0x000fe200017fe4ff */
[----:B------:R-:W-:Y:S01]  /*1287b0*/  IMAD.X R100, R101, 0x1, R3, P3 ;  /* 0x0000000165647824 */ /* 0x000fe200018e0603 */
[----:B-1----:R-:W-:Y:S11]  /*1287c0*/  HMMA.1688.F32.TF32 R116, R228, R34, R152 ;  /* 0x00000022e474723c */ /* 0x002ff60000081098 */
[----:B------:R-:W-:Y:S01]  /*1287d0*/  @!UPT UIADD3 URZ, URZ, URZ, URZ ;  /* 0x0000003f3f3ff290 */ /* 0x000fe2000fffe03f */
[----:B------:R-:W-:Y:S01]  /*1287e0*/  STL.64 [R1+0x1f40], R112 ;  /* 0x001f407001007387 */ /* 0x000fe20000100a00 */
[----:B------:R-:W-:Y:S02]  /*1287f0*/  STL.64 [R1+0x1f48], R114 ;  /* 0x001f487201007387 */ /* 0x000fe40000100a00 */
[----:B------:R1:W-:Y:S02]  /*128800*/  STL [R1+0x1194], R110 ;  /* 0x0011946e01007387 */ /* 0x0003e40000100800 */
[----:B------:R2:W-:Y:S01]  /*128810*/  STL [R1+0x11e4], R108 ;  /* 0x0011e46c01007387 */ /* 0x0005e20000100800 */
[----:B-1----:R-:W4:Y:S01]  /*128820*/  LDL.LU.64 R110, [R1+0x3fa0] ;  /* 0x003fa000016e7983 */ /* 0x002f220000300a00 */
[----:B------:R1:W-:Y:S02]  /*128830*/  STL [R1+0x1234], R104 ;  /* 0x0012346801007387 */ /* 0x0003e40000100800 */
[----:B--2---:R-:W2:Y:S02]  /*128840*/  LDL.LU.64 R108, [R1+0x3f98] ;  /* 0x003f9800016c7983 */ /* 0x004ea40000300a00 */
[----:B------:R1:W-:Y:S02]  /*128850*/  STL [R1+0x12b0], R100 ;  /* 0x0012b06401007387 */ /* 0x0003e40000100800 */
[----:B-1----:R-:W2:Y:S01]  /*128860*/  LDL.LU.64 R104, [R1+0x3f90] ;  /* 0x003f900001687983 */ /* 0x002ea20000300a00 */
[----:B------:R-:W2:Y:S01]  /*128870*/  LDL.LU.64 R100, [R1+0x3f88] ;  /* 0x003f880001647983 */ /* 0x000ea20000300a00 */
[----:B------:R-:W-:-:S02]  /*128880*/  IADD3 R114, P0, R96, R252, RZ ;  /* 0x000000fc60727210 */ /* 0x000fc40007f1e0ff */
[----:B---3--:R-:W-:-:S03]  /*128890*/  IADD3 R112, P1, R92, R252, RZ ;  /* 0x000000fc5c707210 */ /* 0x008fc60007f3e0ff */
[----:B------:R-:W-:Y:S01]  /*1288a0*/  STL [R1+0x1320], R114 ;  /* 0x0013207201007387 */ /* 0x000fe20000100800 */
[----:B------:R-:W-:Y:S02]  /*1288b0*/  IADD3 R113, P2, R88, R252, RZ ;  /* 0x000000fc58717210 */ /* 0x000fe40007f5e0ff */
[-C--:B------:R-:W-:Y:S01]  /*1288c0*/  IADD3.X R96, R97, R3.reuse, RZ, P0, !PT ;  /* 0x0000000361607210 */ /* 0x080fe200007fe4ff */
[----:B------:R1:W-:Y:S02]  /*1288d0*/  STL [R1+0x189c], R112 ;  /* 0x00189c7001007387 */ /* 0x0003e40000100800 */
[----:B------:R-:W-:Y:S02]  /*1288e0*/  STL [R1+0x1910], R113 ;  /* 0x0019107101007387 */ /* 0x000fe40000100800 */
[----:B------:R-:W-:Y:S02]  /*1288f0*/  STL.64 [R1+0x1f30], R116 ;  /* 0x001f307401007387 */ /* 0x000fe40000100a00 */
[----:B------:R-:W-:Y:S01]  /*128900*/  IMAD.X R92, R93, 0x1, R3, P1 ;  /* 0x000000015d5c7824 */ /* 0x000fe200008e0603 */
[----:B------:R-:W-:Y:S01]  /*128910*/  STL.64 [R1+0x1f38], R118 ;  /* 0x001f387601007387 */ /* 0x000fe20000100a00 */
[----:B------:R-:W-:-:S02]  /*128920*/  IADD3.X R89, R89, R3, RZ, P2, !PT ;  /* 0x0000000359597210 */ /* 0x000fc400017fe4ff */
[----:B-1----:R-:W-:-:S05]  /*128930*/  IADD3 R112, P3, R40, R252, RZ ;  /* 0x000000fc28707210 */ /* 0x002fca0007f7e0ff */
[----:B------:R-:W-:Y:S01]  /*128940*/  STL [R1+0x1250], R112 ;  /* 0x0012507001007387 */ /* 0x000fe20000100800 */
[----:B------:R1:W-:Y:S02]  /*128950*/  STL [R1+0x11a0], R96 ;  /* 0x0011a06001007387 */ /* 0x0003e40000100800 */
[----:B------:R-:W-:Y:S01]  /*128960*/  IMAD.X R88, R41, 0x1, R3, P3 ;  /* 0x0000000129587824 */ /* 0x000fe200018e0603 */
[----:B-1----:R-:W3:Y:S01]  /*128970*/  LDL.LU.64 R96, [R1+0x3f80] ;  /* 0x003f800001607983 */ /* 0x002ee20000300a00 */
[----:B------:R1:W-:Y:S02]  /*128980*/  STL [R1+0x11f0], R92 ;  /* 0x0011f05c01007387 */ /* 0x0003e40000100800 */
[----:B------:R-:W-:Y:S02]  /*128990*/  STL [R1+0x1240], R89 ;  /* 0x0012405901007387 */ /* 0x000fe40000100800 */
[----:B------:R-:W3:Y:S01]  /*1289a0*/  LDL.LU.64 R40, [R1+0x3f78] ;  /* 0x003f780001287983 */ /* 0x000ee20000300a00 */
[----:B-1----:R-:W3:Y:S01]  /*1289b0*/  LDL.LU.64 R92, [R1+0x3f70] ;  /* 0x003f7000015c7983 */ /* 0x002ee20000300a00 */
[----:B------:R1:W-:Y:S03]  /*1289c0*/  STL [R1+0x1244], R88 ;  /* 0x0012445801007387 */ /* 0x0003e60000100800 */
[----:B-1----:R-:W3:Y:S01]  /*1289d0*/  LDL.LU.64 R88, [R1+0x3f60] ;  /* 0x003f600001587983 */ /* 0x002ee20000300a00 */
[C---:B------:R-:W-:Y:S08]  /*1289e0*/  HMMA.1688.F32.TF32 R112, R228.reuse, R38, R44 ;  /* 0x00000026e470723c */ /* 0x040ff0000008102c */
[C---:B------:R-:W-:Y:S08]  /*1289f0*/  HMMA.1688.F32.TF32 R52, R228.reuse, R42, R52 ;  /* 0x0000002ae434723c */ /* 0x040ff00000081034 */
[C---:B------:R-:W-:Y:S08]  /*128a00*/  HMMA.1688.F32.TF32 R56, R228.reuse, R50, R56 ;  /* 0x00000032e438723c */ /* 0x040ff00000081038 */
[C---:B------:R-:W-:Y:S08]  /*128a10*/  HMMA.1688.F32.TF32 R84, R228.reuse, R74, R84 ;  /* 0x0000004ae454723c */ /* 0x040ff00000081054 */
[C---:B------:R-:W-:Y:S08]  /*128a20*/  HMMA.1688.F32.TF32 R60, R228.reuse, R78, R60 ;  /* 0x0000004ee43c723c */ /* 0x040ff0000008103c */
[C---:B------:R-:W-:Y:S08]  /*128a30*/  HMMA.1688.F32.TF32 R152, R228.reuse, R82, R64 ;  /* 0x00000052e498723c */ /* 0x040ff00000081040 */
[----:B------:R-:W-:Y:S01]  /*128a40*/  HMMA.1688.F32.TF32 R144, R228, R238, R68 ;  /* 0x000000eee490723c */ /* 0x000fe20000081044 */
[----:B------:R-:W-:Y:S01]  /*128a50*/  LDS R47, [R0+0x3e700] ;  /* 0x03e70000002f7984 */ /* 0x000fe20000000800 */
[----:B----4-:R-:W-:-:S02]  /*128a60*/  IADD3 R117, P3, R110, R252, RZ ;  /* 0x000000fc6e757210 */ /* 0x010fc40007f7e0ff */
[----:B--2---:R-:W-:-:S03]  /*128a70*/  IADD3 R116, P0, R108, R252, RZ ;  /* 0x000000fc6c747210 */ /* 0x004fc60007f1e0ff */
[----:B------:R-:W-:Y:S04]  /*128a80*/  STL [R1+0x18d0], R117 ;  /* 0x0018d07501007387 */ /* 0x000fe80000100800 */
[----:B------:R-:W-:Y:S01]  /*128a90*/  STL [R1+0x1914], R116 ;  /* 0x0019147401007387 */ /* 0x000fe20000100800 */
[----:B------:R-:W-:Y:S01]  /*128aa0*/  STL.64 [R1+0x1f20], R112 ;  /* 0x001f207001007387 */ /* 0x000fe20000100a00 */
[-C--:B------:R-:W-:Y:S02]  /*128ab0*/  IADD3 R46, P1, R104, R252.reuse, RZ ;  /* 0x000000fc682e7210 */ /* 0x080fe40007f3e0ff */
[----:B------:R-:W-:Y:S01]  /*128ac0*/  IADD3 R45, P2, R100, R252, RZ ;  /* 0x000000fc642d7210 */ /* 0x000fe20007f5e0ff */
[----:B------:R-:W-:Y:S01]  /*128ad0*/  STL.64 [R1+0x1f28], R114 ;  /* 0x001f287201007387 */ /* 0x000fe20000100a00 */
[-C--:B------:R-:W-:Y:S01]  /*128ae0*/  IADD3.X R44, R111, R3.reuse, RZ, P3, !PT ;  /* 0x000000036f2c7210 */ /* 0x080fe20001ffe4ff */
[----:B------:R1:W-:Y:S02]  /*128af0*/  STL [R1+0x12c0], R46 ;  /* 0x0012c02e01007387 */ /* 0x0003e40000100800 */
[----:B------:R2:W-:Y:S02]  /*128b00*/  STL [R1+0x1420], R45 ;  /* 0x0014202d01007387 */ /* 0x0005e40000100800 */
[----:B------:R4:W-:Y:S02]  /*128b10*/  STL [R1+0x11f4], R44 ;  /* 0x0011f42c01007387 */ /* 0x0009e40000100800 */
[--C-:B-1----:R-:W-:Y:S01]  /*128b20*/  IMAD.X R46, R109, 0x1, R3.reuse, P0 ;  /* 0x000000016d2e7824 */ /* 0x102fe200000e0603 */
[----:B--2---:R-:W-:Y:S01]  /*128b30*/  IADD3.X R45, R105, R3, RZ, P1, !PT ;  /* 0x00000003692d7210 */ /* 0x004fe20000ffe4ff */
[----:B----4-:R-:W-:-:S03]  /*128b40*/  IMAD.X R44, R101, 0x1, R3, P2 ;  /* 0x00000001652c7824 */ /* 0x010fc600010e0603 */
[----:B------:R-:W-:Y:S01]  /*128b50*/  STL [R1+0x1254], R46 ;  /* 0x0012542e01007387 */ /* 0x000fe20000100800 */
[----:B------:R-:W2:Y:S02]  /*128b60*/  LDL.LU.64 R104, [R1+0x3f68] ;  /* 0x003f680001687983 */ /* 0x000ea40000300a00 */
[----:B------:R-:W-:Y:S02]  /*128b70*/  STL [R1+0x12b4], R45 ;  /* 0x0012b42d01007387 */ /* 0x000fe40000100800 */
[----:B------:R-:W4:Y:S01]  /*128b80*/  LDL.LU.64 R100, [R1+0x3f58] ;  /* 0x003f580001647983 */ /* 0x000f220000300a00 */
[----:B------:R3:W-:Y:S02]  /*128b90*/  STL [R1+0x1324], R44 ;  /* 0x0013242c01007387 */ /* 0x0007e40000100800 */
[-C--:B---3--:R-:W-:Y:S02]  /*128ba0*/  IADD3 R44, P0, R96, R252.reuse, RZ ;  /* 0x000000fc602c7210 */ /* 0x088fe40007f1e0ff */
[----:B------:R-:W-:-:S03]  /*128bb0*/  IADD3 R45, P1, R40, R252, RZ ;  /* 0x000000fc282d7210 */ /* 0x000fc60007f3e0ff */
[----:B------:R-:W-:Y:S01]  /*128bc0*/  STL [R1+0x18d4], R44 ;  /* 0x0018d42c01007387 */ /* 0x000fe20000100800 */
[----:B------:R-:W-:Y:S02]  /*128bd0*/  STL.64 [R1+0x1f10], R52 ;  /* 0x001f103401007387 */ /* 0x000fe40000100a00 */
[----:B------:R1:W-:Y:S02]  /*128be0*/  STL.64 [R1+0x1f18], R54 ;  /* 0x001f183601007387 */ /* 0x0003e40000100a00 */
[----:B------:R3:W-:Y:S01]  /*128bf0*/  STL [R1+0x1264], R45 ;  /* 0x0012642d01007387 */ /* 0x0007e20000100800 */
[----:B------:R-:W-:-:S05]  /*128c00*/  IADD3 R46, P2, R92, R252, RZ ;  /* 0x000000fc5c2e7210 */ /* 0x000fca0007f5e0ff */
[----:B------:R-:W-:Y:S04]  /*128c10*/  STL [R1+0x12e0], R46 ;  /* 0x0012e02e01007387 */ /* 0x000fe80000100800 */
[----:B-1----:R-:W4:Y:S01]  /*128c20*/  LDL.LU.64 R54, [R1+0x3f50] ;  /* 0x003f500001367983 */ /* 0x002f220000300a00 */
[----:B---3--:R-:W-:Y:S01]  /*128c30*/  IADD3.X R45, R97, R3, RZ, P0, !PT ;  /* 0x00000003612d7210 */ /* 0x008fe200007fe4ff */
[----:B------:R-:W-:Y:S01]  /*128c40*/  LDS R46, [R2+0x3e700] ;  /* 0x03e70000022e7984 */ /* 0x000fe20000000800 */
[----:B------:R-:W-:-:S05]  /*128c50*/  IADD3 R44, P3, R88, R252, RZ ;  /* 0x000000fc582c7210 */ /* 0x000fca0007f7e0ff */
[----:B------:R1:W-:Y:S01]  /*128c60*/  STL [R1+0x1428], R44 ;  /* 0x0014282c01007387 */ /* 0x0003e20000100800 */
[----:B------:R3:W-:Y:S02]  /*128c70*/  STL [R1+0x1200], R45 ;  /* 0x0012002d01007387 */ /* 0x0007e40000100800 */
[--C-:B-1----:R-:W-:Y:S02]  /*128c80*/  IMAD.X R44, R41, 0x1, R3.reuse, P1 ;  /* 0x00000001292c7824 */ /* 0x102fe400008e0603 */
[----:B------:R-:W4:Y:S01]  /*128c90*/  LDL.LU.64 R40, [R1+0x3f48] ;  /* 0x003f480001287983 */ /* 0x000f220000300a00 */
[----:B---3--:R-:W-:Y:S02]  /*128ca0*/  IADD3.X R45, R93, R3, RZ, P2, !PT ;  /* 0x000000035d2d7210 */ /* 0x008fe400017fe4ff */
[----:B------:R1:W-:Y:S02]  /*128cb0*/  STL [R1+0x1260], R44 ;  /* 0x0012602c01007387 */ /* 0x0003e40000100800 */
[----:B------:R-:W3:Y:S01]  /*128cc0*/  LDL.LU.64 R96, [R1+0x3f40] ;  /* 0x003f400001607983 */ /* 0x000ee20000300a00 */
[----:B------:R-:W-:Y:S01]  /*128cd0*/  STL [R1+0x12c4], R45 ;  /* 0x0012c42d01007387 */ /* 0x000fe20000100800 */
[----:B------:R-:W3:Y:S02]  /*128ce0*/  LDL.LU.64 R92, [R1+0x3f38] ;  /* 0x003f3800015c7983 */ /* 0x000ee40000300a00 */
[----:B------:R-:W-:Y:S04]  /*128cf0*/  LDS R45, [R0+0x3c700] ;  /* 0x03c70000002d7984 */ /* 0x000fe80000000800 */
[----:B-1----:R-:W-:-:S05]  /*128d00*/  IMAD.X R44, R89, 0x1, R3, P3 ;  /* 0x00000001592c7824 */ /* 0x002fca00018e0603 */
[----:B------:R-:W-:Y:S01]  /*128d10*/  STL [R1+0x1424], R44 ;  /* 0x0014242c01007387 */ /* 0x000fe20000100800 */
[----:B------:R-:W3:Y:S02]  /*128d20*/  LDL.LU.64 R88, [R1+0x3f30] ;  /* 0x003f300001587983 */ /* 0x000ee40000300a00 */
[----:B------:R-:W3:Y:S02]  /*128d30*/  LDL.LU.64 R52, [R1+0x3f28] ;  /* 0x003f280001347983 */ /* 0x000ee40000300a00 */
[----:B------:R-:W-:Y:S01]  /*128d40*/  STL.64 [R1+0x1f00], R56 ;  /* 0x001f003801007387 */ /* 0x000fe20000100a00 */
[----:B------:R2:W-:Y:S04]  /*128d50*/  STL.64 [R1+0x1f08], R58 ;  /* 0x001f083a01007387 */ /* 0x0005e80000100a00 */
[----:B------:R-:W1:Y:S01]  /*128d60*/  LDS R44, [R2+0x3c700] ;  /* 0x03c70000022c7984 */ /* 0x000e620000000800 */
[----:B--2---:R-:W-:-:S02]  /*128d70*/  IADD3 R58, P0, R104, R252, RZ ;  /* 0x000000fc683a7210 */ /* 0x004fc40007f1e0ff */
[----:B----4-:R-:W-:-:S03]  /*128d80*/  IADD3 R57, P1, R100, R252, RZ ;  /* 0x000000fc64397210 */ /* 0x010fc60007f3e0ff */
[----:B------:R-:W-:Y:S04]  /*128d90*/  STL [R1+0x1204], R58 ;  /* 0x0012043a01007387 */ /* 0x000fe80000100800 */
[----:B------:R2:W-:Y:S02]  /*128da0*/  STL [R1+0x1270], R57 ;  /* 0x0012703901007387 */ /* 0x0005e40000100800 */
[----:B--2---:R-:W-:Y:S02]  /*128db0*/  IADD3.X R57, R105, R3, RZ, P0, !PT ;  /* 0x0000000369397210 */ /* 0x004fe400007fe4ff */
[----:B------:R-:W-:-:S05]  /*128dc0*/  IADD3 R56, P2, R54, R252, RZ ;  /* 0x000000fc36387210 */ /* 0x000fca0007f5e0ff */
[----:B------:R2:W-:Y:S01]  /*128dd0*/  STL [R1+0x12e4], R56 ;  /* 0x0012e43801007387 */ /* 0x0005e20000100800 */
[----:B------:R-:W-:Y:S02]  /*128de0*/  STL.64 [R1+0x1ef0], R84 ;  /* 0x001ef05401007387 */ /* 0x000fe40000100a00 */
[----:B------:R4:W-:Y:S02]  /*128df0*/  STL.64 [R1+0x1ef8], R86 ;  /* 0x001ef85601007387 */ /* 0x0009e40000100a00 */
[----:B--2---:R-:W-:Y:S01]  /*128e00*/  IMAD.X R56, R101, 0x1, R3, P1 ;  /* 0x0000000165387824 */ /* 0x004fe200008e0603 */
[----:B------:R-:W-:-:S05]  /*128e10*/  IADD3 R58, P3, R40, R252, RZ ;  /* 0x000000fc283a7210 */ /* 0x000fca0007f7e0ff */
[----:B------:R-:W-:Y:S01]  /*128e20*/  STL [R1+0x11b0], R58 ;  /* 0x0011b03a01007387 */ /* 0x000fe20000100800 */
[----:B----4-:R-:W2:Y:S02]  /*128e30*/  LDL.LU.64 R86, [R1+0x3f20] ;  /* 0x003f200001567983 */ /* 0x010ea40000300a00 */
[----:B------:R4:W-:Y:S02]  /*128e40*/  STL [R1+0x10d4], R57 ;  /* 0x0010d43901007387 */ /* 0x0009e40000100800 */
[----:B------:R1:W-:Y:S01]  /*128e50*/  STL [R1+0x1118], R56 ;  /* 0x0011183801007387 */ /* 0x0003e20000100800 */
[----:B----4-:R-:W-:Y:S02]  /*128e60*/  IADD3.X R57, R55, R3, RZ, P2, !PT ;  /* 0x0000000337397210 */ /* 0x010fe400017fe4ff */
[----:B------:R-:W4:Y:S03]  /*128e70*/  LDL.LU.64 R54, [R1+0x3f18] ;  /* 0x003f180001367983 */ /* 0x000f260000300a00 */
[----:B------:R3:W-:Y:S02]  /*128e80*/  STL [R1+0x1160], R57 ;  /* 0x0011603901007387 */ /* 0x0007e40000100800 */
[----:B------:R-:W4:Y:S02]  /*128e90*/  LDL.LU.64 R84, [R1+0x3f10] ;  /* 0x003f100001547983 */ /* 0x000f240000300a00 */
[----:B-1----:R-:W-:-:S02]  /*128ea0*/  IMAD.X R56, R41, 0x1, R3, P3 ;  /* 0x0000000129387824 */ /* 0x002fc400018e0603 */
[----:B------:R-:W4:Y:S03]  /*128eb0*/  LDL.LU.64 R40, [R1+0x3f08] ;  /* 0x003f080001287983 */ /* 0x000f260000300a00 */
[----:B------:R1:W-:Y:S01]  /*128ec0*/  STL [R1+0x11a4], R56 ;  /* 0x0011a43801007387 */ /* 0x0003e20000100800 */
[-C--:B---3--:R-:W-:Y:S02]  /*128ed0*/  IADD3 R57, P0, R96, R252.reuse, RZ ;  /* 0x000000fc60397210 */ /* 0x088fe40007f1e0ff */
[-C--:B------:R-:W-:Y:S02]  /*128ee0*/  IADD3 R58, P2, R88, R252.reuse, RZ ;  /* 0x000000fc583a7210 */ /* 0x080fe40007f5e0ff */
[----:B-1----:R-:W-:Y:S01]  /*128ef0*/  IADD3 R56, P1, R92, R252, RZ ;  /* 0x000000fc5c387210 */ /* 0x002fe20007f3e0ff */
[----:B------:R1:W-:Y:S04]  /*128f00*/  STL [R1+0x1210], R57 ;  /* 0x0012103901007387 */ /* 0x0003e80000100800 */
[----:B------:R3:W-:Y:S01]  /*128f10*/  STL [R1+0x1274], R56 ;  /* 0x0012743801007387 */ /* 0x0007e20000100800 */
[----:B------:R-:W-:Y:S02]  /*128f20*/  STL.64 [R1+0x1ee0], R60 ;  /* 0x001ee03c01007387 */ /* 0x000fe40000100a00 */
[----:B------:R3:W-:Y:S02]  /*128f30*/  STL.64 [R1+0x1ee8], R62 ;  /* 0x001ee83e01007387 */ /* 0x0007e40000100a00 */
[----:B------:R3:W-:Y:S01]  /*128f40*/  STL [R1+0x1170], R58 ;  /* 0x0011703a01007387 */ /* 0x0007e20000100800 */
[----:B-1----:R-:W-:-:S02]  /*128f50*/  IADD3.X R57, R97, R3, RZ, P0, !PT ;  /* 0x0000000361397210 */ /* 0x002fc400007fe4ff */
[----:B---3--:R-:W-:Y:S01]  /*128f60*/  IADD3 R56, P3, R52, R252, RZ ;  /* 0x000000fc34387210 */ /* 0x008fe20007f7e0ff */
[----:B------:R-:W3:Y:S04]  /*128f70*/  LDL.LU.64 R62, [R1+0x3f00] ;  /* 0x003f0000013e7983 */ /* 0x000ee80000300a00 */
[----:B------:R1:W-:Y:S02]  /*128f80*/  STL [R1+0x11c0], R56 ;  /* 0x0011c03801007387 */ /* 0x0003e40000100800 */
[----:B------:R-:W-:Y:S02]  /*128f90*/  STL [R1+0x10d8], R57 ;  /* 0x0010d83901007387 */ /* 0x000fe40000100800 */
[----:B------:R-:W3:Y:S01]  /*128fa0*/  LDL.LU.64 R58, [R1+0x3ef8] ;  /* 0x003ef800013a7983 */ /* 0x000ee20000300a00 */
[----:B------:R-:W-:Y:S01]  /*128fb0*/  IADD3.X R60, R89, R3, RZ, P2, !PT ;  /* 0x00000003593c7210 */ /* 0x000fe200017fe4ff */
[----:B-1----:R-:W-:-:S02]  /*128fc0*/  IMAD.X R56, R93, 0x1, R3, P1 ;  /* 0x000000015d387824 */ /* 0x002fc400008e0603 */
[----:B------:R-:W-:-:S03]  /*128fd0*/  IMAD.X R61, R53, 0x1, R3, P3 ;  /* 0x00000001353d7824 */ /* 0x000fc600018e0603 */
[----:B------:R1:W-:Y:S04]  /*128fe0*/  STL [R1+0x111c], R56 ;  /* 0x00111c3801007387 */ /* 0x0003e80000100800 */
[----:B-1----:R-:W3:Y:S01]  /*128ff0*/  LDL.LU.64 R56, [R1+0x3ef0] ;  /* 0x003ef00001387983 */ /* 0x002ee20000300a00 */
[----:B------:R2:W-:Y:S02]  /*129000*/  STL [R1+0x1164], R60 ;  /* 0x0011643c01007387 */ /* 0x0005e40000100800 */
[----:B------:R-:W3:Y:S02]  /*129010*/  LDL.LU.64 R52, [R1+0x3ee8] ;  /* 0x003ee80001347983 */ /* 0x000ee40000300a00 */
[----:B------:R4:W-:Y:S01]  /*129020*/  STL [R1+0x11b4], R61 ;  /* 0x0011b43d01007387 */ /* 0x0009e20000100800 */
[----:B------:R-:W-:Y:S01]  /*129030*/  STL [R1+0x72e0], R152 ;  /* 0x0072e09801007387 */ /* 0x000fe20000100800 */
[----:B--2---:R-:W-:-:S05]  /*129040*/  IADD3 R60, P0, R86, R252, RZ ;  /* 0x000000fc563c7210 */ /* 0x004fca0007f1e0ff */
[----:B------:R1:W-:Y:S01]  /*129050*/  STL [R1+0x1214], R60 ;  /* 0x0012143c01007387 */ /* 0x0003e20000100800 */
[----:B------:R-:W-:Y:S02]  /*129060*/  STL [R1+0x72dc], R153 ;  /* 0x0072dc9901007387 */ /* 0x000fe40000100800 */
[----:B------:R-:W-:Y:S02]  /*129070*/  STL [R1+0x72d8], R154 ;  /* 0x0072d89a01007387 */ /* 0x000fe40000100800 */
[----:B------:R-:W-:Y:S01]  /*129080*/  STL [R1+0x72d4], R155 ;  /* 0x0072d49b01007387 */ /* 0x000fe20000100800 */
[-C--:B----4-:R-:W-:Y:S02]  /*129090*/  IADD3 R61, P1, R54, R252.reuse, RZ ;  /* 0x000000fc363d7210 */ /* 0x090fe40007f3e0ff */
[-C--:B-1----:R-:W-:Y:S02]  /*1290a0*/  IADD3 R60, P2, R84, R252.reuse, RZ ;  /* 0x000000fc543c7210 */ /* 0x082fe40007f5e0ff */
[----:B------:R-:W-:Y:S01]  /*1290b0*/  IADD3 R64, P3, R40, R252, RZ ;  /* 0x000000fc28407210 */ /* 0x000fe20007f7e0ff */
[----:B------:R1:W-:Y:S02]  /*1290c0*/  STL [R1+0x1134], R61 ;  /* 0x0011343d01007387 */ /* 0x0003e40000100800 */
[----:B------:R2:W-:Y:S01]  /*1290d0*/  STL [R1+0x1180], R60 ;  /* 0x0011803c01007387 */ /* 0x0005e20000100800 */
[-C--:B------:R-:W-:Y:S01]  /*1290e0*/  IADD3.X R65, R85, R3.reuse, RZ, P2, !PT ;  /* 0x0000000355417210 */ /* 0x080fe200017fe4ff */
[----:B------:R4:W-:Y:S01]  /*1290f0*/  STL [R1+0x11d0], R64 ;  /* 0x0011d04001007387 */ /* 0x0009e20000100800 */
[----:B-1----:R-:W-:Y:S01]  /*129100*/  IADD3.X R61, R87, R3, RZ, P0, !PT ;  /* 0x00000003573d7210 */ /* 0x002fe200007fe4ff */
[----:B--2---:R-:W-:-:S02]  /*129110*/  IMAD.X R60, R55, 0x1, R3, P1 ;  /* 0x00000001373c7824 */ /* 0x004fc400008e0603 */
[----:B------:R-:W2:Y:S02]  /*129120*/  LDL.LU.64 R54, [R1+0x3ee0] ;  /* 0x003ee00001367983 */ /* 0x000ea40000300a00 */
[----:B------:R-:W-:Y:S02]  /*129130*/  STL [R1+0x10dc], R61 ;  /* 0x0010dc3d01007387 */ /* 0x000fe40000100800 */
[----:B------:R1:W-:Y:S02]  /*129140*/  STL [R1+0x1130], R60 ;  /* 0x0011303c01007387 */ /* 0x0003e40000100800 */
[----:B----4-:R-:W-:Y:S01]  /*129150*/  IMAD.X R64, R41, 0x1, R3, P3 ;  /* 0x0000000129407824 */ /* 0x010fe200018e0603 */
[----:B-1----:R-:W4:Y:S01]  /*129160*/  LDL.LU.64 R60, [R1+0x3ed8] ;  /* 0x003ed800013c7983 */ /* 0x002f220000300a00 */
[----:B------:R1:W-:Y:S02]  /*129170*/  STL [R1+0x1174], R65 ;  /* 0x0011744101007387 */ /* 0x0003e40000100800 */
[----:B------:R-:W4:Y:S02]  /*129180*/  LDL.LU.64 R40, [R1+0x3ed0] ;  /* 0x003ed00001287983 */ /* 0x000f240000300a00 */
[----:B------:R3:W-:Y:S02]  /*129190*/  STL [R1+0x11c4], R64 ;  /* 0x0011c44001007387 */ /* 0x0007e40000100800 */
[-C--:B---3--:R-:W-:Y:S01]  /*1291a0*/  IADD3 R66, P0, R62, R252.reuse, RZ ;  /* 0x000000fc3e427210 */ /* 0x088fe20007f1e0ff */
[----:B------:R-:W-:Y:S01]  /*1291b0*/  STL [R1+0x72f0], R144 ;  /* 0x0072f09001007387 */ /* 0x000fe20000100800 */
[----:B------:R-:W-:Y:S02]  /*1291c0*/  STL [R1+0x72ec], R145 ;  /* 0x0072ec9101007387 */ /* 0x000fe40000100800 */
[----:B------:R-:W-:Y:S02]  /*1291d0*/  STL [R1+0x72e8], R146 ;  /* 0x0072e89201007387 */ /* 0x000fe40000100800 */
[----:B------:R-:W-:Y:S01]  /*1291e0*/  STL [R1+0x72e4], R147 ;  /* 0x0072e49301007387 */ /* 0x000fe20000100800 */
[-C--:B-1----:R-:W-:Y:S01]  /*1291f0*/  IADD3 R65, P1, R58, R252.reuse, RZ ;  /* 0x000000fc3a417210 */ /* 0x082fe20007f3e0ff */
[----:B------:R-:W-:Y:S04]  /*129200*/  STL [R1+0xf2c], R66 ;  /* 0x000f2c4201007387 */ /* 0x000fe80000100800 */
[----:B------:R1:W-:Y:S01]  /*129210*/  STL [R1+0xfa8], R65 ;  /* 0x000fa84101007387 */ /* 0x0003e20000100800 */
[----:B------:R-:W-:-:S02]  /*129220*/  IADD3 R64, P2, R56, R252, RZ ;  /* 0x000000fc38407210 */ /* 0x000fc40007f5e0ff */
[----:B-1----:R-:W-:-:S03]  /*129230*/  IADD3.X R65, R63, R3, RZ, P0, !PT ;  /* 0x000000033f417210 */ /* 0x002fc600007fe4ff */
[----:B------:R1:W-:Y:S01]  /*129240*/  STL [R1+0x1044], R64 ;  /* 0x0010444001007387 */ /* 0x0003e20000100800 */
[----:B------:R-:W3:Y:S01]  /*129250*/  LDL.LU.64 R62, [R1+0x3ec8] ;  /* 0x003ec800013e7983 */ /* 0x000ee20000300a00 */
[----:B-1----:R-:W-:-:S05]  /*129260*/  IADD3 R64, P3, R52, R252, RZ ;  /* 0x000000fc34407210 */ /* 0x002fca0007f7e0ff */
[----:B------:R1:W-:Y:S01]  /*129270*/  STL [R1+0x1094], R64 ;  /* 0x0010944001007387 */ /* 0x0003e20000100800 */
[----:B------:R1:W-:Y:S02]  /*129280*/  STL [R1+0xf28], R65 ;  /* 0x000f284101007387 */ /* 0x0003e40000100800 */
[--C-:B-1----:R-:W-:Y:S01]  /*129290*/  IMAD.X R64, R59, 0x1, R3.reuse, P1 ;  /* 0x000000013b407824 */ /* 0x102fe200008e0603 */
[----:B------:R-:W-:Y:S01]  /*1292a0*/  IADD3.X R65, R57, R3, RZ, P2, !PT ;  /* 0x0000000339417210 */ /* 0x000fe200017fe4ff */
[----:B------:R-:W3:Y:S03]  /*1292b0*/  LDL.LU.64 R58, [R1+0x3ec0] ;  /* 0x003ec000013a7983 */ /* 0x000ee60000300a00 */
[----:B------:R1:W-:Y:S02]  /*1292c0*/  STL [R1+0xfa4], R64 ;  /* 0x000fa44001007387 */ /* 0x0003e40000100800 */
[----:B------:R-:W3:Y:S01]  /*1292d0*/  LDL.LU.64 R56, [R1+0x3eb8] ;  /* 0x003eb80001387983 */ /* 0x000ee20000300a00 */
[----:B------:R4:W-:Y:S01]  /*1292e0*/  STL [R1+0x1040], R65 ;  /* 0x0010404101007387 */ /* 0x0009e20000100800 */
[----:B-1----:R-:W-:-:S03]  /*1292f0*/  IMAD.X R64, R53, 0x1, R3, P3 ;  /* 0x0000000135407824 */ /* 0x002fc600018e0603 */
[----:B------:R-:W3:Y:S02]  /*129300*/  LDL.LU.64 R52, [R1+0x3eb0] ;  /* 0x003eb00001347983 */ /* 0x000ee40000300a00 */
[----:B------:R1:W-:Y:S01]  /*129310*/  STL [R1+0x1090], R64 ;  /* 0x0010904001007387 */ /* 0x0003e20000100800 */
[----:B------:R-:W-:Y:S01]  /*129320*/  HMMA.1688.F32.TF32 R148, R44, R162, R156 ;  /* 0x000000a22c94723c */ /* 0x000fe2000008109c */
[----:B------:R-:W-:Y:S01]  /*129330*/  MOV R114, R161 ;  /* 0x000000a100727202 */ /* 0x000fe20000000f00 */
[----:B------:R-:W-:-:S05]  /*129340*/  IMAD.MOV.U32 R115, RZ, RZ, R160 ;  /* 0x000000ffff737224 */ /* 0x000fca00078e00a0 */
[----:B------:R-:W-:Y:S02]  /*129350*/  MOV R156, R163 ;  /* 0x000000a3009c7202 */ /* 0x000fe40000000f00 */
[----:B--2---:R-:W-:-:S05]  /*129360*/  IADD3 R66, P0, R54, R252, RZ ;  /* 0x000000fc36427210 */ /* 0x004fca0007f1e0ff */
[----:B------:R-:W-:Y:S01]  /*129370*/  STL [R1+0x10f0], R66 ;  /* 0x0010f04201007387 */ /* 0x000fe20000100800 */
[-C--:B----4-:R-:W-:Y:S02]  /*129380*/  IADD3 R65, P1, R60, R252.reuse, RZ ;  /* 0x000000fc3c417210 */ /* 0x090fe40007f3e0ff */
[----:B-1----:R-:W-:-:S03]  /*129390*/  IADD3 R64, P2, R40, R252, RZ ;  /* 0x000000fc28407210 */ /* 0x002fc60007f5e0ff */
[----:B------:R-:W-:Y:S02]  /*1293a0*/  STL [R1+0x1140], R65 ;  /* 0x0011404101007387 */ /* 0x000fe40000100800 */
[----:B------:R1:W-:Y:S02]  /*1293b0*/  STL [R1+0x1184], R64 ;  /* 0x0011844001007387 */ /* 0x0003e40000100800 */
[----:B------:R-:W2:Y:S02]  /*1293c0*/  LDL.LU.64 R162, [R1+0x7478] ;  /* 0x0074780001a27983 */ /* 0x000ea40000300a00 */
[----:B------:R-:W2:Y:S01]  /*1293d0*/  LDL.LU.64 R160, [R1+0x7470] ;  /* 0x0074700001a07983 */ /* 0x000ea20000300a00 */
[----:B------:R-:W-:Y:S01]  /*1293e0*/  STL [R1+0x7300], R148 ;  /* 0x0073009401007387 */ /* 0x000fe20000100800 */
[----:B------:R-:W-:Y:S02]  /*1293f0*/  STL [R1+0x72fc], R149 ;  /* 0x0072fc9501007387 */ /* 0x000fe40000100800 */
[----:B------:R-:W-:Y:S02]  /*129400*/  STL [R1+0x72f8], R150 ;  /* 0x0072f89601007387 */ /* 0x000fe40000100800 */
[----:B------:R-:W-:Y:S02]  /*129410*/  STL [R1+0x72f4], R151 ;  /* 0x0072f49701007387 */ /* 0x000fe40000100800 */
[----:B-1----:R-:W-:Y:S01]  /*129420*/  IMAD.X R64, R55, 0x1, R3, P0 ;  /* 0x0000000137407824 */ /* 0x002fe200000e0603 */
[----:B------:R-:W-:Y:S01]  /*129430*/  IADD3.X R65, R61, R3, RZ, P1, !PT ;  /* 0x000000033d417210 */ /* 0x000fe20000ffe4ff */
[----:B------:R-:W4:Y:S03]  /*129440*/  LDL.LU.64 R54, [R1+0x3ea8] ;  /* 0x003ea80001367983 */ /* 0x000f260000300a00 */
[----:B------:R1:W-:Y:S02]  /*129450*/  STL [R1+0xf40], R64 ;  /* 0x000f404001007387 */ /* 0x0003e40000100800 */
[----:B------:R-:W4:Y:S01]  /*129460*/  LDL.LU.64 R60, [R1+0x3ea0] ;  /* 0x003ea000013c7983 */ /* 0x000f220000300a00 */
[----:B------:R3:W-:Y:S01]  /*129470*/  STL [R1+0xfac], R65 ;  /* 0x000fac4101007387 */ /* 0x0007e20000100800 */
[----:B------:R-:W-:Y:S01]  /*129480*/  MOV R110, R237 ;  /* 0x000000ed006e7202 */ /* 0x000fe20000000f00 */
[----:B------:R-:W-:-:S02]  /*129490*/  IMAD.MOV.U32 R111, RZ, RZ, R236 ;  /* 0x000000ffff6f7224 */ /* 0x000fc400078e00ec */
[----:B-1----:R-:W-:Y:S02]  /*1294a0*/  IMAD.X R64, R41, 0x1, R3, P2 ;  /* 0x0000000129407824 */ /* 0x002fe400010e0603 */
[----:B------:R-:W4:Y:S03]  /*1294b0*/  LDL.LU.64 R40, [R1+0x3e98] ;  /* 0x003e980001287983 */ /* 0x000f260000300a00 */
[----:B------:R1:W-:Y:S01]  /*1294c0*/  STL [R1+0x1048], R64 ;  /* 0x0010484001007387 */ /* 0x0003e20000100800 */
[----:B---3--:R-:W-:-:S05]  /*1294d0*/  IADD3 R65, P0, R62, R252, RZ ;  /* 0x000000fc3e417210 */ /* 0x008fca0007f1e0ff */
[----:B------:R-:W-:Y:S01]  /*1294e0*/  STL [R1+0x1098], R65 ;  /* 0x0010984101007387 */ /* 0x000fe20000100800 */
[----:B-1----:R-:W-:-:S05]  /*1294f0*/  IADD3 R64, P1, R58, R252, RZ ;  /* 0x000000fc3a407210 */ /* 0x002fca0007f3e0ff */
[----:B------:R2:W-:Y:S01]  /*129500*/  STL [R1+0x10f4], R64 ;  /* 0x0010f44001007387 */ /* 0x0005e20000100800 */
[-C--:B------:R-:W-:Y:S02]  /*129510*/  IADD3 R69, P2, R56, R252.reuse, RZ ;  /* 0x000000fc38457210 */ /* 0x080fe40007f5e0ff */
[-C--:B------:R-:W-:Y:S01]  /*129520*/  IADD3.X R62, R63, R3.reuse, RZ, P0, !PT ;  /* 0x000000033f3e7210 */ /* 0x080fe200007fe4ff */
[--C-:B------:R-:W-:Y:S01]  /*129530*/  IMAD.X R58, R59, 0x1, R3.reuse, P1 ;  /* 0x000000013b3a7824 */ /* 0x100fe200008e0603 */
[----:B------:R-:W-:Y:S01]  /*129540*/  IADD3 R68, P3, R52, R252, RZ ;  /* 0x000000fc34447210 */ /* 0x000fe20007f7e0ff */
[----:B------:R-:W-:Y:S04]  /*129550*/  STL [R1+0x1144], R69 ;  /* 0x0011444501007387 */ /* 0x000fe80000100800 */
[----:B------:R-:W-:Y:S01]  /*129560*/  STL [R1+0x1190], R68 ;  /* 0x0011904401007387 */ /* 0x000fe20000100800 */
[----:B------:R-:W-:Y:S01]  /*129570*/  IADD3.X R56, R57, R3, RZ, P2, !PT ;  /* 0x0000000339387210 */ /* 0x000fe200017fe4ff */
[----:B--2---:R-:W-:Y:S11]  /*129580*/  HMMA.1688.F32.TF32 R64, R44, R110, R160 ;  /* 0x0000006e2c40723c */ /* 0x004ff600000810a0 */
[----:B------:R-:W-:Y:S11]  /*129590*/  @!UPT UIADD3 URZ, URZ, URZ, URZ ;  /* 0x0000003f3f3ff290 */ /* 0x000ff6000fffe03f */
[----:B------:R-:W-:Y:S01]  /*1295a0*/  @!UPT UIADD3 URZ, URZ, URZ, URZ ;  /* 0x0000003f3f3ff290 */ /* 0x000fe2000fffe03f */
[----:B------:R1:W-:Y:S01]  /*1295b0*/  STL.64 [R1+0x1ed0], R64 ;  /* 0x001ed04001007387 */ /* 0x0003e20000100a00 */
[----:B------:R-:W-:Y:S03]  /*1295c0*/  STL.64 [R1+0x1ed8], R66 ;  /* 0x001ed84201007387 */ /* 0x000fe60000100a00 */
[----:B-1----:R-:W2:Y:S01]  /*1295d0*/  LDL.LU.64 R64, [R1+0x3e90] ;  /* 0x003e900001407983 */ /* 0x002ea20000300a00 */
[----:B------:R-:W-:Y:S02]  /*1295e0*/  STL [R1+0x410], R62 ;  /* 0x0004103e01007387 */ /* 0x000fe40000100800 */
[----:B------:R1:W-:Y:S02]  /*1295f0*/  STL [R1+0xf44], R58 ;  /* 0x000f443a01007387 */ /* 0x0003e40000100800 */
[----:B-1----:R-:W3:Y:S01]  /*129600*/  LDL.LU.64 R58, [R1+0x3e88] ;  /* 0x003e8800013a7983 */ /* 0x002ee20000300a00 */
[----:B------:R-:W-:-:S02]  /*129610*/  IMAD.X R62, R53, 0x1, R3, P3 ;  /* 0x00000001353e7824 */ /* 0x000fc400018e0603 */
[----:B------:R1:W-:Y:S02]  /*129620*/  STL [R1+0xfc0], R56 ;  /* 0x000fc03801007387 */ /* 0x0003e40000100800 */
[----:B------:R-:W3:Y:S01]  /*129630*/  LDL.LU.64 R52, [R1+0x3e80] ;  /* 0x003e800001347983 */ /* 0x000ee20000300a00 */
[----:B-1----:R-:W3:Y:S01]  /*129640*/  LDL.LU.64 R56, [R1+0x3e78] ;  /* 0x003e780001387983 */ /* 0x002ee20000300a00 */
[----:B------:R-:W-:Y:S01]  /*129650*/  HMMA.1688.F32.TF32 R68, R44, R114, R164 ;  /* 0x000000722c44723c */ /* 0x000fe200000810a4 */
[----:B------:R1:W-:Y:S01]  /*129660*/  STL [R1+0x104c], R62 ;  /* 0x00104c3e01007387 */ /* 0x0003e20000100800 */
[-C--:B----4-:R-:W-:Y:S02]  /*129670*/  IADD3 R63, P2, R40, R252.reuse, RZ ;  /* 0x000000fc283f7210 */ /* 0x090fe40007f5e0ff */
[----:B-1----:R-:W-:-:S05]  /*129680*/  IADD3 R62, P0, R54, R252, RZ ;  /* 0x000000fc363e7210 */ /* 0x002fca0007f1e0ff */
[----:B------:R1:W-:Y:S02]  /*129690*/  STL [R1+0x109c], R62 ;  /* 0x00109c3e01007387 */ /* 0x0003e40000100800 */
[----:B-1----:R-:W-:-:S05]  /*1296a0*/  IADD3 R62, P1, R60, R252, RZ ;  /* 0x000000fc3c3e7210 */ /* 0x002fca0007f3e0ff */
[----:B------:R1:W-:Y:S01]  /*1296b0*/  STL [R1+0x10f8], R62 ;  /* 0x0010f83e01007387 */ /* 0x0003e20000100800 */
[----:B------:R-:W-:Y:S02]  /*1296c0*/  STL [R1+0x1150], R63 ;  /* 0x0011503f01007387 */ /* 0x000fe40000100800 */
[----:B------:R-:W-:Y:S01]  /*1296d0*/  IMAD.X R60, R61, 0x1, R3, P1 ;  /* 0x000000013d3c7824 */ /* 0x000fe200008e0603 */
[-C--:B------:R-:W-:Y:S02]  /*1296e0*/  IADD3.X R66, R41, R3.reuse, RZ, P2, !PT ;  /* 0x0000000329427210 */ /* 0x080fe400017fe4ff */
[----:B-1----:R-:W-:Y:S02]  /*1296f0*/  IADD3.X R62, R55, R3, RZ, P0, !PT ;  /* 0x00000003373e7210 */ /* 0x002fe400007fe4ff */
[----:B------:R-:W4:Y:S01]  /*129700*/  LDL.LU.64 R54, [R1+0x3e70] ;  /* 0x003e700001367983 */ /* 0x000f220000300a00 */
[----:B------:R-:W-:Y:S02]  /*129710*/  STL.64 [R1+0x1ec0], R68 ;  /* 0x001ec04401007387 */ /* 0x000fe40000100a00 */
[----:B------:R-:W-:Y:S02]  /*129720*/  STL.64 [R1+0x1ec8], R70 ;  /* 0x001ec84601007387 */ /* 0x000fe40000100a00 */
[----:B------:R1:W-:Y:S02]  /*129730*/  STL [R1+0x414], R62 ;  /* 0x0004143e01007387 */ /* 0x0003e40000100800 */
[----:B-1----:R-:W4:Y:S01]  /*129740*/  LDL.LU.64 R62, [R1+0x3e68] ;  /* 0x003e6800013e7983 */ /* 0x002f220000300a00 */
[----:B------:R1:W-:Y:S03]  /*129750*/  STL [R1+0xf48], R60 ;  /* 0x000f483c01007387 */ /* 0x0003e60000100800 */
[----:B-1----:R-:W4:Y:S01]  /*129760*/  LDL.LU.64 R60, [R1+0x3e58] ;  /* 0x003e5800013c7983 */ /* 0x002f220000300a00 */
[----:B------:R-:W4:Y:S02]  /*129770*/  LDL.LU.64 R40, [R1+0x3e50] ;  /* 0x003e500001287983 */ /* 0x000f240000300a00 */
[----:B------:R2:W-:Y:S02]  /*129780*/  STL [R1+0xfc4], R66 ;  /* 0x000fc44201007387 */ /* 0x0005e40000100800 */
[----:B------:R-:W-:-:S02]  /*129790*/  IMAD.MOV.U32 R245, RZ, RZ, R175 ;  /* 0x000000fffff57224 */ /* 0x000fc400078e00af */
[----:B------:R-:W-:Y:S01]  /*1297a0*/  IMAD.MOV.U32 R118, RZ, RZ, R173 ;  /* 0x000000ffff767224 */ /* 0x000fe200078e00ad */
[----:B------:R-:W-:Y:S02]  /*1297b0*/  MOV R119, R172 ;  /* 0x000000ac00777202 */ /* 0x000fe40000000f00 */
[----:B--2---:R-:W-:-:S05]  /*1297c0*/  IADD3 R66, P0, R64, R252, RZ ;  /* 0x000000fc40427210 */ /* 0x004fca0007f1e0ff */
[----:B------:R-:W-:Y:S01]  /*1297d0*/  STL [R1+0x1060], R66 ;  /* 0x0010604201007387 */ /* 0x000fe20000100800 */
[----:B---3--:R-:W-:-:S05]  /*1297e0*/  IADD3 R68, P1, R58, R252, RZ ;  /* 0x000000fc3a447210 */ /* 0x008fca0007f3e0ff */
[----:B------:R1:W-:Y:S02]  /*1297f0*/  STL [R1+0x10b0], R68 ;  /* 0x0010b04401007387 */ /* 0x0003e40000100800 */
[----:B-1----:R-:W-:Y:S01]  /*129800*/  HMMA.1688.F32.TF32 R68, R44, R174, R168 ;  /* 0x000000ae2c44723c */ /* 0x002fe200000810a8 */
[-C--:B------:R-:W-:Y:S02]  /*129810*/  IADD3 R67, P2, R52, R252.reuse, RZ ;  /* 0x000000fc34437210 */ /* 0x080fe40007f5e0ff */
[----:B------:R-:W-:-:S03]  /*129820*/  IADD3 R66, P3, R56, R252, RZ ;  /* 0x000000fc38427210 */ /* 0x000fc60007f7e0ff */
[----:B------:R-:W-:Y:S02]  /*129830*/  STL [R1+0x10fc], R67 ;  /* 0x0010fc4301007387 */ /* 0x000fe40000100800 */
[----:B------:R-:W-:Y:S02]  /*129840*/  STL [R1+0x1154], R66 ;  /* 0x0011544201007387 */ /* 0x000fe40000100800 */
[----:B------:R-:W2:Y:S11]  /*129850*/  LDL.LU.64 R174, [R1+0x7468] ;  /* 0x0074680001ae7983 */ /* 0x000eb60000300a00 */
[----:B------:R-:W-:Y:S02]  /*129860*/  @!UPT UIADD3 URZ, URZ, URZ, URZ ;  /* 0x0000003f3f3ff290 */ /* 0x000fe4000fffe03f */
[----:B------:R1:W-:Y:S01]  /*129870*/  STL.64 [R1+0x1eb0], R68 ;  /* 0x001eb04401007387 */ /* 0x0003e20000100a00 */
[----:B------:R-:W-:Y:S02]  /*129880*/  STL.64 [R1+0x1eb8], R70 ;  /* 0x001eb84601007387 */ /* 0x000fe40000100a00 */
[----:B------:R-:W2:Y:S01]  /*129890*/  LDL.LU.64 R172, [R1+0x7460] ;  /* 0x0074600001ac7983 */ /* 0x000ea20000300a00 */
[-C--:B------:R-:W-:Y:S01]  /*1298a0*/  IADD3.X R64, R65, R3.reuse, RZ, P0, !PT ;  /* 0x0000000341407210 */ /* 0x080fe200007fe4ff */
[----:B------:R-:W-:Y:S01]  /*1298b0*/  IMAD.X R65, R59, 0x1, R3, P1 ;  /* 0x000000013b417824 */ /* 0x000fe200008e0603 */
[----:B-1----:R-:W3:Y:S03]  /*1298c0*/  LDL.LU.64 R68, [R1+0x3e48] ;  /* 0x003e480001447983 */ /* 0x002ee60000300a00 */
[----:B------:R1:W-:Y:S02]  /*1298d0*/  STL [R1+0x3b8], R64 ;  /* 0x0003b84001007387 */ /* 0x0003e40000100800 */
[----:B------:R-:W3:Y:S02]  /*1298e0*/  LDL.LU.64 R58, [R1+0x3e40] ;  /* 0x003e4000013a7983 */ /* 0x000ee40000300a00 */
[----:B------:R-:W-:Y:S01]  /*1298f0*/  STL [R1+0x418], R65 ;  /* 0x0004184101007387 */ /* 0x000fe20000100800 */
[----:B-1----:R-:W-:-:S02]  /*129900*/  IADD3.X R64, R53, R3, RZ, P2, !PT ;  /* 0x0000000335407210 */ /* 0x002fc400017fe4ff */
[----:B------:R-:W3:Y:S01]  /*129910*/  LDL.LU.64 R52, [R1+0x3e38] ;  /* 0x003e380001347983 */ /* 0x000ee20000300a00 */
[----:B------:R-:W-:Y:S01]  /*129920*/  MOV R110, R233 ;  /* 0x000000e9006e7202 */ /* 0x000fe20000000f00 */
[----:B------:R-:W-:Y:S02]  /*129930*/  IMAD.MOV.U32 R111, RZ, RZ, R232 ;  /* 0x000000ffff6f7224 */ /* 0x000fe400078e00e8 */
[----:B------:R-:W-:Y:S01]  /*129940*/  IMAD.X R56, R57, 0x1, R3, P3 ;  /* 0x0000000139387824 */ /* 0x000fe200018e0603 */
[----:B------:R1:W-:Y:S01]  /*129950*/  STL [R1+0xf4c], R64 ;  /* 0x000f4c4001007387 */ /* 0x0003e20000100800 */
[----:B----4-:R-:W-:-:S03]  /*129960*/  IADD3 R57, P1, R62, R252, RZ ;  /* 0x000000fc3e397210 */ /* 0x010fc60007f3e0ff */
[----:B------:R4:W-:Y:S01]  /*129970*/  STL [R1+0xfc8], R56 ;  /* 0x000fc83801007387 */ /* 0x0009e20000100800 */
[-C--:B-1----:R-:W-:Y:S02]  /*129980*/  IADD3 R64, P0, R54, R252.reuse, RZ ;  /* 0x000000fc36407210 */ /* 0x082fe40007f1e0ff */
[----:B----4-:R-:W-:-:S03]  /*129990*/  IADD3 R56, P2, R60, R252, RZ ;  /* 0x000000fc3c387210 */ /* 0x010fc60007f5e0ff */
[----:B------:R1:W-:Y:S01]  /*1299a0*/  STL [R1+0x1064], R64 ;  /* 0x0010644001007387 */ /* 0x0003e20000100800 */
[----:B------:R-:W-:Y:S01]  /*1299b0*/  STL [R1+0x10b4], R57 ;  /* 0x0010b43901007387 */ /* 0x000fe20000100800 */
[-C--:B------:R-:W-:Y:S02]  /*1299c0*/  IADD3.X R66, R55, R3.reuse, RZ, P0, !PT ;  /* 0x0000000337427210 */ /* 0x080fe400007fe4ff */
[----:B-1----:R-:W4:Y:S01]  /*1299d0*/  LDL.LU.64 R64, [R1+0x3e30] ;  /* 0x003e300001407983 */ /* 0x002f220000300a00 */
[----:B------:R1:W-:Y:S03]  /*1299e0*/  STL [R1+0x1110], R56 ;  /* 0x0011103801007387 */ /* 0x0003e60000100800 */
[----:B-1----:R-:W4:Y:S01]  /*1299f0*/  LDL.LU.64 R56, [R1+0x3e28] ;  /* 0x003e280001387983 */ /* 0x002f220000300a00 */
[C---:B--2---:R-:W-:Y:S11]  /*129a00*/  HMMA.1688.F32.TF32 R84, R44.reuse, R110, R172 ;  /* 0x0000006e2c54723c */ /* 0x044ff600000810ac */
[----:B------:R-:W-:Y:S11]  /*129a10*/  @!UPT UIADD3 URZ, URZ, URZ, URZ ;  /* 0x0000003f3f3ff290 */ /* 0x000ff6000fffe03f */
[----:B------:R-:W-:Y:S01]  /*129a20*/  @!UPT UIADD3 URZ, URZ, URZ, URZ ;  /* 0x0000003f3f3ff290 */ /* 0x000fe2000fffe03f */
[----:B------:R-:W-:Y:S01]  /*129a30*/  STL.64 [R1+0x1ea0], R84 ;  /* 0x001ea05401007387 */ /* 0x000fe20000100a00 */
[----:B------:R1:W-:Y:S02]  /*129a40*/  STL.64 [R1+0x1ea8], R86 ;  /* 0x001ea85601007387 */ /* 0x0003e40000100a00 */
[----:B------:R-:W2:Y:S02]  /*129a50*/  LDL.LU.64 R54, [R1+0x3e20] ;  /* 0x003e200001367983 */ /* 0x000ea40000300a00 */
[----:B------:R-:W-:Y:S01]  /*129a60*/  IMAD.X R63, R63, 0x1, R3, P1 ;  /* 0x000000013f3f7824 */ /* 0x000fe200008e0603 */
[----:B------:R-:W-:Y:S01]  /*129a70*/  IADD3.X R62, R61, R3, RZ, P2, !PT ;  /* 0x000000033d3e7210 */ /* 0x000fe200017fe4ff */
[-C--:B------:R-:W-:Y:S01]  /*129a80*/  IADD3 R61, P0, R40, R252.reuse, RZ ;  /* 0x000000fc283d7210 */ /* 0x080fe20007f1e0ff */
[----:B-1----:R-:W-:Y:S01]  /*129a90*/  HMMA.1688.F32.TF32 R84, R44, R118, R176 ;  /* 0x000000762c54723c */ /* 0x002fe200000810b0 */
[----:B------:R-:W-:Y:S01]  /*129aa0*/  STL [R1+0x3bc], R66 ;  /* 0x0003bc4201007387 */ /* 0x000fe20000100800 */
[-C--:B---3--:R-:W-:Y:S01]  /*129ab0*/  IADD3 R60, P1, R68, R252.reuse, RZ ;  /* 0x000000fc443c7210 */ /* 0x088fe20007f3e0ff */
[----:B------:R-:W-:Y:S02]  /*129ac0*/  STL [R1+0x41c], R63 ;  /* 0x00041c3f01007387 */ /* 0x000fe40000100800 */
[----:B------:R-:W-:Y:S01]  /*129ad0*/  STL [R1+0xf60], R62 ;  /* 0x000f603e01007387 */ /* 0x000fe20000100800 */
[----:B------:R1:W-:Y:S01]  /*129ae0*/  STL [R1+0xfcc], R61 ;  /* 0x000fcc3d01007387 */ /* 0x0003e20000100800 */
[----:B------:R3:W-:Y:S01]  /*129af0*/  STL [R1+0x1068], R60 ;  /* 0x0010683c01007387 */ /* 0x0007e20000100800 */
[----:B-1----:R-:W-:-:S02]  /*129b00*/  IADD3 R61, P2, R58, R252, RZ ;  /* 0x000000fc3a3d7210 */ /* 0x002fc40007f5e0ff */
[----:B---3--:R-:W-:-:S03]  /*129b10*/  IADD3 R60, P3, R52, R252, RZ ;  /* 0x000000fc343c7210 */ /* 0x008fc60007f7e0ff */
[----:B------:R-:W-:Y:S01]  /*129b20*/  STL [R1+0x10b8], R61 ;  /* 0x0010b83d01007387 */ /* 0x000fe20000100800 */
[----:B------:R-:W3:Y:S02]  /*129b30*/  LDL.LU.64 R66, [R1+0x3e18] ;  /* 0x003e180001427983 */ /* 0x000ee40000300a00 */
[----:B------:R1:W-:Y:S02]  /*129b40*/  STL [R1+0x1114], R60 ;  /* 0x0011143c01007387 */ /* 0x0003e40000100800 */
[----:B------:R-:W3:Y:S05]  /*129b50*/  LDL.LU.64 R62, [R1+0x3e10] ;  /* 0x003e1000013e7983 */ /* 0x000eea0000300a00 */
[----:B------:R-:W-:Y:S01]  /*129b60*/  STL.64 [R1+0x1e90], R84 ;  /* 0x001e905401007387 */ /* 0x000fe20000100a00 */
[----:B------:R-:W-:Y:S02]  /*129b70*/  STL.64 [R1+0x1e98], R86 ;  /* 0x001e985601007387 */ /* 0x000fe40000100a00 */
[--C-:B------:R-:W-:Y:S01]  /*129b80*/  IMAD.X R70, R41, 0x1, R3.reuse, P0 ;  /* 0x0000000129467824 */ /* 0x100fe200000e0603 */
[----:B-1----:R-:W3:Y:S01]  /*129b90*/  LDL.LU.64 R60, [R1+0x3e08] ;  /* 0x003e0800013c7983 */ /* 0x002ee20000300a00 */
[----:B------:R-:W3:Y:S01]  /*129ba0*/  LDL.LU.64 R40, [R1+0x3e00] ;  /* 0x003e000001287983 */ /* 0x000ee20000300a00 */
[-C--:B------:R-:W-:Y:S01]  /*129bb0*/  IADD3.X R68, R69, R3.reuse, RZ, P1, !PT ;  /* 0x0000000345447210 */ /* 0x080fe20000ffe4ff */
[----:B------:R-:W-:Y:S01]  /*129bc0*/  IMAD.X R59, R59, 0x1, R3, P2 ;  /* 0x000000013b3b7824 */ /* 0x000fe200010e0603 */
[----:B------:R-:W-:Y:S01]  /*129bd0*/  IADD3.X R58, R53, R3, RZ, P3, !PT ;  /* 0x00000003353a7210 */ /* 0x000fe20001ffe4ff */
[-C--:B----4-:R-:W-:Y:S01]  /*129be0*/  IADD3 R53, P0, R64, R252.reuse, RZ ;  /* 0x000000fc40357210 */ /* 0x090fe20007f1e0ff */
[----:B------:R-:W-:Y:S01]  /*129bf0*/  STL [R1+0x378], R70 ;  /* 0x0003784601007387 */ /* 0x000fe20000100800 */
[----:B------:R-:W-:Y:S01]  /*129c00*/  IADD3 R52, P1, R56, R252, RZ ;  /* 0x000000fc38347210 */ /* 0x000fe20007f3e0ff */
[----:B------:R-:W-:Y:S01]  /*129c10*/  STL [R1+0x3c0], R68 ;  /* 0x0003c04401007387 */ /* 0x000fe20000100800 */
[----:B------:R-:W-:Y:S01]  /*129c20*/  MOV R119, R28 ;  /* 0x0000001c00777202 */ /* 0x000fe20000000f00 */
[----:B------:R-:W-:Y:S01]  /*129c30*/  STL [R1+0xee0], R59 ;  /* 0x000ee03b01007387 */ /* 0x000fe20000100800 */
[----:B------:R1:W-:Y:S02]  /*129c40*/  STL [R1+0xf64], R58 ;  /* 0x000f643a01007387 */ /* 0x0003e40000100800 */
[----:B------:R-:W-:Y:S02]  /*129c50*/  STL [R1+0xfe0], R53 ;  /* 0x000fe03501007387 */ /* 0x000fe40000100800 */
[----:B------:R4:W-:Y:S01]  /*129c60*/  STL [R1+0x106c], R52 ;  /* 0x00106c3401007387 */ /* 0x0009e20000100800 */
[----:B-1----:R-:W3:Y:S01]  /*129c70*/  LDL.LU.64 R58, [R1+0x3df8] ;  /* 0x003df800013a7983 */ /* 0x002ee20000300a00 */
[----:B------:R-:W-:Y:S01]  /*129c80*/  MOV R114, R81 ;  /* 0x0000005100727202 */ /* 0x000fe20000000f00 */
[----:B------:R-:W-:-:S07]  /*129c90*/  IMAD.MOV.U32 R115, RZ, RZ, R80 ;  /* 0x000000ffff737224 */ /* 0x000fce00078e0050 */
[----:B------:R-:W-:Y:S01]  /*129ca0*/  HMMA.1688.F32.TF32 R68, R44, R114, R180 ;  /* 0x000000722c44723c */ /* 0x000fe200000810b4 */
[----:B--2---:R-:W-:-:S05]  /*129cb0*/  IADD3 R28, P2, R54, R252, RZ ;  /* 0x000000fc361c7210 */ /* 0x004fca0007f5e0ff */
[----:B------:R1:W-:Y:S01]  /*129cc0*/  STL [R1+0x10bc], R28 ;  /* 0x0010bc1c01007387 */ /* 0x0003e20000100800 */
[----:B----4-:R-:W2:Y:S11]  /*129cd0*/  LDL.LU.64 R52, [R1+0x3df0] ;  /* 0x003df00001347983 */ /* 0x010eb60000300a00 */
[----:B------:R-:W-:Y:S05]  /*129ce0*/  @!UPT UIADD3 URZ, URZ, URZ, URZ ;  /* 0x0000003f3f3ff290 */ /* 0x000fea000fffe03f */
[----:B------:R-:W-:Y:S02]  /*129cf0*/  STL.64 [R1+0x1e80], R68 ;  /* 0x001e804401007387 */ /* 0x000fe40000100a00 */
[----:B------:R-:W-:Y:S01]  /*129d00*/  IMAD.MOV.U32 R118, RZ, RZ, R29 ;  /* 0x000000ffff767224 */ /* 0x000fe200078e001d */
[----:B------:R-:W-:Y:S01]  /*129d10*/  STL.64 [R1+0x1e88], R70 ;  /* 0x001e884601007387 */ /* 0x000fe20000100a00 */
[--C-:B------:R-:W-:Y:S01]  /*129d20*/  IMAD.X R64, R65, 0x1, R3.reuse, P0 ;  /* 0x0000000141407824 */ /* 0x100fe200000e0603 */
[----:B------:R-:W-:Y:S01]  /*129d30*/  IADD3.X R56, R57, R3, RZ, P1, !PT ;  /* 0x0000000339387210 */ /* 0x000fe20000ffe4ff */
[----:B------:R-:W-:Y:S01]  /*129d40*/  IMAD.X R54, R55, 0x1, R3, P2 ;  /* 0x0000000137367824 */ /* 0x000fe200010e0603 */
[----:B-1----:R-:W4:Y:S02]  /*129d50*/  LDL.LU.64 R28, [R1+0x3de8] ;  /* 0x003de800011c7983 */ /* 0x002f240000300a00 */
[----:B------:R1:W-:Y:S02]  /*129d60*/  STL [R1+0x37c], R64 ;  /* 0x00037c4001007387 */ /* 0x0003e40000100800 */
[----:B------:R-:W-:Y:S01]  /*129d70*/  IMAD.MOV.U32 R110, RZ, RZ, R77 ;  /* 0x000000ffff6e7224 */ /* 0x000fe200078e004d */
[----:B------:R-:W-:Y:S01]  /*129d80*/  MOV R111, R76 ;  /* 0x0000004c006f7202 */ /* 0x000fe20000000f00 */
[----:B-1----:R-:W4:Y:S01]  /*129d90*/  LDL.LU.64 R64, [R1+0x3de0] ;  /* 0x003de00001407983 */ /* 0x002f220000300a00 */
[----:B------:R1:W-:Y:S02]  /*129da0*/  STL [R1+0x3c4], R56 ;  /* 0x0003c43801007387 */ /* 0x0003e40000100800 */
[----:B------:R3:W-:Y:S03]  /*129db0*/  STL [R1+0xee4], R54 ;  /* 0x000ee43601007387 */ /* 0x0007e60000100800 */
[----:B------:R-:W-:Y:S01]  /*129dc0*/  HMMA.1688.F32.TF32 R68, R44, R110, R184 ;  /* 0x0000006e2c44723c */ /* 0x000fe200000810b8 */
[----:B---3--:R-:W-:-:S02]  /*129dd0*/  IADD3 R55, P1, R62, R252, RZ ;  /* 0x000000fc3e377210 */ /* 0x008fc40007f3e0ff */
[-C--:B-1----:R-:W-:Y:S01]  /*129de0*/  IADD3 R56, P0, R66, R252.reuse, RZ ;  /* 0x000000fc42387210 */ /* 0x082fe20007f1e0ff */
[----:B------:R-:W-:Y:S01]  /*129df0*/  IMAD.MOV.U32 R115, RZ, RZ, R32 ;  /* 0x000000ffff737224 */ /* 0x000fe200078e0020 */
[----:B------:R-:W-:-:S03]  /*129e00*/  IADD3 R54, P2, R60, R252, RZ ;  /* 0x000000fc3c367210 */ /* 0x000fc60007f5e0ff */
[----:B------:R1:W-:Y:S01]  /*129e10*/  STL [R1+0xf68], R56 ;  /* 0x000f683801007387 */ /* 0x0003e20000100800 */
[----:B------:R-:W-:Y:S01]  /*129e20*/  STL [R1+0xfe4], R55 ;  /* 0x000fe43701007387 */ /* 0x000fe20000100800 */
[----:B------:R-:W-:Y:S02]  /*129e30*/  IADD3 R32, P3, R40, R252, RZ ;  /* 0x000000fc28207210 */ /* 0x000fe40007f7e0ff */
[----:B------:R3:W-:Y:S04]  /*129e40*/  STL [R1+0x1070], R54 ;  /* 0x0010703601007387 */ /* 0x0007e80000100800 */
[----:B-1----:R-:W4:Y:S01]  /*129e50*/  LDL.LU.64 R56, [R1+0x3dd8] ;  /* 0x003dd80001387983 */ /* 0x002f220000300a00 */
[----:B------:R1:W-:Y:S03]  /*129e60*/  STL [R1+0x10d0], R32 ;  /* 0x0010d02001007387 */ /* 0x0003e60000100800 */
[----:B---3--:R-:W3:Y:S03]  /*129e70*/  LDL.LU.64 R54, [R1+0x3dd0] ;  /* 0x003dd00001367983 */ /* 0x008ee60000300a00 */
[----:B------:R-:W-:Y:S01]  /*129e80*/  STL.64 [R1+0x1e70], R68 ;  /* 0x001e704401007387 */ /* 0x000fe20000100a00 */
[----:B------:R-:W-:Y:S01]  /*129e90*/  MOV R114, R33 ;  /* 0x0000002100727202 */ /* 0x000fe20000000f00 */
[----:B------:R-:W-:Y:S01]  /*129ea0*/  STL.64 [R1+0x1e78], R70 ;  /* 0x001e784601007387 */ /* 0x000fe20000100a00 */
[----:B-1----:R-:W3:Y:S01]  /*129eb0*/  LDL.LU.64 R32, [R1+0x3dc8] ;  /* 0x003dc80001207983 */ /* 0x002ee20000300a00 */
[-C--:B------:R-:W-:Y:S01]  /*129ec0*/  IADD3.X R66, R67, R3.reuse, RZ, P0, !PT ;  /* 0x0000000343427210 */ /* 0x080fe200007fe4ff */
[--C-:B------:R-:W-:Y:S01]  /*129ed0*/  IMAD.X R62, R63, 0x1, R3.reuse, P1 ;  /* 0x000000013f3e7824 */ /* 0x100fe200008e0603 */
[----:B------:R-:W-:Y:S01]  /*129ee0*/  IADD3.X R61, R61, R3, RZ, P2, !PT ;  /* 0x000000033d3d7210 */ /* 0x000fe200017fe4ff */
[----:B------:R-:W-:-:S02]  /*129ef0*/  IMAD.X R60, R41, 0x1, R3, P3 ;  /* 0x00000001293c7824 */ /* 0x000fc400018e0603 */
[----:B------:R-:W-:Y:S01]  /*129f00*/  STL [R1+0x340], R66 ;  /* 0x0003404201007387 */ /* 0x000fe20000100800 */
[----:B------:R1:W-:Y:S02]  /*129f10*/  STL [R1+0x380], R62 ;  /* 0x0003803e01007387 */ /* 0x0003e40000100800 */
[----:B------:R-:W3:Y:S02]  /*129f20*/  LDL.LU.64 R40, [R1+0x3dc0] ;  /* 0x003dc00001287983 */ /* 0x000ee40000300a00 */
[----:B------:R-:W-:Y:S02]  /*129f30*/  STL [R1+0x3c8], R61 ;  /* 0x0003c83d01007387 */ /* 0x000fe40000100800 */
[----:B------:R-:W-:Y:S01]  /*129f40*/  IMAD.MOV.U32 R111, RZ, RZ, R24 ;  /* 0x000000ffff6f7224 */ /* 0x000fe200078e0018 */
[----:B-1----:R-:W3:Y:S01]  /*129f50*/  LDL.LU.64 R62, [R1+0x3db8] ;  /* 0x003db800013e7983 */ /* 0x002ee20000300a00 */
[----:B------:R1:W-:Y:S01]  /*129f60*/  STL [R1+0xee8], R60 ;  /* 0x000ee83c01007387 */ /* 0x0003e20000100800 */
[----:B------:R-:W-:-:S02]  /*129f70*/  MOV R110, R25 ;  /* 0x00000019006e7202 */ /* 0x000fc40000000f00 */
[----:B-1----:R-:W-:-:S05]  /*129f80*/  IADD3 R60, P0, R58, R252, RZ ;  /* 0x000000fc3a3c7210 */ /* 0x002fca0007f1e0ff */
[----:B------:R-:W-:Y:S01]  /*129f90*/  STL [R1+0xf6c], R60 ;  /* 0x000f6c3c01007387 */ /* 0x000fe20000100800 */
[----:B--2---:R-:W-:-:S05]  /*129fa0*/  IADD3 R24, P1, R52, R252, RZ ;  /* 0x000000fc34187210 */ /* 0x004fca0007f3e0ff */
[----:B------:R1:W-:Y:S04]  /*129fb0*/  STL [R1+0xfe8], R24 ;  /* 0x000fe81801007387 */ /* 0x0003e80000100800 */
[----:B-1----:R-:W2:Y:S01]  /*129fc0*/  LDL.LU.64 R24, [R1+0x3db0] ;  /* 0x003db00001187983 */ /* 0x002ea20000300a00 */
[C---:B------:R-:W-:Y:S01]  /*129fd0*/  HMMA.1688.F32.TF32 R68, R44.reuse, R118, R188 ;  /* 0x000000762c44723c */ /* 0x040fe200000810bc */
[-C--:B----4-:R-:W-:Y:S02]  /*129fe0*/  IADD3 R60, P2, R28, R252.reuse, RZ ;  /* 0x000000fc1c3c7210 */ /* 0x090fe40007f5e0ff */
[-C--:B------:R-:W-:Y:S01]  /*129ff0*/  IADD3.X R58, R59, R3.reuse, RZ, P0, !PT ;  /* 0x000000033b3a7210 */ /* 0x080fe200007fe4ff */
[----:B------:R-:W-:Y:S02]  /*12a000*/  IMAD.X R52, R53, 0x1, R3, P1 ;  /* 0x0000000135347824 */ /* 0x000fe400008e0603 */
[----:B------:R-:W-:Y:S01]  /*12a010*/  STL [R1+0x1074], R60 ;  /* 0x0010743c01007387 */ /* 0x000fe20000100800 */
[----:B------:R-:W-:Y:S11]  /*12a020*/  IADD3.X R28, R29, R3, RZ, P2, !PT ;  /* 0x000000031d1c7210 */ /* 0x000ff600017fe4ff */
[----:B------:R-:W-:Y:S05]  /*12a030*/  @!UPT UIADD3 URZ, URZ, URZ, URZ ;  /* 0x0000003f3f3ff290 */ /* 0x000fea000fffe03f */
[----:B------:R-:W-:Y:S01]  /*12a040*/  STL.64 [R1+0x1e60], R68 ;  /* 0x001e604401007387 */ /* 0x000fe20000100a00 */
[----:B------:R-:W-:Y:S02]  /*12a050*/  STL.64 [R1+0x1e68], R70 ;  /* 0x001e684601007387 */ /* 0x000fe40000100a00 */
[----:B------:R1:W-:Y:S02]  /*12a060*/  STL [R1+0x344], R58 ;  /* 0x0003443a01007387 */ /* 0x0003e40000100800 */
[----:B------:R4:W-:Y:S01]  /*12a070*/  STL [R1+0x384], R52 ;  /* 0x0003843401007387 */ /* 0x0009e20000100800 */
[-C--:B-1----:R-:W-:Y:S01]  /*12a080*/  IADD3 R58, P0, R64, R252.reuse, RZ ;  /* 0x000000fc403a7210 */ /* 0x082fe20007f1e0ff */
[----:B----4-:R-:W4:Y:S01]  /*12a090*/  LDL.LU.64 R52, [R1+0x3da8] ;  /* 0x003da80001347983 */ /* 0x010f220000300a00 */
[----:B------:R1:W-:Y:S01]  /*12a0a0*/  STL [R1+0x3cc], R28 ;  /* 0x0003cc1c01007387 */ /* 0x0003e20000100800 */
[----:B------:R-:W-:Y:S02]  /*12a0b0*/  HMMA.1688.F32.TF32 R68, R44, R114, R192 ;  /* 0x000000722c44723c */ /* 0x000fe400000810c0 */
[----:B-1----:R-:W4:Y:S01]  /*12a0c0*/  LDL.LU.64 R28, [R1+0x3da0] ;  /* 0x003da000011c7983 */ /* 0x002f220000300a00 */
[----:B------:R1:W-:Y:S02]  /*12a0d0*/  STL [R1+0xeec], R58 ;  /* 0x000eec3a01007387 */ /* 0x0003e40000100800 */
[----:B------:R-:W4:Y:S01]  /*12a0e0*/  LDL.LU.64 R60, [R1+0x3d98] ;  /* 0x003d9800013c7983 */ /* 0x000f220000300a00 */
[----:B-1----:R-:W-:-:S05]  /*12a0f0*/  IADD3 R58, P1, R56, R252, RZ ;  /* 0x000000fc383a7210 */ /* 0x002fca0007f3e0ff */
[----:B------:R3:W-:Y:S02]  /*12a100*/  STL [R1+0xf80], R58 ;  /* 0x000f803a01007387 */ /* 0x0007e40000100800 */
[----:B---3--:R-:W-:-:S05]  /*12a110*/  IADD3 R58, P2, R54, R252, RZ ;  /* 0x000000fc363a7210 */ /* 0x008fca0007f5e0ff */
[----:B------:R1:W-:Y:S04]  /*12a120*/  STL [R1+0xfec], R58 ;  /* 0x000fec3a01007387 */ /* 0x0003e80000100800 */
[----:B-1----:R-:W3:Y:S01]  /*12a130*/  LDL.LU.64 R58, [R1+0x3d90] ;  /* 0x003d9000013a7983 */ /* 0x002ee20000300a00 */
[----:B------:R-:W-:Y:S01]  /*12a140*/  IADD3 R66, P3, R32, R252, RZ ;  /* 0x000000fc20427210 */ /* 0x000fe20007f7e0ff */
[--C-:B------:R-:W-:Y:S01]  /*12a150*/  IMAD.X R65, R65, 0x1, R3.reuse, P0 ;  /* 0x0000000141417824 */ /* 0x100fe200000e0603 */
[-C--:B------:R-:W-:Y:S01]  /*12a160*/  IADD3.X R64, R57, R3.reuse, RZ, P1, !PT ;  /* 0x0000000339407210 */ /* 0x080fe20000ffe4ff */
[----:B------:R-:W-:Y:S02]  /*12a170*/  IMAD.X R54, R55, 0x1, R3, P2 ;  /* 0x0000000137367824 */ /* 0x000fe400010e0603 */
[----:B------:R-:W-:Y:S01]  /*12a180*/  STL [R1+0x1078], R66 ;  /* 0x0010784201007387 */ /* 0x000fe20000100800 */
[----:B------:R-:W-:Y:S02]  /*12a190*/  STL.64 [R1+0x1e50], R68 ;  /* 0x001e504401007387 */ /* 0x000fe40000100a00 */
[----:B------:R-:W-:Y:S02]  /*12a1a0*/  STL.64 [R1+0x1e58], R70 ;  /* 0x001e584601007387 */ /* 0x000fe40000100a00 */
[----:B------:R-:W3:Y:S01]  /*12a1b0*/  LDL.LU.64 R56, [R1+0x3d88] ;  /* 0x003d880001387983 */ /* 0x000ee20000300a00 */
[----:B------:R-:W-:Y:S01]  /*12a1c0*/  STL [R1+0x2ec], R65 ;  /* 0x0002ec4101007387 */ /* 0x000fe20000100800 */
[----:B------:R-:W-:Y:S02]  /*12a1d0*/  STL [R1+0x348], R64 ;  /* 0x0003484001007387 */ /* 0x000fe40000100800 */
[----:B------:R1:W-:Y:S02]  /*12a1e0*/  STL [R1+0x388], R54 ;  /* 0x0003883601007387 */ /* 0x0003e40000100800 */
[----:B------:R-:W-:Y:S01]  /*12a1f0*/  IMAD.MOV.U32 R115, RZ, RZ, R48 ;  /* 0x000000ffff737224 */ /* 0x000fe200078e0030 */
[----:B------:R-:W-:Y:S01]  /*12a200*/  IADD3.X R48, R33, R3, RZ, P3, !PT ;  /* 0x0000000321307210 */ /* 0x000fe20001ffe4ff */
[----:B-1----:R-:W3:Y:S01]  /*12a210*/  LDL.LU.64 R54, [R1+0x3d80] ;  /* 0x003d800001367983 */ /* 0x002ee20000300a00 */
[----:B------:R-:W3:Y:S01]  /*12a220*/  LDL.LU.64 R32, [R1+0x3d78] ;  /* 0x003d780001207983 */ /* 0x000ee20000300a00 */
[----:B------:R-:W-:Y:S01]  /*12a230*/  HMMA.1688.F32.TF32 R68, R44, R110, R196 ;  /* 0x0000006e2c44723c */ /* 0x000fe200000810c4 */
[----:B------:R-:W-:-:S02]  /*12a240*/  MOV R114, R49 ;  /* 0x0000003100727202 */ /* 0x000fc40000000f00 */
[-C--:B------:R-:W-:Y:S01]  /*12a250*/  IADD3 R64, P0, R40, R252.reuse, RZ ;  /* 0x000000fc28407210 */ /* 0x080fe20007f1e0ff */
[----:B------:R-:W-:Y:S01]  /*12a260*/  STL [R1+0x3f0], R48 ;  /* 0x0003f03001007387 */ /* 0x000fe20000100800 */
[----:B------:R-:W-:-:S03]  /*12a270*/  IADD3 R49, P1, R62, R252, RZ ;  /* 0x000000fc3e317210 */ /* 0x000fc60007f3e0ff */
[----:B------:R1:W-:Y:S02]  /*12a280*/  STL [R1+0xf00], R64 ;  /* 0x000f004001007387 */ /* 0x0003e40000100800 */
[----:B------:R-:W-:Y:S01]  /*12a290*/  STL [R1+0xf84], R49 ;  /* 0x000f843101007387 */ /* 0x000fe20000100800 */
[----:B------:R-:W-:Y:S01]  /*12a2a0*/  IADD3.X R62, R63, R3, RZ, P1, !PT ;  /* 0x000000033f3e7210 */ /* 0x000fe20000ffe4ff */
[----:B------:R-:W-:Y:S01]  /*12a2b0*/  IMAD.MOV.U32 R110, RZ, RZ, R37 ;  /* 0x000000ffff6e7224 */ /* 0x000fe200078e0025 */
[----:B------:R-:W-:Y:S01]  /*12a2c0*/  MOV R111, R36 ;  /* 0x00000024006f7202 */ /* 0x000fe20000000f00 */
[----:B-1----:R-:W-:Y:S01]  /*12a2d0*/  IMAD.X R64, R41, 0x1, R3, P0 ;  /* 0x0000000129407824 */ /* 0x002fe200000e0603 */
[----:B--2---:R-:W-:-:S05]  /*12a2e0*/  IADD3 R48, P2, R24, R252, RZ ;  /* 0x000000fc18307210 */ /* 0x004fca0007f5e0ff */
[----:B------:R1:W-:Y:S01]  /*12a2f0*/  STL [R1+0x1000], R48 ;  /* 0x0010003001007387 */ /* 0x0003e20000100800 */
[----:B------:R-:W-:-:S03]  /*12a300*/  IMAD.X R63, R25, 0x1, R3, P2 ;  /* 0x00000001193f7824 */ /* 0x000fc600010e0603 */
[----:B-1----:R-:W2:Y:S01]  /*12a310*/  LDL.LU.64 R48, [R1+0x3d70] ;  /* 0x003d700001307983 */ /* 0x002ea20000300a00 */
[----:B------:R-:W-:Y:S02]  /*12a320*/  STL.64 [R1+0x1ca0], R68 ;  /* 0x001ca04401007387 */ /* 0x000fe40000100a00 */
[----:B------:R1:W-:Y:S02]  /*12a330*/  STL.64 [R1+0x1ca8], R70 ;  /* 0x001ca84601007387 */ /* 0x0003e40000100a00 */
[----:B------:R-:W2:Y:S01]  /*12a340*/  LDL.LU.64 R40, [R1+0x3d68] ;  /* 0x003d680001287983 */ /* 0x000ea20000300a00 */
[----:B------:R-:W-:Y:S01]  /*12a350*/  STL [R1+0x2f0], R64 ;  /* 0x0002f04001007387 */ /* 0x000fe20000100800 */
[----:B------:R4:W-:Y:S02]  /*12a360*/  STL [R1+0x34c], R62 ;  /* 0x00034c3e01007387 */ /* 0x0009e40000100800 */
[----:B------:R-:W2:Y:S02]  /*12a370*/  LDL.LU.64 R36, [R1+0x3d60] ;  /* 0x003d600001247983 */ /* 0x000ea40000300a00 */
[----:B------:R-:W2:Y:S02]  /*12a380*/  LDL.LU.64 R24, [R1+0x3d58] ;  /* 0x003d580001187983 */ /* 0x000ea40000300a00 */
[----:B------:R-:W-:Y:S01]  /*12a390*/  IMAD.MOV.U32 R118, RZ, RZ, R73 ;  /* 0x000000ffff767224 */ /* 0x000fe200078e0049 */
[----:B------:R-:W-:-:S07]  /*12a3a0*/  MOV R119, R72 ;  /* 0x0000004800777202 */ /* 0x000fce0000000f00 */
[----:B-1----:R-:W-:Y:S01]  /*12a3b0*/  HMMA.1688.F32.TF32 R68, R44, R118, R200 ;  /* 0x000000762c44723c */ /* 0x002fe200000810c8 */
[----:B------:R1:W-:Y:S01]  /*12a3c0*/  STL [R1+0x38c], R63 ;  /* 0x00038c3f01007387 */ /* 0x0003e20000100800 */
[----:B----4-:R-:W-:-:S05]  /*12a3d0*/  IADD3 R62, P1, R52, R252, RZ ;  /* 0x000000fc343e7210 */ /* 0x010fca0007f3e0ff */
[----:B------:R-:W-:Y:S01]  /*12a3e0*/  STL [R1+0x390], R62 ;  /* 0x0003903e01007387 */ /* 0x000fe20000100800 */
[-C--:B------:R-:W-:Y:S02]  /*12a3f0*/  IADD3 R64, P2, R28, R252.reuse, RZ ;  /* 0x000000fc1c407210 */ /* 0x080fe40007f5e0ff */
[----:B-1----:R-:W-:-:S03]  /*12a400*/  IADD3 R63, P3, R60, R252, RZ ;  /* 0x000000fc3c3f7210 */ /* 0x002fc60007f7e0ff */
[----:B------:R-:W-:Y:S02]  /*12a410*/  STL [R1+0xf88], R64 ;  /* 0x000f884001007387 */ /* 0x000fe40000100800 */
[----:B------:R1:W-:Y:S02]  /*12a420*/  STL [R1+0x1004], R63 ;  /* 0x0010043f01007387 */ /* 0x0003e40000100800 */
[----:B------:R-:W4:Y:S01]  /*12a430*/  LDL.LU.64 R66, [R1+0x3d50] ;  /* 0x003d500001427983 */ /* 0x000f220000300a00 */
[-C--:B-1----:R-:W-:Y:S02]  /*12a440*/  IADD3.X R63, R53, R3.reuse, RZ, P1, !PT ;  /* 0x00000003353f7210 */ /* 0x082fe40000ffe4ff */
[----:B------:R-:W-:Y:S02]  /*12a450*/  IADD3.X R61, R61, R3, RZ, P3, !PT ;  /* 0x000000033d3d7210 */ /* 0x000fe40001ffe4ff */
[----:B---3--:R-:W-:-:S05]  /*12a460*/  IADD3 R62, P0, R58, R252, RZ ;  /* 0x000000fc3a3e7210 */ /* 0x008fca0007f1e0ff */
[----:B------:R1:W-:Y:S01]  /*12a470*/  STL [R1+0x100c], R62 ;  /* 0x00100c3e01007387 */ /* 0x0003e20000100800 */
[----:B------:R-:W-:Y:S02]  /*12a480*/  STL.64 [R1+0x1cc0], R68 ;  /* 0x001cc04401007387 */ /* 0x000fe40000100a00 */
[----:B------:R3:W-:Y:S02]  /*12a490*/  STL.64 [R1+0x1cc8], R70 ;  /* 0x001cc84601007387 */ /* 0x0007e40000100a00 */
[----:B------:R-:W4:Y:S01]  /*12a4a0*/  LDL.LU.64 R52, [R1+0x3d48] ;  /* 0x003d480001347983 */ /* 0x000f220000300a00 */
[----:B------:R-:W-:Y:S01]  /*12a4b0*/  STL [R1+0x280], R63 ;  /* 0x0002803f01007387 */ /* 0x000fe20000100800 */
[----:B-1----:R-:W-:-:S03]  /*12a4c0*/  IMAD.X R62, R29, 0x1, R3, P2 ;  /* 0x000000011d3e7824 */ /* 0x002fc600010e0603 */
[----:B------:R-:W4:Y:S01]  /*12a4d0*/  LDL.LU.64 R28, [R1+0x3d40] ;  /* 0x003d4000011c7983 */ /* 0x000f220000300a00 */
[----:B---3--:R-:W-:Y:S01]  /*12a4e0*/  HMMA.1688.F32.TF32 R68, R44, R114, R204 ;  /* 0x000000722c44723c */ /* 0x008fe200000810cc */
[----:B------:R-:W-:Y:S02]  /*12a4f0*/  IMAD.X R58, R59, 0x1, R3, P0 ;  /* 0x000000013b3a7824 */ /* 0x000fe400000e0603 */
[----:B------:R-:W-:Y:S01]  /*12a500*/  STL [R1+0x350], R62 ;  /* 0x0003503e01007387 */ /* 0x000fe20000100800 */
[-C--:B------:R-:W-:Y:S01]  /*12a510*/  IADD3 R60, P0, R56, R252.reuse, RZ ;  /* 0x000000fc383c7210 */ /* 0x080fe20007f1e0ff */
[----:B------:R-:W-:Y:S01]  /*12a520*/  STL [R1+0x394], R61 ;  /* 0x0003943d01007387 */ /* 0x000fe20000100800 */
[-C--:B------:R-:W-:Y:S01]  /*12a530*/  IADD3 R59, P1, R54, R252.reuse, RZ ;  /* 0x000000fc363b7210 */ /* 0x080fe20007f3e0ff */
[----:B------:R1:W-:Y:S02]  /*12a540*/  STL [R1+0x398], R58 ;  /* 0x0003983a01007387 */ /* 0x0003e40000100800 */
[----:B------:R3:W-:Y:S02]  /*12a550*/  STL [R1+0x3f8], R60 ;  /* 0x0003f83c01007387 */ /* 0x0007e40000100800 */
[----:B------:R-:W-:Y:S01]  /*12a560*/  STL [R1+0xf08], R59 ;  /* 0x000f083b01007387 */ /* 0x000fe20000100800 */
[----:B------:R-:W4:Y:S01]  /*12a570*/  LDL.LU.64 R64, [R1+0x3d38] ;  /* 0x003d380001407983 */ /* 0x000f220000300a00 */
[----:B-1----:R-:W-:-:S05]  /*12a580*/  IADD3 R58, P2, R32, R252, RZ ;  /* 0x000000fc203a7210 */ /* 0x002fca0007f5e0ff */
[----:B------:R1:W-:Y:S01]  /*12a590*/  STL [R1+0xf8c], R58 ;  /* 0x000f8c3a01007387 */ /* 0x0003e20000100800 */
[----:B------:R-:W4:Y:S04]  /*12a5a0*/  LDL.LU.64 R62, [R1+0x3d30] ;  /* 0x003d3000013e7983 */ /* 0x000f280000300a00 */
[----:B------:R-:W-:Y:S02]  /*12a5b0*/  STL.64 [R1+0x1cd0], R68 ;  /* 0x001cd04401007387 */ /* 0x000fe40000100a00 */
[----:B------:R1:W-:Y:S01]  /*12a5c0*/  STL.64 [R1+0x1cd8], R70 ;  /* 0x001cd84601007387 */ /* 0x0003e20000100a00 */
[----:B---3--:R-:W3:Y:S04]  /*12a5d0*/  LDL.LU.64 R60, [R1+0x3d28] ;  /* 0x003d2800013c7983 */ /* 0x008ee80000300a00 */
[----:B-1----:R-:W3:Y:S01]  /*12a5e0*/  LDL.LU.64 R58, [R1+0x3d20] ;  /* 0x003d2000013a7983 */ /* 0x002ee20000300a00 */
[----:B------:R-:W-:Y:S01]  /*12a5f0*/  HMMA.1688.F32.TF32 R68, R44, R110, R208 ;  /* 0x0000006e2c44723c */ /* 0x000fe200000810d0 */
[-C--:B------:R-:W-:Y:S01]  /*12a600*/  IADD3.X R56, R57, R3.reuse, RZ, P0, !PT ;  /* 0x0000000339387210 */ /* 0x080fe200007fe4ff */
[----:B------:R-:W-:Y:S01]  /*12a610*/  IMAD.X R55, R55, 0x1, R3, P1 ;  /* 0x0000000137377824 */ /* 0x000fe200008e0603 */
[----:B------:R-:W-:-:S03]  /*12a620*/  IADD3.X R32, R33, R3, RZ, P2, !PT ;  /* 0x0000000321207210 */ /* 0x000fc600017fe4ff */
[----:B------:R-:W-:Y:S01]  /*12a630*/  STL [R1+0x2bc], R56 ;  /* 0x0002bc3801007387 */ /* 0x000fe20000100800 */
[----:B------:R-:W-:Y:S02]  /*12a640*/  STL [R1+0x2f4], R55 ;  /* 0x0002f43701007387 */ /* 0x000fe40000100800 */
[----:B------:R1:W-:Y:S01]  /*12a650*/  STL [R1+0x354], R32 ;  /* 0x0003542001007387 */ /* 0x0003e20000100800 */
[-C--:B--2---:R-:W-:Y:S02]  /*12a660*/  IADD3 R54, P0, R48, R252.reuse, RZ ;  /* 0x000000fc30367210 */ /* 0x084fe40007f1e0ff */
[----:B------:R-:W-:-:S03]  /*12a670*/  IADD3 R33, P1, R40, R252, RZ ;  /* 0x000000fc28217210 */ /* 0x000fc60007f3e0ff */
[----:B------:R2:W-:Y:S01]  /*12a680*/  STL [R1+0x39c], R54 ;  /* 0x00039c3601007387 */ /* 0x0005e20000100800 */
[-C--:B-1----:R-:W-:Y:S01]  /*12a690*/  IADD3 R32, P2, R36, R252.reuse, RZ ;  /* 0x000000fc24207210 */ /* 0x082fe20007f5e0ff */
[----:B------:R-:W-:Y:S04]  /*12a6a0*/  STL [R1+0x3fc], R33 ;  /* 0x0003fc2101007387 */ /* 0x000fe80000100800 */
[----:B------:R1:W-:Y:S01]  /*12a6b0*/  STL [R1+0xf0c], R32 ;  /* 0x000f0c2001007387 */ /* 0x0003e20000100800 */
[----:B--2---:R-:W-:-:S03]  /*12a6c0*/  IADD3 R54, P3, R24, R252, RZ ;  /* 0x000000fc18367210 */ /* 0x004fc60007f7e0ff */
[----:B-1----:R-:W2:Y:S02]  /*12a6d0*/  LDL.LU.64 R32, [R1+0x3d18] ;  /* 0x003d180001207983 */ /* 0x002ea40000300a00 */
[----:B------:R1:W-:Y:S02]  /*12a6e0*/  STL [R1+0xfa0], R54 ;  /* 0x000fa03601007387 */ /* 0x0003e40000100800 */
[----:B------:R-:W2:Y:S02]  /*12a6f0*/  LDL.LU.64 R56, [R1+0x3d10] ;  /* 0x003d100001387983 */ /* 0x000ea40000300a00 */
[----:B------:R-:W-:Y:S01]  /*12a700*/  STL.64 [R1+0x1cf0], R68 ;  /* 0x001cf04401007387 */ /* 0x000fe20000100a00 */
[----:B------:R1:W-:Y:S04]  /*12a710*/  STL.64 [R1+0x1cf8], R70 ;  /* 0x001cf84601007387 */ /* 0x0003e80000100a00 */
[----:B-1----:R-:W2:Y:S01]  /*12a720*/  LDL.LU.64 R54, [R1+0x3d08] ;  /* 0x003d080001367983 */ /* 0x002ea20000300a00 */
[----:B------:R-:W-:Y:S01]  /*12a730*/  HMMA.1688.F32.TF32 R68, R44, R106, R212 ;  /* 0x0000006a2c44723c */ /* 0x000fe200000810d4 */
[--C-:B------:R-:W-:Y:S01]  /*12a740*/  IMAD.X R48, R49, 0x1, R3.reuse, P0 ;  /* 0x0000000131307824 */ /* 0x100fe200000e0603 */
[-C--:B------:R-:W-:Y:S01]  /*12a750*/  IADD3.X R40, R41, R3.reuse, RZ, P1, !PT ;  /* 0x0000000329287210 */ /* 0x080fe20000ffe4ff */
[----:B------:R-:W-:Y:S01]  /*12a760*/  IMAD.X R37, R37, 0x1, R3, P2 ;  /* 0x0000000125257824 */ /* 0x000fe200010e0603 */
[----:B------:R-:W-:-:S02]  /*12a770*/  IADD3.X R24, R25, R3, RZ, P3, !PT ;  /* 0x0000000319187210 */ /* 0x000fc40001ffe4ff */
[-C--:B----4-:R-:W-:Y:S01]  /*12a780*/  IADD3 R36, P0, R66, R252.reuse, RZ ;  /* 0x000000fc42247210 */ /* 0x090fe20007f1e0ff */
[----:B------:R1:W-:Y:S01]  /*12a790*/  STL [R1+0x28c], R48 ;  /* 0x00028c3001007387 */ /* 0x0003e20000100800 */
[----:B------:R-:W-:Y:S02]  /*12a7a0*/  STL [R1+0x2c0], R40 ;  /* 0x0002c02801007387 */ /* 0x000fe40000100800 */
[----:B------:R-:W-:Y:S02]  /*12a7b0*/  STL [R1+0x2f8], R37 ;  /* 0x0002f82501007387 */ /* 0x000fe40000100800 */
[----:B------:R4:W-:Y:S01]  /*12a7c0*/  STL [R1+0x358], R24 ;  /* 0x0003581801007387 */ /* 0x0009e20000100800 */
[----:B------:R1:W-:Y:S01]  /*12a7d0*/  STL [R1+0x3a0], R36 ;  /* 0x0003a02401007387 */ /* 0x0003e20000100800 */
[----:B------:R-:W-:Y:S01]  /*12a7e0*/  IMAD.X R66, R67, 0x1, R3, P0 ;  /* 0x0000000143427824 */ /* 0x000fe200000e0603 */
[----:B------:R-:W-:-:S05]  /*12a7f0*/  IADD3 R25, P1, R52, R252, RZ ;  /* 0x000000fc34197210 */ /* 0x000fca0007f3e0ff */
[----:B------:R-:W-:Y:S01]  /*12a800*/  STL [R1+0x400], R25 ;  /* 0x0004001901007387 */ /* 0x000fe20000100800 */
[----:B-1----:R-:W2:Y:S01]  /*12a810*/  LDL.LU.64 R48, [R1+0x3d00] ;  /* 0x003d000001307983 */ /* 0x002ea20000300a00 */
[----:B----4-:R-:W-:-:S05]  /*12a820*/  IADD3 R24, P2, R28, R252, RZ ;  /* 0x000000fc1c187210 */ /* 0x010fca0007f5e0ff */
[----:B------:R1:W-:Y:S01]  /*12a830*/  STL [R1+0xf20], R24 ;  /* 0x000f201801007387 */ /* 0x0003e20000100800 */
[----:B------:R-:W4:Y:S02]  /*12a840*/  LDL.LU.64 R40, [R1+0x3cf8] ;  /* 0x003cf80001287983 */ /* 0x000f240000300a00 */
[----:B------:R-:W-:Y:S02]  /*12a850*/  STL.64 [R1+0x1d00], R68 ;  /* 0x001d004401007387 */ /* 0x000fe40000100a00 */
[----:B------:R1:W-:Y:S01]  /*12a860*/  STL.64 [R1+0x1d08], R70 ;  /* 0x001d084601007387 */ /* 0x0003e20000100a00 */
[----:B------:R-:W4:Y:S01]  /*12a870*/  LDL.LU.64 R36, [R1+0x3cf0] ;  /* 0x003cf00001247983 */ /* 0x000f220000300a00 */
[----:B------:R-:W-:Y:S01]  /*12a880*/  IADD3.X R52, R53, R3, RZ, P1, !PT ;  /* 0x0000000335347210 */ /* 0x000fe20000ffe4ff */
[----:B------:R-:W-:Y:S01]  /*12a890*/  IMAD.X R29, R29, 0x1, R3, P2 ;  /* 0x000000011d1d7824 */ /* 0x000fe200010e0603 */
[-C--:B------:R-:W-:Y:S01]  /*12a8a0*/  IADD3 R28, P0, R64, R252.reuse, RZ ;  /* 0x000000fc401c7210 */ /* 0x080fe20007f1e0ff */
[----:B-1----:R-:W4:Y:S01]  /*12a8b0*/  LDL.LU.64 R24, [R1+0x3ce8] ;  /* 0x003ce80001187983 */ /* 0x002f220000300a00 */
[----:B------:R-:W-:Y:S03]  /*12a8c0*/  HMMA.1688.F32.TF32 R68, R44, R102, R216 ;  /* 0x000000662c44723c */ /* 0x000fe600000810d8 */
[----:B------:R-:W-:Y:S01]  /*12a8d0*/  STL [R1+0x290], R66 ;  /* 0x0002904201007387 */ /* 0x000fe20000100800 */
[----:B------:R1:W-:Y:S02]  /*12a8e0*/  STL [R1+0x2c4], R52 ;  /* 0x0002c43401007387 */ /* 0x0003e40000100800 */
[----:B------:R3:W-:Y:S02]  /*12a8f0*/  STL [R1+0x2fc], R29 ;  /* 0x0002fc1d01007387 */ /* 0x0007e40000100800 */
[----:B------:R3:W-:Y:S01]  /*12a900*/  STL [R1+0x35c], R28 ;  /* 0x00035c1c01007387 */ /* 0x0007e20000100800 */
[----:B-1----:R-:W-:-:S02]  /*12a910*/  IADD3 R52, P1, R62, R252, RZ ;  /* 0x000000fc3e347210 */ /* 0x002fc40007f3e0ff */
[-C--:B---3--:R-:W-:Y:S02]  /*12a920*/  IADD3 R29, P2, R60, R252.reuse, RZ ;  /* 0x000000fc3c1d7210 */ /* 0x088fe40007f5e0ff */
[-C--:B------:R-:W-:Y:S01]  /*12a930*/  IADD3 R28, P3, R58, R252.reuse, RZ ;  /* 0x000000fc3a1c7210 */ /* 0x080fe20007f7e0ff */
[----:B------:R1:W-:Y:S02]  /*12a940*/  STL [R1+0x3a4], R52 ;  /* 0x0003a43401007387 */ /* 0x0003e40000100800 */
[----:B------:R-:W-:Y:S02]  /*12a950*/  STL [R1+0x404], R29 ;  /* 0x0004041d01007387 */ /* 0x000fe40000100800 */
[----:B------:R-:W4:Y:S02]  /*12a960*/  LDL.LU.64 R66, [R1+0x3ce0] ;  /* 0x003ce00001427983 */ /* 0x000f240000300a00 */
[----:B------:R1:W-:Y:S02]  /*12a970*/  STL [R1+0xf24], R28 ;  /* 0x000f241c01007387 */ /* 0x0003e40000100800 */
[----:B-1----:R-:W4:Y:S01]  /*12a980*/  LDL.LU.64 R52, [R1+0x3cd8] ;  /* 0x003cd80001347983 */ /* 0x002f220000300a00 */
[----:B------:R-:W-:Y:S02]  /*12a990*/  STL.64 [R1+0x1d10], R68 ;  /* 0x001d104401007387 */ /* 0x000fe40000100a00 */
[----:B------:R1:W-:Y:S02]  /*12a9a0*/  STL.64 [R1+0x1d18], R70 ;  /* 0x001d184601007387 */ /* 0x0003e40000100a00 */
[----:B------:R-:W4:Y:S01]  /*12a9b0*/  LDL.LU.64 R28, [R1+0x3cd0] ;  /* 0x003cd000011c7983 */ /* 0x000f220000300a00 */
[-C--:B------:R-:W-:Y:S01]  /*12a9c0*/  IADD3.X R64, R65, R3.reuse, RZ, P0, !PT ;  /* 0x0000000341407210 */ /* 0x080fe200007fe4ff */
[--C-:B------:R-:W-:Y:S01]  /*12a9d0*/  IMAD.X R62, R63, 0x1, R3.reuse, P1 ;  /* 0x000000013f3e7824 */ /* 0x100fe200008e0603 */
[----:B------:R-:W-:Y:S01]  /*12a9e0*/  IADD3.X R61, R61, R3, RZ, P2, !PT ;  /* 0x000000033d3d7210 */ /* 0x000fe200017fe4ff */
[----:B-1----:R-:W-:Y:S01]  /*12a9f0*/  HMMA.1688.F32.TF32 R68, R44, R98, R220 ;  /* 0x000000622c44723c */ /* 0x002fe200000810dc */
[----:B------:R-:W-:Y:S01]  /*12aa00*/  IMAD.X R58, R59, 0x1, R3, P3 ;  /* 0x000000013b3a7824 */ /* 0x000fe200018e0603 */
[----:B------:R1:W-:Y:S01]  /*12aa10*/  STL [R1+0x25c], R64 ;  /* 0x00025c4001007387 */ /* 0x0003e20000100800 */
[----:B------:R-:W-:Y:S02]  /*12aa20*/  STL [R1+0x294], R62 ;  /* 0x0002943e01007387 */ /* 0x000fe40000100800 */
[----:B------:R-:W-:Y:S01]  /*12aa30*/  STL [R1+0x2c8], R61 ;  /* 0x0002c83d01007387 */ /* 0x000fe20000100800 */
[----:B------:R1:W-:Y:S01]  /*12aa40*/  STL [R1+0x300], R58 ;  /* 0x0003003a01007387 */ /* 0x0003e20000100800 */
[----:B--2---:R-:W-:-:S02]  /*12aa50*/  IADD3 R60, P0, R32, R252, RZ ;  /* 0x000000fc203c7210 */ /* 0x004fc40007f1e0ff */
[----:B------:R-:W-:-:S03]  /*12aa60*/  IADD3 R59, P1, R56, R252, RZ ;  /* 0x000000fc383b7210 */ /* 0x000fc60007f3e0ff */
[----:B------:R2:W-:Y:S02]  /*12aa70*/  STL [R1+0x360], R60 ;  /* 0x0003603c01007387 */ /* 0x0005e40000100800 */
[----:B------:R-:W-:Y:S02]  /*12aa80*/  STL [R1+0x3a8], R59 ;  /* 0x0003a83b01007387 */ /* 0x000fe40000100800 */
[----:B-1----:R-:W3:Y:S01]  /*12aa90*/  LDL.LU.64 R64, [R1+0x3cc8] ;  /* 0x003cc80001407983 */ /* 0x002ee20000300a00 */
[----:B------:R-:W-:-:S05]  /*12aaa0*/  IADD3 R58, P2, R54, R252, RZ ;  /* 0x000000fc363a7210 */ /* 0x000fca0007f5e0ff */
[----:B------:R1:W-:Y:S01]  /*12aab0*/  STL [R1+0x408], R58 ;  /* 0x0004083a01007387 */ /* 0x0003e20000100800 */
[----:B------:R-:W3:Y:S02]  /*12aac0*/  LDL.LU.64 R62, [R1+0x3cc0] ;  /* 0x003cc000013e7983 */ /* 0x000ee40000300a00 */
[----:B------:R-:W-:Y:S02]  /*12aad0*/  STL.64 [R1+0x1d30], R68 ;  /* 0x001d304401007387 */ /* 0x000fe40000100a00 */
[----:B------:R2:W-:Y:S02]  /*12aae0*/  STL.64 [R1+0x1d38], R70 ;  /* 0x001d384601007387 */ /* 0x0005e40000100a00 */
[----:B--2---:R-:W2:Y:S01]  /*12aaf0*/  LDL.LU.64 R60, [R1+0x3cb8] ;  /* 0x003cb800013c7983 */ /* 0x004ea20000300a00 */
[----:B-1----:R-:W-:-:S03]  /*12ab00*/  IADD3.X R58, R33, R3, RZ, P0, !PT ;  /* 0x00000003213a7210 */ /* 0x002fc600007fe4ff */
[----:B------:R-:W2:Y:S01]  /*12ab10*/  LDL.LU.64 R32, [R1+0x3cb0] ;  /* 0x003cb00001207983 */ /* 0x000ea20000300a00 */
[C---:B------:R-:W-:Y:S01]  /*12ab20*/  HMMA.1688.F32.TF32 R68, R44.reuse, R94, R224 ;  /* 0x0000005e2c44723c */ /* 0x040fe200000810e0 */
[----:B------:R-:W-:Y:S01]  /*12ab30*/  IMAD.X R56, R57, 0x1, R3, P1 ;  /* 0x0000000139387824 */ /* 0x000fe200008e0603 */
[----:B------:R-:W-:Y:S01]  /*12ab40*/  IADD3.X R55, R55, R3, RZ, P2, !PT ;  /* 0x0000000337377210 */ /* 0x000fe200017fe4ff */
[----:B------:R-:W-:Y:S03]  /*12ab50*/  STL [R1+0x260], R58 ;  /* 0x0002603a01007387 */ /* 0x000fe60000100800 */
[----:B------:R4:W-:Y:S01]  /*12ab60*/  STL [R1+0x298], R56 ;  /* 0x0002983801007387 */ /* 0x0009e20000100800 */
[----:B------:R1:W-:Y:S01]  /*12ab70*/  STL [R1+0x2cc], R55 ;  /* 0x0002cc3701007387 */ /* 0x0003e20000100800 */
[----:B------:R-:W-:Y:S01]  /*12ab80*/  HMMA.1688.F32.TF32 R4, R44, R242, R4 ;  /* 0x000000f22c04723c */ /* 0x000fe20000081004 */
[----:B------:R-:W-:-:S05]  /*12ab90*/  IADD3 R54, P0, R48, R252, RZ ;  /* 0x000000fc30367210 */ /* 0x000fca0007f1e0ff */
[----:B------:R4:W-:Y:S02]  /*12aba0*/  STL [R1+0x304], R54 ;  /* 0x0003043601007387 */ /* 0x0009e40000100800 */
[-C--:B----4-:R-:W-:Y:S02]  /*12abb0*/  IADD3 R56, P1, R40, R252.reuse, RZ ;  /* 0x000000fc28387210 */ /* 0x090fe40007f3e0ff */
[----:B-1----:R-:W-:-:S03]  /*12abc0*/  IADD3 R55, P2, R36, R252, RZ ;  /* 0x000000fc24377210 */ /* 0x002fc60007f5e0ff */
[----:B------:R1:W-:Y:S02]  /*12abd0*/  STL [R1+0x364], R56 ;  /* 0x0003643801007387 */ /* 0x0003e40000100800 */
[----:B------:R-:W-:Y:S02]  /*12abe0*/  STL [R1+0x3ac], R55 ;  /* 0x0003ac3701007387 */ /* 0x000fe40000100800 */
[----:B------:R-:W4:Y:S01]  /*12abf0*/  LDL.LU.64 R58, [R1+0x3ca8] ;  /* 0x003ca800013a7983 */ /* 0x000f220000300a00 */
[----:B------:R-:W-:Y:S01]  /*12ac00*/  IADD3 R54, P3, R24, R252, RZ ;  /* 0x000000fc18367210 */ /* 0x000fe20007f7e0ff */
[----:B------:R-:W-:Y:S01]  /*12ac10*/  IMAD.X R48, R49, 0x1, R3, P0 ;  /* 0x0000000131307824 */ /* 0x000fe200000e0603 */
[----:B------:R-:W-:-:S03]  /*12ac20*/  IADD3.X R40, R41, R3, RZ, P1, !PT ;  /* 0x0000000329287210 */ /* 0x000fc60000ffe4ff */
[----:B------:R1:W-:Y:S02]  /*12ac30*/  STL [R1+0x40c], R54 ;  /* 0x00040c3601007387 */ /* 0x0003e40000100800 */
[----:B-1----:R-:W4:Y:S02]  /*12ac40*/  LDL.LU.64 R56, [R1+0x3ca0] ;  /* 0x003ca00001387983 */ /* 0x002f240000300a00 */
[----:B------:R-:W-:Y:S01]  /*12ac50*/  STL.64 [R1+0x1d40], R68 ;  /* 0x001d404401007387 */ /* 0x000fe20000100a00 */
[----:B------:R-:W-:Y:S02]  /*12ac60*/  STL.64 [R1+0x1d48], R70 ;  /* 0x001d484601007387 */ /* 0x000fe40000100a00 */
[----:B------:R-:W-:Y:S01]  /*12ac70*/  IMAD.X R37, R37, 0x1, R3, P2 ;  /* 0x0000000125257824 */ /* 0x000fe200010e0603 */
[----:B------:R-:W-:Y:S01]  /*12ac80*/  IADD3.X R24, R25, R3, RZ, P3, !PT ;  /* 0x0000000319187210 */ /* 0x000fe20001ffe4ff */
[----:B------:R-:W4:Y:S01]  /*12ac90*/  LDL.LU.64 R54, [R1+0x3c98] ;  /* 0x003c980001367983 */ /* 0x000f220000300a00 */
[----:B------:R-:W-:Y:S02]  /*12aca0*/  STL [R1+0x230], R48 ;  /* 0x0002303001007387 */ /* 0x000fe40000100800 */
[----:B------:R-:W-:Y:S02]  /*12acb0*/  STL [R1+0x264], R40 ;  /* 0x0002642801007387 */ /* 0x000fe40000100800 */
[----:B------:R-:W-:Y:S01]  /*12acc0*/  STL [R1+0x29c], R37 ;  /* 0x00029c2501007387 */ /* 0x000fe20000100800 */
[----:B------:R1:W-:Y:S01]  /*12acd0*/  STL [R1+0x2d0], R24 ;  /* 0x0002d01801007387 */ /* 0x0003e20000100800 */
[----:B------:R-:W-:-:S02]  /*12ace0*/  IADD3 R36, P0, R66, R252, RZ ;  /* 0x000000fc42247210 */ /* 0x000fc40007f1e0ff */
[----:B------:R-:W-:-:S03]  /*12acf0*/  IADD3 R25, P1, R52, R252, RZ ;  /* 0x000000fc34197210 */ /* 0x000fc60007f3e0ff */
[----:B------:R1:W-:Y:S02]  /*12ad00*/  STL [R1+0x308], R36 ;  /* 0x0003082401007387 */ /* 0x0003e40000100800 */
[----:B-1----:R-:W-:Y:S02]  /*12ad10*/  IADD3 R24, P2, R28, R252, RZ ;  /* 0x000000fc1c187210 */ /* 0x002fe40007f5e0ff */
[----:B------:R-:W-:Y:S01]  /*12ad20*/  STL [R1+0x368], R25 ;  /* 0x0003681901007387 */ /* 0x000fe20000100800 */
[----:B------:R-:W4:Y:S03]  /*12ad30*/  LDL.LU.64 R48, [R1+0x3c90] ;  /* 0x003c900001307983 */ /* 0x000f260000300a00 */
[----:B------:R1:W-:Y:S01]  /*12ad40*/  STL [R1+0x3b0], R24 ;  /* 0x0003b01801007387 */ /* 0x0003e20000100800 */
[----:B------:R-:W4:Y:S03]  /*12ad50*/  LDL.LU.64 R40, [R1+0x3c88] ;  /* 0x003c880001287983 */ /* 0x000f260000300a00 */
[----:B------:R1:W-:Y:S01]  /*12ad60*/  STL.64 [R1+0x1d50], R4 ;  /* 0x001d500401007387 */ /* 0x0003e20000100a00 */
[----:B------:R1:W-:Y:S02]  /*12ad70*/  STL.64 [R1+0x1d58], R6 ;  /* 0x001d580601007387 */ /* 0x0003e40000100a00 */
[----:B------:R-:W4:Y:S01]  /*12ad80*/  LDL.LU.64 R36, [R1+0x3c80] ;  /* 0x003c800001247983 */ /* 0x000f220000300a00 */
[----:B-1----:R-:W4:Y:S01]  /*12ad90*/  LDL.LU.64 R24, [R1+0x3c78] ;  /* 0x003c780001187983 */ /* 0x002f220000300a00 */
[--C-:B------:R-:W-:Y:S01]  /*12ada0*/  IMAD.X R5, R67, 0x1, R3.reuse, P0 ;  /* 0x0000000143057824 */ /* 0x100fe200000e0603 */
[----:B------:R-:W-:Y:S01]  /*12adb0*/  IADD3.X R4, R53, R3, RZ, P1, !PT ;  /* 0x0000000335047210 */ /* 0x000fe20000ffe4ff */
[----:B------:R-:W-:-:S03]  /*12adc0*/  IMAD.X R6, R29, 0x1, R3, P2 ;  /* 0x000000011d067824 */ /* 0x000fc600010e0603 */
[----:B------:R3:W-:Y:S01]  /*12add0*/  STL [R1+0x234], R5 ;  /* 0x0002340501007387 */ /* 0x0007e20000100800 */
[----:B------:R1:W-:Y:S02]  /*12ade0*/  STL [R1+0x268], R4 ;  /* 0x0002680401007387 */ /* 0x0003e40000100800 */
[----:B------:R-:W-:Y:S02]  /*12adf0*/  STL [R1+0x2a0], R6 ;  /* 0x0002a00601007387 */ /* 0x000fe40000100800 */
[----:B------:R-:W4:Y:S01]  /*12ae00*/  LDL.LU.64 R52, [R1+0x3c70] ;  /* 0x003c700001347983 */ /* 0x000f220000300a00 */
[----:B---3--:R-:W-:-:S05]  /*12ae10*/  IADD3 R5, P0, R64, R252, RZ ;  /* 0x000000fc40057210 */ /* 0x008fca0007f1e0ff */
[----:B------:R2:W-:Y:S01]  /*12ae20*/  STL [R1+0x2d4], R5 ;  /* 0x0002d40501007387 */ /* 0x0005e20000100800 */
[-C--:B-1----:R-:W-:Y:S02]  /*12ae30*/  IADD3 R4, P1, R62, R252.reuse, RZ ;  /* 0x000000fc3e047210 */ /* 0x082fe40007f3e0ff */
[----:B--2---:R-:W-:-:S03]  /*12ae40*/  IADD3 R5, P2, R60, R252, RZ ;  /* 0x000000fc3c057210 */ /* 0x004fc60007f5e0ff */
[----:B------:R1:W-:Y:S04]  /*12ae50*/  STL [R1+0x30c], R4 ;  /* 0x00030c0401007387 */ /* 0x0003e80000100800 */
[----:B------:R2:W-:Y:S01]  /*12ae60*/  STL [R1+0x36c], R5 ;  /* 0x00036c0501007387 */ /* 0x0005e20000100800 */
[----:B------:R-:W3:Y:S01]  /*12ae70*/  LDL.LU.64 R28, [R1+0x3c68] ;  /* 0x003c6800011c7983 */ /* 0x000ee20000300a00 */
[----:B-1----:R-:W-:-:S05]  /*12ae80*/  IADD3 R4, P3, R32, R252, RZ ;  /* 0x000000fc20047210 */ /* 0x002fca0007f7e0ff */
[----:B------:R1:W-:Y:S01]  /*12ae90*/  STL [R1+0x3b4], R4 ;  /* 0x0003b40401007387 */ /* 0x0003e20000100800 */
[----:B------:R-:W3:Y:S01]  /*12aea0*/  LDL.LU.64 R6, [R1+0x3c60] ;  /* 0x003c600001067983 */ /* 0x000ee20000300a00 */
[C---:B------:R-:W-:Y:S01]  /*12aeb0*/  HMMA.1688.F32.TF32 R8, R44.reuse, R90, R8 ;  /* 0x0000005a2c08723c */ /* 0x040fe20000081008 */
[-C--:B--2---:R-:W-:Y:S02]  /*12aec0*/  IADD3.X R5, R61, R3.reuse, RZ, P2, !PT ;  /* 0x000000033d057210 */ /* 0x084fe400017fe4ff */
[----:B-1----:R-:W-:Y:S11]  /*12aed0*/  IADD3.X R4, R65, R3, RZ, P0, !PT ;  /* 0x0000000341047210 */ /* 0x002ff600007fe4ff */
[----:B------:R-:W-:Y:S09]  /*12aee0*/  @!UPT UIADD3 URZ, URZ, URZ, URZ ;  /* 0x0000003f3f3ff290 */ /* 0x000ff2000fffe03f */
[----:B------:R1:W-:Y:S01]  /*12aef0*/  STL.64 [R1+0x1d60], R8 ;  /* 0x001d600801007387 */ /* 0x0003e20000100a00 */
[----:B------:R-:W-:Y:S02]  /*12af00*/  STL.64 [R1+0x1d68], R10 ;  /* 0x001d680a01007387 */ /* 0x000fe40000100a00 */
[----:B------:R2:W-:Y:S02]  /*12af10*/  STL [R1+0x20c], R4 ;  /* 0x00020c0401007387 */ /* 0x0005e40000100800 */
[--C-:B-1----:R-:W-:Y:S02]  /*12af20*/  IMAD.X R8, R63, 0x1, R3.reuse, P1 ;  /* 0x000000013f087824 */ /* 0x102fe400008e0603 */
[C---:B------:R-:W-:Y:S01]  /*12af30*/  HMMA.1688.F32.TF32 R60, R44.reuse, R250, R12 ;  /* 0x000000fa2c3c723c */ /* 0x040fe2000008100c */
[----:B--2---:R-:W-:Y:S02]  /*12af40*/  IMAD.X R4, R33, 0x1, R3, P3 ;  /* 0x0000000121047824 */ /* 0x004fe400018e0603 */
[----:B------:R4:W-:Y:S01]  /*12af50*/  STL [R1+0x238], R8 ;  /* 0x0002380801007387 */ /* 0x0009e20000100800 */
[----:B------:R1:W-:Y:S02]  /*12af60*/  STL [R1+0x26c], R5 ;  /* 0x00026c0501007387 */ /* 0x0003e40000100800 */
[----:B------:R2:W-:Y:S02]  /*12af70*/  STL [R1+0x2a4], R4 ;  /* 0x0002a40401007387 */ /* 0x0005e40000100800 */
[----:B------:R-:W-:Y:S01]  /*12af80*/  HMMA.1688.F32.TF32 R16, R44, R234, R16 ;  /* 0x000000ea2c10723c */ /* 0x000fe20000081010 */
[----:B----4-:R-:W-:-:S02]  /*12af90*/  IADD3 R8, P0, R58, R252, RZ ;  /* 0x000000fc3a087210 */ /* 0x010fc40007f1e0ff */
[-C--:B-1----:R-:W-:Y:S01]  /*12afa0*/  IADD3 R5, P1, R56, R252.reuse, RZ ;  /* 0x000000fc38057210 */ /* 0x082fe20007f3e0ff */
[----:B------:R-:W-:Y:S01]  /*12afb0*/  IMAD.MOV.U32 R148, RZ, RZ, R26 ;  /* 0x000000ffff947224 */ /* 0x000fe200078e001a */
[----:B------:R-:W-:Y:S02]  /*12afc0*/  MOV R149, R27 ;  /* 0x0000001b00957202 */ /* 0x000fe40000000f00 */
[----:B------:R-:W-:Y:S01]  /*12afd0*/  IADD3.X R12, R59, R3, RZ, P0, !PT ;  /* 0x000000033b0c7210 */ /* 0x000fe200007fe4ff */
[----:B------:R-:W-:Y:S01]  /*12afe0*/  STL [R1+0x2d8], R8 ;  /* 0x0002d80801007387 */ /* 0x000fe20000100800 */
[----:B------:R-:W4:Y:S01]  /*12aff0*/  LDL.LU.64 R32, [R1+0x3c58] ;  /* 0x003c580001207983 */ /* 0x000f220000300a00 */
[----:B--2---:R-:W-:Y:S02]  /*12b000*/  IADD3 R4, P2, R54, R252, RZ ;  /* 0x000000fc36047210 */ /* 0x004fe40007f5e0ff */
[----:B------:R-:W-:Y:S01]  /*12b010*/  STL [R1+0x310], R5 ;  /* 0x0003100501007387 */ /* 0x000fe20000100800 */
[----:B------:R-:W-:Y:S01]  /*12b020*/  IMAD.X R14, R57, 0x1, R3, P1 ;  /* 0x00000001390e7824 */ /* 0x000fe200008e0603 */
[----:B------:R-:W-:-:S02]  /*12b030*/  MOV R150, R30 ;  /* 0x0000001e00967202 */ /* 0x000fc40000000f00 */
[----:B------:R-:W-:Y:S01]  /*12b040*/  IADD3.X R13, R55, R3, RZ, P2, !PT ;  /* 0x00000003370d7210 */ /* 0x000fe200017fe4ff */
[----:B------:R1:W-:Y:S01]  /*12b050*/  STL [R1+0x370], R4 ;  /* 0x0003700401007387 */ /* 0x0003e20000100800 */
[----:B------:R-:W4:Y:S02]  /*12b060*/  LDL.LU.64 R10, [R1+0x3c50] ;  /* 0x003c5000010a7983 */ /* 0x000f240000300a00 */
[----:B------:R-:W-:Y:S02]  /*12b070*/  STL.64 [R1+0x1d70], R60 ;  /* 0x001d703c01007387 */ /* 0x000fe40000100a00 */
[----:B------:R-:W-:Y:S02]  /*12b080*/  STL.64 [R1+0x1d78], R62 ;  /* 0x001d783e01007387 */ /* 0x000fe40000100a00 */
[----:B------:R-:W-:Y:S01]  /*12b090*/  IMAD.MOV.U32 R151, RZ, RZ, R31 ;  /* 0x000000ffff977224 */ /* 0x000fe200078e001f */
[----:B------:R-:W-:Y:S01]  /*12b0a0*/  MOV R144, R34 ;  /* 0x0000002200907202 */ /* 0x000fe20000000f00 */
[----:B------:R-:W-:Y:S01]  /*12b0b0*/  IMAD.MOV.U32 R145, RZ, RZ, R35 ;  /* 0x000000ffff917224 */ /* 0x000fe200078e0023 */
[----:B------:R-:W-:Y:S01]  /*12b0c0*/  MOV R146, R38 ;  /* 0x0000002600927202 */ /* 0x000fe20000000f00 */
[----:B------:R-:W-:Y:S01]  /*12b0d0*/  IMAD.MOV.U32 R147, RZ, RZ, R39 ;  /* 0x000000ffff937224 */ /* 0x000fe200078e0027 */
[----:B------:R-:W-:Y:S01]  /*12b0e0*/  MOV R152, R42 ;  /* 0x0000002a00987202 */ /* 0x000fe20000000f00 */
[----:B-1----:R-:W4:Y:S01]  /*12b0f0*/  LDL.LU.64 R4, [R1+0x3c48] ;  /* 0x003c480001047983 */ /* 0x002f220000300a00 */
[----:B------:R-:W4:Y:S02]  /*12b100*/  LDL.LU.64 R8, [R1+0x3c40] ;  /* 0x003c400001087983 */ /* 0x000f240000300a00 */
[----:B------:R1:W-:Y:S02]  /*12b110*/  STL [R1+0x210], R12 ;  /* 0x0002100c01007387 */ /* 0x0003e40000100800 */
[----:B------:R1:W-:Y:S01]  /*12b120*/  STL [R1+0x23c], R14 ;  /* 0x00023c0e01007387 */ /* 0x0003e20000100800 */
[----:B------:R1:W-:Y:S01]  /*12b130*/  STL [R1+0x270], R13 ;  /* 0x0002700d01007387 */ /* 0x0003e20000100800 */
[----:B------:R-:W-:-:S02]  /*12b140*/  IMAD.MOV.U32 R153, RZ, RZ, R43 ;  /* 0x000000ffff997224 */ /* 0x000fc400078e002b */
[----:B------:R-:W-:Y:S01]  /*12b150*/  IMAD.MOV.U32 R154, RZ, RZ, R50 ;  /* 0x000000ffff9a7224 */ /* 0x000fe200078e0032 */
[----:B------:R-:W-:Y:S02]  /*12b160*/  MOV R155, R51 ;  /* 0x00000033009b7202 */ /* 0x000fe40000000f00 */
[----:B------:R-:W-:Y:S01]  /*12b170*/  MOV R242, R74 ;  /* 0x0000004a00f27202 */ /* 0x000fe20000000f00 */
[----:B------:R-:W-:Y:S01]  /*12b180*/  IMAD.MOV.U32 R243, RZ, RZ, R75 ;  /* 0x000000fffff37224 */ /* 0x000fe200078e004b */
[----:B------:R-:W-:Y:S01]  /*12b190*/  MOV R240, R78 ;  /* 0x0000004e00f07202 */ /* 0x000fe20000000f00 */
[----:B------:R-:W-:Y:S01]  /*12b1a0*/  IMAD.MOV.U32 R241, RZ, RZ, R79 ;  /* 0x000000fffff17224 */ /* 0x000fe200078e004f */
[-C--:B-1----:R-:W-:Y:S02]  /*12b1b0*/  IADD3 R12, P0, R48, R252.reuse, RZ ;  /* 0x000000fc300c7210 */ /* 0x082fe40007f1e0ff */
[-C--:B------:R-:W-:Y:S02]  /*12b1c0*/  IADD3 R14, P1, R40, R252.reuse, RZ ;  /* 0x000000fc280e7210 */ /* 0x080fe40007f3e0ff */
[----:B------:R-:W-:-:S02]  /*12b1d0*/  IADD3 R13, P2, R36, R252, RZ ;  /* 0x000000fc240d7210 */ /* 0x000fc40007f5e0ff */
[----:B------:R-:W-:Y:S01]  /*12b1e0*/  MOV R248, R82 ;  /* 0x0000005200f87202 */ /* 0x000fe20000000f00 */
[----:B------:R-:W-:Y:S01]  /*12b1f0*/  IMAD.MOV.U32 R249, RZ, RZ, R83 ;  /* 0x000000fffff97224 */ /* 0x000fe200078e0053 */
[----:B------:R1:W-:Y:S01]  /*12b200*/  STL [R1+0x2a8], R12 ;  /* 0x0002a80c01007387 */ /* 0x0003e20000100800 */
[----:B------:R-:W-:Y:S02]  /*12b210*/  STL [R1+0x2dc], R14 ;  /* 0x0002dc0e01007387 */ /* 0x000fe40000100800 */
[----:B------:R1:W-:Y:S01]  /*12b220*/  STL [R1+0x314], R13 ;  /* 0x0003140d01007387 */ /* 0x0003e20000100800 */
[----:B------:R-:W-:Y:S01]  /*12b230*/  MOV R250, R238 ;  /* 0x000000ee00fa7202 */ /* 0x000fe20000000f00 */
[----:B------:R-:W-:Y:S01]  /*12b240*/  IMAD.MOV.U32 R251, RZ, RZ, R239 ;  /* 0x000000fffffb7224 */ /* 0x000fe200078e00ef */
[----:B------:R-:W-:Y:S04]  /*12b250*/  LDS R56, [R2+0x34780] ;  /* 0x0347800002387984 */ /* 0x000fe80000000800 */
[----:B------:R-:W-:Y:S04]  /*12b260*/  LDS R58, [R2+0x36780] ;  /* 0x03678000023a7984 */ /* 0x000fe80000000800 */
[----:B------:R-:W-:Y:S04]  /*12b270*/  LDS R57, [R0+0x34780] ;  /* 0x0347800000397984 */ /* 0x000fe80000000800 */
[----:B------:R-:W4:Y:S01]  /*12b280*/  LDS R59, [R0+0x36780] ;  /* 0x03678000003b7984 */ /* 0x000f220000000800 */
[----:B-1----:R-:W-:Y:S01]  /*12b290*/  IADD3 R12, P3, R24, R252, RZ ;  /* 0x000000fc180c7210 */ /* 0x002fe20007f7e0ff */
[----:B------:R-:W-:-:S04]  /*12b2a0*/  IMAD.X R13, R49, 0x1, R3, P0 ;  /* 0x00000001310d7824 */ /* 0x000fc800000e0603 */
[----:B------:R1:W-:Y:S01]  /*12b2b0*/  STL [R1+0x374], R12 ;  /* 0x0003740c01007387 */ /* 0x0003e20000100800 */
[----:B------:R-:W-:Y:S02]  /*12b2c0*/  STL.64 [R1+0x1d80], R16 ;  /* 0x001d801001007387 */ /* 0x000fe40000100a00 */
[----:B------:R-:W-:Y:S02]  /*12b2d0*/  STL.64 [R1+0x1d88], R18 ;  /* 0x001d881201007387 */ /* 0x000fe40000100a00 */
[----:B------:R-:W-:Y:S01]  /*12b2e0*/  IMAD.X R14, R37, 0x1, R3, P2 ;  /* 0x00000001250e7824 */ /* 0x000fe200010e0603 */
[----:B------:R1:W-:Y:S02]  /*12b2f0*/  STL [R1+0x1f0], R13 ;  /* 0x0001f00d01007387 */ /* 0x0003e40000100800 */
[-C--:B-1----:R-:W-:Y:S02]  /*12b300*/  IADD3.X R12, R41, R3.reuse, RZ, P1, !PT ;  /* 0x00000003290c7210 */ /* 0x082fe40000ffe4ff */
[----:B------:R-:W-:-:S03]  /*12b310*/  IADD3.X R13, R25, R3, RZ, P3, !PT ;  /* 0x00000003190d7210 */ /* 0x000fc60001ffe4ff */
[----:B------:R1:W-:Y:S01]  /*12b320*/  STL [R1+0x214], R12 ;  /* 0x0002140c01007387 */ /* 0x0003e20000100800 */
[----:B------:R-:W-:Y:S02]  /*12b330*/  STL [R1+0x240], R14 ;  /* 0x0002400e01007387 */ /* 0x000fe40000100800 */
[----:B------:R-:W4:Y:S01]  /*12b340*/  LDL.LU.64 R48, [R1+0x3c38] ;  /* 0x003c380001307983 */ /* 0x000f220000300a00 */
[----:B------:R-:W-:Y:S01]  /*12b350*/  STL [R1+0x274], R13 ;  /* 0x0002740d01007387 */ /* 0x000fe20000100800 */
[----:B------:R-:W4:Y:S01]  /*12b360*/  LDL.LU.64 R40, [R1+0x3c30] ;  /* 0x003c300001287983 */ /* 0x000f220000300a00 */
[----:B-1----:R-:W-:-:S05]  /*12b370*/  IADD3 R12, P0, R52, R252, RZ ;  /* 0x000000fc340c7210 */ /* 0x002fca0007f1e0ff */
[----:B------:R1:W-:Y:S01]  /*12b380*/  STL [R1+0x2ac], R12 ;  /* 0x0002ac0c01007387 */ /* 0x0003e20000100800 */
[----:B------:R-:W4:Y:S01]  /*12b390*/  LDL.LU.64 R36, [R1+0x3c28] ;  /* 0x003c280001247983 */ /* 0x000f220000300a00 */
[----:B-1----:R-:W-:Y:S01]  /*12b3a0*/  HMMA.1688.F32.TF32 R12, R44, R26, R20 ;  /* 0x0000001a2c0c723c */ /* 0x002fe20000081014 */
[----:B---3--:R-:W-:-:S05]  /*12b3b0*/  IADD3 R17, P1, R28, R252, RZ ;  /* 0x000000fc1c117210 */ /* 0x008fca0007f3e0ff */
[----:B------:R-:W-:Y:S01]  /*12b3c0*/  STL [R1+0x2e0], R17 ;  /* 0x0002e01101007387 */ /* 0x000fe20000100800 */
[----:B------:R-:W-:-:S05]  /*12b3d0*/  IADD3 R16, P2, R6, R252, RZ ;  /* 0x000000fc06107210 */ /* 0x000fca0007f5e0ff */
[----:B------:R-:W-:Y:S11]  /*12b3e0*/  STL [R1+0x318], R16 ;  /* 0x0003181001007387 */ /* 0x000ff60000100800 */
[----:B------:R1:W-:Y:S02]  /*12b3f0*/  STL.64 [R1+0x1d90], R12 ;  /* 0x001d900c01007387 */ /* 0x0003e40000100a00 */
[----:B------:R3:W-:Y:S02]  /*12b400*/  STL.64 [R1+0x1d98], R14 ;  /* 0x001d980e01007387 */ /* 0x0007e40000100a00 */
[----:B------:R-:W2:Y:S01]  /*12b410*/  LDL.LU.64 R26, [R1+0x7458] ;  /* 0x00745800011a7983 */ /* 0x000ea20000300a00 */
[----:B------:R-:W2:Y:S01]  /*12b420*/  LDL.LU.64 R24, [R1+0x7450] ;  /* 0x0074500001187983 */ /* 0x000ea20000300a00 */
[----:B------:R-:W-:-:S02]  /*12b430*/  IMAD.X R7, R7, 0x1, R3, P2 ;  /* 0x0000000107077824 */ /* 0x000fc400010e0603 */
[----:B-1----:R-:W-:Y:S01]  /*12b440*/  IMAD.X R13, R53, 0x1, R3, P0 ;  /* 0x00000001350d7824 */ /* 0x002fe200000e0603 */
[----:B------:R-:W-:Y:S01]  /*12b450*/  IADD3.X R12, R29, R3, RZ, P1, !PT ;  /* 0x000000031d0c7210 */ /* 0x000fe20000ffe4ff */
[----:B---3--:R-:W3:Y:S03]  /*12b460*/  LDL.LU.64 R14, [R1+0x3c20] ;  /* 0x003c2000010e7983 */ /* 0x008ee60000300a00 */
[----:B------:R-:W-:Y:S01]  /*12b470*/  STL [R1+0x1f4], R13 ;  /* 0x0001f40d01007387 */ /* 0x000fe20000100800 */
[----:B------:R1:W-:Y:S04]  /*12b480*/  STL [R1+0x218], R12 ;  /* 0x0002180c01007387 */ /* 0x0003e80000100800 */
[----:B-1----:R-:W3:Y:S01]  /*12b490*/  LDL.LU.64 R12, [R1+0x3c18] ;  /* 0x003c1800010c7983 */ /* 0x002ee20000300a00 */
[----:B------:R-:W-:Y:S01]  /*12b4a0*/  STL [R1+0x244], R7 ;  /* 0x0002440701007387 */ /* 0x000fe20000100800 */
[----:B----4-:R-:W-:-:S05]  /*12b4b0*/  IADD3 R6, P0, R32, R252, RZ ;  /* 0x000000fc20067210 */ /* 0x010fca0007f1e0ff */
[----:B------:R1:W-:Y:S01]  /*12b4c0*/  STL [R1+0x278], R6 ;  /* 0x0002780601007387 */ /* 0x0003e20000100800 */
[----:B------:R-:W-:-:S03]  /*12b4d0*/  IADD3 R16, P1, R10, R252, RZ ;  /* 0x000000fc0a107210 */ /* 0x000fc60007f3e0ff */
[----:B-1----:R-:W4:Y:S02]  /*12b4e0*/  LDL.LU.64 R6, [R1+0x3c10] ;  /* 0x003c100001067983 */ /* 0x002f240000300a00 */
[----:B------:R2:W-:Y:S01]  /*12b4f0*/  STL [R1+0x2b0], R16 ;  /* 0x0002b01001007387 */ /* 0x0005e20000100800 */
[-C--:B------:R-:W-:Y:S02]  /*12b500*/  IADD3 R21, P2, R4, R252.reuse, RZ ;  /* 0x000000fc04157210 */ /* 0x080fe40007f5e0ff */
[----:B------:R-:W-:-:S03]  /*12b510*/  IADD3 R20, P3, R8, R252, RZ ;  /* 0x000000fc08147210 */ /* 0x000fc60007f7e0ff */
[----:B------:R-:W-:Y:S02]  /*12b520*/  STL [R1+0x2e4], R21 ;  /* 0x0002e41501007387 */ /* 0x000fe40000100800 */
[----:B------:R1:W-:Y:S01]  /*12b530*/  STL [R1+0x31c], R20 ;  /* 0x00031c1401007387 */ /* 0x0003e20000100800 */
[----:B--2---:R-:W-:Y:S11]  /*12b540*/  HMMA.1688.F32.TF32 R16, R44, R30, R24 ;  /* 0x0000001e2c10723c */ /* 0x004ff60000081018 */
[----:B------:R-:W-:Y:S11]  /*12b550*/  @!UPT UIADD3 URZ, URZ, URZ, URZ ;  /* 0x0000003f3f3ff290 */ /* 0x000ff6000fffe03f */
[----:B------:R-:W-:Y:S01]  /*12b560*/  @!UPT UIADD3 URZ, URZ, URZ, URZ ;  /* 0x0000003f3f3ff290 */ /* 0x000fe2000fffe03f */
[----:B------:R2:W-:Y:S01]  /*12b570*/  STL.64 [R1+0x1da0], R16 ;  /* 0x001da01001007387 */ /* 0x0005e20000100a00 */
[----:B------:R3:W-:Y:S02]  /*12b580*/  STL.64 [R1+0x1da8], R18 ;  /* 0x001da81201007387 */ /* 0x0007e40000100a00 */
[----:B------:R-:W4:Y:S02]  /*12b590*/  LDL.LU.64 R30, [R1+0x7448] ;  /* 0x00744800011e7983 */ /* 0x000f240000300a00 */
[----:B------:R-:W4:Y:S01]  /*12b5a0*/  LDL.LU.64 R28, [R1+0x7440] ;  /* 0x00744000011c7983 */ /* 0x000f220000300a00 */
[----:B-1----:R-:W4:Y:S01]  /*12b5b0*/  LDL.LU.64 R20, [R1+0x3c08] ;  /* 0x003c080001147983 */ /* 0x002f220000300a00 */
[--C-:B------:R-:W-:Y:S01]  /*12b5c0*/  IMAD.X R11, R11, 0x1, R3.reuse, P1 ;  /* 0x000000010b0b7824 */ /* 0x100fe200008e0603 */
[-C--:B------:R-:W-:Y:S01]  /*12b5d0*/  IADD3.X R10, R5, R3.reuse, RZ, P2, !PT ;  /* 0x00000003050a7210 */ /* 0x080fe200017fe4ff */
[----:B------:R-:W-:Y:S01]  /*12b5e0*/  IMAD.X R9, R9, 0x1, R3, P3 ;  /* 0x0000000109097824 */ /* 0x000fe200018e0603 */
[----:B--2---:R-:W-:Y:S01]  /*12b5f0*/  IADD3.X R16, R33, R3, RZ, P0, !PT ;  /* 0x0000000321107210 */ /* 0x004fe200007fe4ff */
[----:B---3--:R-:W2:Y:S01]  /*12b600*/  LDL.LU.64 R18, [R1+0x3c00] ;  /* 0x003c000001127983 */ /* 0x008ea20000300a00 */
[----:B------:R-:W-:Y:S02]  /*12b610*/  STL.64 [R1+0x7310], R150 ;  /* 0x0073109601007387 */ /* 0x000fe40000100a00 */
[----:B------:R-:W-:Y:S01]  /*12b620*/  STL.64 [R1+0x7308], R148 ;  /* 0x0073089401007387 */ /* 0x000fe20000100a00 */
[-C--:B------:R-:W-:Y:S01]  /*12b630*/  IADD3 R8, P0, R48, R252.reuse, RZ ;  /* 0x000000fc30087210 */ /* 0x080fe20007f1e0ff */
[----:B------:R1:W-:Y:S01]  /*12b640*/  STL [R1+0x1d4], R16 ;  /* 0x0001d41001007387 */ /* 0x0003e20000100800 */
[----:B------:R-:W3:Y:S02]  /*12b650*/  LDL.LU.64 R4, [R1+0x3bf0] ;  /* 0x003bf00001047983 */ /* 0x000ee40000300a00 */
[----:B------:R-:W-:Y:S02]  /*12b660*/  STL [R1+0x1f8], R11 ;  /* 0x0001f80b01007387 */ /* 0x000fe40000100800 */
[----:B------:R-:W-:Y:S01]  /*12b670*/  STL [R1+0x21c], R10 ;  /* 0x00021c0a01007387 */ /* 0x000fe20000100800 */
[----:B------:R-:W-:Y:S01]  /*12b680*/  STL [R1+0x248], R9 ;  /* 0x0002480901007387 */ /* 0x000fe20000100800 */
[----:B------:R4:W-:Y:S01]  /*12b690*/  STL [R1+0x27c], R8 ;  /* 0x00027c0801007387 */ /* 0x0009e20000100800 */
[----:B------:R-:W-:-:S02]  /*12b6a0*/  IADD3 R17, P1, R40, R252, RZ ;  /* 0x000000fc28117210 */ /* 0x000fc40007f3e0ff */
[----:B-1----:R-:W-:-:S03]  /*12b6b0*/  IADD3 R16, P2, R36, R252, RZ ;  /* 0x000000fc24107210 */ /* 0x002fc60007f5e0ff */
[----:B------:R-:W-:Y:S04]  /*12b6c0*/  STL [R1+0x2b4], R17 ;  /* 0x0002b41101007387 */ /* 0x000fe80000100800 */
[----:B------:R1:W-:Y:S01]  /*12b6d0*/  STL [R1+0x2e8], R16 ;  /* 0x0002e81001007387 */ /* 0x0003e20000100800 */
[----:B----4-:R-:W-:Y:S11]  /*12b6e0*/  HMMA.1688.F32.TF32 R8, R44, R34, R28 ;  /* 0x000000222c08723c */ /* 0x010ff6000008101c */
[----:B------:R-:W-:Y:S11]  /*12b6f0*/  @!UPT UIADD3 URZ, URZ, URZ, URZ ;  /* 0x0000003f3f3ff290 */ /* 0x000ff6000fffe03f */
[----:B------:R-:W-:Y:S01]  /*12b700*/  @!UPT UIADD3 URZ, URZ, URZ, URZ ;  /* 0x0000003f3f3ff290 */ /* 0x000fe2000fffe03f */
[----:B------:R-:W-:Y:S01]  /*12b710*/  STL.64 [R1+0x1db0], R8 ;  /* 0x001db00801007387 */ /* 0x000fe20000100a00 */
[----:B------:R4:W-:Y:S02]  /*12b720*/  STL.64 [R1+0x1db8], R10 ;  /* 0x001db80a01007387 */ /* 0x0009e40000100a00 */
[----:B------:R-:W2:Y:S02]  /*12b730*/  LDL.LU.64 R34, [R1+0x7438] ;  /* 0x0074380001227983 */ /* 0x000ea40000300a00 */
[----:B------:R-:W2:Y:S01]  /*12b740*/  LDL.LU.64 R32, [R1+0x7430] ;  /* 0x0074300001207983 */ /* 0x000ea20000300a00 */
[----:B------:R-:W-:Y:S01]  /*12b750*/  IADD3.X R23, R49, R3, RZ, P0, !PT ;  /* 0x0000000331177210 */ /* 0x000fe200007fe4ff */
[----:B------:R-:W-:Y:S01]  /*12b760*/  IADD3 R22, P0, R14, R252, RZ ;  /* 0x000000fc0e167210 */ /* 0x000fe20007f1e0ff */
[----:B-1----:R-:W3:Y:S01]  /*12b770*/  LDL.LU.64 R16, [R1+0x3a08] ;  /* 0x003a080001107983 */ /* 0x002ee20000300a00 */
[----:B------:R-:W-:-:S03]  /*12b780*/  IMAD.X R24, R41, 0x1, R3, P1 ;  /* 0x0000000129187824 */ /* 0x000fc600008e0603 */
[----:B----4-:R-:W4:Y:S01]  /*12b790*/  LDL.LU.64 R10, [R1+0x3bf8] ;  /* 0x003bf800010a7983 */ /* 0x010f220000300a00 */
[----:B------:R-:W3:Y:S02]  /*12b7a0*/  LDL.LU.64 R8, [R1+0x3be8] ;  /* 0x003be80001087983 */ /* 0x000ee40000300a00 */
[----:B------:R1:W-:Y:S02]  /*12b7b0*/  STL [R1+0x1d8], R23 ;  /* 0x0001d81701007387 */ /* 0x0003e40000100800 */
[----:B------:R1:W-:Y:S01]  /*12b7c0*/  STL [R1+0x250], R22 ;  /* 0x0002501601007387 */ /* 0x0003e20000100800 */
[----:B------:R2:W-:Y:S01]  /*12b7d0*/  STL [R1+0x1fc], R24 ;  /* 0x0001fc1801007387 */ /* 0x0005e20000100800 */
[----:B------:R-:W-:Y:S01]  /*12b7e0*/  IMAD.X R15, R15, 0x1, R3, P0 ;  /* 0x000000010f0f7824 */ /* 0x000fe200000e0603 */
[----:B------:R-:W-:Y:S02]  /*12b7f0*/  IADD3 R14, P0, R6, R252, RZ ;  /* 0x000000fc060e7210 */ /* 0x000fe40007f1e0ff */
[----:B-1----:R-:W-:-:S02]  /*12b800*/  IADD3.X R23, R37, R3, RZ, P2, !PT ;  /* 0x0000000325177210 */ /* 0x002fc400017fe4ff */
[----:B------:R-:W-:-:S03]  /*12b810*/  IADD3 R22, P1, R12, R252, RZ ;  /* 0x000000fc0c167210 */ /* 0x000fc60007f3e0ff */
[----:B------:R-:W-:Y:S02]  /*12b820*/  STL [R1+0x220], R23 ;  /* 0x0002201701007387 */ /* 0x000fe40000100800 */
[----:B------:R-:W-:Y:S02]  /*12b830*/  STL [R1+0x284], R22 ;  /* 0x0002841601007387 */ /* 0x000fe40000100800 */
[----:B------:R-:W-:Y:S02]  /*12b840*/  STL [R1+0x24c], R15 ;  /* 0x00024c0f01007387 */ /* 0x000fe40000100800 */
[----:B------:R1:W-:Y:S01]  /*12b850*/  STL [R1+0x2b8], R14 ;  /* 0x0002b80e01007387 */ /* 0x0003e20000100800 */
[----:B--2---:R-:W-:Y:S11]  /*12b860*/  HMMA.1688.F32.TF32 R24, R44, R38, R32 ;  /* 0x000000262c18723c */ /* 0x004ff60000081020 */
[----:B------:R-:W-:Y:S11]  /*12b870*/  @!UPT UIADD3 URZ, URZ, URZ, URZ ;  /* 0x0000003f3f3ff290 */ /* 0x000ff6000fffe03f */
[----:B------:R-:W-:Y:S01]  /*12b880*/  @!UPT UIADD3 URZ, URZ, URZ, URZ ;  /* 0x0000003f3f3ff290 */ /* 0x000fe2000fffe03f */
[----:B------:R2:W-:Y:S01]  /*12b890*/  STL.64 [R1+0x1de0], R24 ;  /* 0x001de01801007387 */ /* 0x0005e20000100a00 */
[----:B------:R-:W-:Y:S02]  /*12b8a0*/  STL.64 [R1+0x1de8], R26 ;  /* 0x001de81a01007387 */ /* 0x000fe40000100a00 */
[----:B------:R-:W4:Y:S02]  /*12b8b0*/  LDL.LU.64 R38, [R1+0x7428] ;  /* 0x0074280001267983 */ /* 0x000f240000300a00 */
[----:B------:R-:W4:Y:S01]  /*12b8c0*/  LDL.LU.64 R36, [R1+0x7420] ;  /* 0x0074200001247983 */ /* 0x000f220000300a00 */
[----:B-1----:R-:W-:Y:S01]  /*12b8d0*/  IADD3.X R14, R13, R3, RZ, P1, !PT ;  /* 0x000000030d0e7210 */ /* 0x002fe20000ffe4ff */
[-C--:B------:R-:W-:Y:S01]  /*12b8e0*/  IADD3 R13, P1, R20, R252.reuse, RZ ;  /* 0x000000fc140d7210 */ /* 0x080fe20007f3e0ff */
[----:B------:R-:W-:Y:S01]  /*12b8f0*/  STL.64 [R1+0x7320], R146 ;  /* 0x0073209201007387 */ /* 0x000fe20000100a00 */
[-C--:B------:R-:W-:Y:S01]  /*12b900*/  IADD3 R12, P2, R18, R252.reuse, RZ ;  /* 0x000000fc120c7210 */ /* 0x080fe20007f5e0ff */
[----:B------:R-:W-:Y:S02]  /*12b910*/  STL.64 [R1+0x7318], R144 ;  /* 0x0073189001007387 */ /* 0x000fe40000100a00 */
[----:B------:R1:W-:Y:S02]  /*12b920*/  STL [R1+0x1dc], R14 ;  /* 0x0001dc0e01007387 */ /* 0x0003e40000100800 */
[----:B------:R-:W-:Y:S01]  /*12b930*/  IMAD.X R6, R7, 0x1, R3, P0 ;  /* 0x0000000107067824 */ /* 0x000fe200000e0603 */
[----:B------:R-:W-:Y:S01]  /*12b940*/  STL [R1+0x228], R13 ;  /* 0x0002280d01007387 */ /* 0x000fe20000100800 */
[----:B---3--:R-:W-:-:S02]  /*12b950*/  IADD3 R22, P0, R4, R252, RZ ;  /* 0x000000fc04167210 */ /* 0x008fc40007f1e0ff */
[----:B--2---:R-:W-:Y:S01]  /*12b960*/  IADD3.X R24, R21, R3, RZ, P1, !PT ;  /* 0x0000000315187210 */ /* 0x004fe20000ffe4ff */
[----:B-1----:R-:W2:Y:S01]  /*12b970*/  LDL.LU.64 R14, [R1+0x3be0] ;  /* 0x003be000010e7983 */ /* 0x002ea20000300a00 */
[----:B------:R1:W-:Y:S03]  /*12b980*/  STL [R1+0x258], R12 ;  /* 0x0002580c01007387 */ /* 0x0003e60000100800 */
[----:B-1----:R-:W3:Y:S01]  /*12b990*/  LDL.LU.64 R12, [R1+0x3bd8] ;  /* 0x003bd800010c7983 */ /* 0x002ee20000300a00 */
[----:B------:R1:W-:Y:S03]  /*12b9a0*/  STL [R1+0x200], R6 ;  /* 0x0002000601007387 */ /* 0x0003e60000100800 */
[----:B-1----:R-:W2:Y:S01]  /*12b9b0*/  LDL.LU.64 R6, [R1+0x3bd0] ;  /* 0x003bd00001067983 */ /* 0x002ea20000300a00 */
[----:B------:R4:W-:Y:S02]  /*12b9c0*/  STL [R1+0x288], R22 ;  /* 0x0002881601007387 */ /* 0x0009e40000100800 */
[----:B------:R-:W-:-:S02]  /*12b9d0*/  IMAD.X R18, R19, 0x1, R3, P2 ;  /* 0x0000000113127824 */ /* 0x000fc400010e0603 */
[----:B------:R-:W-:Y:S03]  /*12b9e0*/  STL [R1+0x224], R24 ;  /* 0x0002241801007387 */ /* 0x000fe60000100800 */
[----:B------:R1:W-:Y:S01]  /*12b9f0*/  STL [R1+0x254], R18 ;  /* 0x0002541201007387 */ /* 0x0003e20000100800 */
[----:B----4-:R-:W-:Y:S11]  /*12ba00*/  HMMA.1688.F32.TF32 R20, R44, R42, R36 ;  /* 0x0000002a2c14723c */ /* 0x010ff60000081024 */
[----:B------:R-:W-:Y:S11]  /*12ba10*/  @!UPT UIADD3 URZ, URZ, URZ, URZ ;  /* 0x0000003f3f3ff290 */ /* 0x000ff6000fffe03f */
[----:B------:R-:W-:Y:S01]  /*12ba20*/  @!UPT UIADD3 URZ, URZ, URZ, URZ ;  /* 0x0000003f3f3ff290 */ /* 0x000fe2000fffe03f */
[----:B------:R-:W-:Y:S01]  /*12ba30*/  STL.64 [R1+0x1df0], R20 ;  /* 0x001df01401007387 */ /* 0x000fe20000100a00 */
[----:B------:R-:W-:Y:S02]  /*12ba40*/  STL.64 [R1+0x1df8], R22 ;  /* 0x001df81601007387 */ /* 0x000fe40000100a00 */
[----:B------:R-:W4:Y:S02]  /*12ba50*/  LDL.LU.64 R42, [R1+0x7418] ;  /* 0x00741800012a7983 */ /* 0x000f240000300a00 */
[----:B------:R-:W4:Y:S01]  /*12ba60*/  LDL.LU.64 R40, [R1+0x7410] ;  /* 0x0074100001287983 */ /* 0x000f220000300a00 */
[----:B------:R-:W-:Y:S01]  /*12ba70*/  IADD3.X R4, R5, R3, RZ, P0, !PT ;  /* 0x0000000305047210 */ /* 0x000fe200007fe4ff */
[-C--:B-1----:R-:W-:Y:S01]  /*12ba80*/  IADD3 R18, P0, R16, R252.reuse, RZ ;  /* 0x000000fc10127210 */ /* 0x082fe20007f1e0ff */
[----:B------:R-:W-:-:S03]  /*12ba90*/  IADD3 R19, P1, R10, R252, RZ ;  /* 0x000000fc0a137210 */ /* 0x000fc60007f3e0ff */
[----:B------:R1:W-:Y:S04]  /*12baa0*/  STL [R1+0x1e0], R4 ;  /* 0x0001e00401007387 */ /* 0x0003e80000100800 */
[----:B-1----:R-:W2:Y:S01]  /*12bab0*/  LDL.LU.64 R4, [R1+0x3bc8] ;  /* 0x003bc80001047983 */ /* 0x002ea20000300a00 */
[----:B------:R1:W-:Y:S02]  /*12bac0*/  STL [R1+0x107c], R18 ;  /* 0x00107c1201007387 */ /* 0x0003e40000100800 */
[----:B------:R-:W-:Y:S02]  /*12bad0*/  STL [R1+0x204], R19 ;  /* 0x0002041301007387 */ /* 0x000fe40000100800 */
[----:B------:R-:W2:Y:S01]  /*12bae0*/  LDL.LU.64 R26, [R1+0x3bc0] ;  /* 0x003bc000011a7983 */ /* 0x000ea20000300a00 */
[----:B------:R-:W2:Y:S01]  /*12baf0*/  LDL.LU.64 R24, [R1+0x3bb8] ;  /* 0x003bb80001187983 */ /* 0x000ea20000300a00 */
[----:B-1----:R-:W-:-:S05]  /*12bb00*/  IADD3 R18, P2, R8, R252, RZ ;  /* 0x000000fc08127210 */ /* 0x002fca0007f5e0ff */
[----:B------:R-:W-:Y:S01]  /*12bb10*/  STL [R1+0x22c], R18 ;  /* 0x00022c1201007387 */ /* 0x000fe20000100800 */
[----:B----4-:R-:W-:Y:S11]  /*12bb20*/  HMMA.1688.F32.TF32 R20, R44, R50, R40 ;  /* 0x000000322c14723c */ /* 0x010ff60000081028 */
[----:B------:R-:W-:Y:S11]  /*12bb30*/  @!UPT UIADD3 URZ, URZ, URZ, URZ ;  /* 0x0000003f3f3ff290 */ /* 0x000ff6000fffe03f */
[----:B------:R-:W-:Y:S01]  /*12bb40*/  @!UPT UIADD3 URZ, URZ, URZ, URZ ;  /* 0x0000003f3f3ff290 */ /* 0x000fe2000fffe03f */
[----:B------:R-:W-:Y:S01]  /*12bb50*/  STL.64 [R1+0x1e00], R20 ;  /* 0x001e001401007387 */ /* 0x000fe20000100a00 */
[----:B------:R1:W-:Y:S02]  /*12bb60*/  STL.64 [R1+0x1e08], R22 ;  /* 0x001e081601007387 */ /* 0x0003e40000100a00 */
[----:B------:R-:W4:Y:S02]  /*12bb70*/  LDL.LU.64 R50, [R1+0x7408] ;  /* 0x0074080001327983 */ /* 0x000f240000300a00 */
[----:B------:R-:W4:Y:S02]  /*12bb80*/  LDL.LU.64 R48, [R1+0x7400] ;  /* 0x0074000001307983 */ /* 0x000f240000300a00 */
[--C-:B------:R-:W-:Y:S01]  /*12bb90*/  IMAD.X R16, R17, 0x1, R3.reuse, P0 ;  /* 0x0000000111107824 */ /* 0x100fe200000e0603 */
[----:B------:R-:W-:Y:S01]  /*12bba0*/  STL.64 [R1+0x7330], R154 ;  /* 0x0073309a01007387 */ /* 0x000fe20000100a00 */
[----:B------:R-:W-:Y:S01]  /*12bbb0*/  IADD3.X R10, R11, R3, RZ, P1, !PT ;  /* 0x000000030b0a7210 */ /* 0x000fe20000ffe4ff */
[----:B------:R-:W-:Y:S02]  /*12bbc0*/  STL.64 [R1+0x7328], R152 ;  /* 0x0073289801007387 */ /* 0x000fe40000100a00 */
[----:B-1----:R-:W4:Y:S01]  /*12bbd0*/  LDL.LU.64 R22, [R1+0x3bb0] ;  /* 0x003bb00001167983 */ /* 0x002f220000300a00 */
[----:B------:R-:W-:Y:S02]  /*12bbe0*/  STL [R1+0x3f4], R16 ;  /* 0x0003f41001007387 */ /* 0x000fe40000100800 */
[----:B------:R-:W4:Y:S02]  /*12bbf0*/  LDL.LU.64 R20, [R1+0x3ba8] ;  /* 0x003ba80001147983 */ /* 0x000f240000300a00 */
[----:B------:R1:W-:Y:S01]  /*12bc00*/  STL [R1+0x78], R10 ;  /* 0x0000780a01007387 */ /* 0x0003e20000100800 */
[-C--:B---3--:R-:W-:Y:S01]  /*12bc10*/  IADD3 R8, P1, R12, R252.reuse, RZ ;  /* 0x000000fc0c087210 */ /* 0x088fe20007f3e0ff */
[----:B-1----:R-:W-:Y:S01]  /*12bc20*/  IMAD.X R10, R9, 0x1, R3, P2 ;  /* 0x00000001090a7824 */ /* 0x002fe200010e0603 */
[----:B--2---:R-:W-:-:S04]  /*12bc30*/  IADD3 R9, P0, R14, R252, RZ ;  /* 0x000000fc0e097210 */ /* 0x004fc80007f1e0ff */
[----:B------:R-:W-:Y:S01]  /*12bc40*/  STL [R1+0x98], R10 ;  /* 0x0000980a01007387 */ /* 0x000fe20000100800 */
[----:B------:R-:W-:Y:S02]  /*12bc50*/  STL [R1+0xac], R9 ;  /* 0x0000ac0901007387 */ /* 0x000fe40000100800 */
[----:B------:R-:W2:Y:S02]  /*12bc60*/  LDL.LU.64 R18, [R1+0x3ba0] ;  /* 0x003ba00001127983 */ /* 0x000ea40000300a00 */
[----:B------:R4:W-:Y:S01]  /*12bc70*/  STL [R1+0x1e4], R8 ;  /* 0x0001e40801007387 */ /* 0x0009e20000100800 */
[----:B------:R-:W-:-:S05]  /*12bc80*/  IADD3 R16, P2, R6, R252, RZ ;  /* 0x000000fc06107210 */ /* 0x000fca0007f5e0ff */
[----:B------:R1:W-:Y:S01]  /*12bc90*/  STL [R1+0x208], R16 ;  /* 0x0002081001007387 */ /* 0x0003e20000100800 */
[----:B----4-:R-:W-:Y:S11]  /*12bca0*/  HMMA.1688.F32.TF32 R8, R44, R74, R48 ;  /* 0x0000004a2c08723c */ /* 0x010ff60000081030 */
[----:B------:R-:W-:Y:S11]  /*12bcb0*/  @!UPT UIADD3 URZ, URZ, URZ, URZ ;  /* 0x0000003f3f3ff290 */ /* 0x000ff6000fffe03f */
[----:B------:R-:W-:Y:S01]  /*12bcc0*/  @!UPT UIADD3 URZ, URZ, URZ, URZ ;  /* 0x0000003f3f3ff290 */ /* 0x000fe2000fffe03f */
[----:B------:R-:W-:Y:S01]  /*12bcd0*/  STL.64 [R1+0x1e10], R8 ;  /* 0x001e100801007387 */ /* 0x000fe20000100a00 */
[----:B------:R3:W-:Y:S02]  /*12bce0*/  STL.64 [R1+0x1e18], R10 ;  /* 0x001e180a01007387 */ /* 0x0007e40000100a00 */
[----:B------:R-:W4:Y:S02]  /*12bcf0*/  LDL.LU.64 R74, [R1+0x73f8] ;  /* 0x0073f800014a7983 */ /* 0x000f240000300a00 */
[----:B------:R-:W4:Y:S01]  /*12bd00*/  LDL.LU.64 R72, [R1+0x73f0] ;  /* 0x0073f00001487983 */ /* 0x000f220000300a00 */
[----:B-1----:R-:W2:Y:S01]  /*12bd10*/  LDL.LU.64 R16, [R1+0x3b98] ;  /* 0x003b980001107983 */ /* 0x002ea20000300a00 */
[----:B------:R-:W-:-:S03]  /*12bd20*/  IADD3 R28, P3, R4, R252, RZ ;  /* 0x000000fc041c7210 */ /* 0x000fc60007f7e0ff */
[----:B---3--:R-:W3:Y:S01]  /*12bd30*/  LDL.LU.64 R10, [R1+0x3b90] ;  /* 0x003b9000010a7983 */ /* 0x008ee20000300a00 */
[----:B------:R-:W2:Y:S02]  /*12bd40*/  LDL.LU.64 R8, [R1+0x3880] ;  /* 0x0038800001087983 */ /* 0x000ea40000300a00 */
[----:B------:R-:W-:Y:S02]  /*12bd50*/  STL [R1+0x7350], R243 ;  /* 0x007350f301007387 */ /* 0x000fe40000100800 */
[----:B------:R-:W-:Y:S01]  /*12bd60*/  STL [R1+0x7338], R242 ;  /* 0x007338f201007387 */ /* 0x000fe20000100800 */
[----:B------:R-:W-:Y:S01]  /*12bd70*/  STL [R1+0xa0], R28 ;  /* 0x0000a01c01007387 */ /* 0x000fe20000100800 */
[-C--:B------:R-:W-:Y:S01]  /*12bd80*/  IADD3.X R14, R15, R3.reuse, RZ, P0, !PT ;  /* 0x000000030f0e7210 */ /* 0x080fe200007fe4ff */
[--C-:B------:R-:W-:Y:S01]  /*12bd90*/  IMAD.X R12, R13, 0x1, R3.reuse, P1 ;  /* 0x000000010d0c7824 */ /* 0x100fe200008e0603 */
[-C--:B------:R-:W-:Y:S01]  /*12bda0*/  IADD3.X R6, R7, R3.reuse, RZ, P2, !PT ;  /* 0x0000000307067210 */ /* 0x080fe200017fe4ff */
[--C-:B------:R-:W-:Y:S01]  /*12bdb0*/  IMAD.X R5, R5, 0x1, R3.reuse, P3 ;  /* 0x0000000105057824 */ /* 0x100fe200018e0603 */
[-C--:B------:R-:W-:Y:S01]  /*12bdc0*/  IADD3 R4, P0, R26, R252.reuse, RZ ;  /* 0x000000fc1a047210 */ /* 0x080fe20007f1e0ff */
[----:B------:R-:W-:Y:S01]  /*12bdd0*/  STL [R1+0x64], R14 ;  /* 0x0000640e01007387 */ /* 0x000fe20000100800 */
[----:B------:R1:W-:Y:S02]  /*12bde0*/  STL [R1+0x6c], R12 ;  /* 0x00006c0c01007387 */ /* 0x0003e40000100800 */
[----:B------:R1:W-:Y:S02]  /*12bdf0*/  STL [R1+0x7c], R6 ;  /* 0x00007c0601007387 */ /* 0x0003e40000100800 */
[----:B------:R-:W-:Y:S01]  /*12be00*/  STL [R1+0x9c], R5 ;  /* 0x00009c0501007387 */ /* 0x000fe20000100800 */
[-C--:B-1----:R-:W-:Y:S01]  /*12be10*/  IADD3 R12, P1, R24, R252.reuse, RZ ;  /* 0x000000fc180c7210 */ /* 0x082fe20007f3e0ff */
[----:B------:R-:W2:Y:S01]  /*12be20*/  LDL.LU.64 R6, [R1+0x3888] ;  /* 0x0038880001067983 */ /* 0x000ea20000300a00 */
[----:B------:R1:W-:Y:S03]  /*12be30*/  STL [R1+0x1d0], R4 ;  /* 0x0001d00401007387 */ /* 0x0003e60000100800 */
[----:B-1----:R-:W2:Y:S01]  /*12be40*/  LDL.LU.64 R4, [R1+0x3b80] ;  /* 0x003b800001047983 */ /* 0x002ea20000300a00 */
[----:B------:R1:W-:Y:S02]  /*12be50*/  STL [R1+0x1e8], R12 ;  /* 0x0001e80c01007387 */ /* 0x0003e40000100800 */
[----:B------:R-:W2:Y:S01]  /*12be60*/  LDL.LU.64 R14, [R1+0x3ac0] ;  /* 0x003ac000010e7983 */ /* 0x000ea20000300a00 */
[----:B-1----:R-:W3:Y:S01]  /*12be70*/  LDL.LU.64 R12, [R1+0x3890] ;  /* 0x00389000010c7983 */ /* 0x002ee20000300a00 */
[----:B----4-:R-:W-:Y:S11]  /*12be80*/  HMMA.1688.F32.TF32 R28, R44, R78, R72 ;  /* 0x0000004e2c1c723c */ /* 0x010ff60000081048 */
[----:B------:R-:W-:Y:S11]  /*12be90*/  @!UPT UIADD3 URZ, URZ, URZ, URZ ;  /* 0x0000003f3f3ff290 */ /* 0x000ff6000fffe03f */
[----:B------:R-:W-:Y:S01]  /*12bea0*/  @!UPT UIADD3 URZ, URZ, URZ, URZ ;  /* 0x0000003f3f3ff290 */ /* 0x000fe2000fffe03f */
[----:B------:R1:W-:Y:S01]  /*12beb0*/  STL.64 [R1+0x1e20], R28 ;  /* 0x001e201c01007387 */ /* 0x0003e20000100a00 */
[----:B------:R-:W-:Y:S02]  /*12bec0*/  STL.64 [R1+0x1e28], R30 ;  /* 0x001e281e01007387 */ /* 0x000fe40000100a00 */
[----:B------:R-:W4:Y:S02]  /*12bed0*/  LDL.LU.64 R78, [R1+0x73e8] ;  /* 0x0073e800014e7983 */ /* 0x000f240000300a00 */
[----:B------:R-:W4:Y:S01]  /*12bee0*/  LDL.LU.64 R76, [R1+0x73e0] ;  /* 0x0073e000014c7983 */ /* 0x000f220000300a00 */
[----:B------:R-:W-:Y:S01]  /*12bef0*/  IADD3.X R26, R27, R3, RZ, P0, !PT ;  /* 0x000000031b1a7210 */ /* 0x000fe200007fe4ff */
[----:B------:R-:W-:Y:S01]  /*12bf00*/  IMAD.X R24, R25, 0x1, R3, P1 ;  /* 0x0000000119187824 */ /* 0x000fe200008e0603 */
[----:B------:R-:W-:Y:S01]  /*12bf10*/  STL [R1+0x7354], R240 ;  /* 0x007354f001007387 */ /* 0x000fe20000100800 */
[-C--:B-1----:R-:W-:Y:S02]  /*12bf20*/  IADD3 R29, P2, R22, R252.reuse, RZ ;  /* 0x000000fc161d7210 */ /* 0x082fe40007f5e0ff */
[----:B------:R-:W-:-:S02]  /*12bf30*/  IADD3 R28, P3, R20, R252, RZ ;  /* 0x000000fc141c7210 */ /* 0x000fc40007f7e0ff */
[----:B------:R-:W-:Y:S01]  /*12bf40*/  IADD3.X R22, R23, R3, RZ, P2, !PT ;  /* 0x0000000317167210 */ /* 0x000fe200017fe4ff */
[----:B------:R-:W-:Y:S02]  /*12bf50*/  STL [R1+0x84], R29 ;  /* 0x0000841d01007387 */ /* 0x000fe40000100800 */
[----:B------:R-:W-:Y:S02]  /*12bf60*/  STL [R1+0x8c], R28 ;  /* 0x00008c1c01007387 */ /* 0x000fe40000100800 */
[----:B------:R-:W-:Y:S02]  /*12bf70*/  STL [R1+0x68], R26 ;  /* 0x0000681a01007387 */ /* 0x000fe40000100800 */
[----:B------:R2:W-:Y:S02]  /*12bf80*/  STL [R1+0x70], R24 ;  /* 0x0000701801007387 */ /* 0x0005e40000100800 */
[----:B------:R-:W-:Y:S01]  /*12bf90*/  IMAD.X R25, R21, 0x1, R3, P3 ;  /* 0x0000000115197824 */ /* 0x000fe200018e0603 */
[----:B------:R4:W-:Y:S04]  /*12bfa0*/  STL [R1+0x80], R22 ;  /* 0x0000801601007387 */ /* 0x0009e80000100800 */
[----:B------:R-:W-:Y:S01]  /*12bfb0*/  STL [R1+0x88], R25 ;  /* 0x0000881901007387 */ /* 0x000fe20000100800 */
[----:B--2---:R-:W-:-:S05]  /*12bfc0*/  IADD3 R24, P3, R18, R252, RZ ;  /* 0x000000fc12187210 */ /* 0x004fca0007f7e0ff */
[----:B------:R-:W-:Y:S01]  /*12bfd0*/  STL [R1+0x1ec], R24 ;  /* 0x0001ec1801007387 */ /* 0x000fe20000100800 */
[----:B----4-:R-:W-:Y:S11]  /*12bfe0*/  HMMA.1688.F32.TF32 R20, R44, R82, R76 ;  /* 0x000000522c14723c */ /* 0x010ff6000008104c */
[----:B------:R-:W-:Y:S11]  /*12bff0*/  @!UPT UIADD3 URZ, URZ, URZ, URZ ;  /* 0x0000003f3f3ff290 */ /* 0x000ff6000fffe03f */
[----:B------:R-:W-:Y:S01]  /*12c000*/  @!UPT UIADD3 URZ, URZ, URZ, URZ ;  /* 0x0000003f3f3ff290 */ /* 0x000fe2000fffe03f */
[----:B------:R1:W-:Y:S01]  /*12c010*/  STL.64 [R1+0x1e40], R20 ;  /* 0x001e401401007387 */ /* 0x0003e20000100a00 */
[----:B------:R2:W-:Y:S02]  /*12c020*/  STL.64 [R1+0x1e48], R22 ;  /* 0x001e481601007387 */ /* 0x0005e40000100a00 */
[----:B------:R-:W4:Y:S02]  /*12c030*/  LDL.LU.64 R82, [R1+0x73d8] ;  /* 0x0073d80001527983 */ /* 0x000f240000300a00 */
[----:B------:R-:W4:Y:S01]  /*12c040*/  LDL.LU.64 R80, [R1+0x73d0] ;  /* 0x0073d00001507983 */ /* 0x000f220000300a00 */
[-C--:B-1----:R-:W-:Y:S02]  /*12c050*/  IADD3 R20, P2, R8, R252.reuse, RZ ;  /* 0x000000fc08147210 */ /* 0x082fe40007f5e0ff */
[-C--:B--2---:R-:W-:Y:S02]  /*12c060*/  IADD3 R22, P0, R16, R252.reuse, RZ ;  /* 0x000000fc10167210 */ /* 0x084fe40007f1e0ff */
[----:B---3--:R-:W-:Y:S01]  /*12c070*/  IADD3 R21, P1, R10, R252, RZ ;  /* 0x000000fc0a157210 */ /* 0x008fe20007f3e0ff */
[----:B------:R-:W-:-:S02]  /*12c080*/  IMAD.X R16, R9, 0x1, R3, P2 ;  /* 0x0000000109107824 */ /* 0x000fc400010e0603 */
[--C-:B------:R-:W-:Y:S01]  /*12c090*/  IMAD.X R18, R17, 0x1, R3.reuse, P0 ;  /* 0x0000000111127824 */ /* 0x100fe200000e0603 */
[-C--:B------:R-:W-:Y:S02]  /*12c0a0*/  IADD3.X R17, R11, R3.reuse, RZ, P1, !PT ;  /* 0x000000030b117210 */ /* 0x080fe40000ffe4ff */
[-C--:B------:R-:W-:Y:S01]  /*12c0b0*/  IADD3.X R19, R19, R3.reuse, RZ, P3, !PT ;  /* 0x0000000313137210 */ /* 0x080fe20001ffe4ff */
[----:B------:R-:W-:Y:S01]  /*12c0c0*/  STL [R1+0x94], R22 ;  /* 0x0000941601007387 */ /* 0x000fe20000100800 */
[----:B------:R-:W-:Y:S02]  /*12c0d0*/  STL [R1+0xa8], R21 ;  /* 0x0000a81501007387 */ /* 0x000fe40000100800 */
[----:B------:R-:W-:Y:S01]  /*12c0e0*/  STL [R1+0x33d8], R20 ;  /* 0x0033d81401007387 */ /* 0x000fe20000100800 */
[----:B------:R-:W-:Y:S01]  /*12c0f0*/  STL [R1+0x74], R19 ;  /* 0x0000741301007387 */ /* 0x000fe20000100800 */
[----:B------:R-:W-:Y:S02]  /*12c100*/  STL [R1+0x90], R18 ;  /* 0x0000901201007387 */ /* 0x000fe40000100800 */
[----:B------:R-:W-:Y:S02]  /*12c110*/  STL [R1+0xa4], R17 ;  /* 0x0000a41101007387 */ /* 0x000fe40000100800 */
[----:B------:R-:W-:Y:S01]  /*12c120*/  STL [R1+0x33d4], R16 ;  /* 0x0033d41001007387 */ /* 0x000fe20000100800 */
[----:B----4-:R-:W-:Y:S11]  /*12c130*/  HMMA.1688.F32.TF32 R8, R44, R238, R80 ;  /* 0x000000ee2c08723c */ /* 0x010ff60000081050 */
[----:B------:R-:W-:Y:S11]  /*12c140*/  @!UPT UIADD3 URZ, URZ, URZ, URZ ;  /* 0x0000003f3f3ff290 */ /* 0x000ff6000fffe03f */
[----:B------:R-:W-:Y:S01]  /*12c150*/  @!UPT UIADD3 URZ, URZ, URZ, URZ ;  /* 0x0000003f3f3ff290 */ /* 0x000fe2000fffe03f */
[----:B------:R1:W-:Y:S01]  /*12c160*/  STL.64 [R1+0x1e30], R8 ;  /* 0x001e300801007387 */ /* 0x0003e20000100a00 */
[----:B------:R2:W-:Y:S02]  /*12c170*/  STL.64 [R1+0x1e38], R10 ;  /* 0x001e380a01007387 */ /* 0x0005e40000100a00 */
[----:B------:R-:W-:Y:S02]  /*12c180*/  STL.64 [R1+0x7348], R250 ;  /* 0x007348fa01007387 */ /* 0x000fe40000100a00 */
[----:B------:R-:W-:Y:S01]  /*12c190*/  STL.64 [R1+0x7340], R248 ;  /* 0x007340f801007387 */ /* 0x000fe20000100a00 */
[-C--:B-1----:R-:W-:Y:S02]  /*12c1a0*/  IADD3 R8, P0, R6, R252.reuse, RZ ;  /* 0x000000fc06087210 */ /* 0x082fe40007f1e0ff */
[-C--:B--2---:R-:W-:Y:S02]  /*12c1b0*/  IADD3 R10, P1, R4, R252.reuse, RZ ;  /* 0x000000fc040a7210 */ /* 0x084fe40007f3e0ff */
[-C--:B------:R-:W-:Y:S01]  /*12c1c0*/  IADD3 R9, P2, R14, R252.reuse, RZ ;  /* 0x000000fc0e097210 */ /* 0x080fe20007f5e0ff */
[----:B------:R1:W-:Y:S01]  /*12c1d0*/  STL [R1+0x33c0], R8 ;  /* 0x0033c00801007387 */ /* 0x0003e20000100800 */
[----:B------:R-:W-:Y:S01]  /*12c1e0*/  IADD3.X R6, R7, R3, RZ, P0, !PT ;  /* 0x0000000307067210 */ /* 0x000fe200007fe4ff */
[----:B------:R2:W-:Y:S02]  /*12c1f0*/  STL [R1+0x58], R10 ;  /* 0x0000580a01007387 */ /* 0x0005e40000100800 */
[----:B------:R-:W-:Y:S01]  /*12c200*/  IMAD.X R4, R5, 0x1, R3, P1 ;  /* 0x0000000105047824 */ /* 0x000fe200008e0603 */
[----:B------:R-:W-:Y:S01]  /*12c210*/  STL [R1+0x60], R9 ;  /* 0x0000600901007387 */ /* 0x000fe20000100800 */
[----:B-1----:R-:W-:-:S05]  /*12c220*/  IADD3 R8, P3, R12, R252, RZ ;  /* 0x000000fc0c087210 */ /* 0x002fca0007f7e0ff */
[----:B------:R1:W-:Y:S01]  /*12c230*/  STL [R1+0x33c8], R8 ;  /* 0x0033c80801007387 */ /* 0x0003e20000100800 */
[----:B------:R-:W3:Y:S02]  /*12c240*/  LDL.LU R238, [R1+0x1158] ;  /* 0x0011580001ee7983 */ /* 0x000ee40000300800 */
[----:B------:R4:W-:Y:S02]  /*12c250*/  STL [R1+0x33bc], R6 ;  /* 0x0033bc0601007387 */ /* 0x0009e40000100800 */
[----:B------:R1:W-:Y:S01]  /*12c260*/  STL [R1+0x54], R4 ;  /* 0x0000540401007387 */ /* 0x0003e20000100800 */
        /* <DEDUP_REMOVED lines=9> */
[----:B------:R-:W3:Y:S02]  /*12c300*/  LDL.LU.64 R30, [R1+0x3898] ;  /* 0x00389800011e7983 */ /* 0x000ee40000300a00 */
[----:B------:R-:W3:Y:S02]  /*12c310*/  LDL.LU.64 R28, [R1+0x3b78] ;  /* 0x003b7800011c7983 */ /* 0x000ee40000300a00 */
[----:B------:R-:W3:Y:S01]  /*12c320*/  LDL.LU.64 R18, [R1+0x3ab8] ;  /* 0x003ab80001127983 */ /* 0x000ee20000300a00 */
[----:B------:R-:W3:Y:S01]  /*12c330*/  LDL.LU.64 R16, [R1+0x38a0] ;  /* 0x0038a00001107983 */ /* 0x000ee20000300a00 */
        /* <DEDUP_REMOVED lines=12> */
[----:B------:R-:W3:Y:S02]  /*12c400*/  LDL.LU R234, [R1+0x1168] ;  /* 0x0011680001ea7983 */ /* 0x000ee40000300800 */
[----:B------:R-:W3:Y:S02]  /*12c410*/  LDL.LU R235, [R1+0x116c] ;  /* 0x00116c0001eb7983 */ /* 0x000ee40000300800 */
[----:B--2---:R-:W2:Y:S01]  /*12c420*/  LDL.LU.64 R10, [R1+0x38b8] ;  /* 0x0038b800010a7983 */ /* 0x004ea20000300a00 */
[----:B-1----:R-:W2:Y:S01]  /*12c430*/  LDL.LU.64 R8, [R1+0x3b68] ;  /* 0x003b680001087983 */ /* 0x002ea20000300a00 */
[----:B----4-:R-:W4:Y:S02]  /*12c440*/  LDL.LU.64 R6, [R1+0x3aa8] ;  /* 0x003aa80001067983 */ /* 0x010f240000300a00 */
[----:B------:R-:W2:Y:S02]  /*12c450*/  LDL.LU.64 R4, [R1+0x38c0] ;  /* 0x0038c00001047983 */ /* 0x000ea40000300a00 */
[----:B------:R-:W2:Y:S01]  /*12c460*/  LDL.LU R88, [R1+0x2ec0] ;  /* 0x002ec00001587983 */ /* 0x000ea20000300800 */
[----:B------:R-:W2:Y:S01]  /*12c470*/  LDL.LU R89, [R1+0x2ec4] ;  /* 0x002ec40001597983 */ /* 0x000ea20000300800 */
[----:B------:R-:W2:Y:S02]  /*12c480*/  LDL.LU R90, [R1+0x2ec8] ;  /* 0x002ec800015a7983 */ /* 0x000ea40000300800 */
[----:B------:R-:W2:Y:S02]  /*12c490*/  LDL.LU R91, [R1+0x2ecc] ;  /* 0x002ecc00015b7983 */ /* 0x000ea40000300800 */
[----:B------:R-:W2:Y:S01]  /*12c4a0*/  LDL.LU.64 R42, [R1+0x38c8] ;  /* 0x0038c800012a7983 */ /* 0x000ea20000300a00 */
[----:B------:R-:W-:Y:S01]  /*12c4b0*/  IADD3.X R14, R15, R3, RZ, P2, !PT ;  /* 0x000000030f0e7210 */ /* 0x000fe200017fe4ff */
[----:B------:R-:W-:-:S04]  /*12c4c0*/  IMAD.X R32, R13, 0x1, R3, P3 ;  /* 0x000000010d207824 */ /* 0x000fc800018e0603 */
[----:B------:R-:W-:Y:S01]  /*12c4d0*/  STL [R1+0x5c], R14 ;  /* 0x00005c0e01007387 */ /* 0x000fe20000100800 */
[----:B------:R3:W-:Y:S02]  /*12c4e0*/  STL [R1+0x33c4], R32 ;  /* 0x0033c42001007387 */ /* 0x0007e40000100800 */
[-C--:B---3--:R-:W-:Y:S02]  /*12c4f0*/  IADD3 R32, P0, R30, R252.reuse, RZ ;  /* 0x000000fc1e207210 */ /* 0x088fe40007f1e0ff */
[-C--:B------:R-:W-:Y:S02]  /*12c500*/  IADD3 R34, P1, R28, R252.reuse, RZ ;  /* 0x000000fc1c227210 */ /* 0x080fe40007f3e0ff */
[----:B------:R-:W-:Y:S01]  /*12c510*/  IADD3 R33, P2, R18, R252, RZ ;  /* 0x000000fc12217210 */ /* 0x000fe20007f5e0ff */
[----:B------:R1:W-:Y:S01]  /*12c520*/  STL [R1+0x2ef4], R32 ;  /* 0x002ef42001007387 */ /* 0x0003e20000100800 */
[----:B------:R-:W-:Y:S01]  /*12c530*/  IADD3.X R31, R31, R3, RZ, P0, !PT ;  /* 0x000000031f1f7210 */ /* 0x000fe200007fe4ff */
[----:B------:R-:W-:-:S02]  /*12c540*/  IMAD.X R30, R29, 0x1, R3, P1 ;  /* 0x000000011d1e7824 */ /* 0x000fc400008e0603 */
[----:B------:R-:W-:Y:S01]  /*12c550*/  STL [R1+0x48], R34 ;  /* 0x0000482201007387 */ /* 0x000fe20000100800 */
[----:B------:R-:W-:Y:S01]  /*12c560*/  IADD3.X R28, R19, R3, RZ, P2, !PT ;  /* 0x00000003131c7210 */ /* 0x000fe200017fe4ff */
[----:B------:R-:W-:Y:S01]  /*12c570*/  STL [R1+0x50], R33 ;  /* 0x0000502101007387 */ /* 0x000fe20000100800 */
[----:B-1----:R-:W-:-:S05]  /*12c580*/  IADD3 R32, P3, R16, R252, RZ ;  /* 0x000000fc10207210 */ /* 0x002fca0007f7e0ff */
[----:B------:R-:W-:Y:S01]  /*12c590*/  STL [R1+0x2efc], R32 ;  /* 0x002efc2001007387 */ /* 0x000fe20000100800 */
[----:B------:R-:W-:Y:S02]  /*12c5a0*/  STL [R1+0x2ef0], R31 ;  /* 0x002ef01f01007387 */ /* 0x000fe40000100800 */
[----:B------:R-:W-:Y:S02]  /*12c5b0*/  STL [R1+0x44], R30 ;  /* 0x0000441e01007387 */ /* 0x000fe40000100800 */
[----:B------:R-:W-:Y:S01]  /*12c5c0*/  IMAD.X R29, R17, 0x1, R3, P3 ;  /* 0x00000001111d7824 */ /* 0x000fe200018e0603 */
[----:B------:R1:W-:Y:S04]  /*12c5d0*/  STL [R1+0x4c], R28 ;  /* 0x00004c1c01007387 */ /* 0x0003e80000100800 */
[----:B------:R3:W-:Y:S01]  /*12c5e0*/  STL [R1+0x2ef8], R29 ;  /* 0x002ef81d01007387 */ /* 0x0007e20000100800 */
[----:B-1----:R-:W-:-:S02]  /*12c5f0*/  IADD3 R28, P0, R26, R252, RZ ;  /* 0x000000fc1a1c7210 */ /* 0x002fc40007f1e0ff */
[-C--:B------:R-:W-:Y:S02]  /*12c600*/  IADD3 R30, P1, R24, R252.reuse, RZ ;  /* 0x000000fc181e7210 */ /* 0x080fe40007f3e0ff */
[-C--:B---3--:R-:W-:Y:S01]  /*12c610*/  IADD3 R29, P2, R22, R252.reuse, RZ ;  /* 0x000000fc161d7210 */ /* 0x088fe20007f5e0ff */
[----:B------:R1:W-:Y:S01]  /*12c620*/  STL [R1+0x2ee4], R28 ;  /* 0x002ee41c01007387 */ /* 0x0003e20000100800 */
[-C--:B------:R-:W-:Y:S01]  /*12c630*/  IADD3.X R27, R27, R3.reuse, RZ, P0, !PT ;  /* 0x000000031b1b7210 */ /* 0x080fe200007fe4ff */
[----:B------:R-:W-:Y:S02]  /*12c640*/  IMAD.X R26, R25, 0x1, R3, P1 ;  /* 0x00000001191a7824 */ /* 0x000fe400008e0603 */
        /* <DEDUP_REMOVED lines=10> */
[----:B--2---:R-:W-:-:S05]  /*12c6f0*/  IADD3 R24, P0, R10, R252, RZ ;  /* 0x000000fc0a187210 */ /* 0x004fca0007f1e0ff */
[----:B------:R1:W-:Y:S01]  /*12c700*/  STL [R1+0x2ed4], R24 ;  /* 0x002ed41801007387 */ /* 0x0003e20000100800 */
[-C--:B----4-:R-:W-:Y:S02]  /*12c710*/  IADD3 R25, P2, R6, R252.reuse, RZ ;  /* 0x000000fc06197210 */ /* 0x090fe40007f5e0ff */
[----:B------:R-:W-:Y:S02]  /*12c720*/  IADD3.X R10, R11, R3, RZ, P0, !PT ;  /* 0x000000030b0a7210 */ /* 0x000fe400007fe4ff */
[-C--:B-1----:R-:W-:Y:S01]  /*12c730*/  IADD3 R24, P3, R4, R252.reuse, RZ ;  /* 0x000000fc04187210 */ /* 0x082fe20007f7e0ff */
[----:B------:R-:W-:Y:S01]  /*12c740*/  STL [R1+0x30], R25 ;  /* 0x0000301901007387 */ /* 0x000fe20000100800 */
[----:B------:R-:W-:-:S03]  /*12c750*/  IADD3 R4, P0, R42, R252, RZ ;  /* 0x000000fc2a047210 */ /* 0x000fc60007f1e0ff */
[----:B------:R-:W-:Y:S01]  /*12c760*/  IMAD.X R5, R5, 0x1, R3, P3 ;  /* 0x0000000105057824 */ /* 0x000fe200018e0603 */
[----:B------:R1:W-:Y:S01]  /*12c770*/  STL [R1+0x2edc], R24 ;  /* 0x002edc1801007387 */ /* 0x0003e20000100800 */
[----:B------:R2:W-:Y:S03]  /*12c780*/  STL [R1+0x2ed0], R10 ;  /* 0x002ed00a01007387 */ /* 0x0005e60000100800 */
[----:B------:R-:W-:Y:S01]  /*12c790*/  STL [R1+0x2ed8], R5 ;  /* 0x002ed80501007387 */ /* 0x000fe20000100800 */
[----:B------:R-:W3:Y:S02]  /*12c7a0*/  LDL.LU.64 R40, [R1+0x3b60] ;  /* 0x003b600001287983 */ /* 0x000ee40000300a00 */
[----:B------:R-:W4:Y:S01]  /*12c7b0*/  LDL.LU.64 R30, [R1+0x3aa0] ;  /* 0x003aa000011e7983 */ /* 0x000f220000300a00 */
[C---:B------:R-:W-:Y:S01]  /*12c7c0*/  HMMA.1688.F32.TF32 R12, R56.reuse, R106, R108 ;  /* 0x0000006a380c723c */ /* 0x040fe2000008106c */
[----:B------:R1:W-:Y:S01]  /*12c7d0*/  STL [R1+0x2ec4], R4 ;  /* 0x002ec40401007387 */ /* 0x0003e20000100800 */
[----:B------:R-:W4:Y:S02]  /*12c7e0*/  LDL.LU R106, [R1+0x1178] ;  /* 0x00117800016a7983 */ /* 0x000f240000300800 */
[----:B------:R-:W4:Y:S02]  /*12c7f0*/  LDL.LU R107, [R1+0x117c] ;  /* 0x00117c00016b7983 */ /* 0x000f240000300800 */
[----:B------:R-:W4:Y:S01]  /*12c800*/  LDL.LU.64 R28, [R1+0x38d0] ;  /* 0x0038d000011c7983 */ /* 0x000f220000300a00 */
[----:B------:R-:W4:Y:S01]  /*12c810*/  LDL.LU R108, [R1+0x2eb0] ;  /* 0x002eb000016c7983 */ /* 0x000f220000300800 */
[----:B------:R-:W4:Y:S02]  /*12c820*/  LDL.LU R109, [R1+0x2eb4] ;  /* 0x002eb400016d7983 */ /* 0x000f240000300800 */
[----:B------:R-:W4:Y:S02]  /*12c830*/  LDL.LU R110, [R1+0x2eb8] ;  /* 0x002eb800016e7983 */ /* 0x000f240000300800 */
[----:B------:R-:W4:Y:S01]  /*12c840*/  LDL.LU R111, [R1+0x2ebc] ;  /* 0x002ebc00016f7983 */ /* 0x000f220000300800 */
[----:B------:R-:W4:Y:S01]  /*12c850*/  LDL.LU.64 R38, [R1+0x38d8] ;  /* 0x0038d80001267983 */ /* 0x000f220000300a00 */
[----:B------:R-:W4:Y:S01]  /*12c860*/  LDL.LU.64 R36, [R1+0x3b58] ;  /* 0x003b580001247983 */ /* 0x000f220000300a00 */
[C---:B------:R-:W-:Y:S01]  /*12c870*/  HMMA.1688.F32.TF32 R16, R56.reuse, R98, R100 ;  /* 0x000000623810723c */ /* 0x040fe20000081064 */
[----:B------:R-:W4:Y:S01]  /*12c880*/  LDL.LU.64 R34, [R1+0x3a98] ;  /* 0x003a980001227983 */ /* 0x000f220000300a00 */
[----:B------:R-:W4:Y:S01]  /*12c890*/  LDL.LU R98, [R1+0x1188] ;  /* 0x0011880001627983 */ /* 0x000f220000300800 */
[----:B------:R-:W4:Y:S02]  /*12c8a0*/  LDL.LU R99, [R1+0x118c] ;  /* 0x00118c0001637983 */ /* 0x000f240000300800 */
[----:B------:R-:W4:Y:S02]  /*12c8b0*/  LDL.LU.64 R32, [R1+0x38e0] ;  /* 0x0038e00001207983 */ /* 0x000f240000300a00 */
[----:B------:R-:W4:Y:S01]  /*12c8c0*/  LDL.LU R100, [R1+0x2ea0] ;  /* 0x002ea00001647983 */ /* 0x000f220000300800 */
[----:B------:R-:W4:Y:S01]  /*12c8d0*/  LDL.LU R101, [R1+0x2ea4] ;  /* 0x002ea40001657983 */ /* 0x000f220000300800 */
[----:B------:R-:W4:Y:S01]  /*12c8e0*/  LDL.LU R102, [R1+0x2ea8] ;  /* 0x002ea80001667983 */ /* 0x000f220000300800 */
[C---:B------:R-:W-:Y:S08]  /*12c8f0*/  HMMA.1688.F32.TF32 R20, R56.reuse, R238, R92 ;  /* 0x000000ee3814723c */ /* 0x040ff0000008105c */
[----:B-1----:R-:W-:Y:S01]  /*12c900*/  HMMA.1688.F32.TF32 R24, R56, R234, R88 ;  /* 0x000000ea3818723c */ /* 0x002fe20000081058 */
[----:B------:R-:W4:Y:S01]  /*12c910*/  LDL.LU R103, [R1+0x2eac] ;  /* 0x002eac0001677983 */ /* 0x000f220000300800 */
[----:B------:R-:W4:Y:S02]  /*12c920*/  LDL.LU R90, [R1+0x11a8] ;  /* 0x0011a800015a7983 */ /* 0x000f240000300800 */
[----:B------:R-:W4:Y:S02]  /*12c930*/  LDL.LU R91, [R1+0x11ac] ;  /* 0x0011ac00015b7983 */ /* 0x000f240000300800 */
[----:B--2---:R-:W2:Y:S01]  /*12c940*/  LDL.LU.64 R10, [R1+0x38e8] ;  /* 0x0038e800010a7983 */ /* 0x004ea20000300a00 */
[----:B------:R-:W-:-:S02]  /*12c950*/  IADD3 R238, P1, R8, R252, RZ ;  /* 0x000000fc08ee7210 */ /* 0x000fc40007f3e0ff */
[----:B------:R-:W-:-:S03]  /*12c960*/  IADD3.X R239, R7, R3, RZ, P2, !PT ;  /* 0x0000000307ef7210 */ /* 0x000fc600017fe4ff */
[----:B------:R-:W-:Y:S02]  /*12c970*/  IMAD.X R237, R9, 0x1, R3, P1 ;  /* 0x0000000109ed7824 */ /* 0x000fe400008e0603 */
[----:B------:R-:W2:Y:S01]  /*12c980*/  LDL.LU.64 R8, [R1+0x3b50] ;  /* 0x003b500001087983 */ /* 0x000ea20000300a00 */
[----:B------:R-:W2:Y:S02]  /*12c990*/  LDL.LU.64 R6, [R1+0x3a90] ;  /* 0x003a900001067983 */ /* 0x000ea40000300a00 */
[----:B------:R-:W2:Y:S02]  /*12c9a0*/  LDL.LU.64 R4, [R1+0x38f0] ;  /* 0x0038f00001047983 */ /* 0x000ea40000300a00 */
[----:B------:R-:W2:Y:S01]  /*12c9b0*/  LDL.LU R92, [R1+0x2e90] ;  /* 0x002e9000015c7983 */ /* 0x000ea20000300800 */
[----:B------:R-:W2:Y:S01]  /*12c9c0*/  LDL.LU R93, [R1+0x2e94] ;  /* 0x002e9400015d7983 */ /* 0x000ea20000300800 */
[----:B------:R-:W2:Y:S02]  /*12c9d0*/  LDL.LU R94, [R1+0x2e98] ;  /* 0x002e9800015e7983 */ /* 0x000ea40000300800 */
[----:B------:R-:W2:Y:S02]  /*12c9e0*/  LDL.LU R95, [R1+0x2e9c] ;  /* 0x002e9c00015f7983 */ /* 0x000ea40000300800 */
[----:B------:R-:W2:Y:S01]  /*12c9f0*/  LDL.LU.64 R60, [R1+0x38f8] ;  /* 0x0038f800013c7983 */ /* 0x000ea20000300a00 */
[----:B------:R-:W-:Y:S01]  /*12ca00*/  IADD3.X R42, R43, R3, RZ, P0, !PT ;  /* 0x000000032b2a7210 */ /* 0x000fe200007fe4ff */
[----:B------:R-:W-:Y:S01]  /*12ca10*/  STL.64 [R1+0x7360], R238 ;  /* 0x007360ee01007387 */ /* 0x000fe20000100a00 */
[----:B---3--:R-:W-:-:S02]  /*12ca20*/  IADD3 R234, P1, R40, R252, RZ ;  /* 0x000000fc28ea7210 */ /* 0x008fc40007f3e0ff */
[-C--:B----4-:R-:W-:Y:S02]  /*12ca30*/  IADD3 R236, P2, R30, R252.reuse, RZ ;  /* 0x000000fc1eec7210 */ /* 0x090fe40007f5e0ff */
[-C--:B------:R-:W-:Y:S01]  /*12ca40*/  IADD3 R44, P3, R28, R252.reuse, RZ ;  /* 0x000000fc1c2c7210 */ /* 0x080fe20007f7e0ff */
[--C-:B------:R-:W-:Y:S02]  /*12ca50*/  IMAD.X R233, R41, 0x1, R3.reuse, P1 ;  /* 0x0000000129e97824 */ /* 0x100fe400008e0603 */
[----:B------:R-:W-:Y:S02]  /*12ca60*/  STL.64 [R1+0x7358], R236 ;  /* 0x007358ec01007387 */ /* 0x000fe40000100a00 */
[--C-:B------:R-:W-:Y:S01]  /*12ca70*/  IMAD.X R41, R29, 0x1, R3.reuse, P3 ;  /* 0x000000011d297824 */ /* 0x100fe200018e0603 */
[-C--:B------:R-:W-:Y:S01]  /*12ca80*/  IADD3 R40, P0, R38, R252.reuse, RZ ;  /* 0x000000fc26287210 */ /* 0x080fe20007f1e0ff */
[----:B------:R-:W-:Y:S01]  /*12ca90*/  STL [R1+0x2ecc], R44 ;  /* 0x002ecc2c01007387 */ /* 0x000fe20000100800 */
[----:B------:R-:W-:Y:S02]  /*12caa0*/  STL [R1+0x2ec0], R42 ;  /* 0x002ec02a01007387 */ /* 0x000fe40000100800 */
[----:B------:R-:W-:Y:S01]  /*12cab0*/  STL [R1+0x2ec8], R41 ;  /* 0x002ec82901007387 */ /* 0x000fe20000100800 */
[-C--:B------:R-:W-:Y:S01]  /*12cac0*/  IADD3 R230, P1, R36, R252.reuse, RZ ;  /* 0x000000fc24e67210 */ /* 0x080fe20007f3e0ff */
[----:B------:R1:W-:Y:S01]  /*12cad0*/  STL [R1+0x2eb4], R40 ;  /* 0x002eb42801007387 */ /* 0x0003e20000100800 */
[-C--:B------:R-:W-:Y:S01]  /*12cae0*/  IADD3.X R235, R31, R3.reuse, RZ, P2, !PT ;  /* 0x000000031feb7210 */ /* 0x080fe200017fe4ff */
[-C--:B------:R-:W-:Y:S01]  /*12caf0*/  IADD3 R232, P2, R34, R252.reuse, RZ ;  /* 0x000000fc22e87210 */ /* 0x080fe20007f5e0ff */
[-C--:B------:R-:W-:Y:S01]  /*12cb00*/  IADD3.X R38, R39, R3.reuse, RZ, P0, !PT ;  /* 0x0000000327267210 */ /* 0x080fe200007fe4ff */
[--C-:B------:R-:W-:Y:S01]  /*12cb10*/  IMAD.X R229, R37, 0x1, R3.reuse, P1 ;  /* 0x0000000125e57824 */ /* 0x100fe200008e0603 */
[-C--:B-1----:R-:W-:Y:S01]  /*12cb20*/  IADD3 R40, P3, R32, R252.reuse, RZ ;  /* 0x000000fc20287210 */ /* 0x082fe20007f7e0ff */
[----:B------:R-:W-:Y:S01]  /*12cb30*/  STL.64 [R1+0x7370], R234 ;  /* 0x007370ea01007387 */ /* 0x000fe20000100a00 */
[----:B--2---:R-:W-:Y:S01]  /*12cb40*/  IADD3 R36, P0, R10, R252, RZ ;  /* 0x000000fc0a247210 */ /* 0x004fe20007f1e0ff */
[----:B------:R-:W-:Y:S02]  /*12cb50*/  STL.64 [R1+0x7368], R232 ;  /* 0x007368e801007387 */ /* 0x000fe40000100a00 */
[----:B------:R-:W-:Y:S01]  /*12cb60*/  IMAD.X R37, R33, 0x1, R3, P3 ;  /* 0x0000000121257824 */ /* 0x000fe200018e0603 */
[----:B------:R-:W-:Y:S01]  /*12cb70*/  STL [R1+0x2ebc], R40 ;  /* 0x002ebc2801007387 */ /* 0x000fe20000100800 */
[----:B------:R-:W-:Y:S01]  /*12cb80*/  STL [R1+0x2eb0], R38 ;  /* 0x002eb02601007387 */ /* 0x000fe20000100800 */
[----:B------:R-:W-:-:S02]  /*12cb90*/  IADD3.X R231, R35, R3, RZ, P2, !PT ;  /* 0x0000000323e77210 */ /* 0x000fc400017fe4ff */
[----:B------:R-:W-:Y:S01]  /*12cba0*/  STL [R1+0x2eb8], R37 ;  /* 0x002eb82501007387 */ /* 0x000fe20000100800 */
[----:B------:R1:W-:Y:S01]  /*12cbb0*/  STL [R1+0x2ea4], R36 ;  /* 0x002ea42401007387 */ /* 0x0003e20000100800 */
[-C--:B------:R-:W-:Y:S02]  /*12cbc0*/  IADD3 R228, P2, R6, R252.reuse, RZ ;  /* 0x000000fc06e47210 */ /* 0x080fe40007f5e0ff */
[-C--:B------:R-:W-:Y:S02]  /*12cbd0*/  IADD3.X R10, R11, R3.reuse, RZ, P0, !PT ;  /* 0x000000030b0a7210 */ /* 0x080fe400007fe4ff */
[-C--:B------:R-:W-:Y:S01]  /*12cbe0*/  IADD3 R226, P1, R8, R252.reuse, RZ ;  /* 0x000000fc08e27210 */ /* 0x080fe20007f3e0ff */
[----:B------:R-:W-:Y:S01]  /*12cbf0*/  STL.64 [R1+0x7380], R230 ;  /* 0x007380e601007387 */ /* 0x000fe20000100a00 */
[----:B------:R-:W-:Y:S02]  /*12cc00*/  IADD3.X R227, R7, R3, RZ, P2, !PT ;  /* 0x0000000307e37210 */ /* 0x000fe400017fe4ff */
[-C--:B-1----:R-:W-:Y:S01]  /*12cc10*/  IADD3 R36, P3, R4, R252.reuse, RZ ;  /* 0x000000fc04247210 */ /* 0x082fe20007f7e0ff */
[----:B------:R-:W-:Y:S01]  /*12cc20*/  STL.64 [R1+0x7378], R228 ;  /* 0x007378e401007387 */ /* 0x000fe20000100a00 */
[----:B------:R-:W-:-:S03]  /*12cc30*/  IADD3 R4, P0, R60, R252, RZ ;  /* 0x000000fc3c047210 */ /* 0x000fc60007f1e0ff */
[--C-:B------:R-:W-:Y:S01]  /*12cc40*/  IMAD.X R5, R5, 0x1, R3.reuse, P3 ;  /* 0x0000000105057824 */ /* 0x100fe200018e0603 */
[----:B------:R1:W-:Y:S01]  /*12cc50*/  STL [R1+0x2eac], R36 ;  /* 0x002eac2401007387 */ /* 0x0003e20000100800 */
[----:B------:R2:W-:Y:S02]  /*12cc60*/  STL [R1+0x2ea0], R10 ;  /* 0x002ea00a01007387 */ /* 0x0005e40000100800 */
[----:B------:R-:W-:Y:S01]  /*12cc70*/  STL.64 [R1+0x7388], R226 ;  /* 0x007388e201007387 */ /* 0x000fe20000100a00 */
[----:B------:R-:W-:Y:S01]  /*12cc80*/  STL [R1+0x2ea8], R5 ;  /* 0x002ea80501007387 */ /* 0x000fe20000100800 */
[----:B------:R-:W3:Y:S02]  /*12cc90*/  LDL.LU.64 R52, [R1+0x3b48] ;  /* 0x003b480001347983 */ /* 0x000ee40000300a00 */
[----:B------:R-:W4:Y:S02]  /*12cca0*/  LDL.LU.64 R42, [R1+0x3a88] ;  /* 0x003a8800012a7983 */ /* 0x000f240000300a00 */
[----:B------:R1:W-:Y:S01]  /*12ccb0*/  STL [R1+0x2e94], R4 ;  /* 0x002e940401007387 */ /* 0x0003e20000100800 */
[C---:B------:R-:W-:Y:S01]  /*12ccc0*/  HMMA.1688.F32.TF32 R28, R56.reuse, R106, R108 ;  /* 0x0000006a381c723c */ /* 0x040fe2000008106c */
[----:B------:R-:W4:Y:S01]  /*12ccd0*/  LDL.LU.64 R40, [R1+0x3900] ;  /* 0x0039000001287983 */ /* 0x000f220000300a00 */
[----:B------:R-:W4:Y:S02]  /*12cce0*/  LDL.LU R106, [R1+0x1198] ;  /* 0x00119800016a7983 */ /* 0x000f240000300800 */
[----:B------:R-:W4:Y:S02]  /*12ccf0*/  LDL.LU R107, [R1+0x119c] ;  /* 0x00119c00016b7983 */ /* 0x000f240000300800 */
[----:B------:R-:W4:Y:S01]  /*12cd00*/  LDL.LU R108, [R1+0x2e80] ;  /* 0x002e8000016c7983 */ /* 0x000f220000300800 */
[----:B------:R-:W4:Y:S01]  /*12cd10*/  LDL.LU R109, [R1+0x2e84] ;  /* 0x002e8400016d7983 */ /* 0x000f220000300800 */
[----:B------:R-:W4:Y:S02]  /*12cd20*/  LDL.LU R110, [R1+0x2e88] ;  /* 0x002e8800016e7983 */ /* 0x000f240000300800 */
[----:B------:R-:W4:Y:S02]  /*12cd30*/  LDL.LU R111, [R1+0x2e8c] ;  /* 0x002e8c00016f7983 */ /* 0x000f240000300800 */
[----:B------:R-:W4:Y:S01]  /*12cd40*/  LDL.LU.64 R50, [R1+0x3908] ;  /* 0x0039080001327983 */ /* 0x000f220000300a00 */
[----:B------:R-:W4:Y:S01]  /*12cd50*/  LDL.LU.64 R48, [R1+0x3b40] ;  /* 0x003b400001307983 */ /* 0x000f220000300a00 */
[C---:B------:R-:W-:Y:S01]  /*12cd60*/  HMMA.1688.F32.TF32 R32, R56.reuse, R98, R100 ;  /* 0x000000623820723c */ /* 0x040fe20000081064 */
[----:B------:R-:W4:Y:S02]  /*12cd70*/  LDL.LU.64 R46, [R1+0x3a80] ;  /* 0x003a8000012e7983 */ /* 0x000f240000300a00 */
[----:B------:R-:W4:Y:S01]  /*12cd80*/  LDL.LU R98, [R1+0x11b8] ;  /* 0x0011b80001627983 */ /* 0x000f220000300800 */
[----:B------:R-:W4:Y:S01]  /*12cd90*/  LDL.LU R99, [R1+0x11bc] ;  /* 0x0011bc0001637983 */ /* 0x000f220000300800 */
[----:B------:R-:W4:Y:S02]  /*12cda0*/  LDL.LU.64 R44, [R1+0x3910] ;  /* 0x00391000012c7983 */ /* 0x000f240000300a00 */
[----:B------:R-:W4:Y:S02]  /*12cdb0*/  LDL.LU R100, [R1+0x2e70] ;  /* 0x002e700001647983 */ /* 0x000f240000300800 */
[----:B------:R-:W4:Y:S01]  /*12cdc0*/  LDL.LU R101, [R1+0x2e74] ;  /* 0x002e740001657983 */ /* 0x000f220000300800 */
[----:B------:R-:W4:Y:S01]  /*12cdd0*/  LDL.LU R102, [R1+0x2e78] ;  /* 0x002e780001667983 */ /* 0x000f220000300800 */
[----:B-1----:R-:W-:Y:S01]  /*12cde0*/  HMMA.1688.F32.TF32 R36, R56, R90, R92 ;  /* 0x0000005a3824723c */ /* 0x002fe2000008105c */
[----:B------:R-:W4:Y:S02]  /*12cdf0*/  LDL.LU R103, [R1+0x2e7c] ;  /* 0x002e7c0001677983 */ /* 0x000f240000300800 */
[----:B------:R-:W4:Y:S01]  /*12ce00*/  LDL.LU R90, [R1+0x11d8] ;  /* 0x0011d800015a7983 */ /* 0x000f220000300800 */
[----:B------:R-:W4:Y:S01]  /*12ce10*/  LDL.LU R91, [R1+0x11dc] ;  /* 0x0011dc00015b7983 */ /* 0x000f220000300800 */
[----:B--2---:R-:W2:Y:S02]  /*12ce20*/  LDL.LU.64 R10, [R1+0x3918] ;  /* 0x00391800010a7983 */ /* 0x004ea40000300a00 */
[----:B------:R-:W-:-:S02]  /*12ce30*/  IMAD.X R225, R9, 0x1, R3, P1 ;  /* 0x0000000109e17824 */ /* 0x000fc400008e0603 */
        /* <DEDUP_REMOVED lines=8> */
[----:B------:R-:W-:-:S02]  /*12cec0*/  IADD3.X R60, R61, R3, RZ, P0, !PT ;  /* 0x000000033d3c7210 */ /* 0x000fc400007fe4ff */
[-C--:B---3--:R-:W-:Y:S02]  /*12ced0*/  IADD3 R222, P1, R52, R252.reuse, RZ ;  /* 0x000000fc34de7210 */ /* 0x088fe40007f3e0ff */
[-C--:B----4-:R-:W-:Y:S02]  /*12cee0*/  IADD3 R224, P2, R42, R252.reuse, RZ ;  /* 0x000000fc2ae07210 */ /* 0x090fe40007f5e0ff */
[-C--:B------:R-:W-:Y:S01]  /*12cef0*/  IADD3 R62, P3, R40, R252.reuse, RZ ;  /* 0x000000fc283e7210 */ /* 0x080fe20007f7e0ff */
[--C-:B------:R-:W-:Y:S01]  /*12cf00*/  IMAD.X R221, R53, 0x1, R3.reuse, P1 ;  /* 0x0000000135dd7824 */ /* 0x100fe200008e0603 */
[----:B------:R-:W-:Y:S01]  /*12cf10*/  IADD3.X R223, R43, R3, RZ, P2, !PT ;  /* 0x000000032bdf7210 */ /* 0x000fe200017fe4ff */
[----:B------:R-:W-:Y:S02]  /*12cf20*/  STL.64 [R1+0x7390], R224 ;  /* 0x007390e001007387 */ /* 0x000fe40000100a00 */
[----:B------:R-:W-:Y:S02]  /*12cf30*/  IMAD.X R53, R41, 0x1, R3, P3 ;  /* 0x0000000129357824 */ /* 0x000fe400018e0603 */
[----:B------:R-:W-:Y:S01]  /*12cf40*/  STL [R1+0x2e9c], R62 ;  /* 0x002e9c3e01007387 */ /* 0x000fe20000100800 */
[-C--:B------:R-:W-:Y:S01]  /*12cf50*/  IADD3 R52, P0, R50, R252.reuse, RZ ;  /* 0x000000fc32347210 */ /* 0x080fe20007f1e0ff */
[----:B------:R-:W-:Y:S01]  /*12cf60*/  STL [R1+0x2e90], R60 ;  /* 0x002e903c01007387 */ /* 0x000fe20000100800 */
[----:B------:R-:W-:Y:S02]  /*12cf70*/  STL.64 [R1+0x7398], R222 ;  /* 0x007398de01007387 */ /* 0x000fe40000100a00 */
[----:B------:R-:W-:Y:S01]  /*12cf80*/  STL [R1+0x2e98], R53 ;  /* 0x002e983501007387 */ /* 0x000fe20000100800 */
[-C--:B------:R-:W-:Y:S01]  /*12cf90*/  IADD3 R218, P1, R48, R252.reuse, RZ ;  /* 0x000000fc30da7210 */ /* 0x080fe20007f3e0ff */
[----:B------:R1:W-:Y:S01]  /*12cfa0*/  STL [R1+0x2e84], R52 ;  /* 0x002e843401007387 */ /* 0x0003e20000100800 */
[----:B------:R-:W-:-:S02]  /*12cfb0*/  IADD3 R220, P2, R46, R252, RZ ;  /* 0x000000fc2edc7210 */ /* 0x000fc40007f5e0ff */
[-C--:B------:R-:W-:Y:S01]  /*12cfc0*/  IADD3.X R50, R51, R3.reuse, RZ, P0, !PT ;  /* 0x0000000333327210 */ /* 0x080fe200007fe4ff */
[----:B------:R-:W-:Y:S01]  /*12cfd0*/  IMAD.X R217, R49, 0x1, R3, P1 ;  /* 0x0000000131d97824 */ /* 0x000fe200008e0603 */
[----:B------:R-:W-:Y:S02]  /*12cfe0*/  IADD3.X R219, R47, R3, RZ, P2, !PT ;  /* 0x000000032fdb7210 */ /* 0x000fe400017fe4ff */
[-C--:B-1----:R-:W-:Y:S01]  /*12cff0*/  IADD3 R52, P3, R44, R252.reuse, RZ ;  /* 0x000000fc2c347210 */ /* 0x082fe20007f7e0ff */
[----:B------:R-:W-:Y:S01]  /*12d000*/  STL.64 [R1+0x73a0], R220 ;  /* 0x0073a0dc01007387 */ /* 0x000fe20000100a00 */
[----:B--2---:R-:W-:-:S03]  /*12d010*/  IADD3 R48, P0, R10, R252, RZ ;  /* 0x000000fc0a307210 */ /* 0x004fc60007f1e0ff */
[----:B------:R-:W-:Y:S01]  /*12d020*/  IMAD.X R49, R45, 0x1, R3, P3 ;  /* 0x000000012d317824 */ /* 0x000fe200018e0603 */
[----:B------:R-:W-:Y:S01]  /*12d030*/  STL [R1+0x2e8c], R52 ;  /* 0x002e8c3401007387 */ /* 0x000fe20000100800 */
[----:B------:R-:W-:Y:S02]  /*12d040*/  STL [R1+0x2e80], R50 ;  /* 0x002e803201007387 */ /* 0x000fe40000100800 */
[----:B------:R-:W-:Y:S01]  /*12d050*/  STL.64 [R1+0x73a8], R218 ;  /* 0x0073a8da01007387 */ /* 0x000fe20000100a00 */
[----:B------:R-:W-:Y:S01]  /*12d060*/  STL [R1+0x2e88], R49 ;  /* 0x002e883101007387 */ /* 0x000fe20000100800 */
[----:B------:R1:W-:Y:S01]  /*12d070*/  STL [R1+0x2e74], R48 ;  /* 0x002e743001007387 */ /* 0x0003e20000100800 */
[-C--:B------:R-:W-:Y:S02]  /*12d080*/  IADD3 R216, P2, R6, R252.reuse, RZ ;  /* 0x000000fc06d87210 */ /* 0x080fe40007f5e0ff */
[----:B------:R-:W-:Y:S02]  /*12d090*/  IADD3.X R10, R11, R3, RZ, P0, !PT ;  /* 0x000000030b0a7210 */ /* 0x000fe400007fe4ff */
[-C--:B-1----:R-:W-:Y:S01]  /*12d0a0*/  IADD3 R48, P3, R4, R252.reuse, RZ ;  /* 0x000000fc04307210 */ /* 0x082fe20007f7e0ff */
[----:B------:R-:W-:Y:S01]  /*12d0b0*/  STL.64 [R1+0x73b0], R216 ;  /* 0x0073b0d801007387 */ /* 0x000fe20000100a00 */
[----:B------:R-:W-:-:S03]  /*12d0c0*/  IADD3 R4, P0, R54, R252, RZ ;  /* 0x000000fc36047210 */ /* 0x000fc60007f1e0ff */
[--C-:B------:R-:W-:Y:S01]  /*12d0d0*/  IMAD.X R5, R5, 0x1, R3.reuse, P3 ;  /* 0x0000000105057824 */ /* 0x100fe200018e0603 */
[----:B------:R-:W-:Y:S01]  /*12d0e0*/  STL [R1+0x2e7c], R48 ;  /* 0x002e7c3001007387 */ /* 0x000fe20000100800 */
[----:B------:R-:W-:Y:S01]  /*12d0f0*/  STL [R1+0x2e70], R10 ;  /* 0x002e700a01007387 */ /* 0x000fe20000100800 */
[----:B------:R-:W-:Y:S02]  /*12d100*/  IADD3.X R215, R7, R3, RZ, P2, !PT ;  /* 0x0000000307d77210 */ /* 0x000fe400017fe4ff */
[----:B------:R-:W-:Y:S01]  /*12d110*/  STL [R1+0x2e78], R5 ;  /* 0x002e780501007387 */ /* 0x000fe20000100800 */
[----:B------:R-:W2:Y:S02]  /*12d120*/  LDL.LU.64 R52, [R1+0x3b30] ;  /* 0x003b300001347983 */ /* 0x000ea40000300a00 */
[----:B------:R-:W3:Y:S01]  /*12d130*/  LDL.LU.64 R6, [R1+0x3a70] ;  /* 0x003a700001067983 */ /* 0x000ee20000300a00 */
[C---:B------:R-:W-:Y:S01]  /*12d140*/  HMMA.1688.F32.TF32 R40, R56.reuse, R106, R108 ;  /* 0x0000006a3828723c */ /* 0x040fe2000008106c */
[----:B------:R1:W-:Y:S01]  /*12d150*/  STL [R1+0x2e64], R4 ;  /* 0x002e640401007387 */ /* 0x0003e20000100800 */
[----:B------:R-:W4:Y:S02]  /*12d160*/  LDL.LU R106, [R1+0x11c8] ;  /* 0x0011c800016a7983 */ /* 0x000f240000300800 */
[----:B------:R-:W4:Y:S01]  /*12d170*/  LDL.LU R107, [R1+0x11cc] ;  /* 0x0011cc00016b7983 */ /* 0x000f220000300800 */
[----:B-1----:R-:W2:Y:S01]  /*12d180*/  LDL.LU.64 R4, [R1+0x3930] ;  /* 0x0039300001047983 */ /* 0x002ea20000300a00 */
[----:B------:R-:W4:Y:S02]  /*12d190*/  LDL.LU R108, [R1+0x2e50] ;  /* 0x002e5000016c7983 */ /* 0x000f240000300800 */
[----:B------:R-:W4:Y:S02]  /*12d1a0*/  LDL.LU R109, [R1+0x2e54] ;  /* 0x002e5400016d7983 */ /* 0x000f240000300800 */
[----:B------:R-:W4:Y:S01]  /*12d1b0*/  LDL.LU R110, [R1+0x2e58] ;  /* 0x002e5800016e7983 */ /* 0x000f220000300800 */
[----:B------:R-:W4:Y:S01]  /*12d1c0*/  LDL.LU R111, [R1+0x2e5c] ;  /* 0x002e5c00016f7983 */ /* 0x000f220000300800 */
[----:B------:R-:W4:Y:S01]  /*12d1d0*/  LDL.LU.64 R74, [R1+0x3938] ;  /* 0x00393800014a7983 */ /* 0x000f220000300a00 */
[C---:B------:R-:W-:Y:S01]  /*12d1e0*/  HMMA.1688.F32.TF32 R48, R56.reuse, R90, R92 ;  /* 0x0000005a3830723c */ /* 0x040fe2000008105c */
[----:B------:R-:W4:Y:S07]  /*12d1f0*/  LDL.LU R90, [R1+0x11f8] ;  /* 0x0011f800015a7983 */ /* 0x000f2e0000300800 */
[----:B------:R-:W-:Y:S01]  /*12d200*/  HMMA.1688.F32.TF32 R44, R56, R98, R100 ;  /* 0x00000062382c723c */ /* 0x000fe20000081064 */
[----:B------:R-:W4:Y:S01]  /*12d210*/  LDL.LU R91, [R1+0x11fc] ;  /* 0x0011fc00015b7983 */ /* 0x000f220000300800 */
[----:B------:R-:W4:Y:S02]  /*12d220*/  LDL.LU R98, [R1+0x11e8] ;  /* 0x0011e80001627983 */ /* 0x000f240000300800 */
[----:B------:R-:W4:Y:S02]  /*12d230*/  LDL.LU R99, [R1+0x11ec] ;  /* 0x0011ec0001637983 */ /* 0x000f240000300800 */
[----:B------:R-:W4:Y:S01]  /*12d240*/  LDL.LU.64 R72, [R1+0x3b28] ;  /* 0x003b280001487983 */ /* 0x000f220000300a00 */
[----:B------:R-:W4:Y:S01]  /*12d250*/  LDL.LU.64 R62, [R1+0x3a68] ;  /* 0x003a6800013e7983 */ /* 0x000f220000300a00 */
[----:B------:R-:W4:Y:S02]  /*12d260*/  LDL.LU.64 R60, [R1+0x3940] ;  /* 0x00394000013c7983 */ /* 0x000f240000300a00 */
[----:B------:R-:W4:Y:S02]  /*12d270*/  LDL.LU R100, [R1+0x2e40] ;  /* 0x002e400001647983 */ /* 0x000f240000300800 */
[----:B------:R-:W4:Y:S01]  /*12d280*/  LDL.LU R101, [R1+0x2e44] ;  /* 0x002e440001657983 */ /* 0x000f220000300800 */
[----:B------:R-:W4:Y:S01]  /*12d290*/  LDL.LU R102, [R1+0x2e48] ;  /* 0x002e480001667983 */ /* 0x000f220000300800 */
[----:B------:R-:W4:Y:S02]  /*12d2a0*/  LDL.LU R103, [R1+0x2e4c] ;  /* 0x002e4c0001677983 */ /* 0x000f240000300800 */
[----:B------:R-:W4:Y:S02]  /*12d2b0*/  LDL.LU.64 R70, [R1+0x3948] ;  /* 0x0039480001467983 */ /* 0x000f240000300a00 */
[----:B------:R-:W4:Y:S01]  /*12d2c0*/  LDL.LU.64 R66, [R1+0x3b20] ;  /* 0x003b200001427983 */ /* 0x000f220000300a00 */
[----:B------:R-:W4:Y:S01]  /*12d2d0*/  LDL.LU.64 R64, [R1+0x3a60] ;  /* 0x003a600001407983 */ /* 0x000f220000300a00 */
[----:B------:R-:W-:Y:S01]  /*12d2e0*/  IADD3 R214, P1, R8, R252, RZ ;  /* 0x000000fc08d67210 */ /* 0x000fe20007f3e0ff */
[----:B------:R-:W4:Y:S02]  /*12d2f0*/  LDL.LU.64 R10, [R1+0x3950] ;  /* 0x00395000010a7983 */ /* 0x000f240000300a00 */
[----:B------:R-:W4:Y:S01]  /*12d300*/  LDL.LU R92, [R1+0x2e30] ;  /* 0x002e3000015c7983 */ /* 0x000f220000300800 */
[----:B------:R-:W4:Y:S01]  /*12d310*/  LDL.LU R93, [R1+0x2e34] ;  /* 0x002e3400015d7983 */ /* 0x000f220000300800 */
[----:B------:R-:W4:Y:S02]  /*12d320*/  LDL.LU R94, [R1+0x2e38] ;  /* 0x002e3800015e7983 */ /* 0x000f240000300800 */
[----:B------:R-:W-:-:S02]  /*12d330*/  IMAD.X R213, R9, 0x1, R3, P1 ;  /* 0x0000000109d57824 */ /* 0x000fc400008e0603 */
[----:B------:R-:W4:Y:S01]  /*12d340*/  LDL.LU R95, [R1+0x2e3c] ;  /* 0x002e3c00015f7983 */ /* 0x000f220000300800 */
[----:B------:R-:W4:Y:S01]  /*12d350*/  LDL.LU.64 R8, [R1+0x3958] ;  /* 0x0039580001087983 */ /* 0x000f220000300a00 */
[----:B------:R-:W-:Y:S01]  /*12d360*/  IADD3.X R54, R55, R3, RZ, P0, !PT ;  /* 0x0000000337367210 */ /* 0x000fe200007fe4ff */
[----:B------:R-:W-:Y:S01]  /*12d370*/  STL.64 [R1+0x73c0], R214 ;  /* 0x0073c0d601007387 */ /* 0x000fe20000100a00 */
[----:B---3--:R-:W-:-:S05]  /*12d380*/  IADD3 R212, P2, R6, R252, RZ ;  /* 0x000000fc06d47210 */ /* 0x008fca0007f5e0ff */
[----:B------:R-:W-:Y:S01]  /*12d390*/  STL.64 [R1+0x73b8], R212 ;  /* 0x0073b8d401007387 */ /* 0x000fe20000100a00 */
[----:B--2---:R-:W-:-:S05]  /*12d3a0*/  IADD3 R68, P3, R4, R252, RZ ;  /* 0x000000fc04447210 */ /* 0x004fca0007f7e0ff */
[----:B------:R-:W-:Y:S01]  /*12d3b0*/  IMAD.X R4, R5, 0x1, R3, P3 ;  /* 0x0000000105047824 */ /* 0x000fe200018e0603 */
[----:B------:R4:W-:Y:S01]  /*12d3c0*/  STL [R1+0x2e6c], R68 ;  /* 0x002e6c4401007387 */ /* 0x0009e20000100800 */
[----:B------:R-:W-:Y:S01]  /*12d3d0*/  STL [R1+0x2e60], R54 ;  /* 0x002e603601007387 */ /* 0x000fe20000100800 */
[----:B------:R-:W-:Y:S02]  /*12d3e0*/  IADD3.X R211, R7, R3, RZ, P2, !PT ;  /* 0x0000000307d37210 */ /* 0x000fe400017fe4ff */
[----:B------:R1:W-:Y:S01]  /*12d3f0*/  STL [R1+0x2e68], R4 ;  /* 0x002e680401007387 */ /* 0x0003e20000100800 */
[----:B------:R-:W2:Y:S01]  /*12d400*/  LDL.LU.64 R6, [R1+0x3b18] ;  /* 0x003b180001067983 */ /* 0x000ea20000300a00 */
[-C--:B----4-:R-:W-:Y:S02]  /*12d410*/  IADD3 R68, P0, R74, R252.reuse, RZ ;  /* 0x000000fc4a447210 */ /* 0x090fe40007f1e0ff */
[----:B-1----:R-:W3:Y:S04]  /*12d420*/  LDL.LU.64 R4, [R1+0x3a58] ;  /* 0x003a580001047983 */ /* 0x002ee80000300a00 */
[----:B------:R1:W-:Y:S04]  /*12d430*/  STL [R1+0x2e54], R68 ;  /* 0x002e544401007387 */ /* 0x0003e80000100800 */
[----:B-1----:R-:W4:Y:S01]  /*12d440*/  LDL.LU.64 R68, [R1+0x3960] ;  /* 0x0039600001447983 */ /* 0x002f220000300a00 */
[----:B------:R-:W-:-:S02]  /*12d450*/  IADD3 R210, P1, R52, R252, RZ ;  /* 0x000000fc34d27210 */ /* 0x000fc40007f3e0ff */
[----:B------:R-:W-:-:S03]  /*12d460*/  IADD3 R76, P3, R60, R252, RZ ;  /* 0x000000fc3c4c7210 */ /* 0x000fc60007f7e0ff */
[--C-:B------:R-:W-:Y:S01]  /*12d470*/  IMAD.X R209, R53, 0x1, R3.reuse, P1 ;  /* 0x0000000135d17824 */ /* 0x100fe200008e0603 */
[-C--:B------:R-:W-:Y:S02]  /*12d480*/  IADD3 R206, P1, R72, R252.reuse, RZ ;  /* 0x000000fc48ce7210 */ /* 0x080fe40007f3e0ff */
[----:B------:R-:W-:Y:S01]  /*12d490*/  IADD3.X R74, R75, R3, RZ, P0, !PT ;  /* 0x000000034b4a7210 */ /* 0x000fe200007fe4ff */
[-C--:B------:R-:W-:Y:S02]  /*12d4a0*/  IADD3 R72, P0, R70, R252.reuse, RZ ;  /* 0x000000fc46487210 */ /* 0x080fe40007f1e0ff */
[--C-:B------:R-:W-:Y:S02]  /*12d4b0*/  IMAD.X R205, R73, 0x1, R3.reuse, P1 ;  /* 0x0000000149cd7824 */ /* 0x100fe400008e0603 */
[----:B------:R-:W-:Y:S01]  /*12d4c0*/  IMAD.X R73, R61, 0x1, R3, P3 ;  /* 0x000000013d497824 */ /* 0x000fe200018e0603 */
[----:B------:R-:W-:Y:S01]  /*12d4d0*/  STL [R1+0x2e5c], R76 ;  /* 0x002e5c4c01007387 */ /* 0x000fe20000100800 */
[----:B------:R-:W-:Y:S01]  /*12d4e0*/  STL [R1+0x2e50], R74 ;  /* 0x002e504a01007387 */ /* 0x000fe20000100800 */
[----:B------:R-:W-:-:S02]  /*12d4f0*/  IADD3 R208, P2, R62, R252, RZ ;  /* 0x000000fc3ed07210 */ /* 0x000fc40007f5e0ff */
[----:B------:R-:W-:Y:S01]  /*12d500*/  STL [R1+0x2e58], R73 ;  /* 0x002e584901007387 */ /* 0x000fe20000100800 */
[----:B------:R1:W-:Y:S01]  /*12d510*/  STL [R1+0x2e44], R72 ;  /* 0x002e444801007387 */ /* 0x0003e20000100800 */
[-C--:B------:R-:W-:Y:S02]  /*12d520*/  IADD3.X R207, R63, R3.reuse, RZ, P2, !PT ;  /* 0x000000033fcf7210 */ /* 0x080fe400017fe4ff */
[-C--:B------:R-:W-:Y:S02]  /*12d530*/  IADD3 R198, P1, R66, R252.reuse, RZ ;  /* 0x000000fc42c67210 */ /* 0x080fe40007f3e0ff */
[----:B------:R-:W-:Y:S01]  /*12d540*/  IADD3.X R70, R71, R3, RZ, P0, !PT ;  /* 0x0000000347467210 */ /* 0x000fe200007fe4ff */
[-C--:B------:R-:W-:Y:S01]  /*12d550*/  IADD3 R200, P2, R64, R252.reuse, RZ ;  /* 0x000000fc40c87210 */ /* 0x080fe20007f5e0ff */
[-C--:B-1----:R-:W-:Y:S01]  /*12d560*/  IADD3 R72, P3, R10, R252.reuse, RZ ;  /* 0x000000fc0a487210 */ /* 0x082fe20007f7e0ff */
[----:B------:R-:W-:-:S04]  /*12d570*/  IADD3 R10, P0, R8, R252, RZ ;  /* 0x000000fc080a7210 */ /* 0x000fc80007f1e0ff */
[--C-:B------:R-:W-:Y:S01]  /*12d580*/  IMAD.X R11, R11, 0x1, R3.reuse, P3 ;  /* 0x000000010b0b7824 */ /* 0x100fe200018e0603 */
[----:B------:R1:W-:Y:S01]  /*12d590*/  STL [R1+0x2e4c], R72 ;  /* 0x002e4c4801007387 */ /* 0x0003e20000100800 */
[----:B------:R-:W-:Y:S01]  /*12d5a0*/  IMAD.X R197, R67, 0x1, R3, P1 ;  /* 0x0000000143c57824 */ /* 0x000fe200008e0603 */
[-C--:B------:R-:W-:Y:S01]  /*12d5b0*/  IADD3.X R199, R65, R3.reuse, RZ, P2, !PT ;  /* 0x0000000341c77210 */ /* 0x080fe200017fe4ff */
[----:B------:R-:W-:Y:S01]  /*12d5c0*/  STL [R1+0x2e40], R70 ;  /* 0x002e404601007387 */ /* 0x000fe20000100800 */
[C---:B------:R-:W-:Y:S01]  /*12d5d0*/  HMMA.1688.F32.TF32 R64, R56.reuse, R90, R92 ;  /* 0x0000005a3840723c */ /* 0x040fe2000008105c */
[----:B------:R-:W-:Y:S01]  /*12d5e0*/  STL [R1+0x2e48], R11 ;  /* 0x002e480b01007387 */ /* 0x000fe20000100800 */
[----:B------:R-:W3:Y:S02]  /*12d5f0*/  LDL.LU R90, [R1+0x1218] ;  /* 0x00121800015a7983 */ /* 0x000ee40000300800 */
[----:B------:R4:W-:Y:S02]  /*12d600*/  STL [R1+0x2e34], R10 ;  /* 0x002e340a01007387 */ /* 0x0009e40000100800 */
[----:B------:R-:W3:Y:S01]  /*12d610*/  LDL.LU R91, [R1+0x121c] ;  /* 0x00121c00015b7983 */ /* 0x000ee20000300800 */
[----:B------:R-:W3:Y:S01]  /*12d620*/  LDL.LU R92, [R1+0x2e20] ;  /* 0x002e2000015c7983 */ /* 0x000ee20000300800 */
[----:B------:R-:W3:Y:S02]  /*12d630*/  LDL.LU R93, [R1+0x2e24] ;  /* 0x002e2400015d7983 */ /* 0x000ee40000300800 */
[----:B------:R-:W3:Y:S02]  /*12d640*/  LDL.LU R94, [R1+0x2e28] ;  /* 0x002e2800015e7983 */ /* 0x000ee40000300800 */
[----:B------:R-:W3:Y:S01]  /*12d650*/  LDL.LU R95, [R1+0x2e2c] ;  /* 0x002e2c00015f7983 */ /* 0x000ee20000300800 */
[----:B------:R-:W3:Y:S01]  /*12d660*/  LDL.LU.64 R86, [R1+0x3968] ;  /* 0x0039680001567983 */ /* 0x000ee20000300a00 */
[----:B------:R-:W3:Y:S01]  /*12d670*/  LDL.LU.64 R84, [R1+0x3b10] ;  /* 0x003b100001547983 */ /* 0x000ee20000300a00 */
[----:B------:R-:W-:Y:S01]  /*12d680*/  IADD3.X R8, R9, R3, RZ, P0, !PT ;  /* 0x0000000309087210 */ /* 0x000fe200007fe4ff */
[----:B------:R-:W3:Y:S01]  /*12d690*/  LDL.LU.64 R74, [R1+0x3a50] ;  /* 0x003a5000014a7983 */ /* 0x000ee20000300a00 */
[----:B-1----:R-:W3:Y:S01]  /*12d6a0*/  LDL.LU.64 R72, [R1+0x3970] ;  /* 0x0039700001487983 */ /* 0x002ee20000300a00 */
[C---:B------:R-:W-:Y:S08]  /*12d6b0*/  HMMA.1688.F32.TF32 R52, R56.reuse, R106, R108 ;  /* 0x0000006a3834723c */ /* 0x040ff0000008106c */
[----:B------:R-:W-:Y:S01]  /*12d6c0*/  HMMA.1688.F32.TF32 R60, R56, R98, R100 ;  /* 0x00000062383c723c */ /* 0x000fe20000081064 */
[----:B----4-:R-:W-:-:S05]  /*12d6d0*/  IADD3 R10, P3, R68, R252, RZ ;  /* 0x000000fc440a7210 */ /* 0x010fca0007f7e0ff */
[----:B------:R1:W-:Y:S01]  /*12d6e0*/  STL [R1+0x2e3c], R10 ;  /* 0x002e3c0a01007387 */ /* 0x0003e20000100800 */
[----:B------:R-:W4:Y:S02]  /*12d6f0*/  LDL.LU R106, [R1+0x1208] ;  /* 0x00120800016a7983 */ /* 0x000f240000300800 */
[----:B------:R1:W-:Y:S02]  /*12d700*/  STL [R1+0x2e30], R8 ;  /* 0x002e300801007387 */ /* 0x0003e40000100800 */
[----:B------:R-:W4:Y:S01]  /*12d710*/  LDL.LU R107, [R1+0x120c] ;  /* 0x00120c00016b7983 */ /* 0x000f220000300800 */
[----:B------:R-:W4:Y:S01]  /*12d720*/  LDL.LU R108, [R1+0x2e10] ;  /* 0x002e1000016c7983 */ /* 0x000f220000300800 */
[----:B------:R-:W4:Y:S02]  /*12d730*/  LDL.LU R109, [R1+0x2e14] ;  /* 0x002e1400016d7983 */ /* 0x000f240000300800 */
[----:B------:R-:W4:Y:S02]  /*12d740*/  LDL.LU R110, [R1+0x2e18] ;  /* 0x002e1800016e7983 */ /* 0x000f240000300800 */
[----:B------:R-:W4:Y:S01]  /*12d750*/  LDL.LU R111, [R1+0x2e1c] ;  /* 0x002e1c00016f7983 */ /* 0x000f220000300800 */
[----:B------:R-:W4:Y:S01]  /*12d760*/  LDL.LU R98, [R1+0x1228] ;  /* 0x0012280001627983 */ /* 0x000f220000300800 */
[----:B------:R-:W4:Y:S02]  /*12d770*/  LDL.LU R99, [R1+0x122c] ;  /* 0x00122c0001637983 */ /* 0x000f240000300800 */
[----:B------:R-:W4:Y:S02]  /*12d780*/  LDL.LU.64 R82, [R1+0x3978] ;  /* 0x0039780001527983 */ /* 0x000f240000300a00 */
[----:B------:R-:W4:Y:S01]  /*12d790*/  LDL.LU.64 R80, [R1+0x3b08] ;  /* 0x003b080001507983 */ /* 0x000f220000300a00 */
[----:B------:R-:W4:Y:S01]  /*12d7a0*/  LDL.LU.64 R78, [R1+0x3a48] ;  /* 0x003a4800014e7983 */ /* 0x000f220000300a00 */
[----:B------:R-:W4:Y:S02]  /*12d7b0*/  LDL.LU.64 R76, [R1+0x3980] ;  /* 0x00398000014c7983 */ /* 0x000f240000300a00 */
[----:B------:R-:W4:Y:S02]  /*12d7c0*/  LDL.LU R100, [R1+0x2e00] ;  /* 0x002e000001647983 */ /* 0x000f240000300800 */
[----:B------:R-:W4:Y:S01]  /*12d7d0*/  LDL.LU R101, [R1+0x2e04] ;  /* 0x002e040001657983 */ /* 0x000f220000300800 */
[----:B------:R-:W4:Y:S01]  /*12d7e0*/  LDL.LU R102, [R1+0x2e08] ;  /* 0x002e080001667983 */ /* 0x000f220000300800 */
[-C--:B--2---:R-:W-:Y:S01]  /*12d7f0*/  IADD3 R190, P1, R6, R252.reuse, RZ ;  /* 0x000000fc06be7210 */ /* 0x084fe20007f3e0ff */
[----:B------:R-:W2:Y:S02]  /*12d800*/  LDL.LU R103, [R1+0x2e0c] ;  /* 0x002e0c0001677983 */ /* 0x000ea40000300800 */
[----:B-1----:R-:W2:Y:S01]  /*12d810*/  LDL.LU.64 R10, [R1+0x3988] ;  /* 0x00398800010a7983 */ /* 0x002ea20000300a00 */
[----:B---3--:R-:W-:Y:S01]  /*12d820*/  IADD3 R192, P2, R4, R252, RZ ;  /* 0x000000fc04c07210 */ /* 0x008fe20007f5e0ff */
[----:B------:R-:W3:Y:S01]  /*12d830*/  LDL.LU.64 R8, [R1+0x3b00] ;  /* 0x003b000001087983 */ /* 0x000ee20000300a00 */
[----:B------:R-:W-:-:S02]  /*12d840*/  IMAD.X R189, R7, 0x1, R3, P1 ;  /* 0x0000000107bd7824 */ /* 0x000fc400008e0603 */
[----:B------:R-:W3:Y:S01]  /*12d850*/  LDL.LU.64 R6, [R1+0x3a40] ;  /* 0x003a400001067983 */ /* 0x000ee20000300a00 */
[----:B------:R-:W-:Y:S02]  /*12d860*/  IADD3.X R191, R5, R3, RZ, P2, !PT ;  /* 0x0000000305bf7210 */ /* 0x000fe400017fe4ff */
[----:B------:R-:W3:Y:S01]  /*12d870*/  LDL.LU.64 R4, [R1+0x3990] ;  /* 0x0039900001047983 */ /* 0x000ee20000300a00 */
[----:B------:R-:W-:-:S05]  /*12d880*/  IMAD.X R89, R69, 0x1, R3, P3 ;  /* 0x0000000145597824 */ /* 0x000fca00018e0603 */
[----:B------:R-:W-:Y:S01]  /*12d890*/  STL [R1+0x2e38], R89 ;  /* 0x002e385901007387 */ /* 0x000fe20000100800 */
[-C--:B------:R-:W-:Y:S02]  /*12d8a0*/  IADD3 R88, P0, R86, R252.reuse, RZ ;  /* 0x000000fc56587210 */ /* 0x080fe40007f1e0ff */
[----:B------:R-:W-:-:S03]  /*12d8b0*/  IADD3 R182, P1, R84, R252, RZ ;  /* 0x000000fc54b67210 */ /* 0x000fc60007f3e0ff */
[----:B------:R1:W-:Y:S01]  /*12d8c0*/  STL [R1+0x2e24], R88 ;  /* 0x002e245801007387 */ /* 0x0003e20000100800 */
[----:B------:R-:W-:Y:S01]  /*12d8d0*/  IADD3.X R86, R87, R3, RZ, P0, !PT ;  /* 0x0000000357567210 */ /* 0x000fe200007fe4ff */
[----:B------:R-:W-:Y:S01]  /*12d8e0*/  HMMA.1688.F32.TF32 R68, R56, R90, R92 ;  /* 0x0000005a3844723c */ /* 0x000fe2000008105c */
[----:B------:R-:W-:Y:S01]  /*12d8f0*/  IMAD.X R181, R85, 0x1, R3, P1 ;  /* 0x0000000155b57824 */ /* 0x000fe200008e0603 */
[----:B-1----:R-:W-:-:S05]  /*12d900*/  IADD3 R88, P3, R72, R252, RZ ;  /* 0x000000fc48587210 */ /* 0x002fca0007f7e0ff */
[----:B------:R-:W-:Y:S01]  /*12d910*/  STL [R1+0x2e2c], R88 ;  /* 0x002e2c5801007387 */ /* 0x000fe20000100800 */
[----:B------:R-:W3:Y:S02]  /*12d920*/  LDL.LU R90, [R1+0x1238] ;  /* 0x00123800015a7983 */ /* 0x000ee40000300800 */
[----:B------:R-:W-:Y:S02]  /*12d930*/  STL [R1+0x2e20], R86 ;  /* 0x002e205601007387 */ /* 0x000fe40000100800 */
[----:B------:R-:W3:Y:S02]  /*12d940*/  LDL.LU R91, [R1+0x123c] ;  /* 0x00123c00015b7983 */ /* 0x000ee40000300800 */
[----:B------:R-:W-:Y:S01]  /*12d950*/  IMAD.X R85, R73, 0x1, R3, P3 ;  /* 0x0000000149557824 */ /* 0x000fe200018e0603 */
[----:B------:R-:W3:Y:S01]  /*12d960*/  LDL.LU R92, [R1+0x2df0] ;  /* 0x002df000015c7983 */ /* 0x000ee20000300800 */
[----:B------:R-:W3:Y:S02]  /*12d970*/  LDL.LU R93, [R1+0x2df4] ;  /* 0x002df400015d7983 */ /* 0x000ee40000300800 */
[----:B------:R-:W3:Y:S02]  /*12d980*/  LDL.LU R94, [R1+0x2df8] ;  /* 0x002df800015e7983 */ /* 0x000ee40000300800 */
[----:B------:R-:W3:Y:S01]  /*12d990*/  LDL.LU R95, [R1+0x2dfc] ;  /* 0x002dfc00015f7983 */ /* 0x000ee20000300800 */
[----:B------:R-:W-:Y:S01]  /*12d9a0*/  STL [R1+0x2e28], R85 ;  /* 0x002e285501007387 */ /* 0x000fe20000100800 */
[----:B------:R-:W-:-:S04]  /*12d9b0*/  IADD3 R184, P2, R74, R252, RZ ;  /* 0x000000fc4ab87210 */ /* 0x000fc80007f5e0ff */
[----:B------:R-:W-:Y:S02]  /*12d9c0*/  IADD3.X R183, R75, R3, RZ, P2, !PT ;  /* 0x000000034bb77210 */ /* 0x000fe400017fe4ff */
[-C--:B----4-:R-:W-:Y:S02]  /*12d9d0*/  IADD3 R84, P0, R82, R252.reuse, RZ ;  /* 0x000000fc52547210 */ /* 0x090fe40007f1e0ff */
[----:B------:R-:W-:-:S03]  /*12d9e0*/  IADD3 R172, P1, R80, R252, RZ ;  /* 0x000000fc50ac7210 */ /* 0x000fc60007f3e0ff */
[----:B------:R1:W-:Y:S01]  /*12d9f0*/  STL [R1+0x2e14], R84 ;  /* 0x002e145401007387 */ /* 0x0003e20000100800 */
[----:B------:R-:W-:Y:S01]  /*12da00*/  IADD3.X R82, R83, R3, RZ, P0, !PT ;  /* 0x0000000353527210 */ /* 0x000fe200007fe4ff */
[----:B------:R-:W-:Y:S01]  /*12da10*/  IMAD.X R171, R81, 0x1, R3, P1 ;  /* 0x0000000151ab7824 */ /* 0x000fe200008e0603 */
[-C--:B--2---:R-:W-:Y:S02]  /*12da20*/  IADD3 R80, P0, R10, R252.reuse, RZ ;  /* 0x000000fc0a507210 */ /* 0x084fe40007f1e0ff */
[----:B-1----:R-:W-:-:S05]  /*12da30*/  IADD3 R84, P3, R76, R252, RZ ;  /* 0x000000fc4c547210 */ /* 0x002fca0007f7e0ff */
[----:B------:R-:W-:Y:S01]  /*12da40*/  IMAD.X R81, R77, 0x1, R3, P3 ;  /* 0x000000014d517824 */ /* 0x000fe200018e0603 */
[----:B------:R-:W-:Y:S01]  /*12da50*/  STL [R1+0x2e1c], R84 ;  /* 0x002e1c5401007387 */ /* 0x000fe20000100800 */
[----:B------:R-:W-:Y:S03]  /*12da60*/  STL [R1+0x2e10], R82 ;  /* 0x002e105201007387 */ /* 0x000fe60000100800 */
[----:B------:R-:W-:Y:S01]  /*12da70*/  STL [R1+0x2e18], R81 ;  /* 0x002e185101007387 */ /* 0x000fe20000100800 */
[----:B------:R1:W-:Y:S01]  /*12da80*/  STL [R1+0x120c], R80 ;  /* 0x00120c5001007387 */ /* 0x0003e20000100800 */
[----:B------:R-:W-:Y:S02]  /*12da90*/  IADD3.X R10, R11, R3, RZ, P0, !PT ;  /* 0x000000030b0a7210 */ /* 0x000fe400007fe4ff */
[-C--:B---3--:R-:W-:Y:S02]  /*12daa0*/  IADD3 R168, P1, R8, R252.reuse, RZ ;  /* 0x000000fc08a87210 */ /* 0x088fe40007f3e0ff */
[----:B-1----:R-:W-:-:S05]  /*12dab0*/  IADD3 R80, P3, R4, R252, RZ ;  /* 0x000000fc04507210 */ /* 0x002fca0007f7e0ff */
[----:B------:R-:W-:Y:S01]  /*12dac0*/  STL [R1+0x121c], R80 ;  /* 0x00121c5001007387 */ /* 0x000fe20000100800 */
[----:B------:R1:W-:Y:S02]  /*12dad0*/  STL [R1+0x1208], R10 ;  /* 0x0012080a01007387 */ /* 0x0003e40000100800 */
[--C-:B------:R-:W-:Y:S02]  /*12dae0*/  IMAD.X R4, R5, 0x1, R3.reuse, P3 ;  /* 0x0000000105047824 */ /* 0x100fe400018e0603 */
[----:B------:R-:W2:Y:S02]  /*12daf0*/  LDL.LU.64 R84, [R1+0x3998] ;  /* 0x0039980001547983 */ /* 0x000ea40000300a00 */
[----:B------:R-:W-:Y:S01]  /*12db00*/  IMAD.X R167, R9, 0x1, R3, P1 ;  /* 0x0000000109a77824 */ /* 0x000fe200008e0603 */
[-C--:B------:R-:W-:Y:S01]  /*12db10*/  IADD3 R174, P2, R78, R252.reuse, RZ ;  /* 0x000000fc4eae7210 */ /* 0x080fe20007f5e0ff */
[----:B-1----:R-:W3:Y:S01]  /*12db20*/  LDL.LU.64 R10, [R1+0x3af8] ;  /* 0x003af800010a7983 */ /* 0x002ee20000300a00 */
[----:B------:R1:W-:Y:S02]  /*12db30*/  STL [R1+0x1218], R4 ;  /* 0x0012180401007387 */ /* 0x0003e40000100800 */
[----:B------:R-:W4:Y:S01]  /*12db40*/  LDL.LU.64 R8, [R1+0x3a38] ;  /* 0x003a380001087983 */ /* 0x000f220000300a00 */
[-C--:B------:R-:W-:Y:S01]  /*12db50*/  IADD3.X R173, R79, R3.reuse, RZ, P2, !PT ;  /* 0x000000034fad7210 */ /* 0x080fe200017fe4ff */
[-C--:B------:R-:W-:Y:S01]  /*12db60*/  IADD3 R170, P2, R6, R252.reuse, RZ ;  /* 0x000000fc06aa7210 */ /* 0x080fe20007f5e0ff */
[----:B-1----:R-:W3:Y:S01]  /*12db70*/  LDL.LU.64 R4, [R1+0x39a0] ;  /* 0x0039a00001047983 */ /* 0x002ee20000300a00 */
[----:B------:R-:W3:Y:S02]  /*12db80*/  LDL.LU R118, [R1+0x1248] ;  /* 0x0012480001767983 */ /* 0x000ee40000300800 */
[----:B------:R-:W3:Y:S02]  /*12db90*/  LDL.LU R119, [R1+0x124c] ;  /* 0x00124c0001777983 */ /* 0x000ee40000300800 */
[----:B------:R-:W3:Y:S01]  /*12dba0*/  LDL.LU R120, [R1+0x2de0] ;  /* 0x002de00001787983 */ /* 0x000ee20000300800 */
[----:B------:R-:W3:Y:S01]  /*12dbb0*/  LDL.LU R121, [R1+0x2de4] ;  /* 0x002de40001797983 */ /* 0x000ee20000300800 */
[----:B------:R-:W3:Y:S01]  /*12dbc0*/  LDL.LU R122, [R1+0x2de8] ;  /* 0x002de800017a7983 */ /* 0x000ee20000300800 */
[----:B------:R-:W-:Y:S01]  /*12dbd0*/  IADD3.X R169, R7, R3, RZ, P2, !PT ;  /* 0x0000000307a97210 */ /* 0x000fe200017fe4ff */
[----:B------:R-:W3:Y:S01]  /*12dbe0*/  LDL.LU R123, [R1+0x2dec] ;  /* 0x002dec00017b7983 */ /* 0x000ee20000300800 */
[----:B------:R-:W3:Y:S01]  /*12dbf0*/  LDL.LU.64 R6, [R1+0x39a8] ;  /* 0x0039a80001067983 */ /* 0x000ee20000300a00 */
[C---:B------:R-:W-:Y:S01]  /*12dc00*/  HMMA.1688.F32.TF32 R72, R56.reuse, R106, R108 ;  /* 0x0000006a3848723c */ /* 0x040fe2000008106c */
[----:B------:R-:W3:Y:S02]  /*12dc10*/  LDL.LU.64 R112, [R1+0x3af0] ;  /* 0x003af00001707983 */ /* 0x000ee40000300a00 */
[----:B------:R-:W3:Y:S01]  /*12dc20*/  LDL.LU.64 R106, [R1+0x3a30] ;  /* 0x003a3000016a7983 */ /* 0x000ee20000300a00 */
[----:B------:R-:W3:Y:S04]  /*12dc30*/  LDL.LU.64 R88, [R1+0x39b0] ;  /* 0x0039b00001587983 */ /* 0x000ee80000300a00 */
[C---:B------:R-:W-:Y:S01]  /*12dc40*/  HMMA.1688.F32.TF32 R80, R56.reuse, R90, R92 ;  /* 0x0000005a3850723c */ /* 0x040fe2000008105c */
        /* <DEDUP_REMOVED lines=9> */
[----:B------:R-:W3:Y:S01]  /*12dce0*/  LDL.LU.64 R104, [R1+0x39b8] ;  /* 0x0039b80001687983 */ /* 0x000ee20000300a00 */
[----:B------:R-:W3:Y:S01]  /*12dcf0*/  LDL.LU.64 R102, [R1+0x3ae8] ;  /* 0x003ae80001667983 */ /* 0x000ee20000300a00 */
[----:B------:R-:W3:Y:S02]  /*12dd00*/  LDL.LU.64 R100, [R1+0x3a28] ;  /* 0x003a280001647983 */ /* 0x000ee40000300a00 */
[----:B------:R-:W3:Y:S02]  /*12dd10*/  LDL.LU.64 R92, [R1+0x39c0] ;  /* 0x0039c000015c7983 */ /* 0x000ee40000300a00 */
[----:B------:R-:W3:Y:S01]  /*12dd20*/  LDL.LU R96, [R1+0x2dc0] ;  /* 0x002dc00001607983 */ /* 0x000ee20000300800 */
[----:B------:R-:W3:Y:S01]  /*12dd30*/  LDL.LU R97, [R1+0x2dc4] ;  /* 0x002dc40001617983 */ /* 0x000ee20000300800 */
[----:B------:R-:W3:Y:S02]  /*12dd40*/  LDL.LU R98, [R1+0x2dc8] ;  /* 0x002dc80001627983 */ /* 0x000ee40000300800 */
[----:B------:R-:W3:Y:S01]  /*12dd50*/  LDL.LU R99, [R1+0x2dcc] ;  /* 0x002dcc0001637983 */ /* 0x000ee20000300800 */
[----:B--2---:R-:W-:-:S05]  /*12dd60*/  IADD3 R86, P0, R84, R252, RZ ;  /* 0x000000fc54567210 */ /* 0x004fca0007f1e0ff */
[----:B------:R3:W-:Y:S01]  /*12dd70*/  STL [R1+0x11ec], R86 ;  /* 0x0011ec5601007387 */ /* 0x0007e20000100800 */
[----:B------:R-:W-:Y:S02]  /*12dd80*/  IADD3.X R84, R85, R3, RZ, P0, !PT ;  /* 0x0000000355547210 */ /* 0x000fe400007fe4ff */
[-C--:B----4-:R-:W-:Y:S02]  /*12dd90*/  IADD3 R166, P2, R8, R252.reuse, RZ ;  /* 0x000000fc08a67210 */ /* 0x090fe40007f5e0ff */
[-C--:B---3--:R-:W-:Y:S02]  /*12dda0*/  IADD3 R86, P3, R4, R252.reuse, RZ ;  /* 0x000000fc04567210 */ /* 0x088fe40007f7e0ff */
[----:B------:R-:W-:-:S03]  /*12ddb0*/  IADD3 R164, P1, R10, R252, RZ ;  /* 0x000000fc0aa47210 */ /* 0x000fc60007f3e0ff */
[--C-:B------:R-:W-:Y:S01]  /*12ddc0*/  IMAD.X R8, R5, 0x1, R3.reuse, P3 ;  /* 0x0000000105087824 */ /* 0x100fe200018e0603 */
[----:B------:R-:W-:Y:S01]  /*12ddd0*/  STL [R1+0x11fc], R86 ;  /* 0x0011fc5601007387 */ /* 0x000fe20000100800 */
[----:B------:R-:W-:Y:S02]  /*12dde0*/  STL [R1+0x11e8], R84 ;  /* 0x0011e85401007387 */ /* 0x000fe40000100800 */
[----:B------:R-:W2:Y:S01]  /*12ddf0*/  LDL.LU.64 R4, [R1+0x39c8] ;  /* 0x0039c80001047983 */ /* 0x000ea20000300a00 */
[----:B------:R1:W-:Y:S01]  /*12de00*/  STL [R1+0x11f8], R8 ;  /* 0x0011f80801007387 */ /* 0x0003e20000100800 */
[----:B------:R-:W-:Y:S01]  /*12de10*/  IMAD.X R163, R11, 0x1, R3, P1 ;  /* 0x000000010ba37824 */ /* 0x000fe200008e0603 */
[-C--:B------:R-:W-:Y:S01]  /*12de20*/  IADD3 R115, P3, R88, R252.reuse, RZ ;  /* 0x000000fc58737210 */ /* 0x080fe20007f7e0ff */
[----:B------:R-:W3:Y:S01]  /*12de30*/  LDL.LU.64 R10, [R1+0x3ae0] ;  /* 0x003ae000010a7983 */ /* 0x000ee20000300a00 */
[----:B------:R-:W-:Y:S02]  /*12de40*/  IADD3.X R165, R9, R3, RZ, P2, !PT ;  /* 0x0000000309a57210 */ /* 0x000fe400017fe4ff */
[----:B-1----:R-:W-:-:S05]  /*12de50*/  IADD3 R8, P0, R6, R252, RZ ;  /* 0x000000fc06087210 */ /* 0x002fca0007f1e0ff */
[----:B------:R1:W-:Y:S01]  /*12de60*/  STL [R1+0x11cc], R8 ;  /* 0x0011cc0801007387 */ /* 0x0003e20000100800 */
[----:B------:R-:W-:-:S03]  /*12de70*/  IADD3.X R114, R7, R3, RZ, P0, !PT ;  /* 0x0000000307727210 */ /* 0x000fc600007fe4ff */
[----:B-1----:R-:W4:Y:S01]  /*12de80*/  LDL.LU.64 R8, [R1+0x3a20] ;  /* 0x003a200001087983 */ /* 0x002f220000300a00 */
[----:B------:R-:W-:Y:S02]  /*12de90*/  STL [R1+0x11dc], R115 ;  /* 0x0011dc7301007387 */ /* 0x000fe40000100800 */
[----:B------:R-:W3:Y:S01]  /*12dea0*/  LDL.LU.64 R6, [R1+0x39d0] ;  /* 0x0039d00001067983 */ /* 0x000ee20000300a00 */
[-C--:B------:R-:W-:Y:S01]  /*12deb0*/  IADD3 R162, P2, R106, R252.reuse, RZ ;  /* 0x000000fc6aa27210 */ /* 0x080fe20007f5e0ff */
[----:B------:R-:W-:-:S03]  /*12dec0*/  IADD3 R106, P0, R104, R252, RZ ;  /* 0x000000fc686a7210 */ /* 0x000fc60007f1e0ff */
[-C--:B------:R-:W-:Y:S01]  /*12ded0*/  IADD3.X R161, R107, R3.reuse, RZ, P2, !PT ;  /* 0x000000036ba17210 */ /* 0x080fe200017fe4ff */
[----:B------:R-:W-:Y:S01]  /*12dee0*/  IMAD.X R107, R89, 0x1, R3, P3 ;  /* 0x00000001596b7824 */ /* 0x000fe200018e0603 */
[----:B------:R-:W-:Y:S04]  /*12def0*/  STL [R1+0x11c8], R114 ;  /* 0x0011c87201007387 */ /* 0x000fe80000100800 */
[----:B------:R-:W-:Y:S01]  /*12df00*/  STL [R1+0x11d8], R107 ;  /* 0x0011d86b01007387 */ /* 0x000fe20000100800 */
[----:B------:R1:W-:Y:S01]  /*12df10*/  STL [R1+0x11ac], R106 ;  /* 0x0011ac6a01007387 */ /* 0x0003e20000100800 */
[----:B------:R-:W-:Y:S02]  /*12df20*/  IADD3 R178, P2, R100, R252, RZ ;  /* 0x000000fc64b27210 */ /* 0x000fe40007f5e0ff */
[----:B------:R-:W-:-:S02]  /*12df30*/  IADD3.X R104, R105, R3, RZ, P0, !PT ;  /* 0x0000000369687210 */ /* 0x000fc400007fe4ff */
[----:B-1----:R-:W-:-:S05]  /*12df40*/  IADD3 R106, P3, R92, R252, RZ ;  /* 0x000000fc5c6a7210 */ /* 0x002fca0007f7e0ff */
[----:B------:R-:W-:Y:S02]  /*12df50*/  IMAD.X R100, R93, 0x1, R3, P3 ;  /* 0x000000015d647824 */ /* 0x000fe400018e0603 */
[----:B------:R-:W-:Y:S01]  /*12df60*/  HMMA.1688.F32.TF32 R92, R56, R94, R96 ;  /* 0x0000005e385c723c */ /* 0x000fe20000081060 */
[----:B------:R-:W-:Y:S01]  /*12df70*/  STL [R1+0x11bc], R106 ;  /* 0x0011bc6a01007387 */ /* 0x000fe20000100800 */
[----:B------:R-:W-:Y:S02]  /*12df80*/  STL [R1+0x11a8], R104 ;  /* 0x0011a86801007387 */ /* 0x000fe40000100800 */
[----:B------:R-:W-:Y:S01]  /*12df90*/  STL [R1+0x11b8], R100 ;  /* 0x0011b86401007387 */ /* 0x000fe20000100800 */
[----:B------:R-:W-:Y:S02]  /*12dfa0*/  IADD3.X R177, R101, R3, RZ, P2, !PT ;  /* 0x0000000365b17210 */ /* 0x000fe400017fe4ff */
[----:B--2---:R-:W-:-:S05]  /*12dfb0*/  IADD3 R96, P0, R4, R252, RZ ;  /* 0x000000fc04607210 */ /* 0x004fca0007f1e0ff */
[----:B------:R3:W-:Y:S01]  /*12dfc0*/  STL [R1+0x118c], R96 ;  /* 0x00118c6001007387 */ /* 0x0007e20000100800 */
[----:B------:R-:W2:Y:S01]  /*12dfd0*/  LDL.LU R98, [R1+0x1278] ;  /* 0x0012780001627983 */ /* 0x000ea20000300800 */
[----:B---3--:R-:W-:-:S05]  /*12dfe0*/  IADD3 R96, P3, R6, R252, RZ ;  /* 0x000000fc06607210 */ /* 0x008fca0007f7e0ff */
[----:B------:R1:W-:Y:S01]  /*12dff0*/  STL [R1+0x119c], R96 ;  /* 0x00119c6001007387 */ /* 0x0003e20000100800 */
[----:B------:R-:W2:Y:S02]  /*12e000*/  LDL.LU R99, [R1+0x127c] ;  /* 0x00127c0001637983 */ /* 0x000ea40000300800 */
[----:B------:R-:W2:Y:S02]  /*12e010*/  LDL.LU R132, [R1+0x2db0] ;  /* 0x002db00001847983 */ /* 0x000ea40000300800 */
[----:B------:R-:W2:Y:S01]  /*12e020*/  LDL.LU R133, [R1+0x2db4] ;  /* 0x002db40001857983 */ /* 0x000ea20000300800 */
[----:B------:R-:W2:Y:S01]  /*12e030*/  LDL.LU R134, [R1+0x2db8] ;  /* 0x002db80001867983 */ /* 0x000ea20000300800 */
[----:B------:R-:W2:Y:S01]  /*12e040*/  LDL.LU R135, [R1+0x2dbc] ;  /* 0x002dbc0001877983 */ /* 0x000ea20000300800 */
[----:B-1----:R-:W-:Y:S02]  /*12e050*/  IADD3.X R96, R5, R3, RZ, P0, !PT ;  /* 0x0000000305607210 */ /* 0x002fe400007fe4ff */
[----:B------:R-:W3:Y:S01]  /*12e060*/  LDL.LU.64 R4, [R1+0x39d8] ;  /* 0x0039d80001047983 */ /* 0x000ee20000300a00 */
[----:B------:R-:W2:Y:S02]  /*12e070*/  LDL.LU.64 R130, [R1+0x3ad8] ;  /* 0x003ad80001827983 */ /* 0x000ea40000300a00 */
[----:B------:R-:W-:Y:S02]  /*12e080*/  STL [R1+0x1188], R96 ;  /* 0x0011886001007387 */ /* 0x000fe40000100800 */
[----:B------:R-:W2:Y:S01]  /*12e090*/  LDL.LU.64 R128, [R1+0x3a18] ;  /* 0x003a180001807983 */ /* 0x000ea20000300a00 */
[----:B------:R-:W2:Y:S01]  /*12e0a0*/  LDL.LU.64 R100, [R1+0x39e0] ;  /* 0x0039e00001647983 */ /* 0x000ea20000300a00 */
[----:B------:R-:W-:-:S05]  /*12e0b0*/  IADD3 R160, P1, R112, R252, RZ ;  /* 0x000000fc70a07210 */ /* 0x000fca0007f3e0ff */
[--C-:B------:R-:W-:Y:S01]  /*12e0c0*/  IMAD.X R159, R113, 0x1, R3.reuse, P1 ;  /* 0x00000001719f7824 */ /* 0x100fe200008e0603 */
[-C--:B------:R-:W-:Y:S02]  /*12e0d0*/  IADD3 R158, P1, R102, R252.reuse, RZ ;  /* 0x000000fc669e7210 */ /* 0x080fe40007f3e0ff */
[----:B------:R-:W2:Y:S03]  /*12e0e0*/  LDL.LU R102, [R1+0x1288] ;  /* 0x0012880001667983 */ /* 0x000ea60000300800 */
[--C-:B------:R-:W-:Y:S02]  /*12e0f0*/  IMAD.X R157, R103, 0x1, R3.reuse, P1 ;  /* 0x00000001679d7824 */ /* 0x100fe400008e0603 */
[----:B------:R-:W2:Y:S01]  /*12e100*/  LDL.LU R103, [R1+0x128c] ;  /* 0x00128c0001677983 */ /* 0x000ea20000300800 */
[----:B------:R-:W2:Y:S01]  /*12e110*/  LDL.LU R124, [R1+0x2da0] ;  /* 0x002da000017c7983 */ /* 0x000ea20000300800 */
[----:B------:R-:W-:Y:S01]  /*12e120*/  IADD3 R202, P1, R10, R252, RZ ;  /* 0x000000fc0aca7210 */ /* 0x000fe20007f3e0ff */
[----:B------:R-:W2:Y:S01]  /*12e130*/  LDL.LU R125, [R1+0x2da4] ;  /* 0x002da400017d7983 */ /* 0x000ea20000300800 */
[----:B------:R-:W2:Y:S01]  /*12e140*/  LDL.LU R126, [R1+0x2da8] ;  /* 0x002da800017e7983 */ /* 0x000ea20000300800 */
[----:B------:R-:W2:Y:S02]  /*12e150*/  LDL.LU R127, [R1+0x2dac] ;  /* 0x002dac00017f7983 */ /* 0x000ea40000300800 */
[----:B------:R-:W2:Y:S01]  /*12e160*/  LDL.LU R106, [R1+0x1298] ;  /* 0x00129800016a7983 */ /* 0x000ea20000300800 */
[----:B------:R-:W-:Y:S01]  /*12e170*/  HMMA.1688.F32.TF32 R84, R56, R118, R120 ;  /* 0x000000763854723c */ /* 0x000fe20000081078 */
[----:B------:R-:W2:Y:S01]  /*12e180*/  LDL.LU R107, [R1+0x129c] ;  /* 0x00129c00016b7983 */ /* 0x000ea20000300800 */
[----:B------:R-:W-:-:S02]  /*12e190*/  IMAD.X R201, R11, 0x1, R3, P1 ;  /* 0x000000010bc97824 */ /* 0x000fc400008e0603 */
[----:B------:R-:W2:Y:S02]  /*12e1a0*/  LDL.LU.64 R122, [R1+0x39e8] ;  /* 0x0039e800017a7983 */ /* 0x000ea40000300a00 */
[----:B------:R-:W2:Y:S01]  /*12e1b0*/  LDL.LU.64 R10, [R1+0x3ad0] ;  /* 0x003ad000010a7983 */ /* 0x000ea20000300a00 */
[----:B------:R-:W2:Y:S01]  /*12e1c0*/  LDL.LU.64 R120, [R1+0x3a10] ;  /* 0x003a100001787983 */ /* 0x000ea20000300a00 */
[----:B------:R-:W2:Y:S02]  /*12e1d0*/  LDL.LU R116, [R1+0x2d90] ;  /* 0x002d900001747983 */ /* 0x000ea40000300800 */
[----:B------:R-:W2:Y:S02]  /*12e1e0*/  LDL.LU R117, [R1+0x2d94] ;  /* 0x002d940001757983 */ /* 0x000ea40000300800 */
[----:B------:R-:W2:Y:S01]  /*12e1f0*/  LDL.LU R118, [R1+0x2d98] ;  /* 0x002d980001767983 */ /* 0x000ea20000300800 */
[----:B------:R-:W-:Y:S01]  /*12e200*/  HMMA.1688.F32.TF32 R88, R56, R90, R108 ;  /* 0x0000005a3858723c */ /* 0x000fe2000008106c */
[----:B------:R-:W2:Y:S01]  /*12e210*/  LDL.LU R119, [R1+0x2d9c] ;  /* 0x002d9c0001777983 */ /* 0x000ea20000300800 */
[----:B------:R-:W2:Y:S02]  /*12e220*/  LDL.LU R110, [R1+0x12a8] ;  /* 0x0012a800016e7983 */ /* 0x000ea40000300800 */
[----:B------:R-:W2:Y:S02]  /*12e230*/  LDL.LU R111, [R1+0x12ac] ;  /* 0x0012ac00016f7983 */ /* 0x000ea40000300800 */
[----:B------:R-:W2:Y:S02]  /*12e240*/  LDL.LU R112, [R1+0x2f20] ;  /* 0x002f200001707983 */ /* 0x000ea40000300800 */
[----:B------:R-:W-:Y:S01]  /*12e250*/  IMAD.X R6, R7, 0x1, R3, P3 ;  /* 0x0000000107067824 */ /* 0x000fe200018e0603 */
[----:B------:R-:W2:Y:S01]  /*12e260*/  LDL.LU R113, [R1+0x2f24] ;  /* 0x002f240001717983 */ /* 0x000ea20000300800 */
[----:B------:R-:W2:Y:S02]  /*12e270*/  LDL.LU R114, [R1+0x2f28] ;  /* 0x002f280001727983 */ /* 0x000ea40000300800 */
[----:B------:R-:W2:Y:S02]  /*12e280*/  LDL.LU R115, [R1+0x2f2c] ;  /* 0x002f2c0001737983 */ /* 0x000ea40000300800 */
[----:B------:R-:W2:Y:S01]  /*12e290*/  LDL.LU.64 R104, [R1+0x39f0] ;  /* 0x0039f00001687983 */ /* 0x000ea20000300a00 */
[----:B------:R3:W-:Y:S01]  /*12e2a0*/  STL [R1+0x1198], R6 ;  /* 0x0011980601007387 */ /* 0x0007e20000100800 */
[----:B----4-:R-:W-:-:S04]  /*12e2b0*/  IADD3 R204, P2, R8, R252, RZ ;  /* 0x000000fc08cc7210 */ /* 0x010fc80007f5e0ff */
[----:B------:R-:W-:Y:S02]  /*12e2c0*/  IADD3.X R203, R9, R3, RZ, P2, !PT ;  /* 0x0000000309cb7210 */ /* 0x000fe400017fe4ff */
[----:B---3--:R-:W-:-:S05]  /*12e2d0*/  IADD3 R6, P0, R4, R252, RZ ;  /* 0x000000fc04067210 */ /* 0x008fca0007f1e0ff */
[----:B------:R2:W-:Y:S01]  /*12e2e0*/  STL [R1+0x116c], R6 ;  /* 0x00116c0601007387 */ /* 0x0005e20000100800 */
[----:B------:R-:W3:Y:S01]  /*12e2f0*/  LDL.LU.64 R108, [R1+0x39f8] ;  /* 0x0039f800016c7983 */ /* 0x000ee20000300a00 */
[----:B--2---:R-:W-:-:S05]  /*12e300*/  IADD3 R6, P3, R100, R252, RZ ;  /* 0x000000fc64067210 */ /* 0x004fca0007f7e0ff */
[----:B------:R1:W-:Y:S01]  /*12e310*/  STL [R1+0x117c], R6 ;  /* 0x00117c0601007387 */ /* 0x0003e20000100800 */
[----:B------:R-:W2:Y:S01]  /*12e320*/  LDL.LU.64 R8, [R1+0x3b88] ;  /* 0x003b880001087983 */ /* 0x000ea20000300a00 */
[----:B------:R-:W-:Y:S02]  /*12e330*/  IADD3.X R4, R5, R3, RZ, P0, !PT ;  /* 0x0000000305047210 */ /* 0x000fe400007fe4ff */
[-C--:B------:R-:W-:Y:S02]  /*12e340*/  IADD3 R194, P1, R130, R252.reuse, RZ ;  /* 0x000000fc82c27210 */ /* 0x080fe40007f3e0ff */
[----:B------:R-:W-:Y:S01]  /*12e350*/  IADD3 R196, P2, R128, R252, RZ ;  /* 0x000000fc80c47210 */ /* 0x000fe20007f5e0ff */
[----:B------:R4:W-:Y:S01]  /*12e360*/  STL [R1+0x1168], R4 ;  /* 0x0011680401007387 */ /* 0x0009e20000100800 */
[----:B-1----:R-:W2:Y:S03]  /*12e370*/  LDL.LU.64 R6, [R1+0x3ac8] ;  /* 0x003ac80001067983 */ /* 0x002ea60000300a00 */
[----:B------:R-:W2:Y:S01]  /*12e380*/  LDL R5, [R1+0x387c] ;  /* 0x00387c0001057983 */ /* 0x000ea20000100800 */
[----:B------:R-:W-:-:S02]  /*12e390*/  IMAD.X R128, R101, 0x1, R3, P3 ;  /* 0x0000000165807824 */ /* 0x000fc400018e0603 */
[--C-:B------:R-:W-:Y:S01]  /*12e3a0*/  IMAD.X R193, R131, 0x1, R3.reuse, P1 ;  /* 0x0000000183c17824 */ /* 0x100fe200008e0603 */
[----:B------:R-:W-:Y:S01]  /*12e3b0*/  HMMA.1688.F32.TF32 R100, R56, R102, R124 ;  /* 0x000000663864723c */ /* 0x000fe2000008107c */
[-C--:B------:R-:W-:Y:S02]  /*12e3c0*/  IADD3 R186, P1, R10, R252.reuse, RZ ;  /* 0x000000fc0aba7210 */ /* 0x080fe40007f3e0ff */
[-C--:B----4-:R-:W-:Y:S01]  /*12e3d0*/  IADD3 R4, P0, R122, R252.reuse, RZ ;  /* 0x000000fc7a047210 */ /* 0x090fe20007f1e0ff */
[----:B------:R-:W-:Y:S01]  /*12e3e0*/  STL [R1+0x1178], R128 ;  /* 0x0011788001007387 */ /* 0x000fe20000100800 */
[----:B------:R-:W-:Y:S02]  /*12e3f0*/  IADD3.X R195, R129, R3, RZ, P2, !PT ;  /* 0x0000000381c37210 */ /* 0x000fe400017fe4ff */
[-C--:B------:R-:W-:Y:S01]  /*12e400*/  IADD3 R124, P3, R104, R252.reuse, RZ ;  /* 0x000000fc687c7210 */ /* 0x080fe20007f7e0ff */
[----:B------:R1:W-:Y:S01]  /*12e410*/  STL [R1+0x114c], R4 ;  /* 0x00114c0401007387 */ /* 0x0003e20000100800 */
[----:B------:R-:W-:Y:S01]  /*12e420*/  IADD3 R188, P2, R120, R252, RZ ;  /* 0x000000fc78bc7210 */ /* 0x000fe20007f5e0ff */
[----:B------:R-:W-:-:S02]  /*12e430*/  IMAD.X R185, R11, 0x1, R3, P1 ;  /* 0x000000010bb97824 */ /* 0x000fc400008e0603 */
[----:B------:R-:W-:Y:S01]  /*12e440*/  STL [R1+0x115c], R124 ;  /* 0x00115c7c01007387 */ /* 0x000fe20000100800 */
[----:B------:R-:W4:Y:S02]  /*12e450*/  LDL.LU.64 R10, [R1+0x3a00] ;  /* 0x003a0000010a7983 */ /* 0x000f240000300a00 */
[----:B------:R-:W-:Y:S02]  /*12e460*/  IMAD.X R120, R105, 0x1, R3, P3 ;  /* 0x0000000169787824 */ /* 0x000fe400018e0603 */
[----:B------:R-:W-:Y:S01]  /*12e470*/  HMMA.1688.F32.TF32 R104, R56, R106, R116 ;  /* 0x0000006a3868723c */ /* 0x000fe20000081074 */
[----:B-1----:R-:W-:-:S05]  /*12e480*/  IADD3.X R4, R123, R3, RZ, P0, !PT ;  /* 0x000000037b047210 */ /* 0x002fca00007fe4ff */
[----:B------:R1:W-:Y:S01]  /*12e490*/  STL [R1+0x1148], R4 ;  /* 0x0011480401007387 */ /* 0x0003e20000100800 */
[----:B------:R-:W-:Y:S01]  /*12e4a0*/  STL [R1+0x1158], R120 ;  /* 0x0011587801007387 */ /* 0x000fe20000100800 */
[----:B------:R-:W-:Y:S01]  /*12e4b0*/  HMMA.1688.F32.TF32 R96, R56, R98, R132 ;  /* 0x000000623860723c */ /* 0x000fe20000081084 */
[----:B---3--:R-:W-:-:S05]  /*12e4c0*/  IADD3 R116, P0, R108, R252, RZ ;  /* 0x000000fc6c747210 */ /* 0x008fca0007f1e0ff */
[----:B------:R-:W-:Y:S01]  /*12e4d0*/  IMAD.X R108, R109, 0x1, R3, P0 ;  /* 0x000000016d6c7824 */ /* 0x000fe200000e0603 */
[----:B------:R-:W-:Y:S01]  /*12e4e0*/  STL [R1+0x113c], R116 ;  /* 0x00113c7401007387 */ /* 0x000fe20000100800 */
[----:B--2---:R-:W-:-:S03]  /*12e4f0*/  IADD3 R176, P1, R8, R252, RZ ;  /* 0x000000fc08b07210 */ /* 0x004fc60007f3e0ff */
[----:B------:R2:W-:Y:S01]  /*12e500*/  STL [R1+0x1138], R108 ;  /* 0x0011386c01007387 */ /* 0x0005e20000100800 */
[----:B-1----:R-:W-:Y:S02]  /*12e510*/  MOV R4, c[0x0][0x180] ;  /* 0x0000600000047a02 */ /* 0x002fe40000000f00 */
[-C--:B------:R-:W-:Y:S02]  /*12e520*/  IADD3.X R187, R121, R3.reuse, RZ, P2, !PT ;  /* 0x0000000379bb7210 */ /* 0x080fe400017fe4ff */
[----:B------:R-:W-:Y:S02]  /*12e530*/  IADD3.X R175, R9, R3, RZ, P1, !PT ;  /* 0x0000000309af7210 */ /* 0x000fe40000ffe4ff */
[----:B------:R-:W-:Y:S02]  /*12e540*/  MOV R246, c[0x0][0x188] ;  /* 0x0000620000f67a02 */ /* 0x000fe40000000f00 */
[----:B------:R-:W-:Y:S01]  /*12e550*/  MOV R119, R247 ;  /* 0x000000f700777202 */ /* 0x000fe20000000f00 */
[----:B------:R-:W1:Y:S04]  /*12e560*/  S2R R117, SR_TID.X ;  /* 0x0000000000757919 */ /* 0x000e680000002100 */
[----:B------:R-:W-:Y:S01]  /*12e570*/  LDS R116, [R2+0x3c780] ;  /* 0x03c7800002747984 */ /* 0x000fe20000000800 */
[----:B--2---:R-:W-:Y:S03]  /*12e580*/  HMMA.1688.F32.TF32 R108, R56, R110, R112 ;  /* 0x0000006e386c723c */ /* 0x004fe60000081070 */
[----:B------:R-:W2:Y:S01]  /*12e590*/  LDL.LU R114, [R1+0x12b8] ;  /* 0x0012b80001727983 */ /* 0x000ea20000300800 */
[----:B------:R-:W2:Y:S02]  /*12e5a0*/  LDL.LU R115, [R1+0x12bc] ;  /* 0x0012bc0001737983 */ /* 0x000ea40000300800 */
[----:B------:R-:W2:Y:S02]  /*12e5b0*/  LDL.LU R136, [R1+0x2f10] ;  /* 0x002f100001887983 */ /* 0x000ea40000300800 */
[----:B------:R-:W2:Y:S01]  /*12e5c0*/  LDL.LU R137, [R1+0x2f14] ;  /* 0x002f140001897983 */ /* 0x000ea20000300800 */
[----:B------:R-:W2:Y:S01]  /*12e5d0*/  LDL.LU R138, [R1+0x2f18] ;  /* 0x002f1800018a7983 */ /* 0x000ea20000300800 */
[----:B------:R-:W2:Y:S02]  /*12e5e0*/  LDL.LU R139, [R1+0x2f1c] ;  /* 0x002f1c00018b7983 */ /* 0x000ea40000300800 */
[----:B------:R-:W3:Y:S02]  /*12e5f0*/  LDL.LU R9, [R1+0x683c] ;  /* 0x00683c0001097983 */ /* 0x000ee40000300800 */
[----:B------:R-:W2:Y:S01]  /*12e600*/  LDL.LU R8, [R1+0x6840] ;  /* 0x0068400001087983 */ /* 0x000ea20000300800 */
[----:B------:R-:W3:Y:S01]  /*12e610*/  LDL.LU R132, [R1+0x6844] ;  /* 0x0068440001847983 */ /* 0x000ee20000300800 */
[----:B------:R-:W3:Y:S01]  /*12e620*/  LDL.LU R131, [R1+0x6848] ;  /* 0x0068480001837983 */ /* 0x000ee20000300800 */
[----:B------:R-:W-:-:S02]  /*12e630*/  IADD3 R4, R4, -0x100, RZ ;  /* 0xffffff0004047810 */ /* 0x000fc40007ffe0ff */
[----:B------:R-:W-:Y:S02]  /*12e640*/  IADD3 R180, P2, R6, R252, RZ ;  /* 0x000000fc06b47210 */ /* 0x000fe40007f5e0ff */
[----:B------:R-:W-:Y:S01]  /*12e650*/  MOV R113, c[0x0][0x180] ;  /* 0x0000600000717a02 */ /* 0x000fe20000000f00 */
[----:B------:R-:W3:Y:S01]  /*12e660*/  LDL.LU R130, [R1+0x684c] ;  /* 0x00684c0001827983 */ /* 0x000ee20000300800 */
[----:B------:R-:W3:Y:S02]  /*12e670*/  LDL.LU R128, [R1+0x6850] ;  /* 0x0068500001807983 */ /* 0x000ee40000300800 */
[----:B------:R-:W-:Y:S02]  /*12e680*/  IMAD R4, R5, -0x80, R4 ;  /* 0xffffff8005047824 */ /* 0x000fe400078e0204 */
[----:B------:R-:W-:-:S03]  /*12e690*/  IMAD.X R179, R7, 0x1, R3, P2 ;  /* 0x0000000107b37824 */ /* 0x000fc600010e0603 */
[----:B------:R-:W-:Y:S02]  /*12e6a0*/  ISETP.GT.AND P1, PT, R4, RZ, PT ;  /* 0x000000ff0400720c */ /* 0x000fe40003f24270 */
[----:B------:R-:W-:Y:S02]  /*12e6b0*/  IADD3 R113, R113, 0x7f, RZ ;  /* 0x0000007f71717810 */ /* 0x000fe40007ffe0ff */
[----:B------:R-:W-:Y:S01]  /*12e6c0*/  SEL R7, RZ, 0x4, !P1 ;  /* 0x00000004ff077807 */ /* 0x000fe20004800000 */
[----:B----4-:R-:W-:Y:S01]  /*12e6d0*/  IADD3 R112, P1, R10, R252, RZ ;  /* 0x000000fc0a707210 */ /* 0x010fe20007f3e0ff */
[----:B------:R-:W-:-:S04]  /*12e6e0*/  SHF.R.S32.HI R6, RZ, 0x1f, R113 ;  /* 0x0000001fff067819 */ /* 0x000fc80000011471 */
[----:B------:R-:W-:Y:S01]  /*12e6f0*/  IMAD.X R10, R11, 0x1, R3, P1 ;  /* 0x000000010b0a7824 */ /* 0x000fe200008e0603 */
[----:B------:R-:W-:Y:S01]  /*12e700*/  LEA.HI R6, R6, R113, RZ, 0x7 ;  /* 0x0000007106067211 */ /* 0x000fe200078f38ff */
[----:B------:R4:W-:Y:S01]  /*12e710*/  STL [R1+0x1008], R112 ;  /* 0x0010087001007387 */ /* 0x0009e20000100800 */
[----:B------:R-:W3:Y:S02]  /*12e720*/  LDL.LU R118, [R1+0x12c8] ;  /* 0x0012c80001767983 */ /* 0x000ee40000300800 */
[----:B------:R-:W-:Y:S01]  /*12e730*/  STL [R1+0xf04], R10 ;  /* 0x000f040a01007387 */ /* 0x000fe20000100800 */
[----:B------:R-:W-:Y:S01]  /*12e740*/  SHF.R.S32.HI R6, RZ, 0x7, R6 ;  /* 0x00000007ff067819 */ /* 0x000fe20000011406 */
[----:B------:R-:W3:Y:S01]  /*12e750*/  LDL.LU R247, [R1+0x73cc] ;  /* 0x0073cc0001f77983 */ /* 0x000ee20000300800 */
[----:B------:R-:W-:Y:S02]  /*12e760*/  IMAD.SHL.U32 R246, R246, 0x80, RZ ;  /* 0x00000080f6f67824 */ /* 0x000fe400078e00ff */
[----:B------:R-:W3:Y:S02]  /*12e770*/  LDL.LU R120, [R1+0x2f00] ;  /* 0x002f000001787983 */ /* 0x000ee40000300800 */
[----:B------:R-:W3:Y:S01]  /*12e780*/  LDL.LU R121, [R1+0x2f04] ;  /* 0x002f040001797983 */ /* 0x000ee20000300800 */
[----:B------:R-:W3:Y:S01]  /*12e790*/  LDL.LU R122, [R1+0x2f08] ;  /* 0x002f0800017a7983 */ /* 0x000ee20000300800 */
[----:B------:R-:W-:Y:S01]  /*12e7a0*/  IADD3 R6, R6, -0x2, RZ ;  /* 0xfffffffe06067810 */ /* 0x000fe20007ffe0ff */
[----:B------:R-:W3:Y:S01]  /*12e7b0*/  LDL.LU R123, [R1+0x2f0c] ;  /* 0x002f0c00017b7983 */ /* 0x000ee20000300800 */
[----:B------:R-:W-:Y:S01]  /*12e7c0*/  ISETP.GT.AND P3, PT, R4, 0x8, PT ;  /* 0x000000080400780c */ /* 0x000fe20003f64270 */
[----:B------:R-:W3:Y:S01]  /*12e7d0*/  LDL.LU R126, [R1+0x6854] ;  /* 0x00685400017e7983 */ /* 0x000ee20000300800 */
[----:B------:R-:W-:Y:S01]  /*12e7e0*/  SHF.L.U32 R246, R246, 0x2, RZ ;  /* 0x00000002f6f67819 */ /* 0x000fe200000006ff */
[----:B------:R-:W3:Y:S01]  /*12e7f0*/  LDL.LU R124, [R1+0x6858] ;  /* 0x00685800017c7983 */ /* 0x000ee20000300800 */
[----:B------:R-:W-:Y:S01]  /*12e800*/  ISETP.GE.AND P0, PT, R5, R6, PT ;  /* 0x000000060500720c */ /* 0x000fe20003f06270 */
[----:B------:R-:W-:Y:S01]  /*12e810*/  SEL R5, RZ, 0x4, !P3 ;  /* 0x00000004ff057807 */ /* 0x000fe20005800000 */
[----:B------:R-:W3:Y:S01]  /*12e820*/  LDL.LU R129, [R1+0x6860] ;  /* 0x0068600001817983 */ /* 0x000ee20000300800 */
[----:B------:R-:W-:-:S02]  /*12e830*/  ISETP.GT.AND P2, PT, R4, 0x4, PT ;  /* 0x000000040400780c */ /* 0x000fc40003f44270 */
[----:B-1----:R-:W-:Y:S01]  /*12e840*/  LOP3.LUT R243, R117, 0x3f, RZ, 0xc0, !PT ;  /* 0x0000003f75f37812 */ /* 0x002fe200078ec0ff */
[----:B------:R-:W-:Y:S04]  /*12e850*/  LDS R10, [R2+0x3a780] ;  /* 0x03a78000020a7984 */ /* 0x000fe80000000800 */
[----:B------:R-:W-:Y:S01]  /*12e860*/  LDS R11, [R0+0x3a780] ;  /* 0x03a78000000b7984 */ /* 0x000fe20000000800 */
[-C--:B--2---:R-:W-:Y:S02]  /*12e870*/  IADD3 R8, P3, R8, R246.reuse, RZ ;  /* 0x000000f608087210 */ /* 0x084fe40007f7e0ff */
[-C--:B---3--:R-:W-:Y:S01]  /*12e880*/  IADD3 R131, P5, R131, R246.reuse, RZ ;  /* 0x000000f683837210 */ /* 0x088fe20007fbe0ff */
[----:B----4-:R-:W-:Y:S01]  /*12e890*/  HMMA.1688.F32.TF32 R112, R56, R114, R136 ;  /* 0x000000723870723c */ /* 0x010fe20000081088 */
[----:B------:R-:W-:Y:S01]  /*12e8a0*/  IADD3 R124, P6, R124, R246, RZ ;  /* 0x000000f67c7c7210 */ /* 0x000fe20007fde0ff */
[----:B------:R-:W-:Y:S01]  /*12e8b0*/  STL [R1+0x6840], R8 ;  /* 0x0068400801007387 */ /* 0x000fe20000100800 */
[----:B------:R-:W2:Y:S02]  /*12e8c0*/  LDL.LU R142, [R1+0x685c] ;  /* 0x00685c00018e7983 */ /* 0x000ea40000300800 */
[----:B------:R-:W3:Y:S02]  /*12e8d0*/  LDL.LU R141, [R1+0x6864] ;  /* 0x00686400018d7983 */ /* 0x000ee40000300800 */
[----:B------:R-:W-:Y:S01]  /*12e8e0*/  STL [R1+0x6848], R131 ;  /* 0x0068488301007387 */ /* 0x000fe20000100800 */
[----:B------:R-:W4:Y:S01]  /*12e8f0*/  LDL.LU R140, [R1+0x6868] ;  /* 0x00686800018c7983 */ /* 0x000f220000300800 */
[----:B------:R-:W-:Y:S01]  /*12e900*/  IADD3.X R132, R132, R244, RZ, P5, !PT ;  /* 0x000000f484847210 */ /* 0x000fe20002ffe4ff */
[----:B------:R-:W-:-:S02]  /*12e910*/  IADD3 R128, P5, R128, R246, RZ ;  /* 0x000000f680807210 */ /* 0x000fc40007fbe0ff */
[--C-:B------:R-:W-:Y:S01]  /*12e920*/  IMAD.X R9, R9, 0x1, R244.reuse, P3 ;  /* 0x0000000109097824 */ /* 0x100fe200018e06f4 */
[----:B------:R-:W3:Y:S01]  /*12e930*/  LDL.LU R125, [R1+0x6870] ;  /* 0x00687000017d7983 */ /* 0x000ee20000300800 */
[----:B------:R-:W-:Y:S02]  /*12e940*/  IADD3.X R126, R126, R244, RZ, P6, !PT ;  /* 0x000000f47e7e7210 */ /* 0x000fe400037fe4ff */
[----:B------:R-:W-:Y:S01]  /*12e950*/  SEL R6, RZ, 0x4, !P2 ;  /* 0x00000004ff067807 */ /* 0x000fe20005000000 */
[----:B------:R-:W-:Y:S01]  /*12e960*/  IMAD.X R130, R130, 0x1, R244, P5 ;  /* 0x0000000182827824 */ /* 0x000fe200028e06f4 */
[----:B------:R-:W-:Y:S01]  /*12e970*/  STL [R1+0x683c], R9 ;  /* 0x00683c0901007387 */ /* 0x000fe20000100800 */
[----:B------:R1:W-:Y:S01]  /*12e980*/  STL [R1+0x6844], R132 ;  /* 0x0068448401007387 */ /* 0x0003e20000100800 */
[----:B------:R-:W-:Y:S01]  /*12e990*/  IADD3 R129, P5, R129, R246, RZ ;  /* 0x000000f681817210 */ /* 0x000fe20007fbe0ff */
[----:B------:R-:W-:Y:S01]  /*12e9a0*/  STL [R1+0x6850], R128 ;  /* 0x0068508001007387 */ /* 0x000fe20000100800 */
[----:B------:R-:W-:Y:S01]  /*12e9b0*/  STL [R1+0x6858], R124 ;  /* 0x0068587c01007387 */ /* 0x000fe20000100800 */
[----:B------:R1:W-:Y:S02]  /*12e9c0*/  STL [R1+0x684c], R130 ;  /* 0x00684c8201007387 */ /* 0x0003e40000100800 */
[----:B------:R1:W-:Y:S02]  /*12e9d0*/  STL [R1+0x6854], R126 ;  /* 0x0068547e01007387 */ /* 0x0003e40000100800 */
[----:B------:R1:W-:Y:S01]  /*12e9e0*/  STL [R1+0x6860], R129 ;  /* 0x0068608101007387 */ /* 0x0003e20000100800 */
[----:B------:R-:W3:Y:S01]  /*12e9f0*/  LDL.LU R127, [R1+0x686c] ;  /* 0x00686c00017f7983 */ /* 0x000ee20000300800 */
[----:B------:R-:W3:Y:S02]  /*12ea00*/  LDL.LU R138, [R1+0x6878] ;  /* 0x00687800018a7983 */ /* 0x000ee40000300800 */
[----:B------:R-:W3:Y:S01]  /*12ea10*/  LDL.LU R139, [R1+0x6874] ;  /* 0x00687400018b7983 */ /* 0x000ee20000300800 */
[----:B------:R-:W-:-:S02]  /*12ea20*/  SEL R7, R7, RZ, !P0 ;  /* 0x000000ff07077207 */ /* 0x000fc40004000000 */
[----:B------:R-:W-:Y:S01]  /*12ea30*/  SEL R6, R6, RZ, !P0 ;  /* 0x000000ff06067207 */ /* 0x000fe20004000000 */
[----:B------:R-:W-:Y:S01]  /*12ea40*/  HMMA.1688.F32.TF32 R120, R56, R118, R120 ;  /* 0x000000763878723c */ /* 0x000fe20000081078 */
[----:B------:R-:W-:Y:S01]  /*12ea50*/  LDS R118, [R2+0x3e780] ;  /* 0x03e7800002767984 */ /* 0x000fe20000000800 */
[----:B------:R-:W-:Y:S02]  /*12ea60*/  ISETP.NE.U32.AND P2, PT, R7, RZ, PT ;  /* 0x000000ff0700720c */ /* 0x000fe40003f45070 */
[----:B------:R-:W-:Y:S01]  /*12ea70*/  ISETP.NE.U32.AND P1, PT, R6, RZ, PT ;  /* 0x000000ff0600720c */ /* 0x000fe20003f25070 */
[----:B------:R-:W-:Y:S01]  /*12ea80*/  IMAD.MOV.U32 R6, RZ, RZ, R8 ;  /* 0x000000ffff067224 */ /* 0x000fe200078e0008 */
[----:B------:R-:W-:Y:S01]  /*12ea90*/  MOV R7, R9 ;  /* 0x0000000900077202 */ /* 0x000fe20000000f00 */
[----:B------:R-:W-:Y:S04]  /*12eaa0*/  LDS R8, [R2+0x38780] ;  /* 0x0387800002087984 */ /* 0x000fe80000000800 */
[----:B------:R-:W-:Y:S04]  /*12eab0*/  LDS R119, [R0+0x3e780] ;  /* 0x03e7800000777984 */ /* 0x000fe80000000800 */
[----:B------:R-:W1:Y:S04]  /*12eac0*/  LDS R9, [R0+0x38780] ;  /* 0x0387800000097984 */ /* 0x000e680000000800 */
[----:B------:R1:W1:Y:S01]  /*12ead0*/  LDS R117, [R0+0x3c780] ;  /* 0x03c7800000757984 */ /* 0x0002620000000800 */
[----:B------:R-:W-:Y:S01]  /*12eae0*/  BAR.SYNC.DEFER_BLOCKING 0x0 ;  /* 0x0000000000007b1d */ /* 0x000fe20000010000 */
[----:B------:R-:W-:-:S02]  /*12eaf0*/  SEL R5, R5, RZ, !P0 ;  /* 0x000000ff05057207 */ /* 0x000fc40004000000 */
[----:B------:R-:W-:Y:S02]  /*12eb00*/  ISETP.GT.AND P3, PT, R4, 0xc, PT ;  /* 0x0000000c0400780c */ /* 0x000fe40003f64270 */
[----:B--2---:R-:W-:Y:S02]  /*12eb10*/  IADD3.X R142, R142, R244, RZ, P5, !PT ;  /* 0x000000f48e8e7210 */ /* 0x004fe40002ffe4ff */
[----:B----4-:R-:W-:-:S03]  /*12eb20*/  IADD3 R140, P5, R140, R246, RZ ;  /* 0x000000f68c8c7210 */ /* 0x010fc60007fbe0ff */
[----:B------:R-:W-:Y:S01]  /*12eb30*/  STL [R1+0x685c], R142 ;  /* 0x00685c8e01007387 */ /* 0x000fe20000100800 */
[----:B------:R-:W2:Y:S02]  /*12eb40*/  LDL.LU R137, [R1+0x6774] ;  /* 0x0067740001897983 */ /* 0x000ea40000300800 */
[----:B------:R-:W-:Y:S02]  /*12eb50*/  STL [R1+0x6868], R140 ;  /* 0x0068688c01007387 */ /* 0x000fe40000100800 */
[----:B------:R-:W4:Y:S01]  /*12eb60*/  LDL.LU R136, [R1+0x6780] ;  /* 0x0067800001887983 */ /* 0x000f220000300800 */
[----:B------:R-:W-:Y:S02]  /*12eb70*/  IADD3 R247, R247, 0x1, RZ ;  /* 0x00000001f7f77810 */ /* 0x000fe40007ffe0ff */
[----:B------:R-:W-:Y:S01]  /*12eb80*/  ISETP.NE.U32.AND P4, PT, R5, RZ, PT ;  /* 0x000000ff0500720c */ /* 0x000fe20003f85070 */
[----:B------:R-:W-:Y:S02]  /*12eb90*/  SEL R5, RZ, 0x4, !P3 ;  /* 0x00000004ff057807 */ /* 0x000fe40005800000 */
[----:B------:R-:W-:Y:S01]  /*12eba0*/  IMAD.SHL.U32 R234, R243, 0x4, RZ ;  /* 0x00000004f3ea7824 */ /* 0x000fe200078e00ff */
[----:B------:R-:W-:-:S02]  /*12ebb0*/  ISETP.GT.AND P3, PT, R247, 0x1, PT ;  /* 0x00000001f700780c */ /* 0x000fc40003f64270 */
[----:B---3--:R-:W-:Y:S02]  /*12ebc0*/  IADD3.X R141, R141, R244, RZ, P5, !PT ;  /* 0x000000f48d8d7210 */ /* 0x008fe40002ffe4ff */
[----:B------:R-:W-:Y:S01]  /*12ebd0*/  SEL R5, R5, RZ, !P0 ;  /* 0x000000ff05057207 */ /* 0x000fe20004000000 */
[----:B------:R-:W3:Y:S01]  /*12ebe0*/  LDL.LU R134, [R1+0x6778] ;  /* 0x0067780001867983 */ /* 0x000ee20000300800 */
[----:B------:R-:W-:Y:S02]  /*12ebf0*/  SEL R247, R247, RZ, !P3 ;  /* 0x000000fff7f77207 */ /* 0x000fe40005800000 */
[----:B------:R-:W-:-:S03]  /*12ec00*/  ISETP.NE.U32.AND P3, PT, R5, RZ, PT ;  /* 0x000000ff0500720c */ /* 0x000fc60003f65070 */
[----:B------:R-:W-:-:S05]  /*12ec10*/  IMAD R5, R247, 0x40000, R234 ;  /* 0x00040000f7057824 */ /* 0x000fca00078e02ea */
[----:B------:R-:W-:Y:S01]  /*12ec20*/  @!PT LDS RZ, [RZ] ;  /* 0x00000000fffff984 */ /* 0x000fe20000000800 */
[----:B------:R-:W-:Y:S01]  /*12ec30*/  @!PT LDS RZ, [RZ] ;  /* 0x00000000fffff984 */ /* 0x000fe20000000800 */
[----:B------:R-:W-:Y:S01]  /*12ec40*/  @!PT LDS RZ, [RZ] ;  /* 0x00000000fffff984 */ /* 0x000fe20000000800 */
[----:B------:R1:W-:Y:S01]  /*12ec50*/  LDGSTS.E [R5], [R6.64], P2 ;  /* 0x0000000006057fae */ /* 0x0003e20009121844 */
[----:B------:R-:W-:Y:S01]  /*12ec60*/  IADD3 R125, P5, R125, R246, RZ ;  /* 0x000000f67d7d7210 */ /* 0x000fe20007fbe0ff */
[----:B-1----:R-:W-:Y:S01]  /*12ec70*/  IMAD.MOV.U32 R6, RZ, RZ, R131 ;  /* 0x000000ffff067224 */ /* 0x002fe200078e0083 */
[----:B------:R-:W-:Y:S02]  /*12ec80*/  MOV R7, R132 ;  /* 0x0000008400077202 */ /* 0x000fe40000000f00 */
[----:B------:R-:W3:Y:S04]  /*12ec90*/  LDL.LU R132, [R1+0x6770] ;  /* 0x0067700001847983 */ /* 0x000ee80000300800 */
[----:B------:R1:W-:Y:S01]  /*12eca0*/  LDGSTS.E [R5+0x100], [R6.64], P2 ;  /* 0x0010000006057fae */ /* 0x0003e20009121844 */
[----:B------:R-:W-:Y:S02]  /*12ecb0*/  STL [R1+0x6864], R141 ;  /* 0x0068648d01007387 */ /* 0x000fe40000100800 */
[----:B------:R-:W-:Y:S02]  /*12ecc0*/  STL [R1+0x6870], R125 ;  /* 0x0068707d01007387 */ /* 0x000fe40000100800 */
[----:B------:R-:W3:Y:S02]  /*12ecd0*/  LDL.LU R135, [R1+0x676c] ;  /* 0x00676c0001877983 */ /* 0x000ee40000300800 */
[----:B------:R-:W-:Y:S01]  /*12ece0*/  IMAD.X R127, R127, 0x1, R244, P5 ;  /* 0x000000017f7f7824 */ /* 0x000fe200028e06f4 */
[----:B------:R-:W3:Y:S01]  /*12ecf0*/  LDL.LU R133, [R1+0x6764] ;  /* 0x0067640001857983 */ /* 0x000ee20000300800 */
[----:B-1----:R-:W-:Y:S01]  /*12ed00*/  IMAD.MOV.U32 R6, RZ, RZ, R128 ;  /* 0x000000ffff067224 */ /* 0x002fe200078e0080 */
[----:B------:R-:W-:-:S02]  /*12ed10*/  MOV R7, R130 ;  /* 0x0000008200077202 */ /* 0x000fc40000000f00 */
[----:B------:R-:W-:Y:S01]  /*12ed20*/  IADD3 R138, P5, R138, R246, RZ ;  /* 0x000000f68a8a7210 */ /* 0x000fe20007fbe0ff */
[----:B------:R-:W3:Y:S04]  /*12ed30*/  LDL.LU R130, [R1+0x6768] ;  /* 0x0067680001827983 */ /* 0x000ee80000300800 */
[----:B------:R1:W-:Y:S01]  /*12ed40*/  LDGSTS.E [R5+0x200], [R6.64], P2 ;  /* 0x0020000006057fae */ /* 0x0003e20009121844 */
[----:B------:R-:W3:Y:S02]  /*12ed50*/  LDL.LU R128, [R1+0x6760] ;  /* 0x0067600001807983 */ /* 0x000ee40000300800 */
[----:B------:R-:W3:Y:S01]  /*12ed60*/  LDL.LU R131, [R1+0x675c] ;  /* 0x00675c0001837983 */ /* 0x000ee20000300800 */
[----:B-1----:R-:W-:Y:S01]  /*12ed70*/  MOV R6, R124 ;  /* 0x0000007c00067202 */ /* 0x002fe20000000f00 */
[----:B------:R-:W-:-:S05]  /*12ed80*/  IMAD.MOV.U32 R7, RZ, RZ, R126 ;  /* 0x000000ffff077224 */ /* 0x000fca00078e007e */
[----:B------:R1:W-:Y:S04]  /*12ed90*/  LDGSTS.E [R5+0x300], [R6.64], P2 ;  /* 0x0030000006057fae */ /* 0x0003e80009121844 */
[----:B------:R1:W-:Y:S01]  /*12eda0*/  STL [R1+0x686c], R127 ;  /* 0x00686c7f01007387 */ /* 0x0003e20000100800 */
[----:B------:R-:W3:Y:S02]  /*12edb0*/  LDL.LU R126, [R1+0x6758] ;  /* 0x00675800017e7983 */ /* 0x000ee40000300800 */
[----:B------:R2:W-:Y:S01]  /*12edc0*/  STL [R1+0x6878], R138 ;  /* 0x0068788a01007387 */ /* 0x0005e20000100800 */
[----:B------:R-:W-:Y:S01]  /*12edd0*/  IADD3.X R139, R139, R244, RZ, P5, !PT ;  /* 0x000000f48b8b7210 */ /* 0x000fe20002ffe4ff */
[----:B------:R-:W3:Y:S01]  /*12ede0*/  LDL.LU R124, [R1+0x6750] ;  /* 0x00675000017c7983 */ /* 0x000ee20000300800 */
[----:B-1----:R-:W-:Y:S01]  /*12edf0*/  MOV R6, R129 ;  /* 0x0000008100067202 */ /* 0x002fe20000000f00 */
[----:B------:R-:W-:-:S02]  /*12ee00*/  IMAD.MOV.U32 R7, RZ, RZ, R142 ;  /* 0x000000ffff077224 */ /* 0x000fc400078e008e */
[----:B------:R-:W3:Y:S01]  /*12ee10*/  LDL.LU R129, [R1+0x6754] ;  /* 0x0067540001817983 */ /* 0x000ee20000300800 */
[----:B------:R-:W3:Y:S03]  /*12ee20*/  LDL.LU R0, [R1+0x6748] ;  /* 0x0067480001007983 */ /* 0x000ee60000300800 */
[----:B------:R1:W-:Y:S01]  /*12ee30*/  LDGSTS.E [R5+0x400], [R6.64], P2 ;  /* 0x0040000006057fae */ /* 0x0003e20009121844 */
[----:B------:R1:W-:Y:S02]  /*12ee40*/  STL [R1+0x6874], R139 ;  /* 0x0068748b01007387 */ /* 0x0003e40000100800 */
[----:B-1----:R-:W-:Y:S01]  /*12ee50*/  IMAD.MOV.U32 R6, RZ, RZ, R140 ;  /* 0x000000ffff067224 */ /* 0x002fe200078e008c */
[----:B------:R-:W-:-:S05]  /*12ee60*/  MOV R7, R141 ;  /* 0x0000008d00077202 */ /* 0x000fca0000000f00 */
[----:B------:R1:W-:Y:S02]  /*12ee70*/  LDGSTS.E [R5+0x500], [R6.64], P2 ;  /* 0x0050000006057fae */ /* 0x0003e40009121844 */
[----:B-1----:R-:W-:Y:S01]  /*12ee80*/  MOV R7, R127 ;  /* 0x0000007f00077202 */ /* 0x002fe20000000f00 */
[----:B------:R-:W-:-:S05]  /*12ee90*/  IMAD.MOV.U32 R6, RZ, RZ, R125 ;  /* 0x000000ffff067224 */ /* 0x000fca00078e007d */
[----:B------:R1:W-:Y:S01]  /*12eea0*/  LDGSTS.E [R5+0x600], [R6.64], P2 ;  /* 0x0060000006057fae */ /* 0x0003e20009121844 */
[----:B----4-:R-:W-:-:S05]  /*12eeb0*/  IADD3 R136, P5, R136, R246, RZ ;  /* 0x000000f688887210 */ /* 0x010fca0007fbe0ff */
[----:B------:R3:W-:Y:S01]  /*12eec0*/  STL [R1+0x6780], R136 ;  /* 0x0067808801007387 */ /* 0x0007e20000100800 */
[----:B------:R-:W4:Y:S02]  /*12eed0*/  LDL.LU R127, [R1+0x674c] ;  /* 0x00674c00017f7983 */ /* 0x000f240000300800 */
[----:B------:R-:W4:Y:S01]  /*12eee0*/  LDL.LU R125, [R1+0x6744] ;  /* 0x00674400017d7983 */ /* 0x000f220000300800 */
[----:B-1----:R-:W-:Y:S01]  /*12eef0*/  MOV R6, R138 ;  /* 0x0000008a00067202 */ /* 0x002fe20000000f00 */
[----:B------:R-:W-:Y:S02]  /*12ef00*/  IMAD.MOV.U32 R7, RZ, RZ, R139 ;  /* 0x000000ffff077224 */ /* 0x000fe400078e008b */
[----:B--2---:R-:W-:Y:S01]  /*12ef10*/  IMAD.X R137, R137, 0x1, R244, P5 ;  /* 0x0000000189897824 */ /* 0x004fe200028e06f4 */
[----:B---3--:R-:W-:Y:S01]  /*12ef20*/  IADD3 R134, P5, R134, R246, RZ ;  /* 0x000000f686867210 */ /* 0x008fe20007fbe0ff */
[----:B------:R-:W2:Y:S04]  /*12ef30*/  LDL.LU R2, [R1+0x673c] ;  /* 0x00673c0001027983 */ /* 0x000ea80000300800 */
[----:B------:R1:W-:Y:S01]  /*12ef40*/  LDGSTS.E [R5+0x700], [R6.64], P2 ;  /* 0x0070000006057fae */ /* 0x0003e20009121844 */
[----:B------:R-:W-:Y:S02]  /*12ef50*/  STL [R1+0x6774], R137 ;  /* 0x0067748901007387 */ /* 0x000fe40000100800 */
[----:B------:R-:W-:Y:S02]  /*12ef60*/  STL [R1+0x6778], R134 ;  /* 0x0067788601007387 */ /* 0x000fe40000100800 */
[----:B-1----:R-:W-:Y:S01]  /*12ef70*/  IMAD.MOV.U32 R6, RZ, RZ, R136 ;  /* 0x000000ffff067224 */ /* 0x002fe200078e0088 */
[----:B------:R-:W-:-:S05]  /*12ef80*/  MOV R7, R137 ;  /* 0x0000008900077202 */ /* 0x000fca0000000f00 */
[----:B------:R1:W-:Y:S01]  /*12ef90*/  LDGSTS.E [R5+0x2000], [R6.64], P1 ;  /* 0x0200000006057fae */ /* 0x0003e20008921844 */
[----:B------:R-:W-:Y:S02]  /*12efa0*/  IADD3 R132, P2, R132, R246, RZ ;  /* 0x000000f684847210 */ /* 0x000fe40007f5e0ff */
[----:B------:R-:W-:-:S03]  /*12efb0*/  IADD3.X R135, R135, R244, RZ, P5, !PT ;  /* 0x000000f487877210 */ /* 0x000fc60002ffe4ff */
[----:B------:R-:W-:Y:S01]  /*12efc0*/  IMAD.X R133, R133, 0x1, R244, P2 ;  /* 0x0000000185857824 */ /* 0x000fe200010e06f4 */
[----:B------:R3:W-:Y:S01]  /*12efd0*/  STL [R1+0x6770], R132 ;  /* 0x0067708401007387 */ /* 0x0007e20000100800 */
[----:B------:R-:W-:Y:S01]  /*12efe0*/  STL [R1+0x676c], R135 ;  /* 0x00676c8701007387 */ /* 0x000fe20000100800 */
[----:B-1----:R-:W-:Y:S01]  /*12eff0*/  MOV R6, R134 ;  /* 0x0000008600067202 */ /* 0x002fe20000000f00 */
[----:B------:R-:W-:Y:S01]  /*12f000*/  IMAD.MOV.U32 R7, RZ, RZ, R135 ;  /* 0x000000ffff077224 */ /* 0x000fe200078e0087 */
[----:B------:R-:W2:Y:S04]  /*12f010*/  LDL.LU R138, [R1+0x6680] ;  /* 0x00668000018a7983 */ /* 0x000ea80000300800 */
[----:B------:R1:W-:Y:S01]  /*12f020*/  LDGSTS.E [R5+0x2100], [R6.64], P1 ;  /* 0x0210000006057fae */ /* 0x0003e20008921844 */
[----:B------:R-:W-:-:S02]  /*12f030*/  IADD3 R130, P5, R130, R246, RZ ;  /* 0x000000f682827210 */ /* 0x000fc40007fbe0ff */
[----:B------:R-:W-:Y:S02]  /*12f040*/  IADD3 R128, P2, R128, R246, RZ ;  /* 0x000000f680807210 */ /* 0x000fe40007f5e0ff */
[----:B------:R-:W-:Y:S01]  /*12f050*/  IADD3.X R131, R131, R244, RZ, P5, !PT ;  /* 0x000000f483837210 */ /* 0x000fe20002ffe4ff */
[----:B------:R-:W-:Y:S01]  /*12f060*/  STL [R1+0x6768], R130 ;  /* 0x0067688201007387 */ /* 0x000fe20000100800 */
[----:B------:R3:W-:Y:S02]  /*12f070*/  STL [R1+0x6764], R133 ;  /* 0x0067648501007387 */ /* 0x0007e40000100800 */
[----:B------:R3:W-:Y:S01]  /*12f080*/  STL [R1+0x6760], R128 ;  /* 0x0067608001007387 */ /* 0x0007e20000100800 */
[----:B------:R-:W-:Y:S01]  /*12f090*/  STL [R1+0x675c], R131 ;  /* 0x00675c8301007387 */ /* 0x000fe20000100800 */
[----:B-1----:R-:W-:Y:S01]  /*12f0a0*/  IMAD.MOV.U32 R6, RZ, RZ, R132 ;  /* 0x000000ffff067224 */ /* 0x002fe200078e0084 */
[----:B------:R-:W-:-:S05]  /*12f0b0*/  MOV R7, R133 ;  /* 0x0000008500077202 */ /* 0x000fca0000000f00 */
[----:B------:R1:W-:Y:S01]  /*12f0c0*/  LDGSTS.E [R5+0x2200], [R6.64], P1 ;  /* 0x0220000006057fae */ /* 0x0003e20008921844 */
[----:B------:R-:W-:-:S05]  /*12f0d0*/  IADD3 R126, P5, R126, R246, RZ ;  /* 0x000000f67e7e7210 */ /* 0x000fca0007fbe0ff */
[----:B------:R-:W-:Y:S01]  /*12f0e0*/  STL [R1+0x6758], R126 ;  /* 0x0067587e01007387 */ /* 0x000fe20000100800 */
[----:B------:R-:W-:Y:S01]  /*12f0f0*/  IMAD.X R129, R129, 0x1, R244, P2 ;  /* 0x0000000181817824 */ /* 0x000fe200010e06f4 */
[----:B------:R-:W-:-:S04]  /*12f100*/  IADD3 R124, P2, R124, R246, RZ ;  /* 0x000000f67c7c7210 */ /* 0x000fc80007f5e0ff */
[----:B------:R2:W-:Y:S01]  /*12f110*/  STL [R1+0x6754], R129 ;  /* 0x0067548101007387 */ /* 0x0005e20000100800 */
[----:B------:R-:W2:Y:S02]  /*12f120*/  LDL.LU R139, [R1+0x6674] ;  /* 0x00667400018b7983 */ /* 0x000ea40000300800 */
[----:B------:R-:W2:Y:S02]  /*12f130*/  LDL.LU R136, [R1+0x6678] ;  /* 0x0066780001887983 */ /* 0x000ea40000300800 */
[----:B------:R-:W-:Y:S01]  /*12f140*/  STL [R1+0x6750], R124 ;  /* 0x0067507c01007387 */ /* 0x000fe20000100800 */
[----:B---3--:R-:W3:Y:S01]  /*12f150*/  LDL.LU R132, [R1+0x6670] ;  /* 0x0066700001847983 */ /* 0x008ee20000300800 */
[----:B-1----:R-:W-:Y:S01]  /*12f160*/  MOV R6, R130 ;  /* 0x0000008200067202 */ /* 0x002fe20000000f00 */
[----:B------:R-:W-:-:S05]  /*12f170*/  IMAD.MOV.U32 R7, RZ, RZ, R131 ;  /* 0x000000ffff077224 */ /* 0x000fca00078e0083 */
[----:B------:R1:W-:Y:S02]  /*12f180*/  LDGSTS.E [R5+0x2300], [R6.64], P1 ;  /* 0x0230000006057fae */ /* 0x0003e40008921844 */
[----:B-1----:R-:W-:Y:S02]  /*12f190*/  MOV R6, R128 ;  /* 0x0000008000067202 */ /* 0x002fe40000000f00 */
[----:B----4-:R-:W-:Y:S01]  /*12f1a0*/  IADD3.X R127, R127, R244, RZ, P5, !PT ;  /* 0x000000f47f7f7210 */ /* 0x010fe20002ffe4ff */
[----:B------:R-:W-:Y:S02]  /*12f1b0*/  IADD3 R0, P5, R0, R246, RZ ;  /* 0x000000f600007210 */ /* 0x000fe40007fbe0ff */
[----:B------:R-:W-:Y:S02]  /*12f1c0*/  IMAD.X R125, R125, 0x1, R244, P2 ;  /* 0x000000017d7d7824 */ /* 0x000fe400010e06f4 */
[----:B------:R1:W-:Y:S01]  /*12f1d0*/  STL [R1+0x674c], R127 ;  /* 0x00674c7f01007387 */ /* 0x0003e20000100800 */
[----:B------:R-:W4:Y:S02]  /*12f1e0*/  LDL.LU R137, [R1+0x666c] ;  /* 0x00666c0001897983 */ /* 0x000f240000300800 */
[----:B------:R-:W-:Y:S02]  /*12f1f0*/  STL [R1+0x6748], R0 ;  /* 0x0067480001007387 */ /* 0x000fe40000100800 */
[----:B------:R-:W-:Y:S01]  /*12f200*/  STL [R1+0x6744], R125 ;  /* 0x0067447d01007387 */ /* 0x000fe20000100800 */
[----:B------:R-:W4:Y:S01]  /*12f210*/  LDL.LU R134, [R1+0x6664] ;  /* 0x0066640001867983 */ /* 0x000f220000300800 */
[----:B------:R-:W4:Y:S02]  /*12f220*/  LDL.LU R133, [R1+0x6668] ;  /* 0x0066680001857983 */ /* 0x000f240000300800 */
[----:B------:R-:W4:Y:S02]  /*12f230*/  LDL.LU R128, [R1+0x6660] ;  /* 0x0066600001807983 */ /* 0x000f240000300800 */
[----:B------:R-:W4:Y:S02]  /*12f240*/  LDL.LU R135, [R1+0x665c] ;  /* 0x00665c0001877983 */ /* 0x000f240000300800 */
[----:B------:R-:W-:Y:S01]  /*12f250*/  IMAD.MOV.U32 R7, RZ, RZ, R129 ;  /* 0x000000ffff077224 */ /* 0x000fe200078e0081 */
[----:B--2---:R-:W-:Y:S01]  /*12f260*/  IADD3.X R2, R2, R244, RZ, P5, !PT ;  /* 0x000000f402027210 */ /* 0x004fe20002ffe4ff */
[----:B------:R-:W2:Y:S04]  /*12f270*/  LDL.LU R130, [R1+0x6654] ;  /* 0x0066540001827983 */ /* 0x000ea80000300800 */
[----:B------:R1:W-:Y:S04]  /*12f280*/  LDGSTS.E [R5+0x2400], [R6.64], P1 ;  /* 0x0240000006057fae */ /* 0x0003e80008921844 */
[----:B------:R1:W-:Y:S01]  /*12f290*/  STL [R1+0x673c], R2 ;  /* 0x00673c0201007387 */ /* 0x0003e20000100800 */
[----:B------:R-:W2:Y:S02]  /*12f2a0*/  LDL.LU R144, [R1+0x6658] ;  /* 0x0066580001907983 */ /* 0x000ea40000300800 */
[----:B------:R-:W2:Y:S02]  /*12f2b0*/  LDL.LU R129, [R1+0x6650] ;  /* 0x0066500001817983 */ /* 0x000ea40000300800 */
[----:B-1----:R-:W-:Y:S01]  /*12f2c0*/  IMAD.MOV.U32 R6, RZ, RZ, R126 ;  /* 0x000000ffff067224 */ /* 0x002fe200078e007e */
[----:B------:R-:W-:Y:S01]  /*12f2d0*/  MOV R7, R127 ;  /* 0x0000007f00077202 */ /* 0x000fe20000000f00 */
[----:B------:R-:W2:Y:S01]  /*12f2e0*/  LDL.LU R126, [R1+0x12d8] ;  /* 0x0012d800017e7983 */ /* 0x000ea20000300800 */
[----:B------:R-:W2:Y:S02]  /*12f2f0*/  LDL.LU R127, [R1+0x12dc] ;  /* 0x0012dc00017f7983 */ /* 0x000ea40000300800 */
[----:B------:R-:W2:Y:S02]  /*12f300*/  LDL.LU R148, [R1+0x2f80] ;  /* 0x002f800001947983 */ /* 0x000ea40000300800 */
[----:B------:R-:W2:Y:S01]  /*12f310*/  LDL.LU R149, [R1+0x2f84] ;  /* 0x002f840001957983 */ /* 0x000ea20000300800 */
[----:B------:R1:W-:Y:S04]  /*12f320*/  LDGSTS.E [R5+0x2500], [R6.64], P1 ;  /* 0x0250000006057fae */ /* 0x0003e80008921844 */
[----:B------:R-:W2:Y:S01]  /*12f330*/  LDL.LU R150, [R1+0x2f88] ;  /* 0x002f880001967983 */ /* 0x000ea20000300800 */
[----:B------:R-:W2:Y:S01]  /*12f340*/  LDL.LU R151, [R1+0x2f8c] ;  /* 0x002f8c0001977983 */ /* 0x000ea20000300800 */
[----:B------:R-:W-:Y:S01]  /*12f350*/  ISETP.GT.AND P2, PT, R4, 0x10, PT ;  /* 0x000000100400780c */ /* 0x000fe20003f44270 */
[----:B------:R-:W2:Y:S01]  /*12f360*/  LDL.LU R145, [R1+0x664c] ;  /* 0x00664c0001917983 */ /* 0x000ea20000300800 */
[----:B------:R-:W-:Y:S01]  /*12f370*/  IADD3 R138, P5, R138, R246, RZ ;  /* 0x000000f68a8a7210 */ /* 0x000fe20007fbe0ff */
[----:B------:R-:W2:Y:S01]  /*12f380*/  LDL.LU R131, [R1+0x6644] ;  /* 0x0066440001837983 */ /* 0x000ea20000300800 */
[----:B-1----:R-:W-:Y:S01]  /*12f390*/  IMAD.MOV.U32 R6, RZ, RZ, R124 ;  /* 0x000000ffff067224 */ /* 0x002fe200078e007c */
[----:B------:R-:W-:-:S05]  /*12f3a0*/  MOV R7, R125 ;  /* 0x0000007d00077202 */ /* 0x000fca0000000f00 */
[----:B------:R1:W-:Y:S04]  /*12f3b0*/  LDGSTS.E [R5+0x2600], [R6.64], P1 ;  /* 0x0260000006057fae */ /* 0x0003e80008921844 */
[----:B------:R1:W-:Y:S01]  /*12f3c0*/  STL [R1+0x6680], R138 ;  /* 0x0066808a01007387 */ /* 0x0003e20000100800 */
[----:B------:R-:W2:Y:S02]  /*12f3d0*/  LDL.LU R143, [R1+0x663c] ;  /* 0x00663c00018f7983 */ /* 0x000ea40000300800 */
[----:B------:R-:W2:Y:S02]  /*12f3e0*/  LDL.LU R142, [R1+0x6648] ;  /* 0x00664800018e7983 */ /* 0x000ea40000300800 */
[----:B-1----:R-:W-:Y:S01]  /*12f3f0*/  IMAD.MOV.U32 R6, RZ, RZ, R0 ;  /* 0x000000ffff067224 */ /* 0x002fe200078e0000 */
[----:B------:R-:W-:Y:S01]  /*12f400*/  MOV R7, R2 ;  /* 0x0000000200077202 */ /* 0x000fe20000000f00 */
[----:B------:R-:W-:-:S04]  /*12f410*/  SEL R2, RZ, 0x4, !P2 ;  /* 0x00000004ff027807 */ /* 0x000fc80005000000 */
[----:B------:R1:W-:Y:S01]  /*12f420*/  LDGSTS.E [R5+0x2700], [R6.64], P1 ;  /* 0x0270000006057fae */ /* 0x0003e20008921844 */
[----:B------:R-:W-:Y:S01]  /*12f430*/  IMAD.X R139, R139, 0x1, R244, P5 ;  /* 0x000000018b8b7824 */ /* 0x000fe200028e06f4 */
[-C--:B------:R-:W-:Y:S02]  /*12f440*/  IADD3 R136, P1, R136, R246.reuse, RZ ;  /* 0x000000f688887210 */ /* 0x080fe40007f3e0ff */
[----:B------:R-:W-:Y:S02]  /*12f450*/  ISETP.GT.AND P5, PT, R4, 0x14, PT ;  /* 0x000000140400780c */ /* 0x000fe40003fa4270 */
[----:B---3--:R-:W-:Y:S01]  /*12f460*/  IADD3 R132, P6, R132, R246, RZ ;  /* 0x000000f684847210 */ /* 0x008fe20007fde0ff */
[----:B------:R-:W-:Y:S01]  /*12f470*/  STL [R1+0x6674], R139 ;  /* 0x0066748b01007387 */ /* 0x000fe20000100800 */
[----:B------:R-:W-:Y:S01]  /*12f480*/  SEL R0, RZ, 0x4, !P5 ;  /* 0x00000004ff007807 */ /* 0x000fe20006800000 */
[----:B------:R3:W-:Y:S02]  /*12f490*/  STL [R1+0x6678], R136 ;  /* 0x0066788801007387 */ /* 0x0007e40000100800 */
[----:B------:R-:W-:Y:S01]  /*12f4a0*/  STL [R1+0x6670], R132 ;  /* 0x0066708401007387 */ /* 0x000fe20000100800 */
[----:B----4-:R-:W-:-:S02]  /*12f4b0*/  IADD3.X R137, R137, R244, RZ, P1, !PT ;  /* 0x000000f489897210 */ /* 0x010fc40000ffe4ff */
[-C--:B------:R-:W-:Y:S02]  /*12f4c0*/  IADD3 R133, P2, R133, R246.reuse, RZ ;  /* 0x000000f685857210 */ /* 0x080fe40007f5e0ff */
[----:B------:R-:W-:Y:S01]  /*12f4d0*/  IADD3 R128, P5, R128, R246, RZ ;  /* 0x000000f680807210 */ /* 0x000fe20007fbe0ff */
[----:B------:R-:W-:Y:S01]  /*12f4e0*/  IMAD.X R134, R134, 0x1, R244, P6 ;  /* 0x0000000186867824 */ /* 0x000fe200030e06f4 */
[----:B------:R2:W-:Y:S01]  /*12f4f0*/  STL [R1+0x666c], R137 ;  /* 0x00666c8901007387 */ /* 0x0005e20000100800 */
[----:B------:R-:W-:Y:S01]  /*12f500*/  IADD3.X R135, R135, R244, RZ, P2, !PT ;  /* 0x000000f487877210 */ /* 0x000fe200017fe4ff */
[----:B------:R-:W-:Y:S02]  /*12f510*/  STL [R1+0x6668], R133 ;  /* 0x0066688501007387 */ /* 0x000fe40000100800 */
[----:B------:R-:W-:Y:S01]  /*12f520*/  STL [R1+0x6660], R128 ;  /* 0x0066608001007387 */ /* 0x000fe20000100800 */
[----:B------:R2:W-:Y:S01]  /*12f530*/  STL [R1+0x6664], R134 ;  /* 0x0066648601007387 */ /* 0x0005e20000100800 */
[----:B------:R2:W-:Y:S02]  /*12f540*/  STL [R1+0x665c], R135 ;  /* 0x00665c8701007387 */ /* 0x0005e40000100800 */
[----:B------:R-:W4:Y:S01]  /*12f550*/  LDL.LU R140, [R1+0x6580] ;  /* 0x00658000018c7983 */ /* 0x000f220000300800 */
[----:B-1----:R-:W-:Y:S01]  /*12f560*/  MOV R6, R138 ;  /* 0x0000008a00067202 */ /* 0x002fe20000000f00 */
[----:B------:R-:W-:-:S05]  /*12f570*/  IMAD.MOV.U32 R7, RZ, RZ, R139 ;  /* 0x000000ffff077224 */ /* 0x000fca00078e008b */
[----:B------:R1:W-:Y:S01]  /*12f580*/  LDGSTS.E [R5+0x4000], [R6.64], P4 ;  /* 0x0400000006057fae */ /* 0x0003e2000a121844 */
[----:B--2---:R-:W-:Y:S01]  /*12f590*/  IMAD.X R130, R130, 0x1, R244, P5 ;  /* 0x0000000182827824 */ /* 0x004fe200028e06f4 */
[----:B------:R-:W-:Y:S01]  /*12f5a0*/  IADD3 R144, P5, R144, R246, RZ ;  /* 0x000000f690907210 */ /* 0x000fe20007fbe0ff */
[----:B-1----:R-:W-:Y:S01]  /*12f5b0*/  IMAD.MOV.U32 R6, RZ, RZ, R136 ;  /* 0x000000ffff067224 */ /* 0x002fe200078e0088 */
[----:B------:R-:W-:-:S05]  /*12f5c0*/  MOV R7, R137 ;  /* 0x0000008900077202 */ /* 0x000fca0000000f00 */
[----:B------:R1:W-:Y:S04]  /*12f5d0*/  LDGSTS.E [R5+0x4100], [R6.64], P4 ;  /* 0x0410000006057fae */ /* 0x0003e8000a121844 */
[----:B------:R2:W-:Y:S01]  /*12f5e0*/  STL [R1+0x6654], R130 ;  /* 0x0066548201007387 */ /* 0x0005e20000100800 */
[----:B------:R-:W-:Y:S01]  /*12f5f0*/  IADD3.X R145, R145, R244, RZ, P5, !PT ;  /* 0x000000f491917210 */ /* 0x000fe20002ffe4ff */
[----:B------:R-:W-:Y:S01]  /*12f600*/  STL [R1+0x6658], R144 ;  /* 0x0066589001007387 */ /* 0x000fe20000100800 */
[----:B------:R-:W-:Y:S01]  /*12f610*/  IADD3 R129, P5, R129, R246, RZ ;  /* 0x000000f681817210 */ /* 0x000fe20007fbe0ff */
[----:B------:R-:W4:Y:S01]  /*12f620*/  LDL.LU R141, [R1+0x6574] ;  /* 0x00657400018d7983 */ /* 0x000f220000300800 */
[----:B------:R-:W4:Y:S02]  /*12f630*/  LDL.LU R138, [R1+0x6578] ;  /* 0x00657800018a7983 */ /* 0x000f240000300800 */
[----:B---3--:R-:W3:Y:S02]  /*12f640*/  LDL.LU R136, [R1+0x6570] ;  /* 0x0065700001887983 */ /* 0x008ee40000300800 */
[----:B-1----:R-:W-:Y:S01]  /*12f650*/  IMAD.MOV.U32 R6, RZ, RZ, R132 ;  /* 0x000000ffff067224 */ /* 0x002fe200078e0084 */
[----:B------:R-:W-:-:S05]  /*12f660*/  MOV R7, R134 ;  /* 0x0000008600077202 */ /* 0x000fca0000000f00 */
[----:B------:R1:W-:Y:S04]  /*12f670*/  LDGSTS.E [R5+0x4200], [R6.64], P4 ;  /* 0x0420000006057fae */ /* 0x0003e8000a121844 */
[----:B------:R-:W-:Y:S01]  /*12f680*/  STL [R1+0x664c], R145 ;  /* 0x00664c9101007387 */ /* 0x000fe20000100800 */
[----:B------:R-:W-:Y:S02]  /*12f690*/  STL [R1+0x6650], R129 ;  /* 0x0066508101007387 */ /* 0x000fe40000100800 */
[----:B------:R-:W-:Y:S02]  /*12f6a0*/  IMAD.X R131, R131, 0x1, R244, P5 ;  /* 0x0000000183837824 */ /* 0x000fe400028e06f4 */
[----:B------:R-:W3:Y:S01]  /*12f6b0*/  LDL.LU R139, [R1+0x656c] ;  /* 0x00656c00018b7983 */ /* 0x000ee20000300800 */
[----:B------:R-:W-:Y:S01]  /*12f6c0*/  IADD3 R142, P5, R142, R246, RZ ;  /* 0x000000f68e8e7210 */ /* 0x000fe20007fbe0ff */
[----:B------:R-:W3:Y:S01]  /*12f6d0*/  LDL.LU R137, [R1+0x6564] ;  /* 0x0065640001897983 */ /* 0x000ee20000300800 */
[----:B------:R-:W3:Y:S02]  /*12f6e0*/  LDL.LU R134, [R1+0x6568] ;  /* 0x0065680001867983 */ /* 0x000ee40000300800 */
[----:B------:R-:W3:Y:S01]  /*12f6f0*/  LDL.LU R132, [R1+0x6560] ;  /* 0x0065600001847983 */ /* 0x000ee20000300800 */
[----:B-1----:R-:W-:Y:S01]  /*12f700*/  MOV R6, R133 ;  /* 0x0000008500067202 */ /* 0x002fe20000000f00 */
[----:B------:R-:W-:-:S05]  /*12f710*/  IMAD.MOV.U32 R7, RZ, RZ, R135 ;  /* 0x000000ffff077224 */ /* 0x000fca00078e0087 */
[----:B------:R1:W-:Y:S01]  /*12f720*/  LDGSTS.E [R5+0x4300], [R6.64], P4 ;  /* 0x0430000006057fae */ /* 0x0003e2000a121844 */
[----:B------:R-:W-:-:S03]  /*12f730*/  SEL R0, R0, RZ, !P0 ;  /* 0x000000ff00007207 */ /* 0x000fc60004000000 */
[----:B------:R1:W-:Y:S01]  /*12f740*/  STL [R1+0x6644], R131 ;  /* 0x0066448301007387 */ /* 0x0003e20000100800 */
[----:B------:R2:W-:Y:S02]  /*12f750*/  STL [R1+0x6648], R142 ;  /* 0x0066488e01007387 */ /* 0x0005e40000100800 */
[----:B------:R-:W3:Y:S01]  /*12f760*/  LDL.LU R135, [R1+0x655c] ;  /* 0x00655c0001877983 */ /* 0x000ee20000300800 */
[----:B------:R-:W-:Y:S01]  /*12f770*/  IADD3.X R143, R143, R244, RZ, P5, !PT ;  /* 0x000000f48f8f7210 */ /* 0x000fe20002ffe4ff */
[----:B------:R-:W3:Y:S01]  /*12f780*/  LDL.LU R133, [R1+0x6554] ;  /* 0x0065540001857983 */ /* 0x000ee20000300800 */
[----:B-1----:R-:W-:Y:S01]  /*12f790*/  MOV R6, R128 ;  /* 0x0000008000067202 */ /* 0x002fe20000000f00 */
[----:B------:R-:W-:Y:S01]  /*12f7a0*/  IMAD.MOV.U32 R7, RZ, RZ, R130 ;  /* 0x000000ffff077224 */ /* 0x000fe200078e0082 */
[----:B------:R-:W-:Y:S01]  /*12f7b0*/  ISETP.NE.U32.AND P2, PT, R0, RZ, PT ;  /* 0x000000ff0000720c */ /* 0x000fe20003f45070 */
[----:B--2---:R-:W4:Y:S04]  /*12f7c0*/  LDL.LU R130, [R1+0x6558] ;  /* 0x0065580001827983 */ /* 0x004f280000300800 */
[----:B------:R1:W-:Y:S01]  /*12f7d0*/  LDGSTS.E [R5+0x4400], [R6.64], P4 ;  /* 0x0440000006057fae */ /* 0x0003e2000a121844 */
[----:B------:R-:W4:Y:S02]  /*12f7e0*/  LDL.LU R128, [R1+0x6550] ;  /* 0x0065500001807983 */ /* 0x000f240000300800 */
[----:B------:R-:W4:Y:S02]  /*12f7f0*/  LDL.LU R0, [R1+0x6548] ;  /* 0x0065480001007983 */ /* 0x000f240000300800 */
[----:B------:R3:W-:Y:S02]  /*12f800*/  STL [R1+0x663c], R143 ;  /* 0x00663c8f01007387 */ /* 0x0007e40000100800 */
[----:B-1----:R-:W-:Y:S01]  /*12f810*/  IMAD.MOV.U32 R6, RZ, RZ, R144 ;  /* 0x000000ffff067224 */ /* 0x002fe200078e0090 */
[----:B------:R-:W-:-:S05]  /*12f820*/  MOV R7, R145 ;  /* 0x0000009100077202 */ /* 0x000fca0000000f00 */
[----:B------:R1:W-:Y:S02]  /*12f830*/  LDGSTS.E [R5+0x4500], [R6.64], P4 ;  /* 0x0450000006057fae */ /* 0x0003e4000a121844 */
[----:B-1----:R-:W-:Y:S01]  /*12f840*/  MOV R7, R131 ;  /* 0x0000008300077202 */ /* 0x002fe20000000f00 */
[----:B------:R-:W-:Y:S01]  /*12f850*/  IMAD.MOV.U32 R6, RZ, RZ, R129 ;  /* 0x000000ffff067224 */ /* 0x000fe200078e0081 */
[----:B------:R-:W-:-:S04]  /*12f860*/  SEL R2, R2, RZ, !P0 ;  /* 0x000000ff02027207 */ /* 0x000fc80004000000 */
[----:B------:R-:W-:Y:S01]  /*12f870*/  ISETP.NE.U32.AND P1, PT, R2, RZ, PT ;  /* 0x000000ff0200720c */ /* 0x000fe20003f25070 */
[----:B------:R1:W-:Y:S01]  /*12f880*/  LDGSTS.E [R5+0x4600], [R6.64], P4 ;  /* 0x0460000006057fae */ /* 0x0003e2000a121844 */
[----:B----4-:R-:W-:-:S05]  /*12f890*/  IADD3 R140, P5, R140, R246, RZ ;  /* 0x000000f68c8c7210 */ /* 0x010fca0007fbe0ff */
[----:B------:R4:W-:Y:S01]  /*12f8a0*/  STL [R1+0x6580], R140 ;  /* 0x0065808c01007387 */ /* 0x0009e20000100800 */
[----:B------:R-:W2:Y:S02]  /*12f8b0*/  LDL.LU R131, [R1+0x654c] ;  /* 0x00654c0001837983 */ /* 0x000ea40000300800 */
[----:B------:R-:W2:Y:S02]  /*12f8c0*/  LDL.LU R129, [R1+0x6544] ;  /* 0x0065440001817983 */ /* 0x000ea40000300800 */
[----:B------:R-:W2:Y:S01]  /*12f8d0*/  LDL.LU R2, [R1+0x653c] ;  /* 0x00653c0001027983 */ /* 0x000ea20000300800 */
[----:B-1----:R-:W-:Y:S01]  /*12f8e0*/  MOV R6, R142 ;  /* 0x0000008e00067202 */ /* 0x002fe20000000f00 */
[----:B------:R-:W-:-:S05]  /*12f8f0*/  IMAD.MOV.U32 R7, RZ, RZ, R143 ;  /* 0x000000ffff077224 */ /* 0x000fca00078e008f */
[----:B------:R1:W-:Y:S01]  /*12f900*/  LDGSTS.E [R5+0x4700], [R6.64], P4 ;  /* 0x0470000006057fae */ /* 0x0003e2000a121844 */
[----:B------:R-:W-:Y:S01]  /*12f910*/  IMAD.X R141, R141, 0x1, R244, P5 ;  /* 0x000000018d8d7824 */ /* 0x000fe200028e06f4 */
[-C--:B------:R-:W-:Y:S02]  /*12f920*/  IADD3 R138, P5, R138, R246.reuse, RZ ;  /* 0x000000f68a8a7210 */ /* 0x080fe40007fbe0ff */
[----:B---3--:R-:W-:Y:S01]  /*12f930*/  IADD3 R136, P4, R136, R246, RZ ;  /* 0x000000f688887210 */ /* 0x008fe20007f9e0ff */
[----:B-1----:R-:W-:Y:S01]  /*12f940*/  IMAD.MOV.U32 R6, RZ, RZ, R140 ;  /* 0x000000ffff067224 */ /* 0x002fe200078e008c */
[----:B------:R-:W-:Y:S01]  /*12f950*/  MOV R7, R141 ;  /* 0x0000008d00077202 */ /* 0x000fe20000000f00 */
[----:B------:R1:W-:Y:S01]  /*12f960*/  STL [R1+0x6574], R141 ;  /* 0x0065748d01007387 */ /* 0x0003e20000100800 */
[----:B------:R-:W-:Y:S02]  /*12f970*/  STL [R1+0x6578], R138 ;  /* 0x0065788a01007387 */ /* 0x000fe40000100800 */
[----:B------:R3:W-:Y:S01]  /*12f980*/  STL [R1+0x6570], R136 ;  /* 0x0065708801007387 */ /* 0x0007e20000100800 */
[----:B------:R1:W-:Y:S01]  /*12f990*/  LDGSTS.E [R5+0x6000], [R6.64], P3 ;  /* 0x0600000006057fae */ /* 0x0003e20009921844 */
[----:B------:R-:W-:Y:S01]  /*12f9a0*/  IADD3.X R139, R139, R244, RZ, P5, !PT ;  /* 0x000000f48b8b7210 */ /* 0x000fe20002ffe4ff */
[----:B------:R-:W-:Y:S01]  /*12f9b0*/  IMAD.X R137, R137, 0x1, R244, P4 ;  /* 0x0000000189897824 */ /* 0x000fe200020e06f4 */
[----:B------:R-:W-:-:S02]  /*12f9c0*/  IADD3 R134, P5, R134, R246, RZ ;  /* 0x000000f686867210 */ /* 0x000fc40007fbe0ff */
[----:B------:R-:W-:Y:S01]  /*12f9d0*/  IADD3 R132, P4, R132, R246, RZ ;  /* 0x000000f684847210 */ /* 0x000fe20007f9e0ff */
[----:B------:R2:W-:Y:S01]  /*12f9e0*/  STL [R1+0x656c], R139 ;  /* 0x00656c8b01007387 */ /* 0x0005e20000100800 */
[----:B-1----:R-:W-:Y:S01]  /*12f9f0*/  MOV R6, R138 ;  /* 0x0000008a00067202 */ /* 0x002fe20000000f00 */
[----:B------:R-:W-:Y:S02]  /*12fa00*/  IMAD.MOV.U32 R7, RZ, RZ, R139 ;  /* 0x000000ffff077224 */ /* 0x000fe400078e008b */
[----:B------:R-:W2:Y:S04]  /*12fa10*/  LDL.LU R142, [R1+0x6480] ;  /* 0x00648000018e7983 */ /* 0x000ea80000300800 */
[----:B------:R-:W-:Y:S01]  /*12fa20*/  STL [R1+0x6568], R134 ;  /* 0x0065688601007387 */ /* 0x000fe20000100800 */
[----:B------:R1:W-:Y:S02]  /*12fa30*/  STL [R1+0x6564], R137 ;  /* 0x0065648901007387 */ /* 0x0003e40000100800 */
[----:B------:R-:W2:Y:S02]  /*12fa40*/  LDL.LU R143, [R1+0x6474] ;  /* 0x00647400018f7983 */ /* 0x000ea40000300800 */
[----:B------:R1:W-:Y:S01]  /*12fa50*/  STL [R1+0x6560], R132 ;  /* 0x0065608401007387 */ /* 0x0003e20000100800 */
[----:B------:R1:W-:Y:S01]  /*12fa60*/  LDGSTS.E [R5+0x6100], [R6.64], P3 ;  /* 0x0610000006057fae */ /* 0x0003e20009921844 */
[----:B------:R-:W-:Y:S01]  /*12fa70*/  IADD3.X R135, R135, R244, RZ, P5, !PT ;  /* 0x000000f487877210 */ /* 0x000fe20002ffe4ff */
[----:B------:R-:W-:-:S04]  /*12fa80*/  IMAD.X R133, R133, 0x1, R244, P4 ;  /* 0x0000000185857824 */ /* 0x000fc800020e06f4 */
[----:B------:R-:W-:Y:S01]  /*12fa90*/  STL [R1+0x655c], R135 ;  /* 0x00655c8701007387 */ /* 0x000fe20000100800 */
[----:B----4-:R-:W4:Y:S02]  /*12faa0*/  LDL.LU R140, [R1+0x6478] ;  /* 0x00647800018c7983 */ /* 0x010f240000300800 */
[----:B-1----:R-:W-:Y:S01]  /*12fab0*/  IMAD.MOV.U32 R6, RZ, RZ, R136 ;  /* 0x000000ffff067224 */ /* 0x002fe200078e0088 */
[-C--:B------:R-:W-:Y:S02]  /*12fac0*/  IADD3 R130, P5, R130, R246.reuse, RZ ;  /* 0x000000f682827210 */ /* 0x080fe40007fbe0ff */
[----:B------:R-:W-:Y:S02]  /*12fad0*/  MOV R7, R137 ;  /* 0x0000008900077202 */ /* 0x000fe40000000f00 */
[----:B------:R-:W-:Y:S01]  /*12fae0*/  IADD3 R128, P4, R128, R246, RZ ;  /* 0x000000f680807210 */ /* 0x000fe20007f9e0ff */
[----:B------:R1:W-:Y:S01]  /*12faf0*/  STL [R1+0x6558], R130 ;  /* 0x0065588201007387 */ /* 0x0003e20000100800 */
[----:B------:R-:W-:Y:S02]  /*12fb00*/  STL [R1+0x6554], R133 ;  /* 0x0065548501007387 */ /* 0x000fe40000100800 */
[----:B------:R-:W4:Y:S02]  /*12fb10*/  LDL.LU R141, [R1+0x646c] ;  /* 0x00646c00018d7983 */ /* 0x000f240000300800 */
[----:B---3--:R-:W3:Y:S01]  /*12fb20*/  LDL.LU R136, [R1+0x6470] ;  /* 0x0064700001887983 */ /* 0x008ee20000300800 */
[----:B------:R1:W-:Y:S04]  /*12fb30*/  LDGSTS.E [R5+0x6200], [R6.64], P3 ;  /* 0x0620000006057fae */ /* 0x0003e80009921844 */
[----:B------:R-:W-:Y:S01]  /*12fb40*/  STL [R1+0x6550], R128 ;  /* 0x0065508001007387 */ /* 0x000fe20000100800 */
[----:B-1----:R-:W-:Y:S01]  /*12fb50*/  MOV R6, R134 ;  /* 0x0000008600067202 */ /* 0x002fe20000000f00 */
[----:B------:R-:W-:-:S05]  /*12fb60*/  IMAD.MOV.U32 R7, RZ, RZ, R135 ;  /* 0x000000ffff077224 */ /* 0x000fca00078e0087 */
[----:B------:R1:W-:Y:S02]  /*12fb70*/  LDGSTS.E [R5+0x6300], [R6.64], P3 ;  /* 0x0630000006057fae */ /* 0x0003e40009921844 */
[----:B-1----:R-:W-:Y:S02]  /*12fb80*/  MOV R6, R132 ;  /* 0x0000008400067202 */ /* 0x002fe40000000f00 */
[----:B--2---:R-:W-:Y:S01]  /*12fb90*/  IADD3.X R131, R131, R244, RZ, P5, !PT ;  /* 0x000000f483837210 */ /* 0x004fe20002ffe4ff */
[----:B------:R-:W-:Y:S02]  /*12fba0*/  IADD3 R0, P5, R0, R246, RZ ;  /* 0x000000f600007210 */ /* 0x000fe40007fbe0ff */
[----:B------:R-:W-:Y:S02]  /*12fbb0*/  IMAD.X R129, R129, 0x1, R244, P4 ;  /* 0x0000000181817824 */ /* 0x000fe400020e06f4 */
[----:B------:R1:W-:Y:S01]  /*12fbc0*/  STL [R1+0x654c], R131 ;  /* 0x00654c8301007387 */ /* 0x0003e20000100800 */
[----:B------:R-:W2:Y:S02]  /*12fbd0*/  LDL.LU R138, [R1+0x6464] ;  /* 0x00646400018a7983 */ /* 0x000ea40000300800 */
[----:B------:R-:W-:Y:S02]  /*12fbe0*/  STL [R1+0x6548], R0 ;  /* 0x0065480001007387 */ /* 0x000fe40000100800 */
[----:B------:R-:W-:Y:S01]  /*12fbf0*/  STL [R1+0x6544], R129 ;  /* 0x0065448101007387 */ /* 0x000fe20000100800 */
[----:B------:R-:W2:Y:S01]  /*12fc00*/  LDL.LU R139, [R1+0x645c] ;  /* 0x00645c00018b7983 */ /* 0x000ea20000300800 */
[----:B------:R-:W2:Y:S02]  /*12fc10*/  LDL.LU R137, [R1+0x6468] ;  /* 0x0064680001897983 */ /* 0x000ea40000300800 */
[----:B------:R-:W2:Y:S02]  /*12fc20*/  LDL.LU R134, [R1+0x6454] ;  /* 0x0064540001867983 */ /* 0x000ea40000300800 */
[----:B------:R-:W2:Y:S01]  /*12fc30*/  LDL.LU R132, [R1+0x6460] ;  /* 0x0064600001847983 */ /* 0x000ea20000300800 */
[----:B------:R-:W-:-:S05]  /*12fc40*/  IADD3.X R2, R2, R244, RZ, P5, !PT ;  /* 0x000000f402027210 */ /* 0x000fca0002ffe4ff */
[----:B------:R1:W-:Y:S01]  /*12fc50*/  STL [R1+0x653c], R2 ;  /* 0x00653c0201007387 */ /* 0x0003e20000100800 */
[----:B------:R-:W2:Y:S02]  /*12fc60*/  LDL.LU R147, [R1+0x6458] ;  /* 0x0064580001937983 */ /* 0x000ea40000300800 */
[----:B------:R-:W-:-:S05]  /*12fc70*/  IMAD.MOV.U32 R7, RZ, RZ, R133 ;  /* 0x000000ffff077224 */ /* 0x000fca00078e0085 */
[----:B------:R1:W-:Y:S02]  /*12fc80*/  LDGSTS.E [R5+0x6400], [R6.64], P3 ;  /* 0x0640000006057fae */ /* 0x0003e40009921844 */
[----:B-1----:R-:W-:Y:S01]  /*12fc90*/  IMAD.MOV.U32 R6, RZ, RZ, R130 ;  /* 0x000000ffff067224 */ /* 0x002fe200078e0082 */
[----:B------:R-:W-:Y:S01]  /*12fca0*/  MOV R7, R131 ;  /* 0x0000008300077202 */ /* 0x000fe20000000f00 */
[----:B------:R-:W2:Y:S01]  /*12fcb0*/  LDL.LU R130, [R1+0x12e8] ;  /* 0x0012e80001827983 */ /* 0x000ea20000300800 */
[----:B------:R-:W2:Y:S02]  /*12fcc0*/  LDL.LU R131, [R1+0x12ec] ;  /* 0x0012ec0001837983 */ /* 0x000ea40000300800 */
[----:B------:R-:W2:Y:S02]  /*12fcd0*/  LDL.LU R152, [R1+0x2f70] ;  /* 0x002f700001987983 */ /* 0x000ea40000300800 */
[----:B------:R-:W2:Y:S01]  /*12fce0*/  LDL.LU R153, [R1+0x2f74] ;  /* 0x002f740001997983 */ /* 0x000ea20000300800 */
[----:B------:R1:W-:Y:S01]  /*12fcf0*/  LDGSTS.E [R5+0x6500], [R6.64], P3 ;  /* 0x0650000006057fae */ /* 0x0003e20009921844 */
[----:B------:R-:W-:-:S03]  /*12fd00*/  ISETP.GT.AND P4, PT, R4, 0x18, PT ;  /* 0x000000180400780c */ /* 0x000fc60003f84270 */
[----:B------:R-:W2:Y:S01]  /*12fd10*/  LDL.LU R154, [R1+0x2f78] ;  /* 0x002f7800019a7983 */ /* 0x000ea20000300800 */
[----:B------:R-:W-:Y:S01]  /*12fd20*/  HMMA.1688.F32.TF32 R124, R56, R126, R148 ;  /* 0x0000007e387c723c */ /* 0x000fe20000081094 */
[----:B------:R-:W2:Y:S02]  /*12fd30*/  LDL.LU R155, [R1+0x2f7c] ;  /* 0x002f7c00019b7983 */ /* 0x000ea40000300800 */
[----:B------:R-:W2:Y:S01]  /*12fd40*/  LDL.LU R148, [R1+0x644c] ;  /* 0x00644c0001947983 */ /* 0x000ea20000300800 */
[----:B------:R-:W-:Y:S01]  /*12fd50*/  IADD3 R142, P5, R142, R246, RZ ;  /* 0x000000f68e8e7210 */ /* 0x000fe20007fbe0ff */
[----:B------:R-:W2:Y:S01]  /*12fd60*/  LDL.LU R135, [R1+0x6444] ;  /* 0x0064440001877983 */ /* 0x000ea20000300800 */
[----:B-1----:R-:W-:Y:S01]  /*12fd70*/  IMAD.MOV.U32 R6, RZ, RZ, R128 ;  /* 0x000000ffff067224 */ /* 0x002fe200078e0080 */
[----:B------:R-:W-:-:S05]  /*12fd80*/  MOV R7, R129 ;  /* 0x0000008100077202 */ /* 0x000fca0000000f00 */
[----:B------:R1:W-:Y:S01]  /*12fd90*/  LDGSTS.E [R5+0x6600], [R6.64], P3 ;  /* 0x0660000006057fae */ /* 0x0003e20009921844 */
[----:B------:R-:W-:Y:S01]  /*12fda0*/  IMAD.X R143, R143, 0x1, R244, P5 ;  /* 0x000000018f8f7824 */ /* 0x000fe200028e06f4 */
[----:B------:R-:W-:Y:S01]  /*12fdb0*/  ISETP.GT.AND P5, PT, R4, 0x1c, PT ;  /* 0x0000001c0400780c */ /* 0x000fe20003fa4270 */
[----:B-1----:R-:W-:Y:S01]  /*12fdc0*/  IMAD.MOV.U32 R6, RZ, RZ, R0 ;  /* 0x000000ffff067224 */ /* 0x002fe200078e0000 */
[----:B------:R-:W-:Y:S01]  /*12fdd0*/  MOV R7, R2 ;  /* 0x0000000200077202 */ /* 0x000fe20000000f00 */
[----:B------:R-:W-:-:S04]  /*12fde0*/  SEL R2, RZ, 0x4, !P4 ;  /* 0x00000004ff027807 */ /* 0x000fc80006000000 */
[----:B------:R1:W-:Y:S01]  /*12fdf0*/  LDGSTS.E [R5+0x6700], [R6.64], P3 ;  /* 0x0670000006057fae */ /* 0x0003e20009921844 */
[-C--:B----4-:R-:W-:Y:S02]  /*12fe00*/  IADD3 R140, P3, R140, R246.reuse, RZ ;  /* 0x000000f68c8c7210 */ /* 0x090fe40007f7e0ff */
[----:B---3--:R-:W-:Y:S01]  /*12fe10*/  IADD3 R136, P6, R136, R246, RZ ;  /* 0x000000f688887210 */ /* 0x008fe20007fde0ff */
[----:B------:R3:W-:Y:S01]  /*12fe20*/  STL [R1+0x6480], R142 ;  /* 0x0064808e01007387 */ /* 0x0007e20000100800 */
[----:B------:R-:W-:Y:S02]  /*12fe30*/  SEL R0, RZ, 0x4, !P5 ;  /* 0x00000004ff007807 */ /* 0x000fe40006800000 */
[----:B------:R-:W-:Y:S01]  /*12fe40*/  IADD3.X R141, R141, R244, RZ, P3, !PT ;  /* 0x000000f48d8d7210 */ /* 0x000fe20001ffe4ff */
[----:B------:R-:W4:Y:S01]  /*12fe50*/  LDL.LU R133, [R1+0x6450] ;  /* 0x0064500001857983 */ /* 0x000f220000300800 */
[----:B------:R-:W-:Y:S01]  /*12fe60*/  STL [R1+0x6474], R143 ;  /* 0x0064748f01007387 */ /* 0x000fe20000100800 */
[----:B------:R1:W-:Y:S02]  /*12fe70*/  STL [R1+0x6478], R140 ;  /* 0x0064788c01007387 */ /* 0x0003e40000100800 */
[----:B------:R-:W-:Y:S02]  /*12fe80*/  STL [R1+0x6470], R136 ;  /* 0x0064708801007387 */ /* 0x000fe40000100800 */
[----:B------:R1:W-:Y:S01]  /*12fe90*/  STL [R1+0x646c], R141 ;  /* 0x00646c8d01007387 */ /* 0x0003e20000100800 */
[----:B------:R-:W-:-:S04]  /*12fea0*/  SEL R2, R2, RZ, !P0 ;  /* 0x000000ff02027207 */ /* 0x000fc80004000000 */
[----:B------:R-:W-:Y:S01]  /*12feb0*/  ISETP.NE.U32.AND P3, PT, R2, RZ, PT ;  /* 0x000000ff0200720c */ /* 0x000fe20003f65070 */
[--C-:B--2---:R-:W-:Y:S01]  /*12fec0*/  IMAD.X R138, R138, 0x1, R244.reuse, P6 ;  /* 0x000000018a8a7824 */ /* 0x104fe200030e06f4 */
[-C--:B------:R-:W-:Y:S02]  /*12fed0*/  IADD3 R137, P4, R137, R246.reuse, RZ ;  /* 0x000000f689897210 */ /* 0x080fe40007f9e0ff */
[----:B------:R-:W-:Y:S02]  /*12fee0*/  IADD3 R132, P5, R132, R246, RZ ;  /* 0x000000f684847210 */ /* 0x000fe40007fbe0ff */
[----:B------:R-:W-:Y:S01]  /*12fef0*/  IADD3.X R139, R139, R244, RZ, P4, !PT ;  /* 0x000000f48b8b7210 */ /* 0x000fe200027fe4ff */
[----:B------:R-:W-:Y:S02]  /*12ff00*/  STL [R1+0x6468], R137 ;  /* 0x0064688901007387 */ /* 0x000fe40000100800 */
[----:B------:R-:W-:Y:S02]  /*12ff10*/  STL [R1+0x6460], R132 ;  /* 0x0064608401007387 */ /* 0x000fe40000100800 */
[----:B------:R-:W-:-:S02]  /*12ff20*/  IMAD.X R134, R134, 0x1, R244, P5 ;  /* 0x0000000186867824 */ /* 0x000fc400028e06f4 */
[----:B------:R3:W-:Y:S01]  /*12ff30*/  STL [R1+0x6464], R138 ;  /* 0x0064648a01007387 */ /* 0x0007e20000100800 */
[----:B------:R1:W-:Y:S01]  /*12ff40*/  STL [R1+0x645c], R139 ;  /* 0x00645c8b01007387 */ /* 0x0003e20000100800 */
[----:B------:R-:W2:Y:S02]  /*12ff50*/  LDL.LU R146, [R1+0x643c] ;  /* 0x00643c0001927983 */ /* 0x000ea40000300800 */
[----:B------:R2:W-:Y:S01]  /*12ff60*/  STL [R1+0x6454], R134 ;  /* 0x0064548601007387 */ /* 0x0005e20000100800 */
[----:B------:R-:W-:Y:S01]  /*12ff70*/  IADD3 R147, P5, R147, R246, RZ ;  /* 0x000000f693937210 */ /* 0x000fe20007fbe0ff */
[----:B------:R-:W2:Y:S04]  /*12ff80*/  LDL.LU R2, [R1+0x6448] ;  /* 0x0064480001027983 */ /* 0x000ea80000300800 */
[----:B------:R-:W-:Y:S01]  /*12ff90*/  STL [R1+0x6458], R147 ;  /* 0x0064589301007387 */ /* 0x000fe20000100800 */
[----:B------:R-:W2:Y:S01]  /*12ffa0*/  LDL.LU R144, [R1+0x6380] ;  /* 0x0063800001907983 */ /* 0x000ea20000300800 */
[----:B-1----:R-:W-:Y:S01]  /*12ffb0*/  MOV R6, R142 ;  /* 0x0000008e00067202 */ /* 0x002fe20000000f00 */
[----:B------:R-:W-:Y:S01]  /*12ffc0*/  IMAD.MOV.U32 R7, RZ, RZ, R143 ;  /* 0x000000ffff077224 */ /* 0x000fe200078e008f */
[----:B------:R-:W2:Y:S01]  /*12ffd0*/  LDL.LU R145, [R1+0x6374] ;  /* 0x0063740001917983 */ /* 0x000ea20000300800 */
[----:B---3--:R-:W3:Y:S03]  /*12ffe0*/  LDL.LU R142, [R1+0x6378] ;  /* 0x00637800018e7983 */ /* 0x008ee60000300800 */
[----:B------:R1:W-:Y:S02]  /*12fff0*/  LDGSTS.E [R5+0x8000], [R6.64], P1 ;  /* 0x0800000006057fae */ /* 0x0003e40008921844 */
[----:B-1----:R-:W-:Y:S01]  /*130000*/  IMAD.MOV.U32 R6, RZ, RZ, R140 ;  /* 0x000000ffff067224 */ /* 0x002fe200078e008c */
[----:B------:R-:W-:-:S02]  /*130010*/  MOV R7, R141 ;  /* 0x0000008d00077202 */ /* 0x000fc40000000f00 */
[----:B------:R-:W-:Y:S01]  /*130020*/  IADD3.X R148, R148, R244, RZ, P5, !PT ;  /* 0x000000f494947210 */ /* 0x000fe20002ffe4ff */
[----:B------:R-:W3:Y:S04]  /*130030*/  LDL.LU R140, [R1+0x6370] ;  /* 0x00637000018c7983 */ /* 0x000ee80000300800 */
[----:B------:R1:W-:Y:S04]  /*130040*/  LDGSTS.E [R5+0x8100], [R6.64], P1 ;  /* 0x0810000006057fae */ /* 0x0003e80008921844 */
[----:B------:R-:W-:Y:S01]  /*130050*/  STL [R1+0x644c], R148 ;  /* 0x00644c9401007387 */ /* 0x000fe20000100800 */
[----:B-1----:R-:W-:Y:S01]  /*130060*/  IMAD.MOV.U32 R6, RZ, RZ, R136 ;  /* 0x000000ffff067224 */ /* 0x002fe200078e0088 */
[----:B------:R-:W-:-:S05]  /*130070*/  MOV R7, R138 ;  /* 0x0000008a00077202 */ /* 0x000fca0000000f00 */
[----:B------:R1:W-:Y:S01]  /*130080*/  LDGSTS.E [R5+0x8200], [R6.64], P1 ;  /* 0x0820000006057fae */ /* 0x0003e20008921844 */
[----:B------:R-:W-:Y:S02]  /*130090*/  SEL R0, R0, RZ, !P0 ;  /* 0x000000ff00007207 */ /* 0x000fe40004000000 */
[----:B-1----:R-:W-:Y:S01]  /*1300a0*/  MOV R6, R137 ;  /* 0x0000008900067202 */ /* 0x002fe20000000f00 */
[----:B------:R-:W-:Y:S01]  /*1300b0*/  IMAD.MOV.U32 R7, RZ, RZ, R139 ;  /* 0x000000ffff077224 */ /* 0x000fe200078e008b */
[----:B----4-:R-:W-:-:S04]  /*1300c0*/  IADD3 R133, P5, R133, R246, RZ ;  /* 0x000000f685857210 */ /* 0x010fc80007fbe0ff */
[----:B------:R1:W-:Y:S04]  /*1300d0*/  LDGSTS.E [R5+0x8300], [R6.64], P1 ;  /* 0x0830000006057fae */ /* 0x0003e80008921844 */
[----:B------:R-:W-:Y:S01]  /*1300e0*/  STL [R1+0x6450], R133 ;  /* 0x0064508501007387 */ /* 0x000fe20000100800 */
[----:B------:R-:W3:Y:S02]  /*1300f0*/  LDL.LU R143, [R1+0x636c] ;  /* 0x00636c00018f7983 */ /* 0x000ee40000300800 */
[----:B------:R-:W-:Y:S02]  /*130100*/  IMAD.X R135, R135, 0x1, R244, P5 ;  /* 0x0000000187877824 */ /* 0x000fe400028e06f4 */
[----:B------:R-:W3:Y:S01]  /*130110*/  LDL.LU R141, [R1+0x6364] ;  /* 0x00636400018d7983 */ /* 0x000ee20000300800 */
[----:B------:R-:W3:Y:S01]  /*130120*/  LDL.LU R138, [R1+0x6368] ;  /* 0x00636800018a7983 */ /* 0x000ee20000300800 */
[----:B------:R-:W3:Y:S02]  /*130130*/  LDL.LU R136, [R1+0x6360] ;  /* 0x0063600001887983 */ /* 0x000ee40000300800 */
[----:B------:R-:W3:Y:S01]  /*130140*/  LDL.LU R139, [R1+0x635c] ;  /* 0x00635c00018b7983 */ /* 0x000ee20000300800 */
[----:B-1----:R-:W-:Y:S01]  /*130150*/  MOV R6, R132 ;  /* 0x0000008400067202 */ /* 0x002fe20000000f00 */
[----:B------:R-:W-:Y:S01]  /*130160*/  IMAD.MOV.U32 R7, RZ, RZ, R134 ;  /* 0x000000ffff077224 */ /* 0x000fe200078e0086 */
[----:B------:R1:W-:Y:S04]  /*130170*/  STL [R1+0x6444], R135 ;  /* 0x0064448701007387 */ /* 0x0003e80000100800 */
[----:B------:R1:W-:Y:S01]  /*130180*/  LDGSTS.E [R5+0x8400], [R6.64], P1 ;  /* 0x0840000006057fae */ /* 0x0003e20008921844 */
[----:B------:R-:W-:Y:S01]  /*130190*/  ISETP.NE.U32.AND P4, PT, R0, RZ, PT ;  /* 0x000000ff0000720c */ /* 0x000fe20003f85070 */
[----:B-1----:R-:W-:Y:S01]  /*1301a0*/  IMAD.MOV.U32 R6, RZ, RZ, R147 ;  /* 0x000000ffff067224 */ /* 0x002fe200078e0093 */
[----:B------:R-:W-:-:S05]  /*1301b0*/  MOV R7, R148 ;  /* 0x0000009400077202 */ /* 0x000fca0000000f00 */
[----:B------:R1:W-:Y:S02]  /*1301c0*/  LDGSTS.E [R5+0x8500], [R6.64], P1 ;  /* 0x0850000006057fae */ /* 0x0003e40008921844 */
[----:B-1----:R-:W-:Y:S01]  /*1301d0*/  MOV R7, R135 ;  /* 0x0000008700077202 */ /* 0x002fe20000000f00 */
[----:B------:R-:W-:-:S05]  /*1301e0*/  IMAD.MOV.U32 R6, RZ, RZ, R133 ;  /* 0x000000ffff067224 */ /* 0x000fca00078e0085 */
[----:B------:R1:W-:Y:S01]  /*1301f0*/  LDGSTS.E [R5+0x8600], [R6.64], P1 ;  /* 0x0860000006057fae */ /* 0x0003e20008921844 */
[----:B--2---:R-:W-:-:S04]  /*130200*/  IADD3 R2, P5, R2, R246, RZ ;  /* 0x000000f602027210 */ /* 0x004fc80007fbe0ff */
[----:B------:R-:W-:Y:S01]  /*130210*/  IADD3.X R146, R146, R244, RZ, P5, !PT ;  /* 0x000000f492927210 */ /* 0x000fe20002ffe4ff */
[----:B------:R2:W-:Y:S01]  /*130220*/  STL [R1+0x6448], R2 ;  /* 0x0064480201007387 */ /* 0x0005e20000100800 */
[----:B------:R-:W4:Y:S01]  /*130230*/  LDL.LU R137, [R1+0x6354] ;  /* 0x0063540001897983 */ /* 0x000f220000300800 */
[----:B------:R-:W-:Y:S01]  /*130240*/  IADD3 R144, P5, R144, R246, RZ ;  /* 0x000000f690907210 */ /* 0x000fe20007fbe0ff */
[----:B------:R-:W4:Y:S01]  /*130250*/  LDL.LU R134, [R1+0x6358] ;  /* 0x0063580001867983 */ /* 0x000f220000300800 */
[----:B------:R-:W4:Y:S01]  /*130260*/  LDL.LU R132, [R1+0x6350] ;  /* 0x0063500001847983 */ /* 0x000f220000300800 */
[----:B------:R-:W4:Y:S02]  /*130270*/  LDL.LU R0, [R1+0x6348] ;  /* 0x0063480001007983 */ /* 0x000f240000300800 */
[----:B------:R3:W-:Y:S02]  /*130280*/  STL [R1+0x643c], R146 ;  /* 0x00643c9201007387 */ /* 0x0007e40000100800 */
[----:B------:R-:W-:Y:S01]  /*130290*/  STL [R1+0x6380], R144 ;  /* 0x0063809001007387 */ /* 0x000fe20000100800 */
[----:B------:R-:W4:Y:S01]  /*1302a0*/  LDL.LU R135, [R1+0x634c] ;  /* 0x00634c0001877983 */ /* 0x000f220000300800 */
[----:B------:R-:W4:Y:S01]  /*1302b0*/  LDL.LU R133, [R1+0x6344] ;  /* 0x0063440001857983 */ /* 0x000f220000300800 */
[----:B-1----:R-:W-:-:S02]  /*1302c0*/  MOV R6, R2 ;  /* 0x0000000200067202 */ /* 0x002fc40000000f00 */
[----:B--2---:R-:W2:Y:S01]  /*1302d0*/  LDL.LU R2, [R1+0x633c] ;  /* 0x00633c0001027983 */ /* 0x004ea20000300800 */
[----:B------:R-:W-:Y:S02]  /*1302e0*/  IMAD.MOV.U32 R7, RZ, RZ, R146 ;  /* 0x000000ffff077224 */ /* 0x000fe400078e0092 */
[----:B------:R-:W-:Y:S01]  /*1302f0*/  IMAD.X R145, R145, 0x1, R244, P5 ;  /* 0x0000000191917824 */ /* 0x000fe200028e06f4 */
[-C--:B---3--:R-:W-:Y:S02]  /*130300*/  IADD3 R142, P5, R142, R246.reuse, RZ ;  /* 0x000000f68e8e7210 */ /* 0x088fe40007fbe0ff */
[----:B------:R1:W-:Y:S01]  /*130310*/  LDGSTS.E [R5+0x8700], [R6.64], P1 ;  /* 0x0870000006057fae */ /* 0x0003e20008921844 */
[----:B------:R-:W-:-:S03]  /*130320*/  IADD3 R140, P1, R140, R246, RZ ;  /* 0x000000f68c8c7210 */ /* 0x000fc60007f3e0ff */
[----:B------:R3:W-:Y:S01]  /*130330*/  STL [R1+0x6374], R145 ;  /* 0x0063749101007387 */ /* 0x0007e20000100800 */
[----:B-1----:R-:W-:Y:S01]  /*130340*/  IMAD.MOV.U32 R6, RZ, RZ, R144 ;  /* 0x000000ffff067224 */ /* 0x002fe200078e0090 */
[----:B------:R-:W-:Y:S02]  /*130350*/  MOV R7, R145 ;  /* 0x0000009100077202 */ /* 0x000fe40000000f00 */
[----:B------:R-:W-:Y:S01]  /*130360*/  STL [R1+0x6378], R142 ;  /* 0x0063788e01007387 */ /* 0x000fe20000100800 */
[----:B------:R-:W-:Y:S03]  /*130370*/  STL [R1+0x6370], R140 ;  /* 0x0063708c01007387 */ /* 0x000fe60000100800 */
[----:B------:R1:W-:Y:S02]  /*130380*/  LDGSTS.E [R5+0xa000], [R6.64], P2 ;  /* 0x0a00000006057fae */ /* 0x0003e40009121844 */
[----:B-1----:R-:W-:-:S02]  /*130390*/  MOV R6, R142 ;  /* 0x0000008e00067202 */ /* 0x002fc40000000f00 */
[----:B------:R-:W-:Y:S01]  /*1303a0*/  IADD3.X R143, R143, R244, RZ, P5, !PT ;  /* 0x000000f48f8f7210 */ /* 0x000fe20002ffe4ff */
[----:B------:R-:W-:Y:S01]  /*1303b0*/  IMAD.X R141, R141, 0x1, R244, P1 ;  /* 0x000000018d8d7824 */ /* 0x000fe200008e06f4 */
[-C--:B------:R-:W-:Y:S02]  /*1303c0*/  IADD3 R138, P5, R138, R246.reuse, RZ ;  /* 0x000000f68a8a7210 */ /* 0x080fe40007fbe0ff */
[----:B------:R-:W-:Y:S01]  /*1303d0*/  IADD3 R136, P1, R136, R246, RZ ;  /* 0x000000f688887210 */ /* 0x000fe20007f3e0ff */
[----:B------:R-:W-:Y:S01]  /*1303e0*/  IMAD.MOV.U32 R7, RZ, RZ, R143 ;  /* 0x000000ffff077224 */ /* 0x000fe200078e008f */
[----:B------:R1:W-:Y:S01]  /*1303f0*/  STL [R1+0x636c], R143 ;  /* 0x00636c8f01007387 */ /* 0x0003e20000100800 */
[----:B------:R-:W-:Y:S01]  /*130400*/  IADD3.X R139, R139, R244, RZ, P5, !PT ;  /* 0x000000f48b8b7210 */ /* 0x000fe20002ffe4ff */
[----:B------:R1:W-:Y:S02]  /*130410*/  STL [R1+0x6368], R138 ;  /* 0x0063688a01007387 */ /* 0x0003e40000100800 */
[----:B------:R-:W-:Y:S01]  /*130420*/  STL [R1+0x6364], R141 ;  /* 0x0063648d01007387 */ /* 0x000fe20000100800 */
[----:B------:R1:W-:Y:S04]  /*130430*/  LDGSTS.E [R5+0xa100], [R6.64], P2 ;  /* 0x0a10000006057fae */ /* 0x0003e80009121844 */
[----:B------:R-:W2:Y:S01]  /*130440*/  LDL.LU R146, [R1+0x6274] ;  /* 0x0062740001927983 */ /* 0x000ea20000300800 */
[----:B------:R1:W-:Y:S02]  /*130450*/  STL [R1+0x6360], R136 ;  /* 0x0063608801007387 */ /* 0x0003e40000100800 */
[----:B------:R-:W-:Y:S02]  /*130460*/  STL [R1+0x635c], R139 ;  /* 0x00635c8b01007387 */ /* 0x000fe40000100800 */
[----:B---3--:R-:W3:Y:S02]  /*130470*/  LDL.LU R145, [R1+0x6280] ;  /* 0x0062800001917983 */ /* 0x008ee40000300800 */
[----:B-1----:R-:W-:Y:S01]  /*130480*/  IMAD.MOV.U32 R6, RZ, RZ, R140 ;  /* 0x000000ffff067224 */ /* 0x002fe200078e008c */
[----:B------:R-:W-:-:S05]  /*130490*/  MOV R7, R141 ;  /* 0x0000008d00077202 */ /* 0x000fca0000000f00 */
[----:B------:R1:W-:Y:S01]  /*1304a0*/  LDGSTS.E [R5+0xa200], [R6.64], P2 ;  /* 0x0a20000006057fae */ /* 0x0003e20009121844 */
[----:B------:R-:W-:Y:S01]  /*1304b0*/  HMMA.1688.F32.TF32 R128, R56, R130, R152 ;  /* 0x000000823880723c */ /* 0x000fe20000081098 */
[----:B-1----:R-:W-:Y:S01]  /*1304c0*/  MOV R6, R138 ;  /* 0x0000008a00067202 */ /* 0x002fe20000000f00 */
[----:B------:R-:W-:-:S05]  /*1304d0*/  IMAD.MOV.U32 R7, RZ, RZ, R139 ;  /* 0x000000ffff077224 */ /* 0x000fca00078e008b */
[----:B------:R1:W-:Y:S02]  /*1304e0*/  LDGSTS.E [R5+0xa300], [R6.64], P2 ;  /* 0x0a30000006057fae */ /* 0x0003e40009121844 */
[----:B-1----:R-:W-:Y:S01]  /*1304f0*/  MOV R6, R136 ;  /* 0x0000008800067202 */ /* 0x002fe20000000f00 */
[----:B----4-:R-:W-:Y:S01]  /*130500*/  IMAD.X R137, R137, 0x1, R244, P1 ;  /* 0x0000000189897824 */ /* 0x010fe200008e06f4 */
[-C--:B------:R-:W-:Y:S02]  /*130510*/  IADD3 R134, P5, R134, R246.reuse, RZ ;  /* 0x000000f686867210 */ /* 0x080fe40007fbe0ff */
[----:B------:R-:W-:-:S03]  /*130520*/  IADD3 R132, P1, R132, R246, RZ ;  /* 0x000000f684847210 */ /* 0x000fc60007f3e0ff */
[----:B------:R1:W-:Y:S01]  /*130530*/  STL [R1+0x6358], R134 ;  /* 0x0063588601007387 */ /* 0x0003e20000100800 */
[----:B------:R-:W-:Y:S01]  /*130540*/  IADD3.X R135, R135, R244, RZ, P5, !PT ;  /* 0x000000f487877210 */ /* 0x000fe20002ffe4ff */
[----:B------:R-:W-:Y:S02]  /*130550*/  STL [R1+0x6354], R137 ;  /* 0x0063548901007387 */ /* 0x000fe40000100800 */
[----:B------:R-:W4:Y:S01]  /*130560*/  LDL.LU R144, [R1+0x626c] ;  /* 0x00626c0001907983 */ /* 0x000f220000300800 */
[----:B------:R-:W-:Y:S01]  /*130570*/  IADD3 R0, P5, R0, R246, RZ ;  /* 0x000000f600007210 */ /* 0x000fe20007fbe0ff */
[----:B------:R-:W4:Y:S01]  /*130580*/  LDL.LU R143, [R1+0x6278] ;  /* 0x00627800018f7983 */ /* 0x000f220000300800 */
[----:B------:R-:W-:Y:S02]  /*130590*/  IMAD.X R133, R133, 0x1, R244, P1 ;  /* 0x0000000185857824 */ /* 0x000fe400008e06f4 */
[----:B------:R-:W-:Y:S02]  /*1305a0*/  STL [R1+0x6350], R132 ;  /* 0x0063508401007387 */ /* 0x000fe40000100800 */
[----:B------:R1:W-:Y:S01]  /*1305b0*/  STL [R1+0x634c], R135 ;  /* 0x00634c8701007387 */ /* 0x0003e20000100800 */
[----:B------:R-:W4:Y:S01]  /*1305c0*/  LDL.LU R142, [R1+0x6264] ;  /* 0x00626400018e7983 */ /* 0x000f220000300800 */
[----:B------:R1:W-:Y:S01]  /*1305d0*/  STL [R1+0x6348], R0 ;  /* 0x0063480001007387 */ /* 0x0003e20000100800 */
[----:B--2---:R-:W-:Y:S01]  /*1305e0*/  IADD3.X R2, R2, R244, RZ, P5, !PT ;  /* 0x000000f402027210 */ /* 0x004fe20002ffe4ff */
[----:B------:R-:W-:Y:S01]  /*1305f0*/  IMAD.MOV.U32 R7, RZ, RZ, R137 ;  /* 0x000000ffff077224 */ /* 0x000fe200078e0089 */
[----:B------:R-:W-:Y:S01]  /*130600*/  STL [R1+0x6344], R133 ;  /* 0x0063448501007387 */ /* 0x000fe20000100800 */
[----:B------:R-:W2:Y:S02]  /*130610*/  LDL.LU R140, [R1+0x6270] ;  /* 0x00627000018c7983 */ /* 0x000ea40000300800 */
[----:B------:R-:W2:Y:S02]  /*130620*/  LDL.LU R138, [R1+0x625c] ;  /* 0x00625c00018a7983 */ /* 0x000ea40000300800 */
[----:B------:R-:W2:Y:S01]  /*130630*/  LDL.LU R136, [R1+0x6268] ;  /* 0x0062680001887983 */ /* 0x000ea20000300800 */
[----:B------:R1:W-:Y:S04]  /*130640*/  STL [R1+0x633c], R2 ;  /* 0x00633c0201007387 */ /* 0x0003e80000100800 */
[----:B------:R1:W-:Y:S01]  /*130650*/  LDGSTS.E [R5+0xa400], [R6.64], P2 ;  /* 0x0a40000006057fae */ /* 0x0003e20009121844 */
        /* <DEDUP_REMOVED lines=12> */
[----:B------:R1:W-:Y:S02]  /*130720*/  LDGSTS.E [R5+0xa500], [R6.64], P2 ;  /* 0x0a50000006057fae */ /* 0x0003e40009121844 */
[----:B-1----:R-:W-:Y:S01]  /*130730*/  IMAD.MOV.U32 R6, RZ, RZ, R132 ;  /* 0x000000ffff067224 */ /* 0x002fe200078e0084 */
[----:B------:R-:W-:-:S05]  /*130740*/  MOV R7, R133 ;  /* 0x0000008500077202 */ /* 0x000fca0000000f00 */
[----:B------:R1:W-:Y:S01]  /*130750*/  LDGSTS.E [R5+0xa600], [R6.64], P2 ;  /* 0x0a60000006057fae */ /* 0x0003e20009121844 */
[----:B------:R-:W-:Y:S02]  /*130760*/  ISETP.GT.AND P5, PT, R4, 0x24, PT ;  /* 0x000000240400780c */ /* 0x000fe40003fa4270 */
[----:B---3--:R-:W-:Y:S01]  /*130770*/  IADD3 R145, P1, R145, R246, RZ ;  /* 0x000000f691917210 */ /* 0x008fe20007f3e0ff */
[----:B-1----:R-:W-:Y:S01]  /*130780*/  IMAD.MOV.U32 R6, RZ, RZ, R0 ;  /* 0x000000ffff067224 */ /* 0x002fe200078e0000 */
[----:B------:R-:W-:-:S03]  /*130790*/  MOV R7, R2 ;  /* 0x0000000200077202 */ /* 0x000fc60000000f00 */
[----:B------:R-:W-:Y:S02]  /*1307a0*/  IMAD.X R146, R146, 0x1, R244, P1 ;  /* 0x0000000192927824 */ /* 0x000fe400008e06f4 */
[----:B------:R1:W-:Y:S01]  /*1307b0*/  LDGSTS.E [R5+0xa700], [R6.64], P2 ;  /* 0x0a70000006057fae */ /* 0x0003e20009121844 */
[----:B------:R-:W-:-:S03]  /*1307c0*/  ISETP.GT.AND P2, PT, R4, 0x20, PT ;  /* 0x000000200400780c */ /* 0x000fc60003f44270 */
[----:B------:R-:W-:Y:S01]  /*1307d0*/  STL [R1+0x6280], R145 ;  /* 0x0062809101007387 */ /* 0x000fe20000100800 */
[----:B------:R-:W-:Y:S01]  /*1307e0*/  SEL R0, RZ, 0x4, !P5 ;  /* 0x00000004ff007807 */ /* 0x000fe20006800000 */
[----:B------:R-:W3:Y:S01]  /*1307f0*/  LDL.LU R152, [R1+0x6250] ;  /* 0x0062500001987983 */ /* 0x000ee20000300800 */
[----:B------:R-:W-:Y:S01]  /*130800*/  SEL R2, RZ, 0x4, !P2 ;  /* 0x00000004ff027807 */ /* 0x000fe20005000000 */
[----:B------:R1:W-:Y:S03]  /*130810*/  STL [R1+0x6274], R146 ;  /* 0x0062749201007387 */ /* 0x0003e60000100800 */
[----:B------:R-:W-:Y:S02]  /*130820*/  SEL R2, R2, RZ, !P0 ;  /* 0x000000ff02027207 */ /* 0x000fe40004000000 */
[----:B----4-:R-:W-:-:S04]  /*130830*/  IADD3 R143, P1, R143, R246, RZ ;  /* 0x000000f68f8f7210 */ /* 0x010fc80007f3e0ff */
[----:B------:R-:W-:Y:S02]  /*130840*/  IADD3.X R144, R144, R244, RZ, P1, !PT ;  /* 0x000000f490907210 */ /* 0x000fe40000ffe4ff */
[-C--:B--2---:R-:W-:Y:S02]  /*130850*/  IADD3 R140, P6, R140, R246.reuse, RZ ;  /* 0x000000f68c8c7210 */ /* 0x084fe40007fde0ff */
[-C--:B------:R-:W-:Y:S01]  /*130860*/  IADD3 R136, P2, R136, R246.reuse, RZ ;  /* 0x000000f688887210 */ /* 0x080fe20007f5e0ff */
[----:B------:R-:W-:Y:S01]  /*130870*/  STL [R1+0x6278], R143 ;  /* 0x0062788f01007387 */ /* 0x000fe20000100800 */
[----:B------:R-:W-:Y:S01]  /*130880*/  IADD3 R141, P5, R141, R246, RZ ;  /* 0x000000f68d8d7210 */ /* 0x000fe20007fbe0ff */
[--C-:B------:R-:W-:Y:S02]  /*130890*/  IMAD.X R142, R142, 0x1, R244.reuse, P6 ;  /* 0x000000018e8e7824 */ /* 0x100fe400030e06f4 */
[----:B------:R-:W-:Y:S01]  /*1308a0*/  STL [R1+0x6270], R140 ;  /* 0x0062708c01007387 */ /* 0x000fe20000100800 */
[----:B------:R-:W-:Y:S01]  /*1308b0*/  IADD3.X R138, R138, R244, RZ, P2, !PT ;  /* 0x000000f48a8a7210 */ /* 0x000fe200017fe4ff */
[----:B------:R2:W-:Y:S02]  /*1308c0*/  STL [R1+0x626c], R144 ;  /* 0x00626c9001007387 */ /* 0x0005e40000100800 */
[----:B------:R-:W-:Y:S02]  /*1308d0*/  STL [R1+0x6268], R136 ;  /* 0x0062688801007387 */ /* 0x000fe40000100800 */
[----:B------:R-:W-:Y:S01]  /*1308e0*/  IMAD.X R153, R153, 0x1, R244, P5 ;  /* 0x0000000199997824 */ /* 0x000fe200028e06f4 */
[----:B------:R-:W-:Y:S01]  /*1308f0*/  STL [R1+0x6260], R141 ;  /* 0x0062608d01007387 */ /* 0x000fe20000100800 */
[----:B------:R2:W-:Y:S01]  /*130900*/  STL [R1+0x6264], R142 ;  /* 0x0062648e01007387 */ /* 0x0005e20000100800 */
[----:B------:R-:W-:Y:S01]  /*130910*/  ISETP.NE.U32.AND P1, PT, R2, RZ, PT ;  /* 0x000000ff0200720c */ /* 0x000fe20003f25070 */
[----:B------:R1:W-:Y:S01]  /*130920*/  STL [R1+0x625c], R138 ;  /* 0x00625c8a01007387 */ /* 0x0003e20000100800 */
[----:B------:R-:W4:Y:S01]  /*130930*/  LDL.LU R2, [R1+0x6244] ;  /* 0x0062440001027983 */ /* 0x000f220000300800 */
[----:B------:R-:W-:Y:S01]  /*130940*/  STL [R1+0x6254], R153 ;  /* 0x0062549901007387 */ /* 0x000fe20000100800 */
[----:B------:R-:W-:Y:S01]  /*130950*/  IADD3 R137, P5, R137, R246, RZ ;  /* 0x000000f689897210 */ /* 0x000fe20007fbe0ff */
[----:B------:R-:W-:Y:S01]  /*130960*/  HMMA.1688.F32.TF32 R132, R56, R134, R148 ;  /* 0x000000863884723c */ /* 0x000fe20000081094 */
[----:B------:R-:W4:Y:S03]  /*130970*/  LDL.LU R151, [R1+0x623c] ;  /* 0x00623c0001977983 */ /* 0x000f260000300800 */
[----:B------:R-:W-:Y:S02]  /*130980*/  STL [R1+0x6258], R137 ;  /* 0x0062588901007387 */ /* 0x000fe40000100800 */
[----:B------:R-:W4:Y:S01]  /*130990*/  LDL.LU R150, [R1+0x6248] ;  /* 0x0062480001967983 */ /* 0x000f220000300800 */
[----:B-1----:R-:W-:Y:S01]  /*1309a0*/  MOV R6, R145 ;  /* 0x0000009100067202 */ /* 0x002fe20000000f00 */
[----:B------:R-:W-:Y:S01]  /*1309b0*/  IMAD.MOV.U32 R7, RZ, RZ, R146 ;  /* 0x000000ffff077224 */ /* 0x000fe200078e0092 */
[----:B------:R-:W4:Y:S01]  /*1309c0*/  LDL.LU R148, [R1+0x6180] ;  /* 0x0061800001947983 */ /* 0x000f220000300800 */
[----:B------:R-:W-:Y:S01]  /*1309d0*/  IADD3.X R139, R139, R244, RZ, P5, !PT ;  /* 0x000000f48b8b7210 */ /* 0x000fe20002ffe4ff */
[----:B------:R-:W4:Y:S02]  /*1309e0*/  LDL.LU R146, [R1+0x6178] ;  /* 0x0061780001927983 */ /* 0x000f240000300800 */
[----:B------:R-:W4:Y:S01]  /*1309f0*/  LDL.LU R149, [R1+0x6174] ;  /* 0x0061740001957983 */ /* 0x000f220000300800 */
[----:B------:R1:W-:Y:S04]  /*130a00*/  LDGSTS.E [R5+0xc000], [R6.64], P3 ;  /* 0x0c00000006057fae */ /* 0x0003e80009921844 */
[----:B------:R1:W-:Y:S02]  /*130a10*/  STL [R1+0x624c], R139 ;  /* 0x00624c8b01007387 */ /* 0x0003e40000100800 */
[----:B-1----:R-:W-:Y:S01]  /*130a20*/  IMAD.MOV.U32 R6, RZ, RZ, R143 ;  /* 0x000000ffff067224 */ /* 0x002fe200078e008f */
[----:B------:R-:W-:-:S02]  /*130a30*/  MOV R7, R144 ;  /* 0x0000009000077202 */ /* 0x000fc40000000f00 */
[----:B--2---:R-:W2:Y:S04]  /*130a40*/  LDL.LU R144, [R1+0x6170] ;  /* 0x0061700001907983 */ /* 0x004ea80000300800 */
[----:B------:R1:W-:Y:S02]  /*130a50*/  LDGSTS.E [R5+0xc100], [R6.64], P3 ;  /* 0x0c10000006057fae */ /* 0x0003e40009921844 */
[----:B-1----:R-:W-:Y:S01]  /*130a60*/  IMAD.MOV.U32 R6, RZ, RZ, R140 ;  /* 0x000000ffff067224 */ /* 0x002fe200078e008c */
[----:B---3--:R-:W-:Y:S02]  /*130a70*/  IADD3 R152, P5, R152, R246, RZ ;  /* 0x000000f698987210 */ /* 0x008fe40007fbe0ff */
[----:B------:R-:W-:-:S03]  /*130a80*/  MOV R7, R142 ;  /* 0x0000008e00077202 */ /* 0x000fc60000000f00 */
[----:B------:R-:W-:Y:S01]  /*130a90*/  STL [R1+0x6250], R152 ;  /* 0x0062509801007387 */ /* 0x000fe20000100800 */
[----:B------:R-:W3:Y:S02]  /*130aa0*/  LDL.LU R147, [R1+0x616c] ;  /* 0x00616c0001937983 */ /* 0x000ee40000300800 */
[----:B------:R-:W2:Y:S01]  /*130ab0*/  LDL.LU R145, [R1+0x6164] ;  /* 0x0061640001917983 */ /* 0x000ea20000300800 */
[----:B------:R1:W-:Y:S01]  /*130ac0*/  LDGSTS.E [R5+0xc200], [R6.64], P3 ;  /* 0x0c20000006057fae */ /* 0x0003e20009921844 */
[----:B------:R-:W2:Y:S02]  /*130ad0*/  LDL.LU R142, [R1+0x6168] ;  /* 0x00616800018e7983 */ /* 0x000ea40000300800 */
[----:B------:R-:W2:Y:S02]  /*130ae0*/  LDL.LU R140, [R1+0x6160] ;  /* 0x00616000018c7983 */ /* 0x000ea40000300800 */
[----:B------:R-:W2:Y:S01]  /*130af0*/  LDL.LU R143, [R1+0x615c] ;  /* 0x00615c00018f7983 */ /* 0x000ea20000300800 */
[----:B-1----:R-:W-:Y:S01]  /*130b00*/  MOV R6, R136 ;  /* 0x0000008800067202 */ /* 0x002fe20000000f00 */
[----:B------:R-:W-:-:S05]  /*130b10*/  IMAD.MOV.U32 R7, RZ, RZ, R138 ;  /* 0x000000ffff077224 */ /* 0x000fca00078e008a */
[----:B------:R1:W-:Y:S02]  /*130b20*/  LDGSTS.E [R5+0xc300], [R6.64], P3 ;  /* 0x0c30000006057fae */ /* 0x0003e40009921844 */
[----:B-1----:R-:W-:Y:S01]  /*130b30*/  MOV R6, R141 ;  /* 0x0000008d00067202 */ /* 0x002fe20000000f00 */
[----:B----4-:R-:W-:-:S05]  /*130b40*/  IMAD.X R2, R2, 0x1, R244, P5 ;  /* 0x0000000102027824 */ /* 0x010fca00028e06f4 */
[----:B------:R1:W-:Y:S01]  /*130b50*/  STL [R1+0x6244], R2 ;  /* 0x0062440201007387 */ /* 0x0003e20000100800 */
[----:B------:R-:W4:Y:S01]  /*130b60*/  LDL.LU R138, [R1+0x6158] ;  /* 0x00615800018a7983 */ /* 0x000f220000300800 */
[----:B------:R-:W-:-:S05]  /*130b70*/  IADD3 R150, P5, R150, R246, RZ ;  /* 0x000000f696967210 */ /* 0x000fca0007fbe0ff */
[----:B------:R1:W-:Y:S01]  /*130b80*/  STL [R1+0x6248], R150 ;  /* 0x0062489601007387 */ /* 0x0003e20000100800 */
[----:B------:R-:W4:Y:S02]  /*130b90*/  LDL.LU R136, [R1+0x6150] ;  /* 0x0061500001887983 */ /* 0x000f240000300800 */
[----:B------:R-:W4:Y:S02]  /*130ba0*/  LDL.LU R141, [R1+0x6154] ;  /* 0x00615400018d7983 */ /* 0x000f240000300800 */
[----:B------:R-:W-:-:S05]  /*130bb0*/  IMAD.MOV.U32 R7, RZ, RZ, R153 ;  /* 0x000000ffff077224 */ /* 0x000fca00078e0099 */
[----:B------:R1:W-:Y:S01]  /*130bc0*/  LDGSTS.E [R5+0xc400], [R6.64], P3 ;  /* 0x0c40000006057fae */ /* 0x0003e20009921844 */
[----:B------:R-:W-:Y:S02]  /*130bd0*/  IADD3.X R151, R151, R244, RZ, P5, !PT ;  /* 0x000000f497977210 */ /* 0x000fe40002ffe4ff */
[----:B------:R-:W-:Y:S01]  /*130be0*/  SEL R0, R0, RZ, !P0 ;  /* 0x000000ff00007207 */ /* 0x000fe20004000000 */
[----:B-1----:R-:W-:Y:S01]  /*130bf0*/  IMAD.MOV.U32 R6, RZ, RZ, R137 ;  /* 0x000000ffff067224 */ /* 0x002fe200078e0089 */
[----:B------:R-:W-:-:S05]  /*130c00*/  MOV R7, R139 ;  /* 0x0000008b00077202 */ /* 0x000fca0000000f00 */
[----:B------:R1:W-:Y:S01]  /*130c10*/  LDGSTS.E [R5+0xc500], [R6.64], P3 ;  /* 0x0c50000006057fae */ /* 0x0003e20009921844 */
[----:B------:R-:W-:Y:S02]  /*130c20*/  IADD3 R148, P5, R148, R246, RZ ;  /* 0x000000f694947210 */ /* 0x000fe40007fbe0ff */
[----:B------:R-:W-:Y:S02]  /*130c30*/  ISETP.NE.U32.AND P2, PT, R0, RZ, PT ;  /* 0x000000ff0000720c */ /* 0x000fe40003f45070 */
[----:B------:R-:W4:Y:S01]  /*130c40*/  LDL.LU R0, [R1+0x6148] ;  /* 0x0061480001007983 */ /* 0x000f220000300800 */
[----:B------:R-:W4:Y:S02]  /*130c50*/  LDL.LU R139, [R1+0x614c] ;  /* 0x00614c00018b7983 */ /* 0x000f240000300800 */
[----:B-1----:R-:W-:Y:S01]  /*130c60*/  IMAD.MOV.U32 R6, RZ, RZ, R152 ;  /* 0x000000ffff067224 */ /* 0x002fe200078e0098 */
[----:B------:R-:W-:-:S05]  /*130c70*/  MOV R7, R2 ;  /* 0x0000000200077202 */ /* 0x000fca0000000f00 */
[----:B------:R1:W-:Y:S01]  /*130c80*/  LDGSTS.E [R5+0xc600], [R6.64], P3 ;  /* 0x0c60000006057fae */ /* 0x0003e20009921844 */
[----:B------:R-:W-:Y:S01]  /*130c90*/  IMAD.X R149, R149, 0x1, R244, P5 ;  /* 0x0000000195957824 */ /* 0x000fe200028e06f4 */
[----:B------:R-:W-:Y:S02]  /*130ca0*/  IADD3 R146, P5, R146, R246, RZ ;  /* 0x000000f692927210 */ /* 0x000fe40007fbe0ff */
[----:B------:R-:W-:Y:S01]  /*130cb0*/  STL [R1+0x623c], R151 ;  /* 0x00623c9701007387 */ /* 0x000fe20000100800 */
[----:B------:R-:W4:Y:S01]  /*130cc0*/  LDL.LU R137, [R1+0x6144] ;  /* 0x0061440001897983 */ /* 0x000f220000300800 */
[----:B-1----:R-:W-:Y:S01]  /*130cd0*/  MOV R6, R150 ;  /* 0x0000009600067202 */ /* 0x002fe20000000f00 */
[----:B------:R-:W-:-:S05]  /*130ce0*/  IMAD.MOV.U32 R7, RZ, RZ, R151 ;  /* 0x000000ffff077224 */ /* 0x000fca00078e0097 */
[----:B------:R1:W-:Y:S01]  /*130cf0*/  LDGSTS.E [R5+0xc700], [R6.64], P3 ;  /* 0x0c70000006057fae */ /* 0x0003e20009921844 */
[----:B--2---:R-:W-:Y:S02]  /*130d00*/  IADD3 R144, P3, R144, R246, RZ ;  /* 0x000000f690907210 */ /* 0x004fe40007f7e0ff */
[----:B---3--:R-:W-:Y:S01]  /*130d10*/  IADD3.X R147, R147, R244, RZ, P5, !PT ;  /* 0x000000f493937210 */ /* 0x008fe20002ffe4ff */
[----:B------:R-:W-:Y:S01]  /*130d20*/  STL [R1+0x6180], R148 ;  /* 0x0061809401007387 */ /* 0x000fe20000100800 */
[-C--:B------:R-:W-:Y:S01]  /*130d30*/  IADD3 R142, P5, R142, R246.reuse, RZ ;  /* 0x000000f68e8e7210 */ /* 0x080fe20007fbe0ff */
[----:B------:R-:W2:Y:S02]  /*130d40*/  LDL.LU R2, [R1+0x613c] ;  /* 0x00613c0001027983 */ /* 0x000ea40000300800 */
[----:B------:R-:W-:Y:S01]  /*130d50*/  IMAD.X R145, R145, 0x1, R244, P3 ;  /* 0x0000000191917824 */ /* 0x000fe200018e06f4 */
[----:B------:R-:W-:Y:S01]  /*130d60*/  IADD3 R140, P3, R140, R246, RZ ;  /* 0x000000f68c8c7210 */ /* 0x000fe20007f7e0ff */
[----:B------:R3:W-:Y:S01]  /*130d70*/  STL [R1+0x6174], R149 ;  /* 0x0061749501007387 */ /* 0x0007e20000100800 */
[----:B------:R-:W-:Y:S02]  /*130d80*/  STL [R1+0x6178], R146 ;  /* 0x0061789201007387 */ /* 0x000fe40000100800 */
[----:B------:R-:W-:Y:S01]  /*130d90*/  STL [R1+0x6170], R144 ;  /* 0x0061709001007387 */ /* 0x000fe20000100800 */
[----:B------:R-:W-:Y:S01]  /*130da0*/  IADD3.X R143, R143, R244, RZ, P5, !PT ;  /* 0x000000f48f8f7210 */ /* 0x000fe20002ffe4ff */
[----:B------:R3:W-:Y:S01]  /*130db0*/  STL [R1+0x616c], R147 ;  /* 0x00616c9301007387 */ /* 0x0007e20000100800 */
[----:B------:R2:W-:Y:S02]  /*130dc0*/  STL [R1+0x6168], R142 ;  /* 0x0061688e01007387 */ /* 0x0005e40000100800 */
[----:B------:R-:W-:Y:S02]  /*130dd0*/  STL [R1+0x6164], R145 ;  /* 0x0061649101007387 */ /* 0x000fe40000100800 */
[----:B------:R2:W-:Y:S01]  /*130de0*/  STL [R1+0x6160], R140 ;  /* 0x0061608c01007387 */ /* 0x0005e20000100800 */
[----:B------:R-:W-:Y:S01]  /*130df0*/  STL [R1+0x615c], R143 ;  /* 0x00615c8f01007387 */ /* 0x000fe20000100800 */
[----:B-1----:R-:W-:-:S02]  /*130e00*/  MOV R7, R149 ;  /* 0x0000009500077202 */ /* 0x002fc40000000f00 */
[----:B----4-:R-:W-:-:S05]  /*130e10*/  IADD3 R138, P5, R138, R246, RZ ;  /* 0x000000f68a8a7210 */ /* 0x010fca0007fbe0ff */
[----:B------:R1:W-:Y:S01]  /*130e20*/  STL [R1+0x6158], R138 ;  /* 0x0061588a01007387 */ /* 0x0003e20000100800 */
[----:B------:R-:W-:-:S05]  /*130e30*/  IMAD.X R141, R141, 0x1, R244, P3 ;  /* 0x000000018d8d7824 */ /* 0x000fca00018e06f4 */
[----:B------:R-:W-:Y:S01]  /*130e40*/  STL [R1+0x6154], R141 ;  /* 0x0061548d01007387 */ /* 0x000fe20000100800 */
[----:B------:R-:W4:Y:S02]  /*130e50*/  LDL.LU R150, [R1+0x6074] ;  /* 0x0060740001967983 */ /* 0x000f240000300800 */
[----:B---3--:R-:W3:Y:S02]  /*130e60*/  LDL.LU R149, [R1+0x6080] ;  /* 0x0060800001957983 */ /* 0x008ee40000300800 */
[----:B------:R-:W-:-:S05]  /*130e70*/  IMAD.MOV.U32 R6, RZ, RZ, R148 ;  /* 0x000000ffff067224 */ /* 0x000fca00078e0094 */
[----:B------:R1:W-:Y:S01]  /*130e80*/  LDGSTS.E [R5+0xe000], [R6.64], P4 ;  /* 0x0e00000006057fae */ /* 0x0003e2000a121844 */
[----:B------:R-:W-:Y:S02]  /*130e90*/  IADD3 R136, P3, R136, R246, RZ ;  /* 0x000000f688887210 */ /* 0x000fe40007f7e0ff */
[----:B-1----:R-:W-:Y:S01]  /*130ea0*/  MOV R6, R146 ;  /* 0x0000009200067202 */ /* 0x002fe20000000f00 */
[----:B------:R-:W-:-:S05]  /*130eb0*/  IMAD.MOV.U32 R7, RZ, RZ, R147 ;  /* 0x000000ffff077224 */ /* 0x000fca00078e0093 */
[----:B------:R1:W-:Y:S01]  /*130ec0*/  LDGSTS.E [R5+0xe100], [R6.64], P4 ;  /* 0x0e10000006057fae */ /* 0x0003e2000a121844 */
[----:B------:R-:W-:Y:S01]  /*130ed0*/  IADD3.X R139, R139, R244, RZ, P5, !PT ;  /* 0x000000f48b8b7210 */ /* 0x000fe20002ffe4ff */
[----:B------:R-:W-:Y:S02]  /*130ee0*/  IADD3 R0, P5, R0, R246, RZ ;  /* 0x000000f600007210 */ /* 0x000fe40007fbe0ff */
[----:B------:R-:W-:Y:S02]  /*130ef0*/  STL [R1+0x6150], R136 ;  /* 0x0061508801007387 */ /* 0x000fe40000100800 */
[----:B------:R2:W-:Y:S02]  /*130f00*/  STL [R1+0x614c], R139 ;  /* 0x00614c8b01007387 */ /* 0x0005e40000100800 */
[----:B------:R-:W4:Y:S02]  /*130f10*/  LDL.LU R148, [R1+0x606c] ;  /* 0x00606c0001947983 */ /* 0x000f240000300800 */
[----:B-1----:R-:W-:Y:S01]  /*130f20*/  IMAD.MOV.U32 R6, RZ, RZ, R144 ;  /* 0x000000ffff067224 */ /* 0x002fe200078e0090 */
[----:B------:R-:W-:Y:S01]  /*130f30*/  MOV R7, R145 ;  /* 0x0000009100077202 */ /* 0x000fe20000000f00 */
[----:B------:R-:W-:-:S04]  /*130f40*/  IMAD.X R137, R137, 0x1, R244, P3 ;  /* 0x0000000189897824 */ /* 0x000fc800018e06f4 */
[----:B------:R1:W-:Y:S04]  /*130f50*/  LDGSTS.E [R5+0xe200], [R6.64], P4 ;  /* 0x0e20000006057fae */ /* 0x0003e8000a121844 */
[----:B------:R1:W-:Y:S01]  /*130f60*/  STL [R1+0x6148], R0 ;  /* 0x0061480001007387 */ /* 0x0003e20000100800 */
[----:B------:R-:W-:Y:S02]  /*130f70*/  STL [R1+0x6144], R137 ;  /* 0x0061448901007387 */ /* 0x000fe40000100800 */
[----:B------:R-:W4:Y:S02]  /*130f80*/  LDL.LU R147, [R1+0x6078] ;  /* 0x0060780001937983 */ /* 0x000f240000300800 */
[----:B------:R-:W4:Y:S01]  /*130f90*/  LDL.LU R146, [R1+0x6064] ;  /* 0x0060640001927983 */ /* 0x000f220000300800 */
[----:B------:R-:W4:Y:S01]  /*130fa0*/  LDL.LU R144, [R1+0x6070] ;  /* 0x0060700001907983 */ /* 0x000f220000300800 */
[----:B-1----:R-:W-:Y:S01]  /*130fb0*/  MOV R6, R142 ;  /* 0x0000008e00067202 */ /* 0x002fe20000000f00 */
[----:B------:R-:W-:Y:S01]  /*130fc0*/  IMAD.MOV.U32 R7, RZ, RZ, R143 ;  /* 0x000000ffff077224 */ /* 0x000fe200078e008f */
[----:B--2---:R-:W-:-:S04]  /*130fd0*/  IADD3.X R2, R2, R244, RZ, P5, !PT ;  /* 0x000000f402027210 */ /* 0x004fc80002ffe4ff */
[----:B------:R1:W-:Y:S04]  /*130fe0*/  LDGSTS.E [R5+0xe300], [R6.64], P4 ;  /* 0x0e30000006057fae */ /* 0x0003e8000a121844 */
[----:B------:R2:W-:Y:S01]  /*130ff0*/  STL [R1+0x613c], R2 ;  /* 0x00613c0201007387 */ /* 0x0005e20000100800 */
[----:B------:R-:W4:Y:S01]  /*131000*/  LDL.LU R142, [R1+0x605c] ;  /* 0x00605c00018e7983 */ /* 0x000f220000300800 */
[----:B-1----:R-:W-:Y:S01]  /*131010*/  MOV R6, R140 ;  /* 0x0000008c00067202 */ /* 0x002fe20000000f00 */
[----:B------:R-:W-:Y:S01]  /*131020*/  IMAD.MOV.U32 R7, RZ, RZ, R141 ;  /* 0x000000ffff077224 */ /* 0x000fe200078e008d */
[----:B------:R-:W4:Y:S01]  /*131030*/  LDL.LU R140, [R1+0x6068] ;  /* 0x00606800018c7983 */ /* 0x000f220000300800 */
[----:B------:R-:W4:Y:S03]  /*131040*/  LDL.LU R145, [R1+0x6060] ;  /* 0x0060600001917983 */ /* 0x000f260000300800 */
[----:B------:R1:W-:Y:S02]  /*131050*/  LDGSTS.E [R5+0xe400], [R6.64], P4 ;  /* 0x0e40000006057fae */ /* 0x0003e4000a121844 */
[----:B-1----:R-:W-:Y:S01]  /*131060*/  IMAD.MOV.U32 R6, RZ, RZ, R138 ;  /* 0x000000ffff067224 */ /* 0x002fe200078e008a */
[----:B------:R-:W-:Y:S01]  /*131070*/  MOV R7, R139 ;  /* 0x0000008b00077202 */ /* 0x000fe20000000f00 */
        /* <DEDUP_REMOVED lines=8> */
[----:B------:R1:W-:Y:S01]  /*131100*/  LDGSTS.E [R5+0xe500], [R6.64], P4 ;  /* 0x0e50000006057fae */ /* 0x0003e2000a121844 */
[----:B---3--:R-:W-:-:S05]  /*131110*/  IADD3 R149, P3, R149, R246, RZ ;  /* 0x000000f695957210 */ /* 0x008fca0007f7e0ff */
[----:B------:R-:W-:Y:S01]  /*131120*/  STL [R1+0x6080], R149 ;  /* 0x0060809501007387 */ /* 0x000fe20000100800 */
[----:B------:R-:W3:Y:S02]  /*131130*/  LDL.LU R141, [R1+0x6058] ;  /* 0x00605800018d7983 */ /* 0x000ee40000300800 */
[----:B-1----:R-:W-:Y:S01]  /*131140*/  IMAD.MOV.U32 R6, RZ, RZ, R136 ;  /* 0x000000ffff067224 */ /* 0x002fe200078e0088 */
[----:B------:R-:W-:Y:S01]  /*131150*/  MOV R7, R137 ;  /* 0x0000008900077202 */ /* 0x000fe20000000f00 */
[----:B----4-:R-:W-:Y:S01]  /*131160*/  IMAD.X R150, R150, 0x1, R244, P3 ;  /* 0x0000000196967824 */ /* 0x010fe200018e06f4 */
[----:B------:R-:W-:Y:S01]  /*131170*/  ISETP.GT.AND P5, PT, R4, 0x2c, PT ;  /* 0x0000002c0400780c */ /* 0x000fe20003fa4270 */
[----:B------:R-:W4:Y:S04]  /*131180*/  LDL.LU R212, [R1+0x6050] ;  /* 0x0060500001d47983 */ /* 0x000f280000300800 */
[----:B------:R1:W-:Y:S02]  /*131190*/  LDGSTS.E [R5+0xe600], [R6.64], P4 ;  /* 0x0e60000006057fae */ /* 0x0003e4000a121844 */
[----:B-1----:R-:W-:Y:S01]  /*1311a0*/  IMAD.MOV.U32 R6, RZ, RZ, R0 ;  /* 0x000000ffff067224 */ /* 0x002fe200078e0000 */
[----:B------:R-:W-:-:S05]  /*1311b0*/  MOV R7, R2 ;  /* 0x0000000200077202 */ /* 0x000fca0000000f00 */
[----:B------:R1:W-:Y:S01]  /*1311c0*/  LDGSTS.E [R5+0xe700], [R6.64], P4 ;  /* 0x0e70000006057fae */ /* 0x0003e2000a121844 */
[----:B------:R-:W-:Y:S02]  /*1311d0*/  ISETP.GT.AND P4, PT, R4, 0x28, PT ;  /* 0x000000280400780c */ /* 0x000fe40003f84270 */
[----:B------:R-:W-:Y:S02]  /*1311e0*/  SEL R0, RZ, 0x4, !P5 ;  /* 0x00000004ff007807 */ /* 0x000fe40006800000 */
[----:B--2---:R-:W-:Y:S01]  /*1311f0*/  SEL R2, RZ, 0x4, !P4 ;  /* 0x00000004ff027807 */ /* 0x004fe20006000000 */
[----:B------:R2:W-:Y:S01]  /*131200*/  STL [R1+0x6074], R150 ;  /* 0x0060749601007387 */ /* 0x0005e20000100800 */
[-C--:B------:R-:W-:Y:S02]  /*131210*/  IADD3 R147, P3, R147, R246.reuse, RZ ;  /* 0x000000f693937210 */ /* 0x080fe40007f7e0ff */
[----:B------:R-:W-:Y:S02]  /*131220*/  IADD3 R144, P6, R144, R246, RZ ;  /* 0x000000f690907210 */ /* 0x000fe40007fde0ff */
[----:B------:R-:W-:Y:S01]  /*131230*/  IADD3.X R148, R148, R244, RZ, P3, !PT ;  /* 0x000000f494947210 */ /* 0x000fe20001ffe4ff */
[----:B------:R-:W-:Y:S02]  /*131240*/  STL [R1+0x6078], R147 ;  /* 0x0060789301007387 */ /* 0x000fe40000100800 */
[----:B------:R-:W-:Y:S02]  /*131250*/  STL [R1+0x6070], R144 ;  /* 0x0060709001007387 */ /* 0x000fe40000100800 */
[----:B------:R-:W-:Y:S01]  /*131260*/  IMAD.X R146, R146, 0x1, R244, P6 ;  /* 0x0000000192927824 */ /* 0x000fe200030e06f4 */
[----:B------:R-:W-:Y:S01]  /*131270*/  SEL R2, R2, RZ, !P0 ;  /* 0x000000ff02027207 */ /* 0x000fe20004000000 */
[----:B------:R1:W-:Y:S03]  /*131280*/  STL [R1+0x606c], R148 ;  /* 0x00606c9401007387 */ /* 0x0003e60000100800 */
[----:B------:R-:W-:-:S02]  /*131290*/  ISETP.NE.U32.AND P3, PT, R2, RZ, PT ;  /* 0x000000ff0200720c */ /* 0x000fc40003f65070 */
[-C--:B------:R-:W-:Y:S02]  /*1312a0*/  IADD3 R140, P4, R140, R246.reuse, RZ ;  /* 0x000000f68c8c7210 */ /* 0x080fe40007f9e0ff */
[----:B------:R-:W-:Y:S02]  /*1312b0*/  IADD3 R145, P5, R145, R246, RZ ;  /* 0x000000f691917210 */ /* 0x000fe40007fbe0ff */
[----:B------:R-:W-:Y:S01]  /*1312c0*/  IADD3.X R142, R142, R244, RZ, P4, !PT ;  /* 0x000000f48e8e7210 */ /* 0x000fe200027fe4ff */
[----:B------:R-:W-:Y:S02]  /*1312d0*/  STL [R1+0x6068], R140 ;  /* 0x0060688c01007387 */ /* 0x000fe40000100800 */
[----:B------:R-:W-:Y:S02]  /*1312e0*/  STL [R1+0x6060], R145 ;  /* 0x0060609101007387 */ /* 0x000fe40000100800 */
[----:B------:R1:W-:Y:S01]  /*1312f0*/  STL [R1+0x6064], R146 ;  /* 0x0060649201007387 */ /* 0x0003e20000100800 */
[----:B------:R1:W-:Y:S01]  /*131300*/  STL [R1+0x605c], R142 ;  /* 0x00605c8e01007387 */ /* 0x0003e20000100800 */
[----:B------:R-:W2:Y:S02]  /*131310*/  LDL.LU R2, [R1+0x6044] ;  /* 0x0060440001027983 */ /* 0x000ea40000300800 */
[----:B------:R-:W-:Y:S01]  /*131320*/  IMAD.X R213, R213, 0x1, R244, P5 ;  /* 0x00000001d5d57824 */ /* 0x000fe200028e06f4 */
[----:B------:R-:W-:Y:S04]  /*131330*/  HMMA.1688.F32.TF32 R136, R56, R138, R152 ;  /* 0x0000008a3888723c */ /* 0x000fe80000081098 */
[----:B------:R-:W-:Y:S01]  /*131340*/  STL [R1+0x6054], R213 ;  /* 0x006054d501007387 */ /* 0x000fe20000100800 */
[----:B------:R-:W2:Y:S01]  /*131350*/  LDL.LU R155, [R1+0x603c] ;  /* 0x00603c00019b7983 */ /* 0x000ea20000300800 */
[----:B---3--:R-:W-:-:S05]  /*131360*/  IADD3 R141, P5, R141, R246, RZ ;  /* 0x000000f68d8d7210 */ /* 0x008fca0007fbe0ff */
[----:B------:R-:W-:Y:S01]  /*131370*/  STL [R1+0x6058], R141 ;  /* 0x0060588d01007387 */ /* 0x000fe20000100800 */
[----:B------:R-:W3:Y:S01]  /*131380*/  LDL.LU R154, [R1+0x6048] ;  /* 0x00604800019a7983 */ /* 0x000ee20000300800 */
[----:B-1----:R-:W-:Y:S01]  /*131390*/  MOV R6, R149 ;  /* 0x0000009500067202 */ /* 0x002fe20000000f00 */
[----:B------:R-:W-:Y:S01]  /*1313a0*/  IMAD.MOV.U32 R7, RZ, RZ, R150 ;  /* 0x000000ffff077224 */ /* 0x000fe200078e0096 */
[----:B------:R-:W3:Y:S01]  /*1313b0*/  LDL.LU R152, [R1+0x5f80] ;  /* 0x005f800001987983 */ /* 0x000ee20000300800 */
[----:B------:R-:W-:-:S03]  /*1313c0*/  IADD3.X R143, R143, R244, RZ, P5, !PT ;  /* 0x000000f48f8f7210 */ /* 0x000fc60002ffe4ff */
[----:B------:R1:W-:Y:S01]  /*1313d0*/  LDGSTS.E [R5+0x10000], [R6.64], P1 ;  /* 0x1000000006057fae */ /* 0x0003e20008921844 */
[----:B----4-:R-:W-:-:S03]  /*1313e0*/  IADD3 R212, P5, R212, R246, RZ ;  /* 0x000000f6d4d47210 */ /* 0x010fc60007fbe0ff */
[----:B--2---:R-:W2:Y:S01]  /*1313f0*/  LDL.LU R150, [R1+0x5f78] ;  /* 0x005f780001967983 */ /* 0x004ea20000300800 */
[----:B------:R-:W4:Y:S03]  /*131400*/  LDL.LU R153, [R1+0x5f74] ;  /* 0x005f740001997983 */ /* 0x000f260000300800 */
[----:B------:R2:W-:Y:S01]  /*131410*/  STL [R1+0x604c], R143 ;  /* 0x00604c8f01007387 */ /* 0x0005e20000100800 */
[----:B-1----:R-:W-:Y:S01]  /*131420*/  IMAD.MOV.U32 R6, RZ, RZ, R147 ;  /* 0x000000ffff067224 */ /* 0x002fe200078e0093 */
[----:B------:R-:W-:Y:S02]  /*131430*/  MOV R7, R148 ;  /* 0x0000009400077202 */ /* 0x000fe40000000f00 */
[----:B------:R-:W2:Y:S04]  /*131440*/  LDL.LU R148, [R1+0x5f70] ;  /* 0x005f700001947983 */ /* 0x000ea80000300800 */
[----:B------:R1:W-:Y:S01]  /*131450*/  LDGSTS.E [R5+0x10100], [R6.64], P1 ;  /* 0x1010000006057fae */ /* 0x0003e20008921844 */
[----:B------:R-:W-:Y:S02]  /*131460*/  STL [R1+0x6050], R212 ;  /* 0x006050d401007387 */ /* 0x000fe40000100800 */
[----:B------:R-:W2:Y:S02]  /*131470*/  LDL.LU R151, [R1+0x5f6c] ;  /* 0x005f6c0001977983 */ /* 0x000ea40000300800 */
[----:B------:R-:W2:Y:S02]  /*131480*/  LDL.LU R149, [R1+0x5f64] ;  /* 0x005f640001957983 */ /* 0x000ea40000300800 */
[----:B-1----:R-:W-:Y:S01]  /*131490*/  IMAD.MOV.U32 R6, RZ, RZ, R144 ;  /* 0x000000ffff067224 */ /* 0x002fe200078e0090 */
[----:B------:R-:W-:-:S02]  /*1314a0*/  MOV R7, R146 ;  /* 0x0000009200077202 */ /* 0x000fc40000000f00 */
[----:B------:R-:W4:Y:S04]  /*1314b0*/  LDL.LU R146, [R1+0x5f68] ;  /* 0x005f680001927983 */ /* 0x000f280000300800 */
[----:B------:R1:W-:Y:S01]  /*1314c0*/  LDGSTS.E [R5+0x10200], [R6.64], P1 ;  /* 0x1020000006057fae */ /* 0x0003e20008921844 */
[----:B------:R-:W4:Y:S02]  /*1314d0*/  LDL.LU R144, [R1+0x5f60] ;  /* 0x005f600001907983 */ /* 0x000f240000300800 */
[----:B------:R-:W4:Y:S01]  /*1314e0*/  LDL.LU R147, [R1+0x5f5c] ;  /* 0x005f5c0001937983 */ /* 0x000f220000300800 */
[----:B-1----:R-:W-:Y:S01]  /*1314f0*/  MOV R6, R140 ;  /* 0x0000008c00067202 */ /* 0x002fe20000000f00 */
[----:B------:R-:W-:-:S05]  /*131500*/  IMAD.MOV.U32 R7, RZ, RZ, R142 ;  /* 0x000000ffff077224 */ /* 0x000fca00078e008e */
[----:B------:R1:W-:Y:S01]  /*131510*/  LDGSTS.E [R5+0x10300], [R6.64], P1 ;  /* 0x1030000006057fae */ /* 0x0003e20008921844 */
[----:B------:R-:W-:Y:S01]  /*131520*/  IMAD.X R2, R2, 0x1, R244, P5 ;  /* 0x0000000102027824 */ /* 0x000fe200028e06f4 */
[----:B-1----:R-:W-:-:S04]  /*131530*/  MOV R6, R145 ;  /* 0x0000009100067202 */ /* 0x002fc80000000f00 */
[----:B------:R1:W-:Y:S01]  /*131540*/  STL [R1+0x6044], R2 ;  /* 0x0060440201007387 */ /* 0x0003e20000100800 */
[----:B------:R-:W4:Y:S01]  /*131550*/  LDL.LU R142, [R1+0x5f58] ;  /* 0x005f5800018e7983 */ /* 0x000f220000300800 */
[----:B---3--:R-:W-:-:S05]  /*131560*/  IADD3 R154, P5, R154, R246, RZ ;  /* 0x000000f69a9a7210 */ /* 0x008fca0007fbe0ff */
[----:B------:R3:W-:Y:S01]  /*131570*/  STL [R1+0x6048], R154 ;  /* 0x0060489a01007387 */ /* 0x0007e20000100800 */
[----:B------:R-:W3:Y:S02]  /*131580*/  LDL.LU R140, [R1+0x5f50] ;  /* 0x005f5000018c7983 */ /* 0x000ee40000300800 */
[----:B------:R-:W3:Y:S02]  /*131590*/  LDL.LU R145, [R1+0x5f54] ;  /* 0x005f540001917983 */ /* 0x000ee40000300800 */
        /* <DEDUP_REMOVED lines=9> */
[----:B------:R-:W3:Y:S01]  /*131630*/  LDL.LU R0, [R1+0x5f48] ;  /* 0x005f480001007983 */ /* 0x000ee20000300800 */
[----:B--2---:R-:W2:Y:S02]  /*131640*/  LDL.LU R143, [R1+0x5f4c] ;  /* 0x005f4c00018f7983 */ /* 0x004ea40000300800 */
[----:B-1----:R-:W-:Y:S01]  /*131650*/  IMAD.MOV.U32 R6, RZ, RZ, R212 ;  /* 0x000000ffff067224 */ /* 0x002fe200078e00d4 */
[----:B------:R-:W-:-:S05]  /*131660*/  MOV R7, R2 ;  /* 0x0000000200077202 */ /* 0x000fca0000000f00 */
[----:B------:R1:W-:Y:S01]  /*131670*/  LDGSTS.E [R5+0x10600], [R6.64], P1 ;  /* 0x1060000006057fae */ /* 0x0003e20008921844 */
[----:B----4-:R-:W-:-:S03]  /*131680*/  IMAD.X R153, R153, 0x1, R244, P5 ;  /* 0x0000000199997824 */ /* 0x010fc600028e06f4 */
[----:B------:R4:W-:Y:S01]  /*131690*/  STL [R1+0x603c], R155 ;  /* 0x00603c9b01007387 */ /* 0x0009e20000100800 */
[----:B------:R-:W-:Y:S01]  /*1316a0*/  IADD3 R150, P5, R150, R246, RZ ;  /* 0x000000f696967210 */ /* 0x000fe20007fbe0ff */
[----:B------:R-:W4:Y:S01]  /*1316b0*/  LDL.LU R141, [R1+0x5f44] ;  /* 0x005f4400018d7983 */ /* 0x000f220000300800 */
[----:B-1----:R-:W-:Y:S01]  /*1316c0*/  MOV R6, R154 ;  /* 0x0000009a00067202 */ /* 0x002fe20000000f00 */
[----:B------:R-:W-:Y:S01]  /*1316d0*/  IMAD.MOV.U32 R7, RZ, RZ, R155 ;  /* 0x000000ffff077224 */ /* 0x000fe200078e009b */
[----:B------:R-:W-:Y:S01]  /*1316e0*/  STL [R1+0x5f80], R152 ;  /* 0x005f809801007387 */ /* 0x000fe20000100800 */
[----:B------:R-:W4:Y:S03]  /*1316f0*/  LDL.LU R2, [R1+0x5f3c] ;  /* 0x005f3c0001027983 */ /* 0x000f260000300800 */
[----:B------:R1:W-:Y:S01]  /*131700*/  LDGSTS.E [R5+0x10700], [R6.64], P1 ;  /* 0x1070000006057fae */ /* 0x0003e20008921844 */
[----:B------:R-:W-:-:S02]  /*131710*/  IADD3 R148, P1, R148, R246, RZ ;  /* 0x000000f694947210 */ /* 0x000fc40007f3e0ff */
[----:B------:R-:W-:Y:S01]  /*131720*/  IADD3.X R151, R151, R244, RZ, P5, !PT ;  /* 0x000000f497977210 */ /* 0x000fe20002ffe4ff */
[-C--:B------:R-:W-:Y:S01]  /*131730*/  IADD3 R146, P5, R146, R246.reuse, RZ ;  /* 0x000000f692927210 */ /* 0x080fe20007fbe0ff */
[----:B------:R1:W-:Y:S01]  /*131740*/  STL [R1+0x5f74], R153 ;  /* 0x005f749901007387 */ /* 0x0003e20000100800 */
[--C-:B------:R-:W-:Y:S01]  /*131750*/  IMAD.X R149, R149, 0x1, R244.reuse, P1 ;  /* 0x0000000195957824 */ /* 0x100fe200008e06f4 */
[----:B------:R-:W-:Y:S02]  /*131760*/  IADD3 R144, P1, R144, R246, RZ ;  /* 0x000000f690907210 */ /* 0x000fe40007f3e0ff */
[----:B------:R1:W-:Y:S01]  /*131770*/  STL [R1+0x5f78], R150 ;  /* 0x005f789601007387 */ /* 0x0003e20000100800 */
[----:B------:R1:W-:Y:S01]  /*131780*/  STL [R1+0x5f70], R148 ;  /* 0x005f709401007387 */ /* 0x0003e20000100800 */
[----:B------:R-:W-:Y:S01]  /*131790*/  IADD3.X R147, R147, R244, RZ, P5, !PT ;  /* 0x000000f493937210 */ /* 0x000fe20002ffe4ff */
[----:B------:R-:W-:Y:S01]  /*1317a0*/  STL [R1+0x5f6c], R151 ;  /* 0x005f6c9701007387 */ /* 0x000fe20000100800 */
[----:B------:R-:W-:Y:S01]  /*1317b0*/  IADD3 R142, P5, R142, R246, RZ ;  /* 0x000000f68e8e7210 */ /* 0x000fe20007fbe0ff */
[----:B------:R1:W-:Y:S01]  /*1317c0*/  STL [R1+0x5f68], R146 ;  /* 0x005f689201007387 */ /* 0x0003e20000100800 */
[----:B------:R-:W-:Y:S02]  /*1317d0*/  STL [R1+0x5f64], R149 ;  /* 0x005f649501007387 */ /* 0x000fe40000100800 */
[----:B------:R1:W-:Y:S02]  /*1317e0*/  STL [R1+0x5f60], R144 ;  /* 0x005f609001007387 */ /* 0x0003e40000100800 */
[----:B------:R-:W-:Y:S01]  /*1317f0*/  STL [R1+0x5f5c], R147 ;  /* 0x005f5c9301007387 */ /* 0x000fe20000100800 */
[----:B------:R1:W-:Y:S01]  /*131800*/  STL [R1+0x5f58], R142 ;  /* 0x005f588e01007387 */ /* 0x0003e20000100800 */
[----:B---3--:R-:W-:-:S05]  /*131810*/  IMAD.X R145, R145, 0x1, R244, P1 ;  /* 0x0000000191917824 */ /* 0x008fca00008e06f4 */
[----:B------:R-:W-:Y:S01]  /*131820*/  STL [R1+0x5f54], R145 ;  /* 0x005f549101007387 */ /* 0x000fe20000100800 */
[----:B------:R-:W3:Y:S02]  /*131830*/  LDL.LU R154, [R1+0x5e80] ;  /* 0x005e8000019a7983 */ /* 0x000ee40000300800 */
[----:B-1----:R-:W-:Y:S01]  /*131840*/  IMAD.MOV.U32 R6, RZ, RZ, R152 ;  /* 0x000000ffff067224 */ /* 0x002fe200078e0098 */
[----:B------:R-:W-:-:S05]  /*131850*/  MOV R7, R153 ;  /* 0x0000009900077202 */ /* 0x000fca0000000f00 */
[----:B------:R1:W-:Y:S01]  /*131860*/  LDGSTS.E [R5+0x12000], [R6.64], P2 ;  /* 0x1200000006057fae */ /* 0x0003e20009121844 */
[----:B------:R-:W-:Y:S02]  /*131870*/  IADD3 R140, P1, R140, R246, RZ ;  /* 0x000000f68c8c7210 */ /* 0x000fe40007f3e0ff */
[----:B-1----:R-:W-:Y:S01]  /*131880*/  MOV R6, R150 ;  /* 0x0000009600067202 */ /* 0x002fe20000000f00 */
[----:B------:R-:W-:-:S05]  /*131890*/  IMAD.MOV.U32 R7, RZ, RZ, R151 ;  /* 0x000000ffff077224 */ /* 0x000fca00078e0097 */
[----:B------:R1:W-:Y:S01]  /*1318a0*/  LDGSTS.E [R5+0x12100], [R6.64], P2 ;  /* 0x1210000006057fae */ /* 0x0003e20009121844 */
[----:B--2---:R-:W-:Y:S01]  /*1318b0*/  IADD3.X R143, R143, R244, RZ, P5, !PT ;  /* 0x000000f48f8f7210 */ /* 0x004fe20002ffe4ff */
[----:B------:R-:W-:Y:S02]  /*1318c0*/  IADD3 R0, P5, R0, R246, RZ ;  /* 0x000000f600007210 */ /* 0x000fe40007fbe0ff */
[----:B------:R-:W-:Y:S02]  /*1318d0*/  STL [R1+0x5f50], R140 ;  /* 0x005f508c01007387 */ /* 0x000fe40000100800 */
[----:B------:R2:W-:Y:S02]  /*1318e0*/  STL [R1+0x5f4c], R143 ;  /* 0x005f4c8f01007387 */ /* 0x0005e40000100800 */
[----:B----4-:R-:W4:Y:S02]  /*1318f0*/  LDL.LU R155, [R1+0x5e74] ;  /* 0x005e7400019b7983 */ /* 0x010f240000300800 */
        /* <DEDUP_REMOVED lines=8> */
[----:B------:R-:W-:-:S02]  /*131980*/  IADD3.X R2, R2, R244, RZ, P5, !PT ;  /* 0x000000f402027210 */ /* 0x000fc40002ffe4ff */
[----:B-1----:R-:W-:Y:S01]  /*131990*/  MOV R6, R146 ;  /* 0x0000009200067202 */ /* 0x002fe20000000f00 */
[----:B------:R-:W-:Y:S02]  /*1319a0*/  IMAD.MOV.U32 R7, RZ, RZ, R147 ;  /* 0x000000ffff077224 */ /* 0x000fe400078e0093 */
[----:B------:R1:W-:Y:S01]  /*1319b0*/  STL [R1+0x5f3c], R2 ;  /* 0x005f3c0201007387 */ /* 0x0003e20000100800 */
[----:B------:R-:W4:Y:S02]  /*1319c0*/  LDL.LU R150, [R1+0x5e64] ;  /* 0x005e640001967983 */ /* 0x000f240000300800 */
[----:B------:R-:W4:Y:S02]  /*1319d0*/  LDL.LU R148, [R1+0x5e70] ;  /* 0x005e700001947983 */ /* 0x000f240000300800 */
[----:B------:R-:W4:Y:S01]  /*1319e0*/  LDL.LU R146, [R1+0x5e68] ;  /* 0x005e680001927983 */ /* 0x000f220000300800 */
[----:B------:R1:W-:Y:S02]  /*1319f0*/  LDGSTS.E [R5+0x12300], [R6.64], P2 ;  /* 0x1230000006057fae */ /* 0x0003e40009121844 */
[----:B-1----:R-:W-:Y:S01]  /*131a00*/  MOV R6, R144 ;  /* 0x0000009000067202 */ /* 0x002fe20000000f00 */
[----:B------:R-:W-:Y:S01]  /*131a10*/  IMAD.MOV.U32 R7, RZ, RZ, R145 ;  /* 0x000000ffff077224 */ /* 0x000fe200078e0091 */
[----:B------:R-:W4:Y:S04]  /*131a20*/  LDL.LU R144, [R1+0x5e60] ;  /* 0x005e600001907983 */ /* 0x000f280000300800 */
[----:B------:R1:W-:Y:S02]  /*131a30*/  LDGSTS.E [R5+0x12400], [R6.64], P2 ;  /* 0x1240000006057fae */ /* 0x0003e40009121844 */
[----:B-1----:R-:W-:Y:S01]  /*131a40*/  IMAD.MOV.U32 R6, RZ, RZ, R142 ;  /* 0x000000ffff067224 */ /* 0x002fe200078e008e */
[----:B------:R-:W-:Y:S01]  /*131a50*/  MOV R7, R143 ;  /* 0x0000008f00077202 */ /* 0x000fe20000000f00 */
[----:B------:R-:W4:Y:S01]  /*131a60*/  LDL.LU R142, [R1+0x1328] ;  /* 0x00132800018e7983 */ /* 0x000f220000300800 */
[----:B--2---:R-:W2:Y:S02]  /*131a70*/  LDL.LU R143, [R1+0x132c] ;  /* 0x00132c00018f7983 */ /* 0x004ea40000300800 */
[----:B------:R-:W2:Y:S02]  /*131a80*/  LDL.LU R248, [R1+0x2f40] ;  /* 0x002f400001f87983 */ /* 0x000ea40000300800 */
[----:B------:R-:W2:Y:S01]  /*131a90*/  LDL.LU R249, [R1+0x2f44] ;  /* 0x002f440001f97983 */ /* 0x000ea20000300800 */
[----:B------:R-:W2:Y:S01]  /*131aa0*/  LDL.LU R250, [R1+0x2f48] ;  /* 0x002f480001fa7983 */ /* 0x000ea20000300800 */
[----:B------:R-:W2:Y:S02]  /*131ab0*/  LDL.LU R251, [R1+0x2f4c] ;  /* 0x002f4c0001fb7983 */ /* 0x000ea40000300800 */
[----:B------:R-:W2:Y:S02]  /*131ac0*/  LDL.LU R151, [R1+0x5e5c] ;  /* 0x005e5c0001977983 */ /* 0x000ea40000300800 */
[----:B------:R-:W2:Y:S01]  /*131ad0*/  LDL.LU R149, [R1+0x5e54] ;  /* 0x005e540001957983 */ /* 0x000ea20000300800 */
[----:B------:R1:W-:Y:S01]  /*131ae0*/  LDGSTS.E [R5+0x12500], [R6.64], P2 ;  /* 0x1250000006057fae */ /* 0x0003e20009121844 */
[----:B---3--:R-:W-:-:S05]  /*131af0*/  IADD3 R154, P1, R154, R246, RZ ;  /* 0x000000f69a9a7210 */ /* 0x008fca0007f3e0ff */
[----:B------:R3:W-:Y:S01]  /*131b00*/  STL [R1+0x5e80], R154 ;  /* 0x005e809a01007387 */ /* 0x0007e20000100800 */
[----:B------:R-:W3:Y:S02]  /*131b10*/  LDL.LU R147, [R1+0x5e4c] ;  /* 0x005e4c0001937983 */ /* 0x000ee40000300800 */
[----:B------:R-:W3:Y:S02]  /*131b20*/  LDL.LU R145, [R1+0x5e58] ;  /* 0x005e580001917983 */ /* 0x000ee40000300800 */
[----:B-1----:R-:W-:Y:S01]  /*131b30*/  IMAD.MOV.U32 R6, RZ, RZ, R140 ;  /* 0x000000ffff067224 */ /* 0x002fe200078e008c */
[----:B------:R-:W-:Y:S02]  /*131b40*/  MOV R7, R141 ;  /* 0x0000008d00077202 */ /* 0x000fe40000000f00 */
[----:B------:R-:W-:Y:S01]  /*131b50*/  ISETP.GT.AND P5, PT, R4, 0x34, PT ;  /* 0x000000340400780c */ /* 0x000fe20003fa4270 */
[----:B------:R-:W3:Y:S04]  /*131b60*/  LDL.LU R216, [R1+0x5e50] ;  /* 0x005e500001d87983 */ /* 0x000ee80000300800 */
[----:B------:R1:W-:Y:S02]  /*131b70*/  LDGSTS.E [R5+0x12600], [R6.64], P2 ;  /* 0x1260000006057fae */ /* 0x0003e40009121844 */
[----:B-1----:R-:W-:Y:S01]  /*131b80*/  IMAD.MOV.U32 R6, RZ, RZ, R0 ;  /* 0x000000ffff067224 */ /* 0x002fe200078e0000 */
[----:B------:R-:W-:-:S05]  /*131b90*/  MOV R7, R2 ;  /* 0x0000000200077202 */ /* 0x000fca0000000f00 */
[----:B------:R1:W-:Y:S01]  /*131ba0*/  LDGSTS.E [R5+0x12700], [R6.64], P2 ;  /* 0x1270000006057fae */ /* 0x0003e20009121844 */
[----:B------:R-:W-:Y:S01]  /*131bb0*/  ISETP.GT.AND P2, PT, R4, 0x30, PT ;  /* 0x000000300400780c */ /* 0x000fe20003f44270 */
[----:B----4-:R-:W-:Y:S01]  /*131bc0*/  IMAD.X R155, R155, 0x1, R244, P1 ;  /* 0x000000019b9b7824 */ /* 0x010fe200008e06f4 */
[----:B------:R-:W-:Y:S02]  /*131bd0*/  SEL R0, RZ, 0x4, !P5 ;  /* 0x00000004ff007807 */ /* 0x000fe40006800000 */
[----:B------:R-:W-:Y:S02]  /*131be0*/  SEL R2, RZ, 0x4, !P2 ;  /* 0x00000004ff027807 */ /* 0x000fe40005000000 */
[----:B------:R-:W-:Y:S02]  /*131bf0*/  STL [R1+0x5e74], R155 ;  /* 0x005e749b01007387 */ /* 0x000fe40000100800 */
[----:B------:R-:W-:Y:S02]  /*131c00*/  SEL R2, R2, RZ, !P0 ;  /* 0x000000ff02027207 */ /* 0x000fe40004000000 */
[----:B------:R-:W-:-:S04]  /*131c10*/  IADD3 R152, P1, R152, R246, RZ ;  /* 0x000000f698987210 */ /* 0x000fc80007f3e0ff */
[----:B------:R-:W-:Y:S01]  /*131c20*/  IADD3.X R153, R153, R244, RZ, P1, !PT ;  /* 0x000000f499997210 */ /* 0x000fe20000ffe4ff */
[----:B------:R4:W-:Y:S01]  /*131c30*/  STL [R1+0x5e78], R152 ;  /* 0x005e789801007387 */ /* 0x0009e20000100800 */
[-C--:B------:R-:W-:Y:S02]  /*131c40*/  IADD3 R148, P6, R148, R246.reuse, RZ ;  /* 0x000000f694947210 */ /* 0x080fe40007fde0ff */
[----:B------:R-:W-:-:S03]  /*131c50*/  IADD3 R146, P2, R146, R246, RZ ;  /* 0x000000f692927210 */ /* 0x000fc60007f5e0ff */
[----:B------:R-:W-:Y:S01]  /*131c60*/  IMAD.X R150, R150, 0x1, R244, P6 ;  /* 0x0000000196967824 */ /* 0x000fe200030e06f4 */
[----:B------:R-:W-:Y:S01]  /*131c70*/  STL [R1+0x5e70], R148 ;  /* 0x005e709401007387 */ /* 0x000fe20000100800 */
[----:B------:R1:W-:Y:S02]  /*131c80*/  STL [R1+0x5e6c], R153 ;  /* 0x005e6c9901007387 */ /* 0x0003e40000100800 */
[----:B------:R-:W-:Y:S01]  /*131c90*/  STL [R1+0x5e68], R146 ;  /* 0x005e689201007387 */ /* 0x000fe20000100800 */
[----:B------:R-:W-:Y:S02]  /*131ca0*/  IADD3 R144, P5, R144, R246, RZ ;  /* 0x000000f690907210 */ /* 0x000fe40007fbe0ff */
[----:B------:R-:W-:-:S03]  /*131cb0*/  ISETP.NE.U32.AND P1, PT, R2, RZ, PT ;  /* 0x000000ff0200720c */ /* 0x000fc60003f25070 */
[----:B------:R-:W-:Y:S01]  /*131cc0*/  STL [R1+0x5e60], R144 ;  /* 0x005e609001007387 */ /* 0x000fe20000100800 */
[----:B------:R1:W-:Y:S01]  /*131cd0*/  STL [R1+0x5e64], R150 ;  /* 0x005e649601007387 */ /* 0x0003e20000100800 */
[----:B--2---:R-:W-:Y:S01]  /*131ce0*/  IADD3.X R151, R151, R244, RZ, P2, !PT ;  /* 0x000000f497977210 */ /* 0x004fe200017fe4ff */
[----:B------:R-:W-:-:S04]  /*131cf0*/  IMAD.X R149, R149, 0x1, R244, P5 ;  /* 0x0000000195957824 */ /* 0x000fc800028e06f4 */
[----:B------:R2:W-:Y:S01]  /*131d00*/  STL [R1+0x5e5c], R151 ;  /* 0x005e5c9701007387 */ /* 0x0005e20000100800 */
[----:B------:R-:W2:Y:S02]  /*131d10*/  LDL.LU R2, [R1+0x5e44] ;  /* 0x005e440001027983 */ /* 0x000ea40000300800 */
[----:B------:R1:W-:Y:S02]  /*131d20*/  STL [R1+0x5e54], R149 ;  /* 0x005e549501007387 */ /* 0x0003e40000100800 */
[----:B------:R-:W2:Y:S01]  /*131d30*/  LDL.LU R215, [R1+0x5e3c] ;  /* 0x005e3c0001d77983 */ /* 0x000ea20000300800 */
[----:B---3--:R-:W-:-:S05]  /*131d40*/  IADD3 R145, P5, R145, R246, RZ ;  /* 0x000000f691917210 */ /* 0x008fca0007fbe0ff */
[----:B------:R-:W-:Y:S01]  /*131d50*/  STL [R1+0x5e58], R145 ;  /* 0x005e589101007387 */ /* 0x000fe20000100800 */
[----:B------:R-:W3:Y:S01]  /*131d60*/  LDL.LU R214, [R1+0x5e48] ;  /* 0x005e480001d67983 */ /* 0x000ee20000300800 */
[----:B-1----:R-:W-:Y:S01]  /*131d70*/  MOV R6, R154 ;  /* 0x0000009a00067202 */ /* 0x002fe20000000f00 */
[----:B------:R-:W-:Y:S01]  /*131d80*/  IMAD.MOV.U32 R7, RZ, RZ, R155 ;  /* 0x000000ffff077224 */ /* 0x000fe200078e009b */
[----:B------:R-:W3:Y:S01]  /*131d90*/  LDL.LU R212, [R1+0x5d80] ;  /* 0x005d800001d47983 */ /* 0x000ee20000300800 */
[----:B------:R-:W-:Y:S01]  /*131da0*/  IADD3.X R147, R147, R244, RZ, P5, !PT ;  /* 0x000000f493937210 */ /* 0x000fe20002ffe4ff */
[----:B------:R-:W3:Y:S02]  /*131db0*/  LDL.LU R154, [R1+0x5d78] ;  /* 0x005d7800019a7983 */ /* 0x000ee40000300800 */
[----:B------:R1:W-:Y:S01]  /*131dc0*/  LDGSTS.E [R5+0x14000], [R6.64], P3 ;  /* 0x1400000006057fae */ /* 0x0003e20009921844 */
[----:B------:R-:W-:Y:S01]  /*131dd0*/  IADD3 R216, P5, R216, R246, RZ ;  /* 0x000000f6d8d87210 */ /* 0x000fe20007fbe0ff */
[----:B------:R-:W3:Y:S02]  /*131de0*/  LDL.LU R213, [R1+0x5d74] ;  /* 0x005d740001d57983 */ /* 0x000ee40000300800 */
[----:B------:R2:W-:Y:S02]  /*131df0*/  STL [R1+0x5e4c], R147 ;  /* 0x005e4c9301007387 */ /* 0x0005e40000100800 */
[----:B-1----:R-:W-:Y:S01]  /*131e00*/  IMAD.MOV.U32 R6, RZ, RZ, R152 ;  /* 0x000000ffff067224 */ /* 0x002fe200078e0098 */
[----:B------:R-:W-:Y:S01]  /*131e10*/  MOV R7, R153 ;  /* 0x0000009900077202 */ /* 0x000fe20000000f00 */
[----:B----4-:R-:W4:Y:S04]  /*131e20*/  LDL.LU R152, [R1+0x5d70] ;  /* 0x005d700001987983 */ /* 0x010f280000300800 */
[----:B------:R1:W-:Y:S01]  /*131e30*/  LDGSTS.E [R5+0x14100], [R6.64], P3 ;  /* 0x1410000006057fae */ /* 0x0003e20009921844 */
[----:B------:R-:W-:Y:S02]  /*131e40*/  STL [R1+0x5e50], R216 ;  /* 0x005e50d801007387 */ /* 0x000fe40000100800 */
[----:B------:R-:W4:Y:S02]  /*131e50*/  LDL.LU R155, [R1+0x5d6c] ;  /* 0x005d6c00019b7983 */ /* 0x000f240000300800 */
[----:B------:R-:W4:Y:S02]  /*131e60*/  LDL.LU R153, [R1+0x5d64] ;  /* 0x005d640001997983 */ /* 0x000f240000300800 */
[----:B-1----:R-:W-:Y:S01]  /*131e70*/  IMAD.MOV.U32 R6, RZ, RZ, R148 ;  /* 0x000000ffff067224 */ /* 0x002fe200078e0094 */
[----:B------:R-:W-:-:S02]  /*131e80*/  MOV R7, R150 ;  /* 0x0000009600077202 */ /* 0x000fc40000000f00 */
[----:B------:R-:W4:Y:S04]  /*131e90*/  LDL.LU R150, [R1+0x5d68] ;  /* 0x005d680001967983 */ /* 0x000f280000300800 */
[----:B------:R1:W-:Y:S01]  /*131ea0*/  LDGSTS.E [R5+0x14200], [R6.64], P3 ;  /* 0x1420000006057fae */ /* 0x0003e20009921844 */
[----:B------:R-:W4:Y:S01]  /*131eb0*/  LDL.LU R148, [R1+0x5d60] ;  /* 0x005d600001947983 */ /* 0x000f220000300800 */
[----:B-1----:R-:W-:Y:S01]  /*131ec0*/  MOV R6, R146 ;  /* 0x0000009200067202 */ /* 0x002fe20000000f00 */
[----:B------:R-:W-:Y:S02]  /*131ed0*/  IMAD.MOV.U32 R7, RZ, RZ, R151 ;  /* 0x000000ffff077224 */ /* 0x000fe400078e0097 */
[----:B--2---:R-:W2:Y:S04]  /*131ee0*/  LDL.LU R151, [R1+0x5d5c] ;  /* 0x005d5c0001977983 */ /* 0x004ea80000300800 */
[----:B------:R1:W-:Y:S02]  /*131ef0*/  LDGSTS.E [R5+0x14300], [R6.64], P3 ;  /* 0x1430000006057fae */ /* 0x0003e40009921844 */
[----:B-1----:R-:W-:-:S02]  /*131f00*/  IMAD.MOV.U32 R7, RZ, RZ, R149 ;  /* 0x000000ffff077224 */ /* 0x002fc400078e0095 */
[----:B------:R-:W-:-:S05]  /*131f10*/  IMAD.X R2, R2, 0x1, R244, P5 ;  /* 0x0000000102027824 */ /* 0x000fca00028e06f4 */
[----:B------:R1:W-:Y:S01]  /*131f20*/  STL [R1+0x5e44], R2 ;  /* 0x005e440201007387 */ /* 0x0003e20000100800 */
[----:B------:R-:W2:Y:S01]  /*131f30*/  LDL.LU R146, [R1+0x5d58] ;  /* 0x005d580001927983 */ /* 0x000ea20000300800 */
[----:B---3--:R-:W-:-:S05]  /*131f40*/  IADD3 R214, P5, R214, R246, RZ ;  /* 0x000000f6d6d67210 */ /* 0x008fca0007fbe0ff */
[----:B------:R-:W-:Y:S01]  /*131f50*/  STL [R1+0x5e48], R214 ;  /* 0x005e48d601007387 */ /* 0x000fe20000100800 */
[----:B------:R-:W3:Y:S01]  /*131f60*/  LDL.LU R149, [R1+0x5d54] ;  /* 0x005d540001957983 */ /* 0x000ee20000300800 */
[----:B------:R-:W-:Y:S02]  /*131f70*/  MOV R6, R144 ;  /* 0x0000009000067202 */ /* 0x000fe40000000f00 */
[----:B------:R-:W-:Y:S02]  /*131f80*/  IADD3.X R215, R215, R244, RZ, P5, !PT ;  /* 0x000000f4d7d77210 */ /* 0x000fe40002ffe4ff */
[----:B------:R-:W-:Y:S01]  /*131f90*/  SEL R0, R0, RZ, !P0 ;  /* 0x000000ff00007207 */ /* 0x000fe20004000000 */
[----:B------:R-:W3:Y:S04]  /*131fa0*/  LDL.LU R144, [R1+0x5d50] ;  /* 0x005d500001907983 */ /* 0x000ee80000300800 */
[----:B------:R1:W-:Y:S02]  /*131fb0*/  LDGSTS.E [R5+0x14400], [R6.64], P3 ;  /* 0x1440000006057fae */ /* 0x0003e40009921844 */
[----:B-1----:R-:W-:Y:S01]  /*131fc0*/  IMAD.MOV.U32 R6, RZ, RZ, R145 ;  /* 0x000000ffff067224 */ /* 0x002fe200078e0091 */
[----:B------:R-:W-:-:S02]  /*131fd0*/  MOV R7, R147 ;  /* 0x0000009300077202 */ /* 0x000fc40000000f00 */
[----:B------:R-:W-:Y:S01]  /*131fe0*/  IADD3 R212, P5, R212, R246, RZ ;  /* 0x000000f6d4d47210 */ /* 0x000fe20007fbe0ff */
[----:B------:R-:W3:Y:S04]  /*131ff0*/  LDL.LU R147, [R1+0x5d4c] ;  /* 0x005d4c0001937983 */ /* 0x000ee80000300800 */
[----:B------:R1:W-:Y:S01]  /*132000*/  LDGSTS.E [R5+0x14500], [R6.64], P3 ;  /* 0x1450000006057fae */ /* 0x0003e20009921844 */
[----:B------:R-:W-:Y:S02]  /*132010*/  STL [R1+0x5e3c], R215 ;  /* 0x005e3cd701007387 */ /* 0x000fe40000100800 */
[----:B------:R-:W3:Y:S02]  /*132020*/  LDL.LU R145, [R1+0x5d44] ;  /* 0x005d440001917983 */ /* 0x000ee40000300800 */
[----:B-1----:R-:W-:Y:S01]  /*132030*/  IMAD.MOV.U32 R6, RZ, RZ, R216 ;  /* 0x000000ffff067224 */ /* 0x002fe200078e00d8 */
[----:B------:R-:W-:-:S05]  /*132040*/  MOV R7, R2 ;  /* 0x0000000200077202 */ /* 0x000fca0000000f00 */
[----:B------:R1:W-:Y:S01]  /*132050*/  LDGSTS.E [R5+0x14600], [R6.64], P3 ;  /* 0x1460000006057fae */ /* 0x0003e20009921844 */
[----:B------:R-:W-:-:S03]  /*132060*/  ISETP.NE.U32.AND P2, PT, R0, RZ, PT ;  /* 0x000000ff0000720c */ /* 0x000fc60003f45070 */
[----:B------:R-:W-:Y:S01]  /*132070*/  STL [R1+0x5d80], R212 ;  /* 0x005d80d401007387 */ /* 0x000fe20000100800 */
[----:B------:R-:W-:Y:S02]  /*132080*/  IMAD.X R213, R213, 0x1, R244, P5 ;  /* 0x00000001d5d57824 */ /* 0x000fe400028e06f4 */
[----:B------:R-:W3:Y:S01]  /*132090*/  LDL.LU R0, [R1+0x5d48] ;  /* 0x005d480001007983 */ /* 0x000ee20000300800 */
[----:B------:R-:W-:Y:S01]  /*1320a0*/  IADD3 R154, P5, R154, R246, RZ ;  /* 0x000000f69a9a7210 */ /* 0x000fe20007fbe0ff */
[----:B------:R-:W3:Y:S01]  /*1320b0*/  LDL.LU R2, [R1+0x5d3c] ;  /* 0x005d3c0001027983 */ /* 0x000ee20000300800 */
[----:B-1----:R-:W-:Y:S01]  /*1320c0*/  MOV R6, R214 ;  /* 0x000000d600067202 */ /* 0x002fe20000000f00 */
[----:B------:R-:W-:-:S05]  /*1320d0*/  IMAD.MOV.U32 R7, RZ, RZ, R215 ;  /* 0x000000ffff077224 */ /* 0x000fca00078e00d7 */
[----:B------:R1:W-:Y:S01]  /*1320e0*/  LDGSTS.E [R5+0x14700], [R6.64], P3 ;  /* 0x1470000006057fae */ /* 0x0003e20009921844 */
[----:B----4-:R-:W-:Y:S02]  /*1320f0*/  IADD3 R152, P3, R152, R246, RZ ;  /* 0x000000f698987210 */ /* 0x010fe40007f7e0ff */
[----:B------:R-:W-:Y:S01]  /*132100*/  IADD3.X R155, R155, R244, RZ, P5, !PT ;  /* 0x000000f49b9b7210 */ /* 0x000fe20002ffe4ff */
[-C--:B------:R-:W-:Y:S01]  /*132110*/  IADD3 R150, P5, R150, R246.reuse, RZ ;  /* 0x000000f696967210 */ /* 0x080fe20007fbe0ff */
[----:B------:R-:W-:Y:S01]  /*132120*/  STL [R1+0x5d74], R213 ;  /* 0x005d74d501007387 */ /* 0x000fe20000100800 */
[----:B------:R-:W-:Y:S01]  /*132130*/  IMAD.X R153, R153, 0x1, R244, P3 ;  /* 0x0000000199997824 */ /* 0x000fe200018e06f4 */
[----:B------:R-:W-:Y:S02]  /*132140*/  IADD3 R148, P3, R148, R246, RZ ;  /* 0x000000f694947210 */ /* 0x000fe40007f7e0ff */
[----:B------:R4:W-:Y:S01]  /*132150*/  STL [R1+0x5d78], R154 ;  /* 0x005d789a01007387 */ /* 0x0009e20000100800 */
[----:B------:R-:W-:Y:S01]  /*132160*/  STL [R1+0x5d70], R152 ;  /* 0x005d709801007387 */ /* 0x000fe20000100800 */
[----:B--2---:R-:W-:Y:S01]  /*132170*/  IADD3.X R151, R151, R244, RZ, P5, !PT ;  /* 0x000000f497977210 */ /* 0x004fe20002ffe4ff */
[----:B------:R2:W-:Y:S02]  /*132180*/  STL [R1+0x5d6c], R155 ;  /* 0x005d6c9b01007387 */ /* 0x0005e40000100800 */
[----:B-1----:R-:W-:Y:S01]  /*132190*/  IMAD.MOV.U32 R6, RZ, RZ, R212 ;  /* 0x000000ffff067224 */ /* 0x002fe200078e00d4 */
[----:B------:R-:W-:Y:S01]  /*1321a0*/  MOV R7, R213 ;  /* 0x000000d500077202 */ /* 0x000fe20000000f00 */
[----:B------:R-:W-:Y:S01]  /*1321b0*/  STL [R1+0x5d68], R150 ;  /* 0x005d689601007387 */ /* 0x000fe20000100800 */
[----:B------:R1:W-:Y:S02]  /*1321c0*/  STL [R1+0x5d64], R153 ;  /* 0x005d649901007387 */ /* 0x0003e40000100800 */
[----:B------:R-:W-:Y:S02]  /*1321d0*/  STL [R1+0x5d60], R148 ;  /* 0x005d609401007387 */ /* 0x000fe40000100800 */
[----:B------:R-:W-:Y:S01]  /*1321e0*/  STL [R1+0x5d5c], R151 ;  /* 0x005d5c9701007387 */ /* 0x000fe20000100800 */
[----:B------:R1:W-:Y:S01]  /*1321f0*/  LDGSTS.E [R5+0x16000], [R6.64], P4 ;  /* 0x1600000006057fae */ /* 0x0003e2000a121844 */
[----:B------:R-:W-:-:S02]  /*132200*/  IADD3 R146, P5, R146, R246, RZ ;  /* 0x000000f692927210 */ /* 0x000fc40007fbe0ff */
[----:B-1----:R-:W-:-:S03]  /*132210*/  MOV R6, R154 ;  /* 0x0000009a00067202 */ /* 0x002fc60000000f00 */
[----:B------:R-:W-:Y:S01]  /*132220*/  STL [R1+0x5d58], R146 ;  /* 0x005d589201007387 */ /* 0x000fe20000100800 */
[----:B---3--:R-:W-:-:S05]  /*132230*/  IMAD.X R149, R149, 0x1, R244, P3 ;  /* 0x0000000195957824 */ /* 0x008fca00018e06f4 */
[----:B------:R-:W-:Y:S01]  /*132240*/  STL [R1+0x5d54], R149 ;  /* 0x005d549501007387 */ /* 0x000fe20000100800 */
[----:B----4-:R-:W3:Y:S02]  /*132250*/  LDL.LU R154, [R1+0x5c80] ;  /* 0x005c8000019a7983 */ /* 0x010ee40000300800 */
[----:B------:R-:W-:-:S05]  /*132260*/  IMAD.MOV.U32 R7, RZ, RZ, R155 ;  /* 0x000000ffff077224 */ /* 0x000fca00078e009b */
[----:B------:R1:W-:Y:S01]  /*132270*/  LDGSTS.E [R5+0x16100], [R6.64], P4 ;  /* 0x1610000006057fae */ /* 0x0003e2000a121844 */
[----:B------:R-:W-:Y:S01]  /*132280*/  IADD3 R144, P3, R144, R246, RZ ;  /* 0x000000f690907210 */ /* 0x000fe20007f7e0ff */
[----:B-1----:R-:W-:Y:S01]  /*132290*/  IMAD.MOV.U32 R6, RZ, RZ, R152 ;  /* 0x000000ffff067224 */ /* 0x002fe200078e0098 */
[----:B------:R-:W-:-:S05]  /*1322a0*/  MOV R7, R153 ;  /* 0x0000009900077202 */ /* 0x000fca0000000f00 */
[----:B------:R1:W-:Y:S01]  /*1322b0*/  LDGSTS.E [R5+0x16200], [R6.64], P4 ;  /* 0x1620000006057fae */ /* 0x0003e2000a121844 */
[----:B------:R-:W-:Y:S01]  /*1322c0*/  IADD3.X R147, R147, R244, RZ, P5, !PT ;  /* 0x000000f493937210 */ /* 0x000fe20002ffe4ff */
[----:B------:R-:W-:Y:S01]  /*1322d0*/  IMAD.X R145, R145, 0x1, R244, P3 ;  /* 0x0000000191917824 */ /* 0x000fe200018e06f4 */
[----:B-1----:R-:W-:Y:S01]  /*1322e0*/  MOV R6, R150 ;  /* 0x0000009600067202 */ /* 0x002fe20000000f00 */
[----:B------:R-:W-:Y:S01]  /*1322f0*/  IMAD.MOV.U32 R7, RZ, RZ, R151 ;  /* 0x000000ffff077224 */ /* 0x000fe200078e0097 */
[----:B------:R-:W-:-:S04]  /*132300*/  IADD3 R0, P5, R0, R246, RZ ;  /* 0x000000f600007210 */ /* 0x000fc80007fbe0ff */
[----:B------:R1:W-:Y:S04]  /*132310*/  LDGSTS.E [R5+0x16300], [R6.64], P4 ;  /* 0x1630000006057fae */ /* 0x0003e8000a121844 */
[----:B------:R4:W-:Y:S01]  /*132320*/  STL [R1+0x5d50], R144 ;  /* 0x005d509001007387 */ /* 0x0009e20000100800 */
[----:B------:R-:W-:Y:S02]  /*132330*/  STL [R1+0x5d4c], R147 ;  /* 0x005d4c9301007387 */ /* 0x000fe40000100800 */
[----:B------:R-:W3:Y:S01]  /*132340*/  LDL.LU R212, [R1+0x5c74] ;  /* 0x005c740001d47983 */ /* 0x000ee20000300800 */
[----:B------:R-:W-:Y:S01]  /*132350*/  IADD3.X R2, R2, R244, RZ, P5, !PT ;  /* 0x000000f402027210 */ /* 0x000fe20002ffe4ff */
[----:B------:R-:W-:Y:S01]  /*132360*/  STL [R1+0x5d48], R0 ;  /* 0x005d480001007387 */ /* 0x000fe20000100800 */
[----:B-1----:R-:W-:Y:S01]  /*132370*/  MOV R6, R148 ;  /* 0x0000009400067202 */ /* 0x002fe20000000f00 */
[----:B------:R-:W-:-:S02]  /*132380*/  IMAD.MOV.U32 R7, RZ, RZ, R149 ;  /* 0x000000ffff077224 */ /* 0x000fc400078e0095 */
[----:B------:R1:W-:Y:S01]  /*132390*/  STL [R1+0x5d44], R145 ;  /* 0x005d449101007387 */ /* 0x0003e20000100800 */
[----:B--2---:R-:W2:Y:S02]  /*1323a0*/  LDL.LU R155, [R1+0x5c6c] ;  /* 0x005c6c00019b7983 */ /* 0x004ea40000300800 */
[----:B------:R-:W2:Y:S01]  /*1323b0*/  LDL.LU R152, [R1+0x5c78] ;  /* 0x005c780001987983 */ /* 0x000ea20000300800 */
[----:B------:R1:W-:Y:S01]  /*1323c0*/  LDGSTS.E [R5+0x16400], [R6.64], P4 ;  /* 0x1640000006057fae */ /* 0x0003e2000a121844 */
[----:B------:R1:W-:Y:S02]  /*1323d0*/  STL [R1+0x5d3c], R2 ;  /* 0x005d3c0201007387 */ /* 0x0003e40000100800 */
[----:B------:R-:W2:Y:S01]  /*1323e0*/  LDL.LU R153, [R1+0x5c64] ;  /* 0x005c640001997983 */ /* 0x000ea20000300800 */
[----:B------:R-:W-:Y:S01]  /*1323f0*/  HMMA.1688.F32.TF32 R140, R56, R142, R248 ;  /* 0x0000008e388c723c */ /* 0x000fe200000810f8 */
[----:B-1----:R-:W-:Y:S01]  /*132400*/  IMAD.MOV.U32 R6, RZ, RZ, R146 ;  /* 0x000000ffff067224 */ /* 0x002fe200078e0092 */
[----:B------:R-:W-:-:S05]  /*132410*/  MOV R7, R147 ;  /* 0x0000009300077202 */ /* 0x000fca0000000f00 */
[----:B------:R1:W-:Y:S02]  /*132420*/  LDGSTS.E [R5+0x16500], [R6.64], P4 ;  /* 0x1650000006057fae */ /* 0x0003e4000a121844 */
[----:B-1----:R-:W-:Y:S02]  /*132430*/  IMAD.MOV.U32 R6, RZ, RZ, R144 ;  /* 0x000000ffff067224 */ /* 0x002fe400078e0090 */
        /* <DEDUP_REMOVED lines=11> */
[----:B---3--:R-:W-:-:S05]  /*1324f0*/  IADD3 R154, P3, R154, R246, RZ ;  /* 0x000000f69a9a7210 */ /* 0x008fca0007f7e0ff */
[----:B------:R-:W-:Y:S01]  /*132500*/  STL [R1+0x5c80], R154 ;  /* 0x005c809a01007387 */ /* 0x000fe20000100800 */
[----:B------:R-:W3:Y:S02]  /*132510*/  LDL.LU R213, [R1+0x5c4c] ;  /* 0x005c4c0001d57983 */ /* 0x000ee40000300800 */
[----:B------:R-:W3:Y:S01]  /*132520*/  LDL.LU R148, [R1+0x5c58] ;  /* 0x005c580001947983 */ /* 0x000ee20000300800 */
[----:B------:R-:W-:Y:S02]  /*132530*/  MOV R7, R145 ;  /* 0x0000009100077202 */ /* 0x000fe40000000f00 */
[----:B------:R-:W-:Y:S01]  /*132540*/  ISETP.GT.AND P5, PT, R4, 0x3c, PT ;  /* 0x0000003c0400780c */ /* 0x000fe20003fa4270 */
[----:B------:R-:W3:Y:S04]  /*132550*/  LDL.LU R145, [R1+0x5c50] ;  /* 0x005c500001917983 */ /* 0x000ee80000300800 */
[----:B------:R1:W-:Y:S02]  /*132560*/  LDGSTS.E [R5+0x16600], [R6.64], P4 ;  /* 0x1660000006057fae */ /* 0x0003e4000a121844 */
[----:B-1----:R-:W-:Y:S01]  /*132570*/  IMAD.MOV.U32 R6, RZ, RZ, R0 ;  /* 0x000000ffff067224 */ /* 0x002fe200078e0000 */
[----:B------:R-:W-:-:S05]  /*132580*/  MOV R7, R2 ;  /* 0x0000000200077202 */ /* 0x000fca0000000f00 */
[----:B------:R1:W-:Y:S01]  /*132590*/  LDGSTS.E [R5+0x16700], [R6.64], P4 ;  /* 0x1670000006057fae */ /* 0x0003e2000a121844 */
[----:B------:R-:W-:Y:S02]  /*1325a0*/  ISETP.GT.AND P4, PT, R4, 0x38, PT ;  /* 0x000000380400780c */ /* 0x000fe40003f84270 */
[----:B------:R-:W-:Y:S02]  /*1325b0*/  SEL R0, RZ, 0x4, !P5 ;  /* 0x00000004ff007807 */ /* 0x000fe40006800000 */
[----:B------:R-:W-:Y:S01]  /*1325c0*/  SEL R2, RZ, 0x4, !P4 ;  /* 0x00000004ff027807 */ /* 0x000fe20006000000 */
[----:B------:R-:W-:-:S05]  /*1325d0*/  IMAD.X R212, R212, 0x1, R244, P3 ;  /* 0x00000001d4d47824 */ /* 0x000fca00018e06f4 */
[----:B------:R1:W-:Y:S01]  /*1325e0*/  STL [R1+0x5c74], R212 ;  /* 0x005c74d401007387 */ /* 0x0003e20000100800 */
[----:B--2---:R-:W-:-:S04]  /*1325f0*/  IADD3 R152, P3, R152, R246, RZ ;  /* 0x000000f698987210 */ /* 0x004fc80007f7e0ff */
[----:B------:R-:W-:Y:S01]  /*132600*/  IADD3.X R155, R155, R244, RZ, P3, !PT ;  /* 0x000000f49b9b7210 */ /* 0x000fe20001ffe4ff */
[----:B------:R2:W-:Y:S01]  /*132610*/  STL [R1+0x5c78], R152 ;  /* 0x005c789801007387 */ /* 0x0005e20000100800 */
[----:B------:R-:W-:Y:S02]  /*132620*/  SEL R0, R0, RZ, !P0 ;  /* 0x000000ff00007207 */ /* 0x000fe40004000000 */
[----:B------:R-:W-:Y:S02]  /*132630*/  SEL R2, R2, RZ, !P0 ;  /* 0x000000ff02027207 */ /* 0x000fe40004000000 */
[-C--:B----4-:R-:W-:Y:S02]  /*132640*/  IADD3 R144, P6, R144, R246.reuse, RZ ;  /* 0x000000f690907210 */ /* 0x090fe40007fde0ff */
[-C--:B------:R-:W-:Y:S02]  /*132650*/  IADD3 R151, P4, R151, R246.reuse, RZ ;  /* 0x000000f697977210 */ /* 0x080fe40007f9e0ff */
[----:B------:R-:W-:Y:S01]  /*132660*/  IADD3 R146, P5, R146, R246, RZ ;  /* 0x000000f692927210 */ /* 0x000fe20007fbe0ff */
[----:B------:R-:W-:Y:S01]  /*132670*/  IMAD.X R153, R153, 0x1, R244, P6 ;  /* 0x0000000199997824 */ /* 0x000fe200030e06f4 */
[----:B------:R-:W-:Y:S01]  /*132680*/  STL [R1+0x5c70], R144 ;  /* 0x005c709001007387 */ /* 0x000fe20000100800 */
[----:B------:R4:W-:Y:S01]  /*132690*/  STL [R1+0x5c6c], R155 ;  /* 0x005c6c9b01007387 */ /* 0x0009e20000100800 */
[----:B------:R-:W-:-:S02]  /*1326a0*/  IADD3.X R214, R214, R244, RZ, P4, !PT ;  /* 0x000000f4d6d67210 */ /* 0x000fc400027fe4ff */
[----:B------:R-:W-:Y:S01]  /*1326b0*/  STL [R1+0x5c68], R151 ;  /* 0x005c689701007387 */ /* 0x000fe20000100800 */
[----:B------:R-:W-:Y:S02]  /*1326c0*/  IMAD.X R150, R150, 0x1, R244, P5 ;  /* 0x0000000196967824 */ /* 0x000fe400028e06f4 */
[----:B------:R-:W-:Y:S02]  /*1326d0*/  STL [R1+0x5c60], R146 ;  /* 0x005c609201007387 */ /* 0x000fe40000100800 */
[----:B------:R2:W-:Y:S01]  /*1326e0*/  STL [R1+0x5c64], R153 ;  /* 0x005c649901007387 */ /* 0x0005e20000100800 */
[----:B------:R-:W-:Y:S01]  /*1326f0*/  STL [R1+0x5c5c], R214 ;  /* 0x005c5cd601007387 */ /* 0x000fe20000100800 */
[----:B------:R-:W4:Y:S02]  /*132700*/  LDL.LU R149, [R1+0x5c44] ;  /* 0x005c440001957983 */ /* 0x000f240000300800 */
[----:B------:R2:W-:Y:S02]  /*132710*/  STL [R1+0x5c54], R150 ;  /* 0x005c549601007387 */ /* 0x0005e40000100800 */
[----:B------:R-:W4:Y:S01]  /*132720*/  LDL.LU R147, [R1+0x5c3c] ;  /* 0x005c3c0001937983 */ /* 0x000f220000300800 */
[----:B------:R-:W-:-:S02]  /*132730*/  ISETP.NE.U32.AND P4, PT, R0, RZ, PT ;  /* 0x000000ff0000720c */ /* 0x000fc40003f85070 */
[----:B------:R-:W-:Y:S01]  /*132740*/  ISETP.NE.U32.AND P3, PT, R2, RZ, PT ;  /* 0x000000ff0200720c */ /* 0x000fe20003f65070 */
[----:B-1----:R-:W-:Y:S01]  /*132750*/  IMAD.MOV.U32 R7, RZ, RZ, R212 ;  /* 0x000000ffff077224 */ /* 0x002fe200078e00d4 */
[----:B------:R-:W-:-:S05]  /*132760*/  MOV R6, R154 ;  /* 0x0000009a00067202 */ /* 0x000fca0000000f00 */
[----:B------:R1:W-:Y:S01]  /*132770*/  LDGSTS.E [R5+0x18000], [R6.64], P1 ;  /* 0x1800000006057fae */ /* 0x0003e20008921844 */
[----:B---3--:R-:W-:-:S05]  /*132780*/  IADD3 R148, P5, R148, R246, RZ ;  /* 0x000000f694947210 */ /* 0x008fca0007fbe0ff */
[----:B------:R3:W-:Y:S01]  /*132790*/  STL [R1+0x5c58], R148 ;  /* 0x005c589401007387 */ /* 0x0007e20000100800 */
[----:B------:R-:W3:Y:S02]  /*1327a0*/  LDL.LU R0, [R1+0x5c48] ;  /* 0x005c480001007983 */ /* 0x000ee40000300800 */
[----:B------:R-:W3:Y:S02]  /*1327b0*/  LDL.LU R2, [R1+0x5b80] ;  /* 0x005b800001027983 */ /* 0x000ee40000300800 */
[----:B------:R-:W3:Y:S01]  /*1327c0*/  LDL.LU R212, [R1+0x5b74] ;  /* 0x005b740001d47983 */ /* 0x000ee20000300800 */
[----:B------:R-:W3:Y:S01]  /*1327d0*/  LDL.LU R154, [R1+0x5b78] ;  /* 0x005b7800019a7983 */ /* 0x000ee20000300800 */
[----:B-1----:R-:W-:Y:S01]  /*1327e0*/  IMAD.MOV.U32 R6, RZ, RZ, R152 ;  /* 0x000000ffff067224 */ /* 0x002fe200078e0098 */
[----:B------:R-:W-:Y:S02]  /*1327f0*/  MOV R7, R155 ;  /* 0x0000009b00077202 */ /* 0x000fe40000000f00 */
[----:B------:R-:W-:Y:S01]  /*132800*/  IADD3.X R213, R213, R244, RZ, P5, !PT ;  /* 0x000000f4d5d57210 */ /* 0x000fe20002ffe4ff */
[----:B--2---:R-:W2:Y:S04]  /*132810*/  LDL.LU R152, [R1+0x5b70] ;  /* 0x005b700001987983 */ /* 0x004ea80000300800 */
[----:B------:R1:W-:Y:S01]  /*132820*/  LDGSTS.E [R5+0x18100], [R6.64], P1 ;  /* 0x1810000006057fae */ /* 0x0003e20008921844 */
[----:B------:R-:W-:-:S03]  /*132830*/  IADD3 R145, P5, R145, R246, RZ ;  /* 0x000000f691917210 */ /* 0x000fc60007fbe0ff */
[----:B------:R-:W-:Y:S01]  /*132840*/  STL [R1+0x5c4c], R213 ;  /* 0x005c4cd501007387 */ /* 0x000fe20000100800 */
[----:B-1----:R-:W-:Y:S01]  /*132850*/  IMAD.MOV.U32 R6, RZ, RZ, R144 ;  /* 0x000000ffff067224 */ /* 0x002fe200078e0090 */
[----:B------:R-:W-:-:S05]  /*132860*/  MOV R7, R153 ;  /* 0x0000009900077202 */ /* 0x000fca0000000f00 */
[----:B------:R1:W-:Y:S04]  /*132870*/  LDGSTS.E [R5+0x18200], [R6.64], P1 ;  /* 0x1820000006057fae */ /* 0x0003e80008921844 */
[----:B------:R1:W-:Y:S01]  /*132880*/  STL [R1+0x5c50], R145 ;  /* 0x005c509101007387 */ /* 0x0003e20000100800 */
[----:B----4-:R-:W4:Y:S02]  /*132890*/  LDL.LU R155, [R1+0x5b6c] ;  /* 0x005b6c00019b7983 */ /* 0x010f240000300800 */
[----:B------:R-:W2:Y:S02]  /*1328a0*/  LDL.LU R153, [R1+0x5b64] ;  /* 0x005b640001997983 */ /* 0x000ea40000300800 */
[----:B------:R-:W2:Y:S01]  /*1328b0*/  LDL.LU R144, [R1+0x5b68] ;  /* 0x005b680001907983 */ /* 0x000ea20000300800 */
[----:B-1----:R-:W-:Y:S01]  /*1328c0*/  MOV R6, R151 ;  /* 0x0000009700067202 */ /* 0x002fe20000000f00 */
[----:B------:R-:W-:-:S05]  /*1328d0*/  IMAD.MOV.U32 R7, RZ, RZ, R214 ;  /* 0x000000ffff077224 */ /* 0x000fca00078e00d6 */
[----:B------:R1:W-:Y:S02]  /*1328e0*/  LDGSTS.E [R5+0x18300], [R6.64], P1 ;  /* 0x1830000006057fae */ /* 0x0003e40008921844 */
[----:B-1----:R-:W-:Y:S01]  /*1328f0*/  MOV R6, R146 ;  /* 0x0000009200067202 */ /* 0x002fe20000000f00 */
[----:B------:R-:W-:-:S05]  /*132900*/  IMAD.MOV.U32 R7, RZ, RZ, R150 ;  /* 0x000000ffff077224 */ /* 0x000fca00078e0096 */
[----:B------:R1:W-:Y:S02]  /*132910*/  LDGSTS.E [R5+0x18400], [R6.64], P1 ;  /* 0x1840000006057fae */ /* 0x0003e40008921844 */
[----:B-1----:R-:W-:Y:S01]  /*132920*/  IMAD.MOV.U32 R6, RZ, RZ, R148 ;  /* 0x000000ffff067224 */ /* 0x002fe200078e0094 */
[----:B------:R-:W-:-:S05]  /*132930*/  MOV R7, R213 ;  /* 0x000000d500077202 */ /* 0x000fca0000000f00 */
[----:B------:R1:W-:Y:S01]  /*132940*/  LDGSTS.E [R5+0x18500], [R6.64], P1 ;  /* 0x1850000006057fae */ /* 0x0003e20008921844 */
[----:B------:R-:W-:-:S05]  /*132950*/  IMAD.X R149, R149, 0x1, R244, P5 ;  /* 0x0000000195957824 */ /* 0x000fca00028e06f4 */
[----:B------:R3:W-:Y:S01]  /*132960*/  STL [R1+0x5c44], R149 ;  /* 0x005c449501007387 */ /* 0x0007e20000100800 */
[----:B-1----:R-:W-:Y:S01]  /*132970*/  IMAD.MOV.U32 R6, RZ, RZ, R145 ;  /* 0x000000ffff067224 */ /* 0x002fe200078e0091 */
[----:B------:R-:W-:-:S05]  /*132980*/  MOV R7, R149 ;  /* 0x0000009500077202 */ /* 0x000fca0000000f00 */
[----:B------:R1:W-:Y:S01]  /*132990*/  LDGSTS.E [R5+0x18600], [R6.64], P1 ;  /* 0x1860000006057fae */ /* 0x0003e20008921844 */
[----:B---3--:R-:W-:-:S05]  /*1329a0*/  IADD3 R0, P5, R0, R246, RZ ;  /* 0x000000f600007210 */ /* 0x008fca0007fbe0ff */
[----:B------:R-:W-:Y:S01]  /*1329b0*/  STL [R1+0x5c48], R0 ;  /* 0x005c480001007387 */ /* 0x000fe20000100800 */
[----:B------:R-:W3:Y:S02]  /*1329c0*/  LDL.LU R151, [R1+0x5b5c] ;  /* 0x005b5c0001977983 */ /* 0x000ee40000300800 */
[----:B------:R-:W3:Y:S02]  /*1329d0*/  LDL.LU R150, [R1+0x5b54] ;  /* 0x005b540001967983 */ /* 0x000ee40000300800 */
[----:B------:R-:W3:Y:S01]  /*1329e0*/  LDL.LU R146, [R1+0x5b60] ;  /* 0x005b600001927983 */ /* 0x000ee20000300800 */
[----:B------:R-:W-:Y:S01]  /*1329f0*/  IADD3.X R147, R147, R244, RZ, P5, !PT ;  /* 0x000000f493937210 */ /* 0x000fe20002ffe4ff */
[----:B------:R-:W-:Y:S01]  /*132a00*/  IADD3 R2, P5, R2, R246, RZ ;  /* 0x000000f602027210 */ /* 0x000fe20007fbe0ff */
[----:B------:R-:W3:Y:S03]  /*132a10*/  LDL.LU R148, [R1+0x5b58] ;  /* 0x005b580001947983 */ /* 0x000ee60000300800 */
[----:B------:R1:W-:Y:S01]  /*132a20*/  STL [R1+0x5c3c], R147 ;  /* 0x005c3c9301007387 */ /* 0x0003e20000100800 */
[----:B------:R2:W-:Y:S01]  /*132a30*/  STL [R1+0x5b80], R2 ;  /* 0x005b800201007387 */ /* 0x0005e20000100800 */
[----:B------:R-:W-:-:S02]  /*132a40*/  IMAD.X R212, R212, 0x1, R244, P5 ;  /* 0x00000001d4d47824 */ /* 0x000fc400028e06f4 */
[----:B------:R-:W3:Y:S01]  /*132a50*/  LDL.LU R145, [R1+0x5b50] ;  /* 0x005b500001917983 */ /* 0x000ee20000300800 */
[----:B------:R-:W-:Y:S01]  /*132a60*/  IADD3 R154, P5, R154, R246, RZ ;  /* 0x000000f69a9a7210 */ /* 0x000fe20007fbe0ff */
[----:B------:R-:W3:Y:S01]  /*132a70*/  LDL.LU R149, [R1+0x5b4c] ;  /* 0x005b4c0001957983 */ /* 0x000ee20000300800 */
[----:B-1----:R-:W-:Y:S02]  /*132a80*/  IMAD.MOV.U32 R7, RZ, RZ, R147 ;  /* 0x000000ffff077224 */ /* 0x002fe400078e0093 */
[----:B------:R-:W-:Y:S02]  /*132a90*/  STL [R1+0x5b74], R212 ;  /* 0x005b74d401007387 */ /* 0x000fe40000100800 */
[----:B------:R-:W3:Y:S01]  /*132aa0*/  LDL.LU R147, [R1+0x5b44] ;  /* 0x005b440001937983 */ /* 0x000ee20000300800 */
[----:B------:R-:W-:Y:S01]  /*132ab0*/  MOV R6, R0 ;  /* 0x0000000000067202 */ /* 0x000fe20000000f00 */
[----:B------:R-:W-:Y:S01]  /*132ac0*/  STL [R1+0x5b78], R154 ;  /* 0x005b789a01007387 */ /* 0x000fe20000100800 */
[----:B------:R-:W3:Y:S03]  /*132ad0*/  LDL.LU R0, [R1+0x5b48] ;  /* 0x005b480001007983 */ /* 0x000ee60000300800 */
[----:B------:R1:W-:Y:S02]  /*132ae0*/  LDGSTS.E [R5+0x18700], [R6.64], P1 ;  /* 0x1870000006057fae */ /* 0x0003e40008921844 */
[----:B-1----:R-:W-:-:S02]  /*132af0*/  IMAD.MOV.U32 R6, RZ, RZ, R2 ;  /* 0x000000ffff067224 */ /* 0x002fc400078e0002 */
[----:B--2---:R-:W2:Y:S01]  /*132b00*/  LDL.LU R2, [R1+0x5b3c] ;  /* 0x005b3c0001027983 */ /* 0x004ea20000300800 */
[----:B------:R-:W-:Y:S02]  /*132b10*/  MOV R7, R212 ;  /* 0x000000d400077202 */ /* 0x000fe40000000f00 */
[----:B------:R-:W-:Y:S02]  /*132b20*/  IADD3 R152, P1, R152, R246, RZ ;  /* 0x000000f698987210 */ /* 0x000fe40007f3e0ff */
[----:B----4-:R-:W-:Y:S01]  /*132b30*/  IADD3.X R155, R155, R244, RZ, P5, !PT ;  /* 0x000000f49b9b7210 */ /* 0x010fe20002ffe4ff */
[----:B------:R-:W-:Y:S01]  /*132b40*/  IADD3 R144, P5, R144, R246, RZ ;  /* 0x000000f690907210 */ /* 0x000fe20007fbe0ff */
[----:B------:R1:W-:Y:S01]  /*132b50*/  LDGSTS.E [R5+0x1a000], [R6.64], P2 ;  /* 0x1a00000006057fae */ /* 0x0003e20009121844 */
[----:B------:R-:W-:-:S03]  /*132b60*/  IMAD.X R153, R153, 0x1, R244, P1 ;  /* 0x0000000199997824 */ /* 0x000fc600008e06f4 */
[----:B------:R-:W-:Y:S01]  /*132b70*/  STL [R1+0x5b70], R152 ;  /* 0x005b709801007387 */ /* 0x000fe20000100800 */
[----:B------:R-:W-:Y:S02]  /*132b80*/  STL [R1+0x5b6c], R155 ;  /* 0x005b6c9b01007387 */ /* 0x000fe40000100800 */
[----:B------:R-:W-:Y:S01]  /*132b90*/  STL [R1+0x5b68], R144 ;  /* 0x005b689001007387 */ /* 0x000fe20000100800 */
[----:B------:R4:W-:Y:S01]  /*132ba0*/  STL [R1+0x5b64], R153 ;  /* 0x005b649901007387 */ /* 0x0009e20000100800 */
[----:B-1----:R-:W-:Y:S01]  /*132bb0*/  MOV R6, R154 ;  /* 0x0000009a00067202 */ /* 0x002fe20000000f00 */
[----:B------:R-:W-:-:S05]  /*132bc0*/  IMAD.MOV.U32 R7, RZ, RZ, R155 ;  /* 0x000000ffff077224 */ /* 0x000fca00078e009b */
[----:B------:R1:W-:Y:S01]  /*132bd0*/  LDGSTS.E [R5+0x1a100], [R6.64], P2 ;  /* 0x1a10000006057fae */ /* 0x0003e20009121844 */
[----:B------:R-:W-:Y:S01]  /*132be0*/  HMMA.1688.F32.TF32 R56, R56, R250, R236 ;  /* 0x000000fa3838723c */ /* 0x000fe200000810ec */
[----:B-1----:R-:W-:Y:S01]  /*132bf0*/  IMAD.MOV.U32 R6, RZ, RZ, R152 ;  /* 0x000000ffff067224 */ /* 0x002fe200078e0098 */
[----:B------:R-:W-:Y:S02]  /*132c00*/  MOV R7, R153 ;  /* 0x0000009900077202 */ /* 0x000fe40000000f00 */
[----:B----4-:R-:W3:Y:S04]  /*132c10*/  LDL.LU R153, [R1+0x5a44] ;  /* 0x005a440001997983 */ /* 0x010ee80000300800 */
[----:B------:R1:W-:Y:S01]  /*132c20*/  LDGSTS.E [R5+0x1a200], [R6.64], P2 ;  /* 0x1a20000006057fae */ /* 0x0003e20009121844 */
[----:B------:R-:W-:-:S02]  /*132c30*/  MOV R251, R156 ;  /* 0x0000009c00fb7202 */ /* 0x000fc40000000f00 */
[----:B-1----:R-:W-:Y:S02]  /*132c40*/  MOV R6, R144 ;  /* 0x0000009000067202 */ /* 0x002fe40000000f00 */
[----:B---3--:R-:W-:Y:S02]  /*132c50*/  IADD3 R146, P1, R146, R246, RZ ;  /* 0x000000f692927210 */ /* 0x008fe40007f3e0ff */
[----:B------:R-:W-:Y:S02]  /*132c60*/  IADD3.X R151, R151, R244, RZ, P5, !PT ;  /* 0x000000f497977210 */ /* 0x000fe40002ffe4ff */
[-C--:B------:R-:W-:Y:S01]  /*132c70*/  IADD3 R148, P5, R148, R246.reuse, RZ ;  /* 0x000000f694947210 */ /* 0x080fe20007fbe0ff */
[----:B------:R-:W-:Y:S01]  /*132c80*/  IMAD.X R150, R150, 0x1, R244, P1 ;  /* 0x0000000196967824 */ /* 0x000fe200008e06f4 */
[----:B------:R-:W-:Y:S01]  /*132c90*/  STL [R1+0x5b60], R146 ;  /* 0x005b609201007387 */ /* 0x000fe20000100800 */
[----:B------:R1:W-:Y:S02]  /*132ca0*/  STL [R1+0x5b5c], R151 ;  /* 0x005b5c9701007387 */ /* 0x0003e40000100800 */
[----:B------:R3:W-:Y:S01]  /*132cb0*/  STL [R1+0x5b58], R148 ;  /* 0x005b589401007387 */ /* 0x0007e20000100800 */
[----:B------:R-:W-:Y:S01]  /*132cc0*/  IADD3 R145, P1, R145, R246, RZ ;  /* 0x000000f691917210 */ /* 0x000fe20007f3e0ff */
[----:B------:R-:W-:Y:S01]  /*132cd0*/  STL [R1+0x5b54], R150 ;  /* 0x005b549601007387 */ /* 0x000fe20000100800 */
[----:B------:R-:W-:-:S02]  /*132ce0*/  IMAD.MOV.U32 R7, RZ, RZ, R151 ;  /* 0x000000ffff077224 */ /* 0x000fc400078e0097 */
[----:B------:R-:W4:Y:S02]  /*132cf0*/  LDL.LU R248, [R1+0x13a0] ;  /* 0x0013a00001f87983 */ /* 0x000f240000300800 */
[----:B------:R-:W4:Y:S01]  /*132d00*/  LDL.LU R249, [R1+0x13a4] ;  /* 0x0013a40001f97983 */ /* 0x000f220000300800 */
[----:B------:R2:W-:Y:S01]  /*132d10*/  STL [R1+0x5b50], R145 ;  /* 0x005b509101007387 */ /* 0x0005e20000100800 */
[----:B------:R-:W-:Y:S02]  /*132d20*/  IMAD.X R149, R149, 0x1, R244, P5 ;  /* 0x0000000195957824 */ /* 0x000fe400028e06f4 */
[----:B------:R-:W4:Y:S02]  /*132d30*/  LDL.LU R250, [R1+0x13a8] ;  /* 0x0013a80001fa7983 */ /* 0x000f240000300800 */
[----:B------:R-:W4:Y:S01]  /*132d40*/  LDL.LU R215, [R1+0x5a40] ;  /* 0x005a400001d77983 */ /* 0x000f220000300800 */
[----:B------:R-:W-:Y:S01]  /*132d50*/  IADD3 R0, P5, R0, R246, RZ ;  /* 0x000000f600007210 */ /* 0x000fe20007fbe0ff */
[----:B-1----:R-:W4:Y:S04]  /*132d60*/  LDL.LU R151, [R1+0x5a4c] ;  /* 0x005a4c0001977983 */ /* 0x002f280000300800 */
[----:B------:R1:W-:Y:S01]  /*132d70*/  LDGSTS.E [R5+0x1a300], [R6.64], P2 ;  /* 0x1a30000006057fae */ /* 0x0003e20009121844 */
[----:B------:R-:W-:Y:S01]  /*132d80*/  IADD3.X R147, R147, R244, RZ, P1, !PT ;  /* 0x000000f493937210 */ /* 0x000fe20000ffe4ff */
[----:B------:R-:W4:Y:S02]  /*132d90*/  LDL.LU R144, [R1+0x5a54] ;  /* 0x005a540001907983 */ /* 0x000f240000300800 */
[----:B------:R2:W-:Y:S01]  /*132da0*/  STL [R1+0x5b4c], R149 ;  /* 0x005b4c9501007387 */ /* 0x0005e20000100800 */
[----:B------:R-:W4:Y:S01]  /*132db0*/  LDL.LU R154, [R1+0x5a48] ;  /* 0x005a4800019a7983 */ /* 0x000f220000300800 */
[----:B------:R-:W-:Y:S02]  /*132dc0*/  STL [R1+0x5b48], R0 ;  /* 0x005b480001007387 */ /* 0x000fe40000100800 */
[----:B------:R3:W-:Y:S02]  /*132dd0*/  STL [R1+0x5b44], R147 ;  /* 0x005b449301007387 */ /* 0x0007e40000100800 */
[----:B------:R-:W4:Y:S02]  /*132de0*/  LDL.LU R156, [R1+0x5a5c] ;  /* 0x005a5c00019c7983 */ /* 0x000f240000300800 */
[----:B-1----:R-:W-:Y:S01]  /*132df0*/  IMAD.MOV.U32 R6, RZ, RZ, R146 ;  /* 0x000000ffff067224 */ /* 0x002fe200078e0092 */
[----:B------:R-:W-:Y:S01]  /*132e00*/  MOV R7, R150 ;  /* 0x0000009600077202 */ /* 0x000fe20000000f00 */
[----:B--2---:R-:W-:Y:S01]  /*132e10*/  IMAD.X R2, R2, 0x1, R244, P5 ;  /* 0x0000000102027824 */ /* 0x004fe200028e06f4 */
[----:B------:R-:W2:Y:S04]  /*132e20*/  LDL.LU R146, [R1+0x5a64] ;  /* 0x005a640001927983 */ /* 0x000ea80000300800 */
[----:B------:R1:W-:Y:S01]  /*132e30*/  LDGSTS.E [R5+0x1a400], [R6.64], P2 ;  /* 0x1a40000006057fae */ /* 0x0003e20009121844 */
[----:B------:R-:W2:Y:S02]  /*132e40*/  LDL.LU R152, [R1+0x5a50] ;  /* 0x005a500001987983 */ /* 0x000ea40000300800 */
[----:B------:R-:W2:Y:S02]  /*132e50*/  LDL.LU R214, [R1+0x5a58] ;  /* 0x005a580001d67983 */ /* 0x000ea40000300800 */
[----:B------:R3:W-:Y:S01]  /*132e60*/  STL [R1+0x5b3c], R2 ;  /* 0x005b3c0201007387 */ /* 0x0007e20000100800 */
[----:B-1----:R-:W-:Y:S01]  /*132e70*/  MOV R6, R148 ;  /* 0x0000009400067202 */ /* 0x002fe20000000f00 */
[----:B------:R-:W-:Y:S01]  /*132e80*/  IMAD.MOV.U32 R7, RZ, RZ, R149 ;  /* 0x000000ffff077224 */ /* 0x000fe200078e0095 */
[----:B---3--:R-:W3:Y:S04]  /*132e90*/  LDL.LU R148, [R1+0x5a60] ;  /* 0x005a600001947983 */ /* 0x008ee80000300800 */
[----:B------:R1:W-:Y:S02]  /*132ea0*/  LDGSTS.E [R5+0x1a500], [R6.64], P2 ;  /* 0x1a50000006057fae */ /* 0x0003e40009121844 */
[----:B-1----:R-:W-:-:S02]  /*132eb0*/  MOV R6, R145 ;  /* 0x0000009100067202 */ /* 0x002fc40000000f00 */
[----:B------:R-:W3:Y:S01]  /*132ec0*/  LDL.LU R145, [R1+0x5a6c] ;  /* 0x005a6c0001917983 */ /* 0x000ee20000300800 */
[----:B------:R-:W3:Y:S02]  /*132ed0*/  LDL.LU R150, [R1+0x5a74] ;  /* 0x005a740001967983 */ /* 0x000ee40000300800 */
[----:B------:R-:W3:Y:S02]  /*132ee0*/  LDL.LU R213, [R1+0x5a68] ;  /* 0x005a680001d57983 */ /* 0x000ee40000300800 */
[----:B------:R-:W-:Y:S01]  /*132ef0*/  IMAD.MOV.U32 R7, RZ, RZ, R147 ;  /* 0x000000ffff077224 */ /* 0x000fe200078e0093 */
[----:B------:R-:W-:Y:S02]  /*132f00*/  IADD3 R153, P1, R153, R246, RZ ;  /* 0x000000f699997210 */ /* 0x000fe40007f3e0ff */
[----:B------:R-:W-:Y:S01]  /*132f10*/  ISETP.GT.AND P5, PT, R4, 0x44, PT ;  /* 0x000000440400780c */ /* 0x000fe20003fa4270 */
[----:B------:R-:W3:Y:S04]  /*132f20*/  LDL.LU R212, [R1+0x5a70] ;  /* 0x005a700001d47983 */ /* 0x000ee80000300800 */
[----:B------:R1:W-:Y:S01]  /*132f30*/  LDGSTS.E [R5+0x1a600], [R6.64], P2 ;  /* 0x1a60000006057fae */ /* 0x0003e20009121844 */
[----:B------:R1:W-:Y:S02]  /*132f40*/  STL [R1+0x5a44], R153 ;  /* 0x005a449901007387 */ /* 0x0003e40000100800 */
[----:B------:R-:W3:Y:S02]  /*132f50*/  LDL.LU R149, [R1+0x5a78] ;  /* 0x005a780001957983 */ /* 0x000ee40000300800 */
[----:B------:R-:W3:Y:S01]  /*132f60*/  LDL.LU R147, [R1+0x5a7c] ;  /* 0x005a7c0001937983 */ /* 0x000ee20000300800 */
[----:B------:R-:W3:Y:S01]  /*132f70*/  LDL.LU R155, [R1+0x5944] ;  /* 0x00594400019b7983 */ /* 0x000ee20000300800 */
[----:B-1----:R-:W-:Y:S01]  /*132f80*/  MOV R6, R0 ;  /* 0x0000000000067202 */ /* 0x002fe20000000f00 */
[----:B------:R-:W-:-:S05]  /*132f90*/  IMAD.MOV.U32 R7, RZ, RZ, R2 ;  /* 0x000000ffff077224 */ /* 0x000fca00078e0002 */
[----:B------:R1:W-:Y:S01]  /*132fa0*/  LDGSTS.E [R5+0x1a700], [R6.64], P2 ;  /* 0x1a70000006057fae */ /* 0x0003e20009121844 */
[----:B------:R-:W-:Y:S02]  /*132fb0*/  ISETP.GT.AND P2, PT, R4, 0x40, PT ;  /* 0x000000400400780c */ /* 0x000fe40003f44270 */
[----:B------:R-:W-:Y:S02]  /*132fc0*/  SEL R0, RZ, 0x4, !P5 ;  /* 0x00000004ff007807 */ /* 0x000fe40006800000 */
[----:B------:R-:W-:Y:S02]  /*132fd0*/  SEL R2, RZ, 0x4, !P2 ;  /* 0x00000004ff027807 */ /* 0x000fe40005000000 */
[----:B------:R-:W-:Y:S01]  /*132fe0*/  SEL R0, R0, RZ, !P0 ;  /* 0x000000ff00007207 */ /* 0x000fe20004000000 */
[----:B-1----:R-:W-:Y:S01]  /*132ff0*/  IMAD.MOV.U32 R6, RZ, RZ, R153 ;  /* 0x000000ffff067224 */ /* 0x002fe200078e0099 */
[----:B----4-:R-:W-:Y:S02]  /*133000*/  IADD3.X R215, R215, R244, RZ, P1, !PT ;  /* 0x000000f4d7d77210 */ /* 0x010fe40000ffe4ff */
[----:B------:R-:W-:-:S02]  /*133010*/  IADD3 R151, P1, R151, R246, RZ ;  /* 0x000000f697977210 */ /* 0x000fc40007f3e0ff */
[----:B------:R-:W-:-:S03]  /*133020*/  IADD3 R144, P6, R144, R246, RZ ;  /* 0x000000f690907210 */ /* 0x000fc60007fde0ff */
[--C-:B------:R-:W-:Y:S01]  /*133030*/  IMAD.X R154, R154, 0x1, R244.reuse, P1 ;  /* 0x000000019a9a7824 */ /* 0x100fe200008e06f4 */
[-C--:B------:R-:W-:Y:S01]  /*133040*/  IADD3 R156, P2, R156, R246.reuse, RZ ;  /* 0x000000f69c9c7210 */ /* 0x080fe20007f5e0ff */
[----:B------:R-:W-:Y:S01]  /*133050*/  STL [R1+0x5a40], R215 ;  /* 0x005a40d701007387 */ /* 0x000fe20000100800 */
[----:B------:R-:W-:Y:S02]  /*133060*/  STL [R1+0x5a4c], R151 ;  /* 0x005a4c9701007387 */ /* 0x000fe40000100800 */
[----:B------:R-:W-:Y:S02]  /*133070*/  STL [R1+0x5a54], R144 ;  /* 0x005a549001007387 */ /* 0x000fe40000100800 */
[----:B------:R1:W-:Y:S01]  /*133080*/  STL [R1+0x5a48], R154 ;  /* 0x005a489a01007387 */ /* 0x0003e20000100800 */
[----:B--2---:R-:W-:Y:S02]  /*133090*/  IADD3 R146, P5, R146, R246, RZ ;  /* 0x000000f692927210 */ /* 0x004fe40007fbe0ff */
[----:B------:R-:W-:Y:S01]  /*1330a0*/  IADD3.X R152, R152, R244, RZ, P6, !PT ;  /* 0x000000f498987210 */ /* 0x000fe200037fe4ff */
[----:B------:R-:W-:Y:S01]  /*1330b0*/  IMAD.X R214, R214, 0x1, R244, P2 ;  /* 0x00000001d6d67824 */ /* 0x000fe200010e06f4 */
[----:B------:R-:W-:Y:S01]  /*1330c0*/  STL [R1+0x5a5c], R156 ;  /* 0x005a5c9c01007387 */ /* 0x000fe20000100800 */
[----:B------:R-:W-:Y:S02]  /*1330d0*/  STL [R1+0x5a64], R146 ;  /* 0x005a649201007387 */ /* 0x000fe40000100800 */
[----:B------:R2:W-:Y:S01]  /*1330e0*/  STL [R1+0x5a50], R152 ;  /* 0x005a509801007387 */ /* 0x0005e20000100800 */
[----:B------:R-:W-:Y:S01]  /*1330f0*/  ISETP.NE.U32.AND P2, PT, R0, RZ, PT ;  /* 0x000000ff0000720c */ /* 0x000fe20003f45070 */
[----:B------:R-:W-:Y:S01]  /*133100*/  STL [R1+0x5a58], R214 ;  /* 0x005a58d601007387 */ /* 0x000fe20000100800 */
[----:B------:R-:W-:-:S05]  /*133110*/  MOV R7, R215 ;  /* 0x000000d700077202 */ /* 0x000fca0000000f00 */
[----:B------:R4:W-:Y:S01]  /*133120*/  LDGSTS.E [R5+0x1c000], [R6.64], P3 ;  /* 0x1c00000006057fae */ /* 0x0009e20009921844 */
[----:B---3--:R-:W-:-:S05]  /*133130*/  IADD3.X R148, R148, R244, RZ, P5, !PT ;  /* 0x000000f494947210 */ /* 0x008fca0002ffe4ff */
[----:B------:R2:W-:Y:S01]  /*133140*/  STL [R1+0x5a60], R148 ;  /* 0x005a609401007387 */ /* 0x0005e20000100800 */
[----:B------:R-:W3:Y:S01]  /*133150*/  LDL.LU R0, [R1+0x5940] ;  /* 0x0059400001007983 */ /* 0x000ee20000300800 */
[----:B------:R-:W-:-:S05]  /*133160*/  IADD3 R145, P5, R145, R246, RZ ;  /* 0x000000f691917210 */ /* 0x000fca0007fbe0ff */
[----:B------:R2:W-:Y:S01]  /*133170*/  STL [R1+0x5a6c], R145 ;  /* 0x005a6c9101007387 */ /* 0x0005e20000100800 */
[----:B------:R-:W3:Y:S02]  /*133180*/  LDL.LU R153, [R1+0x594c] ;  /* 0x00594c0001997983 */ /* 0x000ee40000300800 */
[----:B------:R-:W-:Y:S02]  /*133190*/  IMAD.X R213, R213, 0x1, R244, P5 ;  /* 0x00000001d5d57824 */ /* 0x000fe400028e06f4 */
[----:B----4-:R-:W-:Y:S01]  /*1331a0*/  IMAD.MOV.U32 R7, RZ, RZ, R154 ;  /* 0x000000ffff077224 */ /* 0x010fe200078e009a */
[----:B------:R-:W-:Y:S01]  /*1331b0*/  MOV R6, R151 ;  /* 0x0000009700067202 */ /* 0x000fe20000000f00 */
[----:B-1----:R-:W4:Y:S01]  /*1331c0*/  LDL.LU R154, [R1+0x5948] ;  /* 0x00594800019a7983 */ /* 0x002f220000300800 */
[----:B------:R-:W-:Y:S02]  /*1331d0*/  STL [R1+0x5a68], R213 ;  /* 0x005a68d501007387 */ /* 0x000fe40000100800 */
[----:B------:R-:W4:Y:S01]  /*1331e0*/  LDL.LU R151, [R1+0x5954] ;  /* 0x0059540001977983 */ /* 0x000f220000300800 */
[----:B------:R1:W-:Y:S02]  /*1331f0*/  LDGSTS.E [R5+0x1c100], [R6.64], P3 ;  /* 0x1c10000006057fae */ /* 0x0003e40009921844 */
[----:B-1----:R-:W-:Y:S01]  /*133200*/  MOV R6, R144 ;  /* 0x0000009000067202 */ /* 0x002fe20000000f00 */
[----:B------:R-:W-:-:S05]  /*133210*/  IMAD.MOV.U32 R7, RZ, RZ, R152 ;  /* 0x000000ffff077224 */ /* 0x000fca00078e0098 */
[----:B------:R1:W-:Y:S01]  /*133220*/  LDGSTS.E [R5+0x1c200], [R6.64], P3 ;  /* 0x1c20000006057fae */ /* 0x0003e20009921844 */
[----:B------:R-:W-:Y:S01]  /*133230*/  IADD3 R150, P5, R150, R246, RZ ;  /* 0x000000f696967210 */ /* 0x000fe20007fbe0ff */
[----:B-1----:R-:W-:Y:S01]  /*133240*/  IMAD.MOV.U32 R6, RZ, RZ, R156 ;  /* 0x000000ffff067224 */ /* 0x002fe200078e009c */
[----:B------:R-:W-:-:S05]  /*133250*/  MOV R7, R214 ;  /* 0x000000d600077202 */ /* 0x000fca0000000f00 */
[----:B------:R1:W-:Y:S01]  /*133260*/  LDGSTS.E [R5+0x1c300], [R6.64], P3 ;  /* 0x1c30000006057fae */ /* 0x0003e20009921844 */
[----:B------:R-:W-:Y:S01]  /*133270*/  IADD3.X R212, R212, R244, RZ, P5, !PT ;  /* 0x000000f4d4d47210 */ /* 0x000fe20002ffe4ff */
[----:B------:R-:W-:Y:S02]  /*133280*/  IADD3 R147, P5, R147, R246, RZ ;  /* 0x000000f693937210 */ /* 0x000fe40007fbe0ff */
[----:B------:R-:W-:Y:S01]  /*133290*/  STL [R1+0x5a74], R150 ;  /* 0x005a749601007387 */ /* 0x000fe20000100800 */
[----:B--2---:R-:W3:Y:S02]  /*1332a0*/  LDL.LU R152, [R1+0x5950] ;  /* 0x0059500001987983 */ /* 0x004ee40000300800 */
[----:B------:R-:W3:Y:S02]  /*1332b0*/  LDL.LU R144, [R1+0x595c] ;  /* 0x00595c0001907983 */ /* 0x000ee40000300800 */
[----:B-1----:R-:W-:Y:S01]  /*1332c0*/  IMAD.MOV.U32 R6, RZ, RZ, R146 ;  /* 0x000000ffff067224 */ /* 0x002fe200078e0092 */
[----:B------:R-:W-:-:S05]  /*1332d0*/  MOV R7, R148 ;  /* 0x0000009400077202 */ /* 0x000fca0000000f00 */
[----:B------:R1:W-:Y:S01]  /*1332e0*/  LDGSTS.E [R5+0x1c400], [R6.64], P3 ;  /* 0x1c40000006057fae */ /* 0x0003e20009921844 */
[----:B------:R-:W-:-:S03]  /*1332f0*/  IMAD.X R149, R149, 0x1, R244, P5 ;  /* 0x0000000195957824 */ /* 0x000fc600028e06f4 */
[----:B------:R-:W-:Y:S01]  /*133300*/  STL [R1+0x5a70], R212 ;  /* 0x005a70d401007387 */ /* 0x000fe20000100800 */
[----:B------:R-:W-:Y:S01]  /*133310*/  IADD3 R155, P5, R155, R246, RZ ;  /* 0x000000f69b9b7210 */ /* 0x000fe20007fbe0ff */
[----:B------:R1:W-:Y:S02]  /*133320*/  STL [R1+0x5a7c], R147 ;  /* 0x005a7c9301007387 */ /* 0x0003e40000100800 */
[----:B------:R-:W3:Y:S01]  /*133330*/  LDL.LU R146, [R1+0x5958] ;  /* 0x0059580001927983 */ /* 0x000ee20000300800 */
[----:B------:R-:W3:Y:S01]  /*133340*/  LDL.LU R156, [R1+0x5960] ;  /* 0x00596000019c7983 */ /* 0x000ee20000300800 */
[----:B------:R-:W3:Y:S01]  /*133350*/  LDL.LU R148, [R1+0x5964] ;  /* 0x0059640001947983 */ /* 0x000ee20000300800 */
[----:B-1----:R-:W-:Y:S01]  /*133360*/  MOV R6, R145 ;  /* 0x0000009100067202 */ /* 0x002fe20000000f00 */
[----:B------:R-:W-:Y:S01]  /*133370*/  IMAD.MOV.U32 R7, RZ, RZ, R213 ;  /* 0x000000ffff077224 */ /* 0x000fe200078e00d5 */
[----:B------:R-:W3:Y:S04]  /*133380*/  LDL.LU R145, [R1+0x596c] ;  /* 0x00596c0001917983 */ /* 0x000ee80000300800 */
[----:B------:R1:W-:Y:S01]  /*133390*/  LDGSTS.E [R5+0x1c500], [R6.64], P3 ;  /* 0x1c50000006057fae */ /* 0x0003e20009921844 */
[----:B------:R1:W-:Y:S02]  /*1333a0*/  STL [R1+0x5a78], R149 ;  /* 0x005a789501007387 */ /* 0x0003e40000100800 */
[----:B------:R-:W-:Y:S01]  /*1333b0*/  STL [R1+0x5944], R155 ;  /* 0x0059449b01007387 */ /* 0x000fe20000100800 */
[----:B-1----:R-:W-:Y:S01]  /*1333c0*/  MOV R6, R150 ;  /* 0x0000009600067202 */ /* 0x002fe20000000f00 */
[----:B------:R-:W-:-:S05]  /*1333d0*/  IMAD.MOV.U32 R7, RZ, RZ, R212 ;  /* 0x000000ffff077224 */ /* 0x000fca00078e00d4 */
[----:B------:R1:W-:Y:S01]  /*1333e0*/  LDGSTS.E [R5+0x1c600], [R6.64], P3 ;  /* 0x1c60000006057fae */ /* 0x0003e20009921844 */
[----:B------:R-:W-:Y:S01]  /*1333f0*/  SEL R2, R2, RZ, !P0 ;  /* 0x000000ff02027207 */ /* 0x000fe20004000000 */
[----:B-1----:R-:W-:Y:S01]  /*133400*/  IMAD.MOV.U32 R6, RZ, RZ, R147 ;  /* 0x000000ffff067224 */ /* 0x002fe200078e0093 */
[----:B------:R-:W-:Y:S01]  /*133410*/  MOV R7, R149 ;  /* 0x0000009500077202 */ /* 0x000fe20000000f00 */
[----:B------:R-:W3:Y:S04]  /*133420*/  LDL.LU R147, [R1+0x5968] ;  /* 0x0059680001937983 */ /* 0x000ee80000300800 */
[----:B------:R1:W-:Y:S01]  /*133430*/  LDGSTS.E [R5+0x1c700], [R6.64], P3 ;  /* 0x1c70000006057fae */ /* 0x0003e20009921844 */
[----:B------:R-:W-:Y:S02]  /*133440*/  ISETP.NE.U32.AND P1, PT, R2, RZ, PT ;  /* 0x000000ff0200720c */ /* 0x000fe40003f25070 */
[----:B---3--:R-:W-:-:S05]  /*133450*/  IADD3.X R0, R0, R244, RZ, P5, !PT ;  /* 0x000000f400007210 */ /* 0x008fca0002ffe4ff */
[----:B------:R3:W-:Y:S01]  /*133460*/  STL [R1+0x5940], R0 ;  /* 0x0059400001007387 */ /* 0x0007e20000100800 */
[----:B------:R-:W2:Y:S01]  /*133470*/  LDL.LU R150, [R1+0x5970] ;  /* 0x0059700001967983 */ /* 0x000ea20000300800 */
[----:B------:R-:W-:-:S05]  /*133480*/  IADD3 R153, P5, R153, R246, RZ ;  /* 0x000000f699997210 */ /* 0x000fca0007fbe0ff */
[----:B------:R-:W-:Y:S01]  /*133490*/  STL [R1+0x594c], R153 ;  /* 0x00594c9901007387 */ /* 0x000fe20000100800 */
[----:B------:R-:W2:Y:S01]  /*1334a0*/  LDL.LU R149, [R1+0x5974] ;  /* 0x0059740001957983 */ /* 0x000ea20000300800 */
[----:B----4-:R-:W-:Y:S01]  /*1334b0*/  IADD3 R151, P3, R151, R246, RZ ;  /* 0x000000f697977210 */ /* 0x010fe20007f7e0ff */
[----:B------:R-:W-:Y:S01]  /*1334c0*/  IMAD.X R154, R154, 0x1, R244, P5 ;  /* 0x000000019a9a7824 */ /* 0x000fe200028e06f4 */
[----:B------:R-:W4:Y:S03]  /*1334d0*/  LDL.LU R2, [R1+0x5978] ;  /* 0x0059780001027983 */ /* 0x000f260000300800 */
[----:B------:R3:W-:Y:S02]  /*1334e0*/  STL [R1+0x5954], R151 ;  /* 0x0059549701007387 */ /* 0x0007e40000100800 */
[----:B-1----:R-:W-:Y:S01]  /*1334f0*/  IMAD.MOV.U32 R7, RZ, RZ, R0 ;  /* 0x000000ffff077224 */ /* 0x002fe200078e0000 */
[----:B------:R-:W-:Y:S01]  /*133500*/  STL [R1+0x5948], R154 ;  /* 0x0059489a01007387 */ /* 0x000fe20000100800 */
[----:B---3--:R-:W3:Y:S01]  /*133510*/  LDL.LU R0, [R1+0x597c] ;  /* 0x00597c0001007983 */ /* 0x008ee20000300800 */
[----:B------:R-:W-:-:S05]  /*133520*/  MOV R6, R155 ;  /* 0x0000009b00067202 */ /* 0x000fca0000000f00 */
[----:B------:R1:W-:Y:S02]  /*133530*/  LDGSTS.E [R5+0x1e000], [R6.64], P4 ;  /* 0x1e00000006057fae */ /* 0x0003e4000a121844 */
[----:B-1----:R-:W-:Y:S01]  /*133540*/  IMAD.MOV.U32 R6, RZ, RZ, R153 ;  /* 0x000000ffff067224 */ /* 0x002fe200078e0099 */
[----:B------:R-:W-:-:S05]  /*133550*/  MOV R7, R154 ;  /* 0x0000009a00077202 */ /* 0x000fca0000000f00 */
[----:B------:R1:W-:Y:S01]  /*133560*/  LDGSTS.E [R5+0x1e100], [R6.64], P4 ;  /* 0x1e10000006057fae */ /* 0x0003e2000a121844 */
[----:B------:R-:W-:Y:S02]  /*133570*/  IADD3 R144, P5, R144, R246, RZ ;  /* 0x000000f690907210 */ /* 0x000fe40007fbe0ff */
[----:B------:R-:W-:Y:S02]  /*133580*/  IADD3.X R152, R152, R244, RZ, P3, !PT ;  /* 0x000000f498987210 */ /* 0x000fe40001ffe4ff */
[----:B-1----:R-:W-:Y:S01]  /*133590*/  MOV R6, R151 ;  /* 0x0000009700067202 */ /* 0x002fe20000000f00 */
[----:B------:R-:W-:Y:S02]  /*1335a0*/  STL [R1+0x595c], R144 ;  /* 0x00595c9001007387 */ /* 0x000fe40000100800 */
[----:B------:R1:W-:Y:S02]  /*1335b0*/  STL [R1+0x5950], R152 ;  /* 0x0059509801007387 */ /* 0x0003e40000100800 */
[----:B------:R-:W-:-:S02]  /*1335c0*/  IMAD.MOV.U32 R7, RZ, RZ, R152 ;  /* 0x000000ffff077224 */ /* 0x000fc400078e0098 */
[----:B------:R-:W4:Y:S03]  /*1335d0*/  LDL.LU R151, [R1+0x5844] ;  /* 0x0058440001977983 */ /* 0x000f260000300800 */
[----:B------:R1:W-:Y:S01]  /*1335e0*/  LDGSTS.E [R5+0x1e200], [R6.64], P4 ;  /* 0x1e20000006057fae */ /* 0x0003e2000a121844 */
[----:B------:R-:W-:Y:S01]  /*1335f0*/  IMAD.X R146, R146, 0x1, R244, P5 ;  /* 0x0000000192927824 */ /* 0x000fe200028e06f4 */
[----:B------:R-:W-:-:S04]  /*133600*/  IADD3 R148, P3, R148, R246, RZ ;  /* 0x000000f694947210 */ /* 0x000fc80007f7e0ff */
[----:B------:R-:W-:Y:S02]  /*133610*/  IADD3.X R156, R156, R244, RZ, P3, !PT ;  /* 0x000000f49c9c7210 */ /* 0x000fe40001ffe4ff */
[----:B------:R-:W-:Y:S01]  /*133620*/  IADD3 R145, P5, R145, R246, RZ ;  /* 0x000000f691917210 */ /* 0x000fe20007fbe0ff */
[----:B------:R-:W-:Y:S01]  /*133630*/  STL [R1+0x5964], R148 ;  /* 0x0059649401007387 */ /* 0x000fe20000100800 */
[----:B------:R2:W-:Y:S02]  /*133640*/  STL [R1+0x5958], R146 ;  /* 0x0059589201007387 */ /* 0x0005e40000100800 */
[----:B-1----:R-:W-:Y:S01]  /*133650*/  IMAD.MOV.U32 R6, RZ, RZ, R144 ;  /* 0x000000ffff067224 */ /* 0x002fe200078e0090 */
[----:B------:R-:W-:Y:S01]  /*133660*/  STL [R1+0x596c], R145 ;  /* 0x00596c9101007387 */ /* 0x000fe20000100800 */
[----:B------:R-:W-:Y:S01]  /*133670*/  STL [R1+0x5960], R156 ;  /* 0x0059609c01007387 */ /* 0x000fe20000100800 */
[----:B------:R-:W-:Y:S01]  /*133680*/  MOV R7, R146 ;  /* 0x0000009200077202 */ /* 0x000fe20000000f00 */
[----:B------:R-:W4:Y:S01]  /*133690*/  LDL.LU R152, [R1+0x1390] ;  /* 0x0013900001987983 */ /* 0x000f220000300800 */
[----:B------:R-:W4:Y:S04]  /*1336a0*/  LDL.LU R153, [R1+0x1394] ;  /* 0x0013940001997983 */ /* 0x000f280000300800 */
[----:B------:R1:W-:Y:S02]  /*1336b0*/  LDGSTS.E [R5+0x1e300], [R6.64], P4 ;  /* 0x1e30000006057fae */ /* 0x0003e4000a121844 */
[----:B-1----:R-:W-:Y:S01]  /*1336c0*/  IMAD.MOV.U32 R6, RZ, RZ, R148 ;  /* 0x000000ffff067224 */ /* 0x002fe200078e0094 */
[----:B------:R-:W-:-:S05]  /*1336d0*/  MOV R7, R156 ;  /* 0x0000009c00077202 */ /* 0x000fca0000000f00 */
[----:B------:R1:W-:Y:S01]  /*1336e0*/  LDGSTS.E [R5+0x1e400], [R6.64], P4 ;  /* 0x1e40000006057fae */ /* 0x0003e2000a121844 */
[----:B------:R-:W-:-:S04]  /*1336f0*/  IMAD.X R147, R147, 0x1, R244, P5 ;  /* 0x0000000193937824 */ /* 0x000fc800028e06f4 */
[----:B-1----:R-:W-:Y:S01]  /*133700*/  IMAD.MOV.U32 R7, RZ, RZ, R147 ;  /* 0x000000ffff077224 */ /* 0x002fe200078e0093 */
[----:B------:R-:W-:-:S05]  /*133710*/  MOV R6, R145 ;  /* 0x0000009100067202 */ /* 0x000fca0000000f00 */
[----:B------:R1:W-:Y:S01]  /*133720*/  LDGSTS.E [R5+0x1e500], [R6.64], P4 ;  /* 0x1e50000006057fae */ /* 0x0003e2000a121844 */
[----:B--2---:R-:W-:-:S05]  /*133730*/  IADD3 R149, P3, R149, R246, RZ ;  /* 0x000000f695957210 */ /* 0x004fca0007f7e0ff */
[----:B------:R-:W-:Y:S01]  /*133740*/  STL [R1+0x5974], R149 ;  /* 0x0059749501007387 */ /* 0x000fe20000100800 */
[----:B------:R-:W2:Y:S02]  /*133750*/  LDL.LU R154, [R1+0x1398] ;  /* 0x00139800019a7983 */ /* 0x000ea40000300800 */
[----:B------:R-:W2:Y:S02]  /*133760*/  LDL.LU R155, [R1+0x139c] ;  /* 0x00139c00019b7983 */ /* 0x000ea40000300800 */
[----:B------:R-:W2:Y:S01]  /*133770*/  LDL.LU R218, [R1+0x5840] ;  /* 0x0058400001da7983 */ /* 0x000ea20000300800 */
[----:B---3--:R-:W-:Y:S01]  /*133780*/  IADD3 R0, P5, R0, R246, RZ ;  /* 0x000000f600007210 */ /* 0x008fe20007fbe0ff */
[----:B------:R-:W3:Y:S01]  /*133790*/  LDL.LU R146, [R1+0x584c] ;  /* 0x00584c0001927983 */ /* 0x000ee20000300800 */
[----:B------:R-:W-:Y:S01]  /*1337a0*/  IADD3.X R150, R150, R244, RZ, P3, !PT ;  /* 0x000000f496967210 */ /* 0x000fe20001ffe4ff */
[----:B------:R-:W3:Y:S02]  /*1337b0*/  LDL.LU R144, [R1+0x5854] ;  /* 0x0058540001907983 */ /* 0x000ee40000300800 */
[----:B------:R1:W-:Y:S01]  /*1337c0*/  STL [R1+0x5968], R147 ;  /* 0x0059689301007387 */ /* 0x0003e20000100800 */
[----:B------:R-:W3:Y:S01]  /*1337d0*/  LDL.LU R148, [R1+0x5848] ;  /* 0x0058480001947983 */ /* 0x000ee20000300800 */
[----:B------:R4:W-:Y:S02]  /*1337e0*/  STL [R1+0x597c], R0 ;  /* 0x00597c0001007387 */ /* 0x0009e40000100800 */
[----:B----4-:R-:W-:Y:S01]  /*1337f0*/  IMAD.X R2, R2, 0x1, R244, P5 ;  /* 0x0000000102027824 */ /* 0x010fe200028e06f4 */
[----:B------:R4:W-:Y:S04]  /*133800*/  STL [R1+0x5970], R150 ;  /* 0x0059709601007387 */ /* 0x0009e80000100800 */
[----:B------:R-:W3:Y:S04]  /*133810*/  LDL.LU R216, [R1+0x585c] ;  /* 0x00585c0001d87983 */ /* 0x000ee80000300800 */
[----:B-1----:R-:W3:Y:S01]  /*133820*/  LDL.LU R147, [R1+0x5850] ;  /* 0x0058500001937983 */ /* 0x002ee20000300800 */
[----:B------:R-:W3:Y:S02]  /*133830*/  LDL.LU R217, [R1+0x5858] ;  /* 0x0058580001d97983 */ /* 0x000ee40000300800 */
[----:B------:R1:W-:Y:S02]  /*133840*/  STL [R1+0x5978], R2 ;  /* 0x0059780201007387 */ /* 0x0003e40000100800 */
[----:B------:R-:W3:Y:S01]  /*133850*/  LDL.LU R215, [R1+0x5860] ;  /* 0x0058600001d77983 */ /* 0x000ee20000300800 */
[----:B------:R-:W3:Y:S01]  /*133860*/  LDL.LU R145, [R1+0x5864] ;  /* 0x0058640001917983 */ /* 0x000ee20000300800 */
[----:B------:R-:W3:Y:S02]  /*133870*/  LDL.LU R156, [R1+0x586c] ;  /* 0x00586c00019c7983 */ /* 0x000ee40000300800 */
[----:B------:R-:W3:Y:S01]  /*133880*/  LDL.LU R212, [R1+0x5868] ;  /* 0x0058680001d47983 */ /* 0x000ee20000300800 */
[----:B------:R-:W-:-:S02]  /*133890*/  MOV R6, R149 ;  /* 0x0000009500067202 */ /* 0x000fc40000000f00 */
[----:B------:R-:W3:Y:S01]  /*1338a0*/  LDL.LU R149, [R1+0x5874] ;  /* 0x0058740001957983 */ /* 0x000ee20000300800 */
[----:B------:R-:W-:Y:S01]  /*1338b0*/  IMAD.MOV.U32 R7, RZ, RZ, R150 ;  /* 0x000000ffff077224 */ /* 0x000fe200078e0096 */
[----:B------:R-:W-:Y:S01]  /*1338c0*/  ISETP.GT.AND P5, PT, R4, 0x4c, PT ;  /* 0x0000004c0400780c */ /* 0x000fe20003fa4270 */
[----:B------:R-:W3:Y:S01]  /*1338d0*/  LDL.LU R214, [R1+0x5870] ;  /* 0x0058700001d67983 */ /* 0x000ee20000300800 */
[----:B------:R-:W3:Y:S04]  /*1338e0*/  LDL.LU R213, [R1+0x5878] ;  /* 0x0058780001d57983 */ /* 0x000ee80000300800 */
[----:B------:R1:W-:Y:S02]  /*1338f0*/  LDGSTS.E [R5+0x1e600], [R6.64], P4 ;  /* 0x1e60000006057fae */ /* 0x0003e4000a121844 */
[----:B-1----:R-:W-:Y:S01]  /*133900*/  MOV R6, R0 ;  /* 0x0000000000067202 */ /* 0x002fe20000000f00 */
[----:B------:R-:W-:Y:S01]  /*133910*/  IMAD.MOV.U32 R7, RZ, RZ, R2 ;  /* 0x000000ffff077224 */ /* 0x000fe200078e0002 */
[----:B------:R-:W-:-:S04]  /*133920*/  IADD3 R151, P3, R151, R246, RZ ;  /* 0x000000f697977210 */ /* 0x000fc80007f7e0ff */
[----:B------:R1:W-:Y:S01]  /*133930*/  LDGSTS.E [R5+0x1e700], [R6.64], P4 ;  /* 0x1e70000006057fae */ /* 0x0003e2000a121844 */
[----:B------:R-:W-:-:S03]  /*133940*/  ISETP.GT.AND P4, PT, R4, 0x48, PT ;  /* 0x000000480400780c */ /* 0x000fc60003f84270 */
[----:B------:R1:W-:Y:S01]  /*133950*/  STL [R1+0x5844], R151 ;  /* 0x0058449701007387 */ /* 0x0003e20000100800 */
[----:B------:R-:W-:Y:S01]  /*133960*/  SEL R0, RZ, 0x4, !P5 ;  /* 0x00000004ff007807 */ /* 0x000fe20006800000 */
[----:B----4-:R-:W4:Y:S01]  /*133970*/  LDL.LU R150, [R1+0x587c] ;  /* 0x00587c0001967983 */ /* 0x010f220000300800 */
[----:B------:R-:W-:Y:S02]  /*133980*/  SEL R2, RZ, 0x4, !P4 ;  /* 0x00000004ff027807 */ /* 0x000fe40006000000 */
[----:B------:R-:W-:Y:S02]  /*133990*/  SEL R0, R0, RZ, !P0 ;  /* 0x000000ff00007207 */ /* 0x000fe40004000000 */
[----:B------:R-:W-:Y:S01]  /*1339a0*/  SEL R2, R2, RZ, !P0 ;  /* 0x000000ff02027207 */ /* 0x000fe20004000000 */
[----:B-1----:R-:W-:Y:S01]  /*1339b0*/  IMAD.MOV.U32 R6, RZ, RZ, R151 ;  /* 0x000000ffff067224 */ /* 0x002fe200078e0097 */
[----:B--2---:R-:W-:Y:S02]  /*1339c0*/  IADD3.X R218, R218, R244, RZ, P3, !PT ;  /* 0x000000f4dada7210 */ /* 0x004fe40001ffe4ff */
[----:B---3--:R-:W-:-:S02]  /*1339d0*/  IADD3 R146, P3, R146, R246, RZ ;  /* 0x000000f692927210 */ /* 0x008fc40007f7e0ff */
[-C--:B------:R-:W-:Y:S01]  /*1339e0*/  IADD3 R144, P6, R144, R246.reuse, RZ ;  /* 0x000000f690907210 */ /* 0x080fe20007fde0ff */
[----:B------:R-:W-:Y:S02]  /*1339f0*/  STL [R1+0x5840], R218 ;  /* 0x005840da01007387 */ /* 0x000fe40000100800 */
[--C-:B------:R-:W-:Y:S01]  /*133a00*/  IMAD.X R148, R148, 0x1, R244.reuse, P3 ;  /* 0x0000000194947824 */ /* 0x100fe200018e06f4 */
[----:B------:R-:W-:Y:S01]  /*133a10*/  IADD3 R216, P4, R216, R246, RZ ;  /* 0x000000f6d8d87210 */ /* 0x000fe20007f9e0ff */
[----:B------:R-:W-:Y:S01]  /*133a20*/  STL [R1+0x584c], R146 ;  /* 0x00584c9201007387 */ /* 0x000fe20000100800 */
[----:B------:R-:W-:Y:S02]  /*133a30*/  STL [R1+0x5854], R144 ;  /* 0x0058549001007387 */ /* 0x000fe40000100800 */
[----:B------:R1:W-:Y:S01]  /*133a40*/  STL [R1+0x5848], R148 ;  /* 0x0058489401007387 */ /* 0x0003e20000100800 */
[----:B------:R-:W-:Y:S01]  /*133a50*/  IADD3.X R147, R147, R244, RZ, P6, !PT ;  /* 0x000000f493937210 */ /* 0x000fe200037fe4ff */
[----:B------:R-:W-:Y:S01]  /*133a60*/  IMAD.X R217, R217, 0x1, R244, P4 ;  /* 0x00000001d9d97824 */ /* 0x000fe200020e06f4 */
[----:B------:R-:W-:Y:S01]  /*133a70*/  IADD3 R145, P5, R145, R246, RZ ;  /* 0x000000f691917210 */ /* 0x000fe20007fbe0ff */
[----:B------:R-:W-:Y:S03]  /*133a80*/  STL [R1+0x585c], R216 ;  /* 0x00585cd801007387 */ /* 0x000fe60000100800 */
[----:B------:R-:W-:Y:S01]  /*133a90*/  IADD3.X R215, R215, R244, RZ, P5, !PT ;  /* 0x000000f4d7d77210 */ /* 0x000fe20002ffe4ff */
[----:B------:R-:W-:Y:S01]  /*133aa0*/  STL [R1+0x5864], R145 ;  /* 0x0058649101007387 */ /* 0x000fe20000100800 */
[----:B------:R-:W-:Y:S01]  /*133ab0*/  IADD3 R156, P5, R156, R246, RZ ;  /* 0x000000f69c9c7210 */ /* 0x000fe20007fbe0ff */
[----:B------:R2:W-:Y:S02]  /*133ac0*/  STL [R1+0x5850], R147 ;  /* 0x0058509301007387 */ /* 0x0005e40000100800 */
[----:B------:R-:W-:Y:S01]  /*133ad0*/  STL [R1+0x5858], R217 ;  /* 0x005858d901007387 */ /* 0x000fe20000100800 */
[----:B------:R-:W-:Y:S01]  /*133ae0*/  ISETP.NE.U32.AND P3, PT, R2, RZ, PT ;  /* 0x000000ff0200720c */ /* 0x000fe20003f65070 */
[----:B------:R-:W-:Y:S01]  /*133af0*/  STL [R1+0x5860], R215 ;  /* 0x005860d701007387 */ /* 0x000fe20000100800 */
[----:B------:R-:W3:Y:S01]  /*133b00*/  LDL.LU R2, [R1+0x5740] ;  /* 0x0057400001027983 */ /* 0x000ee20000300800 */
[----:B------:R-:W-:-:S02]  /*133b10*/  ISETP.NE.U32.AND P4, PT, R0, RZ, PT ;  /* 0x000000ff0000720c */ /* 0x000fc40003f85070 */
[----:B------:R-:W-:Y:S01]  /*133b20*/  MOV R7, R218 ;  /* 0x000000da00077202 */ /* 0x000fe20000000f00 */
[----:B------:R-:W-:Y:S01]  /*133b30*/  STL [R1+0x586c], R156 ;  /* 0x00586c9c01007387 */ /* 0x000fe20000100800 */
[----:B------:R-:W3:Y:S02]  /*133b40*/  LDL.LU R0, [R1+0x5744] ;  /* 0x0057440001007983 */ /* 0x000ee40000300800 */
[----:B------:R-:W-:Y:S02]  /*133b50*/  IMAD.X R212, R212, 0x1, R244, P5 ;  /* 0x00000001d4d47824 */ /* 0x000fe400028e06f4 */
[----:B------:R-:W3:Y:S01]  /*133b60*/  LDL.LU R151, [R1+0x5748] ;  /* 0x0057480001977983 */ /* 0x000ee20000300800 */
[----:B------:R1:W-:Y:S04]  /*133b70*/  LDGSTS.E [R5+0x20000], [R6.64], P1 ;  /* 0x2000000006057fae */ /* 0x0003e80008921844 */
[----:B------:R1:W-:Y:S01]  /*133b80*/  STL [R1+0x5868], R212 ;  /* 0x005868d401007387 */ /* 0x0003e20000100800 */
[----:B------:R-:W-:Y:S01]  /*133b90*/  IADD3 R149, P5, R149, R246, RZ ;  /* 0x000000f695957210 */ /* 0x000fe20007fbe0ff */
[----:B-1----:R-:W-:-:S02]  /*133ba0*/  IMAD.MOV.U32 R7, RZ, RZ, R148 ;  /* 0x000000ffff077224 */ /* 0x002fc400078e0094 */
[----:B------:R-:W3:Y:S01]  /*133bb0*/  LDL.LU R148, [R1+0x574c] ;  /* 0x00574c0001947983 */ /* 0x000ee20000300800 */
[----:B------:R-:W-:Y:S01]  /*133bc0*/  MOV R6, R146 ;  /* 0x0000009200067202 */ /* 0x000fe20000000f00 */
[----:B------:R1:W-:Y:S02]  /*133bd0*/  STL [R1+0x5874], R149 ;  /* 0x0058749501007387 */ /* 0x0003e40000100800 */
[----:B------:R-:W3:Y:S02]  /*133be0*/  LDL.LU R146, [R1+0x5754] ;  /* 0x0057540001927983 */ /* 0x000ee40000300800 */
[----:B------:R1:W-:Y:S02]  /*133bf0*/  LDGSTS.E [R5+0x20100], [R6.64], P1 ;  /* 0x2010000006057fae */ /* 0x0003e40008921844 */
[----:B-1----:R-:W-:Y:S01]  /*133c00*/  MOV R6, R144 ;  /* 0x0000009000067202 */ /* 0x002fe20000000f00 */
[----:B------:R-:W-:Y:S01]  /*133c10*/  IMAD.MOV.U32 R7, RZ, RZ, R147 ;  /* 0x000000ffff077224 */ /* 0x000fe200078e0093 */
[----:B------:R-:W-:Y:S01]  /*133c20*/  IADD3.X R214, R214, R244, RZ, P5, !PT ;  /* 0x000000f4d6d67210 */ /* 0x000fe20002ffe4ff */
[----:B--2---:R-:W2:Y:S04]  /*133c30*/  LDL.LU R147, [R1+0x5750] ;  /* 0x0057500001937983 */ /* 0x004ea80000300800 */
[----:B------:R1:W-:Y:S01]  /*133c40*/  LDGSTS.E [R5+0x20200], [R6.64], P1 ;  /* 0x2020000006057fae */ /* 0x0003e20008921844 */
[----:B----4-:R-:W-:Y:S01]  /*133c50*/  IADD3 R150, P5, R150, R246, RZ ;  /* 0x000000f696967210 */ /* 0x010fe20007fbe0ff */
[----:B------:R-:W4:Y:S02]  /*133c60*/  LDL.LU R144, [R1+0x575c] ;  /* 0x00575c0001907983 */ /* 0x000f240000300800 */
[----:B-1----:R-:W-:Y:S01]  /*133c70*/  IMAD.MOV.U32 R6, RZ, RZ, R216 ;  /* 0x000000ffff067224 */ /* 0x002fe200078e00d8 */
[----:B------:R-:W-:-:S05]  /*133c80*/  MOV R7, R217 ;  /* 0x000000d900077202 */ /* 0x000fca0000000f00 */
[----:B------:R1:W-:Y:S01]  /*133c90*/  LDGSTS.E [R5+0x20300], [R6.64], P1 ;  /* 0x2030000006057fae */ /* 0x0003e20008921844 */
[----:B------:R-:W-:Y:S02]  /*133ca0*/  IMAD.X R213, R213, 0x1, R244, P5 ;  /* 0x00000001d5d57824 */ /* 0x000fe400028e06f4 */
[----:B-1----:R-:W-:Y:S01]  /*133cb0*/  IMAD.MOV.U32 R6, RZ, RZ, R145 ;  /* 0x000000ffff067224 */ /* 0x002fe200078e0091 */
[----:B------:R-:W-:-:S05]  /*133cc0*/  MOV R7, R215 ;  /* 0x000000d700077202 */ /* 0x000fca0000000f00 */
[----:B------:R1:W-:Y:S04]  /*133cd0*/  LDGSTS.E [R5+0x20400], [R6.64], P1 ;  /* 0x2040000006057fae */ /* 0x0003e80008921844 */
[----:B------:R-:W-:Y:S01]  /*133ce0*/  STL [R1+0x5870], R214 ;  /* 0x005870d601007387 */ /* 0x000fe20000100800 */
[----:B------:R1:W-:Y:S02]  /*133cf0*/  STL [R1+0x587c], R150 ;  /* 0x00587c9601007387 */ /* 0x0003e40000100800 */
[----:B------:R-:W4:Y:S01]  /*133d00*/  LDL.LU R145, [R1+0x5758] ;  /* 0x0057580001917983 */ /* 0x000f220000300800 */
[----:B-1----:R-:W-:Y:S01]  /*133d10*/  MOV R6, R156 ;  /* 0x0000009c00067202 */ /* 0x002fe20000000f00 */
[----:B------:R-:W-:Y:S02]  /*133d20*/  IMAD.MOV.U32 R7, RZ, RZ, R212 ;  /* 0x000000ffff077224 */ /* 0x000fe400078e00d4 */
[----:B------:R-:W4:Y:S04]  /*133d30*/  LDL.LU R212, [R1+0x5760] ;  /* 0x0057600001d47983 */ /* 0x000f280000300800 */
[----:B------:R1:W-:Y:S01]  /*133d40*/  LDGSTS.E [R5+0x20500], [R6.64], P1 ;  /* 0x2050000006057fae */ /* 0x0003e20008921844 */
[----:B------:R-:W-:Y:S02]  /*133d50*/  STL [R1+0x5878], R213 ;  /* 0x005878d501007387 */ /* 0x000fe40000100800 */
[----:B------:R-:W4:Y:S01]  /*133d60*/  LDL.LU R156, [R1+0x5764] ;  /* 0x00576400019c7983 */ /* 0x000f220000300800 */
[----:B------:R-:W-:Y:S01]  /*133d70*/  HMMA.1688.F32.TF32 R16, R8, R152, R16 ;  /* 0x000000980810723c */ /* 0x000fe20000081010 */
[----:B-1----:R-:W-:Y:S01]  /*133d80*/  MOV R6, R149 ;  /* 0x0000009500067202 */ /* 0x002fe20000000f00 */
[----:B------:R-:W-:-:S05]  /*133d90*/  IMAD.MOV.U32 R7, RZ, RZ, R214 ;  /* 0x000000ffff077224 */ /* 0x000fca00078e00d6 */
[----:B------:R1:W-:Y:S02]  /*133da0*/  LDGSTS.E [R5+0x20600], [R6.64], P1 ;  /* 0x2060000006057fae */ /* 0x0003e40008921844 */
[----:B-1----:R-:W-:Y:S01]  /*133db0*/  IMAD.MOV.U32 R6, RZ, RZ, R150 ;  /* 0x000000ffff067224 */ /* 0x002fe200078e0096 */
[----:B------:R-:W-:-:S05]  /*133dc0*/  MOV R7, R213 ;  /* 0x000000d500077202 */ /* 0x000fca0000000f00 */
[----:B------:R1:W-:Y:S01]  /*133dd0*/  LDGSTS.E [R5+0x20700], [R6.64], P1 ;  /* 0x2070000006057fae */ /* 0x0003e20008921844 */
[----:B---3--:R-:W-:-:S04]  /*133de0*/  IADD3 R0, P5, R0, R246, RZ ;  /* 0x000000f600007210 */ /* 0x008fc80007fbe0ff */
[----:B------:R-:W-:Y:S01]  /*133df0*/  IADD3.X R2, R2, R244, RZ, P5, !PT ;  /* 0x000000f402027210 */ /* 0x000fe20002ffe4ff */
[----:B------:R-:W-:Y:S01]  /*133e00*/  STL [R1+0x5744], R0 ;  /* 0x0057440001007387 */ /* 0x000fe20000100800 */
[----:B------:R-:W3:Y:S02]  /*133e10*/  LDL.LU R149, [R1+0x576c] ;  /* 0x00576c0001957983 */ /* 0x000ee40000300800 */
[----:B------:R-:W3:Y:S01]  /*133e20*/  LDL.LU R150, [R1+0x5768] ;  /* 0x0057680001967983 */ /* 0x000ee20000300800 */
[----:B------:R1:W-:Y:S01]  /*133e30*/  STL [R1+0x5740], R2 ;  /* 0x0057400201007387 */ /* 0x0003e20000100800 */
[----:B------:R-:W3:Y:S01]  /*133e40*/  LDL.LU R153, [R1+0x5770] ;  /* 0x0057700001997983 */ /* 0x000ee20000300800 */
[-C--:B------:R-:W-:Y:S02]  /*133e50*/  IADD3 R148, P5, R148, R246.reuse, RZ ;  /* 0x000000f694947210 */ /* 0x080fe40007fbe0ff */
[----:B------:R-:W-:-:S03]  /*133e60*/  IADD3 R146, P1, R146, R246, RZ ;  /* 0x000000f692927210 */ /* 0x000fc60007f3e0ff */
[----:B------:R-:W-:Y:S01]  /*133e70*/  STL [R1+0x574c], R148 ;  /* 0x00574c9401007387 */ /* 0x000fe20000100800 */
[----:B------:R-:W3:Y:S02]  /*133e80*/  LDL.LU R152, [R1+0x5774] ;  /* 0x0057740001987983 */ /* 0x000ee40000300800 */
[----:B------:R-:W-:Y:S02]  /*133e90*/  IMAD.X R151, R151, 0x1, R244, P5 ;  /* 0x0000000197977824 */ /* 0x000fe400028e06f4 */
[----:B-1----:R-:W-:Y:S02]  /*133ea0*/  IMAD.MOV.U32 R7, RZ, RZ, R2 ;  /* 0x000000ffff077224 */ /* 0x002fe400078e0002 */
[----:B------:R-:W3:Y:S01]  /*133eb0*/  LDL.LU R2, [R1+0x5778] ;  /* 0x0057780001027983 */ /* 0x000ee20000300800 */
[----:B------:R-:W-:Y:S01]  /*133ec0*/  STL [R1+0x5754], R146 ;  /* 0x0057549201007387 */ /* 0x000fe20000100800 */
[----:B------:R-:W-:Y:S01]  /*133ed0*/  MOV R6, R0 ;  /* 0x0000000000067202 */ /* 0x000fe20000000f00 */
[----:B------:R-:W-:Y:S01]  /*133ee0*/  STL [R1+0x5748], R151 ;  /* 0x0057489701007387 */ /* 0x000fe20000100800 */
[----:B------:R-:W3:Y:S04]  /*133ef0*/  LDL.LU R0, [R1+0x577c] ;  /* 0x00577c0001007983 */ /* 0x000ee80000300800 */
[----:B------:R1:W-:Y:S01]  /*133f00*/  LDGSTS.E [R5+0x22000], [R6.64], P2 ;  /* 0x2200000006057fae */ /* 0x0003e20009121844 */
[----:B--2---:R-:W-:-:S02]  /*133f10*/  IADD3.X R147, R147, R244, RZ, P1, !PT ;  /* 0x000000f493937210 */ /* 0x004fc40000ffe4ff */
[----:B----4-:R-:W-:Y:S01]  /*133f20*/  IADD3 R144, P5, R144, R246, RZ ;  /* 0x000000f690907210 */ /* 0x010fe20007fbe0ff */
[----:B-1----:R-:W-:Y:S01]  /*133f30*/  IMAD.MOV.U32 R6, RZ, RZ, R148 ;  /* 0x000000ffff067224 */ /* 0x002fe200078e0094 */
[----:B------:R-:W-:-:S03]  /*133f40*/  MOV R7, R151 ;  /* 0x0000009700077202 */ /* 0x000fc60000000f00 */
[----:B------:R1:W-:Y:S01]  /*133f50*/  STL [R1+0x575c], R144 ;  /* 0x00575c9001007387 */ /* 0x0003e20000100800 */
[----:B------:R-:W-:Y:S02]  /*133f60*/  STL [R1+0x5750], R147 ;  /* 0x0057509301007387 */ /* 0x000fe40000100800 */
[----:B------:R-:W2:Y:S01]  /*133f70*/  LDL.LU R214, [R1+0x5604] ;  /* 0x0056040001d67983 */ /* 0x000ea20000300800 */
[----:B------:R4:W-:Y:S02]  /*133f80*/  LDGSTS.E [R5+0x22100], [R6.64], P2 ;  /* 0x2210000006057fae */ /* 0x0009e40009121844 */
[----:B----4-:R-:W-:Y:S01]  /*133f90*/  MOV R6, R146 ;  /* 0x0000009200067202 */ /* 0x010fe20000000f00 */
[----:B------:R-:W-:-:S05]  /*133fa0*/  IMAD.MOV.U32 R7, RZ, RZ, R147 ;  /* 0x000000ffff077224 */ /* 0x000fca00078e0093 */
[----:B------:R4:W-:Y:S01]  /*133fb0*/  LDGSTS.E [R5+0x22200], [R6.64], P2 ;  /* 0x2220000006057fae */ /* 0x0009e20009121844 */
[----:B------:R-:W-:Y:S02]  /*133fc0*/  IMAD.X R145, R145, 0x1, R244, P5 ;  /* 0x0000000191917824 */ /* 0x000fe400028e06f4 */
[----:B----4-:R-:W-:-:S03]  /*133fd0*/  IMAD.MOV.U32 R6, RZ, RZ, R144 ;  /* 0x000000ffff067224 */ /* 0x010fc600078e0090 */
[----:B------:R-:W-:-:S05]  /*133fe0*/  MOV R7, R145 ;  /* 0x0000009100077202 */ /* 0x000fca0000000f00 */
[----:B------:R4:W-:Y:S01]  /*133ff0*/  LDGSTS.E [R5+0x22300], [R6.64], P2 ;  /* 0x2230000006057fae */ /* 0x0009e20009121844 */
[----:B------:R-:W-:-:S04]  /*134000*/  IADD3 R156, P1, R156, R246, RZ ;  /* 0x000000f69c9c7210 */ /* 0x000fc80007f3e0ff */
[----:B------:R-:W-:Y:S01]  /*134010*/  IADD3.X R212, R212, R244, RZ, P1, !PT ;  /* 0x000000f4d4d47210 */ /* 0x000fe20000ffe4ff */
[----:B------:R-:W-:Y:S01]  /*134020*/  STL [R1+0x5764], R156 ;  /* 0x0057649c01007387 */ /* 0x000fe20000100800 */
[----:B------:R1:W-:Y:S02]  /*134030*/  STL [R1+0x5758], R145 ;  /* 0x0057589101007387 */ /* 0x0003e40000100800 */
[----:B----4-:R-:W-:Y:S01]  /*134040*/  IMAD.MOV.U32 R6, RZ, RZ, R156 ;  /* 0x000000ffff067224 */ /* 0x010fe200078e009c */
[----:B------:R-:W-:-:S05]  /*134050*/  MOV R7, R212 ;  /* 0x000000d400077202 */ /* 0x000fca0000000f00 */
[----:B------:R4:W-:Y:S01]  /*134060*/  LDGSTS.E [R5+0x22400], [R6.64], P2 ;  /* 0x2240000006057fae */ /* 0x0009e20009121844 */
[----:B---3--:R-:W-:-:S05]  /*134070*/  IADD3 R149, P5, R149, R246, RZ ;  /* 0x000000f695957210 */ /* 0x008fca0007fbe0ff */
[----:B------:R-:W-:Y:S01]  /*134080*/  STL [R1+0x576c], R149 ;  /* 0x00576c9501007387 */ /* 0x000fe20000100800 */
[----:B------:R-:W-:Y:S02]  /*134090*/  STL [R1+0x5760], R212 ;  /* 0x005760d401007387 */ /* 0x000fe40000100800 */
[----:B-1----:R-:W3:Y:S02]  /*1340a0*/  LDL.LU R144, [R1+0x1380] ;  /* 0x0013800001907983 */ /* 0x002ee40000300800 */
[----:B------:R-:W3:Y:S02]  /*1340b0*/  LDL.LU R145, [R1+0x1384] ;  /* 0x0013840001917983 */ /* 0x000ee40000300800 */
[----:B------:R-:W-:Y:S01]  /*1340c0*/  IMAD.X R150, R150, 0x1, R244, P5 ;  /* 0x0000000196967824 */ /* 0x000fe200028e06f4 */
[----:B------:R-:W-:-:S05]  /*1340d0*/  IADD3 R152, P1, R152, R246, RZ ;  /* 0x000000f698987210 */ /* 0x000fca0007f3e0ff */
[----:B------:R-:W-:Y:S01]  /*1340e0*/  STL [R1+0x5774], R152 ;  /* 0x0057749801007387 */ /* 0x000fe20000100800 */
[----:B------:R-:W3:Y:S02]  /*1340f0*/  LDL.LU R146, [R1+0x1388] ;  /* 0x0013880001927983 */ /* 0x000ee40000300800 */
[----:B------:R-:W3:Y:S01]  /*134100*/  LDL.LU R147, [R1+0x138c] ;  /* 0x00138c0001937983 */ /* 0x000ee20000300800 */
[----:B------:R-:W-:Y:S01]  /*134110*/  IADD3 R0, P5, R0, R246, RZ ;  /* 0x000000f600007210 */ /* 0x000fe20007fbe0ff */
[----:B------:R-:W3:Y:S01]  /*134120*/  LDL.LU R220, [R1+0x5600] ;  /* 0x0056000001dc7983 */ /* 0x000ee20000300800 */
[----:B------:R-:W3:Y:S01]  /*134130*/  LDL.LU R151, [R1+0x560c] ;  /* 0x00560c0001977983 */ /* 0x000ee20000300800 */
[----:B------:R-:W-:Y:S01]  /*134140*/  IADD3.X R153, R153, R244, RZ, P1, !PT ;  /* 0x000000f499997210 */ /* 0x000fe20000ffe4ff */
[----:B------:R-:W3:Y:S01]  /*134150*/  LDL.LU R148, [R1+0x5614] ;  /* 0x0056140001947983 */ /* 0x000ee20000300800 */
[----:B------:R1:W-:Y:S01]  /*134160*/  STL [R1+0x5768], R150 ;  /* 0x0057689601007387 */ /* 0x0003e20000100800 */
[----:B------:R-:W3:Y:S02]  /*134170*/  LDL.LU R213, [R1+0x5608] ;  /* 0x0056080001d57983 */ /* 0x000ee40000300800 */
[----:B------:R-:W-:-:S02]  /*134180*/  IMAD.X R2, R2, 0x1, R244, P5 ;  /* 0x0000000102027824 */ /* 0x000fc400028e06f4 */
[----:B------:R-:W-:Y:S01]  /*134190*/  STL [R1+0x577c], R0 ;  /* 0x00577c0001007387 */ /* 0x000fe20000100800 */
[----:B------:R2:W-:Y:S01]  /*1341a0*/  STL [R1+0x5770], R153 ;  /* 0x0057709901007387 */ /* 0x0005e20000100800 */
[----:B----4-:R-:W-:Y:S01]  /*1341b0*/  IMAD.MOV.U32 R7, RZ, RZ, R150 ;  /* 0x000000ffff077224 */ /* 0x010fe200078e0096 */
[----:B------:R-:W-:Y:S02]  /*1341c0*/  MOV R6, R149 ;  /* 0x0000009500067202 */ /* 0x000fe40000000f00 */
[----:B-1----:R-:W4:Y:S01]  /*1341d0*/  LDL.LU R150, [R1+0x5610] ;  /* 0x0056100001967983 */ /* 0x002f220000300800 */
[----:B------:R-:W4:Y:S02]  /*1341e0*/  LDL.LU R219, [R1+0x5618] ;  /* 0x0056180001db7983 */ /* 0x000f240000300800 */
[----:B------:R1:W-:Y:S02]  /*1341f0*/  STL [R1+0x5778], R2 ;  /* 0x0057780201007387 */ /* 0x0003e40000100800 */
[----:B------:R-:W4:Y:S01]  /*134200*/  LDL.LU R218, [R1+0x561c] ;  /* 0x00561c0001da7983 */ /* 0x000f220000300800 */
[----:B------:R-:W4:Y:S01]  /*134210*/  LDL.LU R217, [R1+0x5620] ;  /* 0x0056200001d97983 */ /* 0x000f220000300800 */
[----:B------:R-:W4:Y:S02]  /*134220*/  LDL.LU R149, [R1+0x5624] ;  /* 0x0056240001957983 */ /* 0x000f240000300800 */
[----:B------:R-:W4:Y:S01]  /*134230*/  LDL.LU R156, [R1+0x562c] ;  /* 0x00562c00019c7983 */ /* 0x000f220000300800 */
[----:B------:R1:W-:Y:S01]  /*134240*/  LDGSTS.E [R5+0x22500], [R6.64], P2 ;  /* 0x2250000006057fae */ /* 0x0003e20009121844 */
[----:B--2---:R-:W-:-:S03]  /*134250*/  IADD3 R214, P1, R214, R246, RZ ;  /* 0x000000f6d6d67210 */ /* 0x004fc60007f3e0ff */
[----:B------:R-:W2:Y:S01]  /*134260*/  LDL.LU R212, [R1+0x5628] ;  /* 0x0056280001d47983 */ /* 0x000ea20000300800 */
[----:B------:R-:W2:Y:S01]  /*134270*/  LDL.LU R216, [R1+0x5630] ;  /* 0x0056300001d87983 */ /* 0x000ea20000300800 */
[----:B-1----:R-:W-:Y:S01]  /*134280*/  MOV R6, R152 ;  /* 0x0000009800067202 */ /* 0x002fe20000000f00 */
[----:B------:R-:W-:Y:S01]  /*134290*/  IMAD.MOV.U32 R7, RZ, RZ, R153 ;  /* 0x000000ffff077224 */ /* 0x000fe200078e0099 */
[----:B------:R-:W-:Y:S01]  /*1342a0*/  STL [R1+0x5604], R214 ;  /* 0x005604d601007387 */ /* 0x000fe20000100800 */
[----:B------:R-:W2:Y:S01]  /*1342b0*/  LDL.LU R152, [R1+0x5634] ;  /* 0x0056340001987983 */ /* 0x000ea20000300800 */
[----:B------:R-:W-:Y:S01]  /*1342c0*/  ISETP.GT.AND P5, PT, R4, 0x54, PT ;  /* 0x000000540400780c */ /* 0x000fe20003fa4270 */
[----:B------:R-:W2:Y:S01]  /*1342d0*/  LDL.LU R215, [R1+0x5638] ;  /* 0x0056380001d77983 */ /* 0x000ea20000300800 */
[----:B------:R1:W-:Y:S04]  /*1342e0*/  LDGSTS.E [R5+0x22600], [R6.64], P2 ;  /* 0x2260000006057fae */ /* 0x0003e80009121844 */
[----:B------:R-:W2:Y:S01]  /*1342f0*/  LDL.LU R153, [R1+0x563c] ;  /* 0x00563c0001997983 */ /* 0x000ea20000300800 */
[----:B-1----:R-:W-:Y:S01]  /*134300*/  MOV R6, R0 ;  /* 0x0000000000067202 */ /* 0x002fe20000000f00 */
[----:B------:R-:W-:-:S05]  /*134310*/  IMAD.MOV.U32 R7, RZ, RZ, R2 ;  /* 0x000000ffff077224 */ /* 0x000fca00078e0002 */
[----:B------:R1:W-:Y:S01]  /*134320*/  LDGSTS.E [R5+0x22700], [R6.64], P2 ;  /* 0x2270000006057fae */ /* 0x0003e20009121844 */
[----:B------:R-:W-:Y:S02]  /*134330*/  ISETP.GT.AND P2, PT, R4, 0x50, PT ;  /* 0x000000500400780c */ /* 0x000fe40003f44270 */
[----:B------:R-:W-:Y:S02]  /*134340*/  SEL R0, RZ, 0x4, !P5 ;  /* 0x00000004ff007807 */ /* 0x000fe40006800000 */
[----:B------:R-:W-:Y:S02]  /*134350*/  SEL R2, RZ, 0x4, !P2 ;  /* 0x00000004ff027807 */ /* 0x000fe40005000000 */
[----:B------:R-:W-:Y:S02]  /*134360*/  SEL R0, R0, RZ, !P0 ;  /* 0x000000ff00007207 */ /* 0x000fe40004000000 */
[----:B------:R-:W-:Y:S02]  /*134370*/  SEL R2, R2, RZ, !P0 ;  /* 0x000000ff02027207 */ /* 0x000fe40004000000 */
[----:B---3--:R-:W-:Y:S01]  /*134380*/  IADD3.X R220, R220, R244, RZ, P1, !PT ;  /* 0x000000f4dcdc7210 */ /* 0x008fe20000ffe4ff */
[-C--:B------:R-:W-:Y:S01]  /*134390*/  IADD3 R151, P1, R151, R246.reuse, RZ ;  /* 0x000000f697977210 */ /* 0x080fe20007f3e0ff */
[----:B------:R-:W-:-:S04]  /*1343a0*/  IADD3 R148, P6, R148, R246, RZ ;  /* 0x000000f694947210 */ /* 0x000fc80007fde0ff */
[--C-:B------:R-:W-:Y:S01]  /*1343b0*/  IMAD.X R213, R213, 0x1, R244.reuse, P1 ;  /* 0x00000001d5d57824 */ /* 0x100fe200008e06f4 */
[----:B------:R-:W-:Y:S01]  /*1343c0*/  STL [R1+0x5600], R220 ;  /* 0x005600dc01007387 */ /* 0x000fe20000100800 */
[----:B------:R-:W-:Y:S02]  /*1343d0*/  STL [R1+0x560c], R151 ;  /* 0x00560c9701007387 */ /* 0x000fe40000100800 */
[----:B------:R-:W-:Y:S01]  /*1343e0*/  STL [R1+0x5614], R148 ;  /* 0x0056149401007387 */ /* 0x000fe20000100800 */
[----:B------:R3:W-:Y:S01]  /*1343f0*/  STL [R1+0x5608], R213 ;  /* 0x005608d501007387 */ /* 0x0007e20000100800 */
[-C--:B----4-:R-:W-:Y:S02]  /*134400*/  IADD3 R218, P2, R218, R246.reuse, RZ ;  /* 0x000000f6dada7210 */ /* 0x090fe40007f5e0ff */
[----:B------:R-:W-:Y:S02]  /*134410*/  IADD3 R149, P5, R149, R246, RZ ;  /* 0x000000f695957210 */ /* 0x000fe40007fbe0ff */
[-C--:B------:R-:W-:Y:S01]  /*134420*/  IADD3.X R150, R150, R244.reuse, RZ, P6, !PT ;  /* 0x000000f496967210 */ /* 0x080fe200037fe4ff */
[----:B------:R-:W-:Y:S01]  /*134430*/  IMAD.X R219, R219, 0x1, R244, P2 ;  /* 0x00000001dbdb7824 */ /* 0x000fe200010e06f4 */
[----:B------:R-:W-:Y:S01]  /*134440*/  IADD3.X R217, R217, R244, RZ, P5, !PT ;  /* 0x000000f4d9d97210 */ /* 0x000fe20002ffe4ff */
[----:B------:R-:W-:Y:S01]  /*134450*/  STL [R1+0x561c], R218 ;  /* 0x00561cda01007387 */ /* 0x000fe20000100800 */
[----:B------:R-:W-:Y:S01]  /*134460*/  STL [R1+0x5624], R149 ;  /* 0x0056249501007387 */ /* 0x000fe20000100800 */
[----:B------:R-:W-:Y:S01]  /*134470*/  IADD3 R156, P5, R156, R246, RZ ;  /* 0x000000f69c9c7210 */ /* 0x000fe20007fbe0ff */
[----:B------:R2:W-:Y:S01]  /*134480*/  STL [R1+0x5610], R150 ;  /* 0x0056109601007387 */ /* 0x0005e20000100800 */
[----:B------:R-:W-:Y:S01]  /*134490*/  STL [R1+0x5618], R219 ;  /* 0x005618db01007387 */ /* 0x000fe20000100800 */
[----:B------:R-:W-:Y:S01]  /*1344a0*/  ISETP.NE.U32.AND P1, PT, R2, RZ, PT ;  /* 0x000000ff0200720c */ /* 0x000fe20003f25070 */
[----:B------:R-:W-:Y:S02]  /*1344b0*/  STL [R1+0x5620], R217 ;  /* 0x005620d901007387 */ /* 0x000fe40000100800 */
[----:B------:R-:W4:Y:S01]  /*1344c0*/  LDL.LU R2, [R1+0x5500] ;  /* 0x0055000001027983 */ /* 0x000f220000300800 */
[----:B------:R-:W-:Y:S01]  /*1344d0*/  ISETP.NE.U32.AND P2, PT, R0, RZ, PT ;  /* 0x000000ff0000720c */ /* 0x000fe20003f45070 */
[----:B------:R-:W-:Y:S01]  /*1344e0*/  STL [R1+0x562c], R156 ;  /* 0x00562c9c01007387 */ /* 0x000fe20000100800 */
[----:B------:R-:W4:Y:S02]  /*1344f0*/  LDL.LU R0, [R1+0x5504] ;  /* 0x0055040001007983 */ /* 0x000f240000300800 */
[----:B-1----:R-:W-:Y:S01]  /*134500*/  IMAD.MOV.U32 R6, RZ, RZ, R214 ;  /* 0x000000ffff067224 */ /* 0x002fe200078e00d6 */
[----:B------:R-:W-:Y:S01]  /*134510*/  MOV R7, R220 ;  /* 0x000000dc00077202 */ /* 0x000fe20000000f00 */
[----:B--2---:R-:W-:Y:S01]  /*134520*/  IMAD.X R212, R212, 0x1, R244, P5 ;  /* 0x00000001d4d47824 */ /* 0x004fe200028e06f4 */
[----:B------:R-:W-:-:S03]  /*134530*/  IADD3 R152, P5, R152, R246, RZ ;  /* 0x000000f698987210 */ /* 0x000fc60007fbe0ff */
[----:B------:R1:W-:Y:S02]  /*134540*/  LDGSTS.E [R5+0x24000], [R6.64], P3 ;  /* 0x2400000006057fae */ /* 0x0003e40009921844 */
[----:B-1----:R-:W-:Y:S01]  /*134550*/  MOV R6, R151 ;  /* 0x0000009700067202 */ /* 0x002fe20000000f00 */
[----:B------:R-:W-:Y:S02]  /*134560*/  IMAD.MOV.U32 R7, RZ, RZ, R213 ;  /* 0x000000ffff077224 */ /* 0x000fe400078e00d5 */
[----:B---3--:R-:W2:Y:S04]  /*134570*/  LDL.LU R213, [R1+0x550c] ;  /* 0x00550c0001d57983 */ /* 0x008ea80000300800 */
[----:B------:R1:W-:Y:S01]  /*134580*/  LDGSTS.E [R5+0x24100], [R6.64], P3 ;  /* 0x2410000006057fae */ /* 0x0003e20009921844 */
[----:B------:R3:W-:Y:S02]  /*134590*/  STL [R1+0x5628], R212 ;  /* 0x005628d401007387 */ /* 0x0007e40000100800 */
[----:B------:R1:W-:Y:S02]  /*1345a0*/  STL [R1+0x5634], R152 ;  /* 0x0056349801007387 */ /* 0x0003e40000100800 */
[----:B------:R-:W2:Y:S01]  /*1345b0*/  LDL.LU R214, [R1+0x5508] ;  /* 0x0055080001d67983 */ /* 0x000ea20000300800 */
[----:B------:R-:W2:Y:S01]  /*1345c0*/  LDL.LU R151, [R1+0x5510] ;  /* 0x0055100001977983 */ /* 0x000ea20000300800 */
[----:B-1----:R-:W-:Y:S01]  /*1345d0*/  MOV R6, R148 ;  /* 0x0000009400067202 */ /* 0x002fe20000000f00 */
[----:B------:R-:W-:-:S02]  /*1345e0*/  IMAD.MOV.U32 R7, RZ, RZ, R150 ;  /* 0x000000ffff077224 */ /* 0x000fc400078e0096 */
[----:B------:R-:W2:Y:S04]  /*1345f0*/  LDL.LU R150, [R1+0x5514] ;  /* 0x0055140001967983 */ /* 0x000ea80000300800 */
[----:B------:R1:W-:Y:S01]  /*134600*/  LDGSTS.E [R5+0x24200], [R6.64], P3 ;  /* 0x2420000006057fae */ /* 0x0003e20009921844 */
[----:B------:R-:W-:Y:S01]  /*134610*/  IADD3.X R216, R216, R244, RZ, P5, !PT ;  /* 0x000000f4d8d87210 */ /* 0x000fe20002ffe4ff */
[----:B------:R-:W-:Y:S02]  /*134620*/  IADD3 R153, P5, R153, R246, RZ ;  /* 0x000000f699997210 */ /* 0x000fe40007fbe0ff */
[----:B------:R-:W2:Y:S02]  /*134630*/  LDL.LU R148, [R1+0x551c] ;  /* 0x00551c0001947983 */ /* 0x000ea40000300800 */
[----:B-1----:R-:W-:Y:S01]  /*134640*/  IMAD.MOV.U32 R6, RZ, RZ, R218 ;  /* 0x000000ffff067224 */ /* 0x002fe200078e00da */
[----:B------:R-:W-:-:S05]  /*134650*/  MOV R7, R219 ;  /* 0x000000db00077202 */ /* 0x000fca0000000f00 */
[----:B------:R1:W-:Y:S01]  /*134660*/  LDGSTS.E [R5+0x24300], [R6.64], P3 ;  /* 0x2430000006057fae */ /* 0x0003e20009921844 */
[----:B------:R-:W-:-:S03]  /*134670*/  IMAD.X R215, R215, 0x1, R244, P5 ;  /* 0x00000001d7d77824 */ /* 0x000fc600028e06f4 */
[----:B------:R-:W-:Y:S01]  /*134680*/  STL [R1+0x5630], R216 ;  /* 0x005630d801007387 */ /* 0x000fe20000100800 */
[----:B------:R2:W-:Y:S02]  /*134690*/  STL [R1+0x563c], R153 ;  /* 0x00563c9901007387 */ /* 0x0005e40000100800 */
[----:B-1----:R-:W-:Y:S01]  /*1346a0*/  IMAD.MOV.U32 R6, RZ, RZ, R149 ;  /* 0x000000ffff067224 */ /* 0x002fe200078e0095 */
[----:B------:R-:W-:Y:S01]  /*1346b0*/  MOV R7, R217 ;  /* 0x000000d900077202 */ /* 0x000fe20000000f00 */
[----:B------:R-:W2:Y:S04]  /*1346c0*/  LDL.LU R149, [R1+0x5518] ;  /* 0x0055180001957983 */ /* 0x000ea80000300800 */
[----:B------:R1:W-:Y:S02]  /*1346d0*/  LDGSTS.E [R5+0x24400], [R6.64], P3 ;  /* 0x2440000006057fae */ /* 0x0003e40009921844 */
[----:B-1----:R-:W-:Y:S01]  /*1346e0*/  MOV R6, R156 ;  /* 0x0000009c00067202 */ /* 0x002fe20000000f00 */
[----:B------:R-:W-:-:S02]  /*1346f0*/  IMAD.MOV.U32 R7, RZ, RZ, R212 ;  /* 0x000000ffff077224 */ /* 0x000fc400078e00d4 */
[----:B---3--:R-:W3:Y:S01]  /*134700*/  LDL.LU R212, [R1+0x5520] ;  /* 0x0055200001d47983 */ /* 0x008ee20000300800 */
[----:B------:R-:W-:Y:S02]  /*134710*/  STL [R1+0x5638], R215 ;  /* 0x005638d701007387 */ /* 0x000fe40000100800 */
[----:B------:R-:W3:Y:S01]  /*134720*/  LDL.LU R156, [R1+0x5524] ;  /* 0x00552400019c7983 */ /* 0x000ee20000300800 */
[----:B------:R1:W-:Y:S02]  /*134730*/  LDGSTS.E [R5+0x24500], [R6.64], P3 ;  /* 0x2450000006057fae */ /* 0x0003e40009921844 */
[----:B-1----:R-:W-:Y:S02]  /*134740*/  MOV R6, R152 ;  /* 0x0000009800067202 */ /* 0x002fe40000000f00 */
[----:B----4-:R-:W-:-:S05]  /*134750*/  IADD3 R0, P5, R0, R246, RZ ;  /* 0x000000f600007210 */ /* 0x010fca0007fbe0ff */
[----:B------:R-:W-:Y:S01]  /*134760*/  STL [R1+0x5504], R0 ;  /* 0x0055040001007387 */ /* 0x000fe20000100800 */
[----:B------:R-:W4:Y:S02]  /*134770*/  LDL.LU R152, [R1+0x552c] ;  /* 0x00552c0001987983 */ /* 0x000f240000300800 */
[----:B------:R-:W-:Y:S01]  /*134780*/  IMAD.MOV.U32 R7, RZ, RZ, R216 ;  /* 0x000000ffff077224 */ /* 0x000fe200078e00d8 */
[----:B------:R-:W-:Y:S01]  /*134790*/  IADD3.X R2, R2, R244, RZ, P5, !PT ;  /* 0x000000f402027210 */ /* 0x000fe20002ffe4ff */
[----:B------:R-:W-:Y:S03]  /*1347a0*/  HMMA.1688.F32.TF32 R20, R8, R144, R20 ;  /* 0x000000900814723c */ /* 0x000fe60000081014 */
[----:B------:R1:W-:Y:S01]  /*1347b0*/  LDGSTS.E [R5+0x24600], [R6.64], P3 ;  /* 0x2460000006057fae */ /* 0x0003e20009921844 */
[-C--:B--2---:R-:W-:Y:S01]  /*1347c0*/  IADD3 R213, P5, R213, R246.reuse, RZ ;  /* 0x000000f6d5d57210 */ /* 0x084fe20007fbe0ff */
[----:B-1----:R-:W-:Y:S01]  /*1347d0*/  IMAD.MOV.U32 R6, RZ, RZ, R153 ;  /* 0x000000ffff067224 */ /* 0x002fe200078e0099 */
[----:B------:R-:W-:Y:S01]  /*1347e0*/  MOV R7, R215 ;  /* 0x000000d700077202 */ /* 0x000fe20000000f00 */
[----:B------:R-:W2:Y:S01]  /*1347f0*/  LDL.LU R153, [R1+0x5528] ;  /* 0x0055280001997983 */ /* 0x000ea20000300800 */
[----:B------:R1:W-:Y:S02]  /*134800*/  STL [R1+0x5500], R2 ;  /* 0x0055000201007387 */ /* 0x0003e40000100800 */
[----:B------:R-:W2:Y:S02]  /*134810*/  LDL.LU R145, [R1+0x5530] ;  /* 0x0055300001917983 */ /* 0x000ea40000300800 */
[----:B------:R-:W-:Y:S01]  /*134820*/  STL [R1+0x550c], R213 ;  /* 0x00550cd501007387 */ /* 0x000fe20000100800 */
[----:B------:R-:W2:Y:S04]  /*134830*/  LDL.LU R144, [R1+0x5534] ;  /* 0x0055340001907983 */ /* 0x000ea80000300800 */
[----:B------:R1:W-:Y:S01]  /*134840*/  LDGSTS.E [R5+0x24700], [R6.64], P3 ;  /* 0x2470000006057fae */ /* 0x0003e20009921844 */
[----:B------:R-:W-:Y:S01]  /*134850*/  IMAD.X R214, R214, 0x1, R244, P5 ;  /* 0x00000001d6d67824 */ /* 0x000fe200028e06f4 */
[----:B------:R-:W-:Y:S01]  /*134860*/  IADD3 R150, P3, R150, R246, RZ ;  /* 0x000000f696967210 */ /* 0x000fe20007f7e0ff */
[----:B-1----:R-:W-:-:S02]  /*134870*/  IMAD.MOV.U32 R7, RZ, RZ, R2 ;  /* 0x000000ffff077224 */ /* 0x002fc400078e0002 */
[----:B------:R-:W2:Y:S02]  /*134880*/  LDL.LU R2, [R1+0x5538] ;  /* 0x0055380001027983 */ /* 0x000ea40000300800 */
[----:B------:R-:W-:Y:S01]  /*134890*/  STL [R1+0x5514], R150 ;  /* 0x0055149601007387 */ /* 0x000fe20000100800 */
[----:B------:R-:W-:Y:S01]  /*1348a0*/  MOV R6, R0 ;  /* 0x0000000000067202 */ /* 0x000fe20000000f00 */
[----:B------:R-:W-:Y:S01]  /*1348b0*/  STL [R1+0x5508], R214 ;  /* 0x005508d601007387 */ /* 0x000fe20000100800 */
[----:B------:R-:W2:Y:S01]  /*1348c0*/  LDL.LU R0, [R1+0x553c] ;  /* 0x00553c0001007983 */ /* 0x000ea20000300800 */
[----:B------:R-:W-:Y:S02]  /*1348d0*/  IADD3 R148, P5, R148, R246, RZ ;  /* 0x000000f694947210 */ /* 0x000fe40007fbe0ff */
[----:B------:R-:W-:Y:S01]  /*1348e0*/  IADD3.X R151, R151, R244, RZ, P3, !PT ;  /* 0x000000f497977210 */ /* 0x000fe20001ffe4ff */
[----:B------:R1:W-:Y:S04]  /*1348f0*/  LDGSTS.E [R5+0x26000], [R6.64], P4 ;  /* 0x2600000006057fae */ /* 0x0003e8000a121844 */
[----:B------:R-:W-:Y:S01]  /*134900*/  STL [R1+0x551c], R148 ;  /* 0x00551c9401007387 */ /* 0x000fe20000100800 */
[----:B------:R1:W-:Y:S02]  /*134910*/  STL [R1+0x5510], R151 ;  /* 0x0055109701007387 */ /* 0x0003e40000100800 */
[----:B------:R-:W-:Y:S01]  /*134920*/  IMAD.X R149, R149, 0x1, R244, P5 ;  /* 0x0000000195957824 */ /* 0x000fe200028e06f4 */
[----:B---3--:R-:W-:-:S04]  /*134930*/  IADD3 R156, P3, R156, R246, RZ ;  /* 0x000000f69c9c7210 */ /* 0x008fc80007f7e0ff */
[----:B------:R-:W-:Y:S01]  /*134940*/  IADD3.X R212, R212, R244, RZ, P3, !PT ;  /* 0x000000f4d4d47210 */ /* 0x000fe20001ffe4ff */
[----:B------:R-:W-:Y:S01]  /*134950*/  STL [R1+0x5524], R156 ;  /* 0x0055249c01007387 */ /* 0x000fe20000100800 */
[----:B------:R3:W-:Y:S01]  /*134960*/  STL [R1+0x5518], R149 ;  /* 0x0055189501007387 */ /* 0x0007e20000100800 */
[----:B----4-:R-:W-:-:S05]  /*134970*/  IADD3 R152, P5, R152, R246, RZ ;  /* 0x000000f698987210 */ /* 0x010fca0007fbe0ff */
[----:B------:R-:W-:Y:S01]  /*134980*/  STL [R1+0x552c], R152 ;  /* 0x00552c9801007387 */ /* 0x000fe20000100800 */
[----:B------:R2:W-:Y:S02]  /*134990*/  STL [R1+0x5520], R212 ;  /* 0x005520d401007387 */ /* 0x0005e40000100800 */
[----:B------:R-:W4:Y:S02]  /*1349a0*/  LDL.LU R218, [R1+0x5400] ;  /* 0x0054000001da7983 */ /* 0x000f240000300800 */
[----:B------:R-:W4:Y:S02]  /*1349b0*/  LDL.LU R217, [R1+0x5404] ;  /* 0x0054040001d97983 */ /* 0x000f240000300800 */
[----:B-1----:R-:W-:Y:S01]  /*1349c0*/  IMAD.MOV.U32 R6, RZ, RZ, R213 ;  /* 0x000000ffff067224 */ /* 0x002fe200078e00d5 */
[----:B------:R-:W-:-:S05]  /*1349d0*/  MOV R7, R214 ;  /* 0x000000d600077202 */ /* 0x000fca0000000f00 */
[----:B------:R1:W-:Y:S01]  /*1349e0*/  LDGSTS.E [R5+0x26100], [R6.64], P4 ;  /* 0x2610000006057fae */ /* 0x0003e2000a121844 */
[----:B--2---:R-:W-:Y:S02]  /*1349f0*/  IADD3 R144, P3, R144, R246, RZ ;  /* 0x000000f690907210 */ /* 0x004fe40007f7e0ff */
[----:B-1----:R-:W-:Y:S01]  /*134a00*/  MOV R6, R150 ;  /* 0x0000009600067202 */ /* 0x002fe20000000f00 */
[----:B------:R-:W-:Y:S02]  /*134a10*/  IMAD.MOV.U32 R7, RZ, RZ, R151 ;  /* 0x000000ffff077224 */ /* 0x000fe400078e0097 */
[----:B------:R-:W-:Y:S01]  /*134a20*/  STL [R1+0x5534], R144 ;  /* 0x0055349001007387 */ /* 0x000fe20000100800 */
[----:B------:R-:W2:Y:S01]  /*134a30*/  LDL.LU R215, [R1+0x540c] ;  /* 0x00540c0001d77983 */ /* 0x000ea20000300800 */
[----:B------:R-:W-:Y:S02]  /*134a40*/  IADD3.X R153, R153, R244, RZ, P5, !PT ;  /* 0x000000f499997210 */ /* 0x000fe40002ffe4ff */
[----:B------:R1:W-:Y:S01]  /*134a50*/  LDGSTS.E [R5+0x26200], [R6.64], P4 ;  /* 0x2620000006057fae */ /* 0x0003e2000a121844 */
[----:B------:R-:W-:-:S02]  /*134a60*/  IMAD.MOV.U32 R151, RZ, RZ, R245 ;  /* 0x000000ffff977224 */ /* 0x000fc400078e00f5 */
[----:B------:R-:W-:Y:S01]  /*134a70*/  IMAD.X R145, R145, 0x1, R244, P3 ;  /* 0x0000000191917824 */ /* 0x000fe200018e06f4 */
[----:B------:R-:W-:Y:S01]  /*134a80*/  IADD3 R0, P5, R0, R246, RZ ;  /* 0x000000f600007210 */ /* 0x000fe20007fbe0ff */
[----:B-1----:R-:W-:Y:S01]  /*134a90*/  IMAD.MOV.U32 R6, RZ, RZ, R148 ;  /* 0x000000ffff067224 */ /* 0x002fe200078e0094 */
[----:B------:R-:W-:Y:S01]  /*134aa0*/  MOV R7, R149 ;  /* 0x0000009500077202 */ /* 0x000fe20000000f00 */
[----:B------:R-:W2:Y:S01]  /*134ab0*/  LDL.LU R148, [R1+0x1370] ;  /* 0x0013700001947983 */ /* 0x000ea20000300800 */
[----:B---3--:R-:W3:Y:S02]  /*134ac0*/  LDL.LU R149, [R1+0x1374] ;  /* 0x0013740001957983 */ /* 0x008ee40000300800 */
[----:B------:R-:W3:Y:S02]  /*134ad0*/  LDL.LU R150, [R1+0x1378] ;  /* 0x0013780001967983 */ /* 0x000ee40000300800 */
[----:B------:R-:W3:Y:S01]  /*134ae0*/  LDL.LU R245, [R1+0x73c8] ;  /* 0x0073c80001f57983 */ /* 0x000ee20000300800 */
[----:B------:R1:W-:Y:S04]  /*134af0*/  STL [R1+0x5528], R153 ;  /* 0x0055289901007387 */ /* 0x0003e80000100800 */
[----:B------:R1:W-:Y:S01]  /*134b00*/  LDGSTS.E [R5+0x26300], [R6.64], P4 ;  /* 0x2630000006057fae */ /* 0x0003e2000a121844 */
[----:B------:R-:W3:Y:S02]  /*134b10*/  LDL.LU R216, [R1+0x5408] ;  /* 0x0054080001d87983 */ /* 0x000ee40000300800 */
[----:B------:R-:W-:Y:S01]  /*134b20*/  STL [R1+0x553c], R0 ;  /* 0x00553c0001007387 */ /* 0x000fe20000100800 */
[----:B------:R-:W-:Y:S01]  /*134b30*/  IADD3.X R2, R2, R244, RZ, P5, !PT ;  /* 0x000000f402027210 */ /* 0x000fe20002ffe4ff */
[----:B------:R4:W-:Y:S01]  /*134b40*/  STL [R1+0x5530], R145 ;  /* 0x0055309101007387 */ /* 0x0009e20000100800 */
[----:B------:R-:W3:Y:S02]  /*134b50*/  LDL.LU R213, [R1+0x5414] ;  /* 0x0054140001d57983 */ /* 0x000ee40000300800 */
[----:B------:R-:W3:Y:S01]  /*134b60*/  LDL.LU R214, [R1+0x5410] ;  /* 0x0054100001d67983 */ /* 0x000ee20000300800 */
[----:B-1----:R-:W-:Y:S01]  /*134b70*/  MOV R6, R156 ;  /* 0x0000009c00067202 */ /* 0x002fe20000000f00 */
[----:B------:R-:W-:-:S02]  /*134b80*/  IMAD.MOV.U32 R7, RZ, RZ, R212 ;  /* 0x000000ffff077224 */ /* 0x000fc400078e00d4 */
[----:B------:R-:W3:Y:S04]  /*134b90*/  LDL.LU R212, [R1+0x5418] ;  /* 0x0054180001d47983 */ /* 0x000ee80000300800 */
[----:B------:R1:W-:Y:S01]  /*134ba0*/  LDGSTS.E [R5+0x26400], [R6.64], P4 ;  /* 0x2640000006057fae */ /* 0x0003e2000a121844 */
[----:B------:R1:W-:Y:S02]  /*134bb0*/  STL [R1+0x5538], R2 ;  /* 0x0055380201007387 */ /* 0x0003e40000100800 */
[----:B------:R-:W3:Y:S01]  /*134bc0*/  LDL.LU R156, [R1+0x541c] ;  /* 0x00541c00019c7983 */ /* 0x000ee20000300800 */
[----:B-1----:R-:W-:Y:S01]  /*134bd0*/  MOV R7, R153 ;  /* 0x0000009900077202 */ /* 0x002fe20000000f00 */
[----:B------:R-:W-:Y:S01]  /*134be0*/  IMAD.MOV.U32 R6, RZ, RZ, R152 ;  /* 0x000000ffff067224 */ /* 0x000fe200078e0098 */
[----:B------:R-:W3:Y:S01]  /*134bf0*/  LDL.LU R153, [R1+0x5420] ;  /* 0x0054200001997983 */ /* 0x000ee20000300800 */
[----:B------:R-:W3:Y:S02]  /*134c00*/  LDL.LU R152, [R1+0x5424] ;  /* 0x0054240001987983 */ /* 0x000ee40000300800 */
[----:B------:R-:W3:Y:S02]  /*134c10*/  LDL.LU R221, [R1+0x5428] ;  /* 0x0054280001dd7983 */ /* 0x000ee40000300800 */
[----:B------:R-:W3:Y:S01]  /*134c20*/  LDL.LU R220, [R1+0x542c] ;  /* 0x00542c0001dc7983 */ /* 0x000ee20000300800 */
[----:B------:R1:W-:Y:S02]  /*134c30*/  LDGSTS.E [R5+0x26500], [R6.64], P4 ;  /* 0x2650000006057fae */ /* 0x0003e4000a121844 */
[----:B-1----:R-:W-:Y:S01]  /*134c40*/  MOV R7, R145 ;  /* 0x0000009100077202 */ /* 0x002fe20000000f00 */
[----:B------:R-:W-:-:S05]  /*134c50*/  IMAD.MOV.U32 R6, RZ, RZ, R144 ;  /* 0x000000ffff067224 */ /* 0x000fca00078e0090 */
[----:B------:R1:W-:Y:S01]  /*134c60*/  LDGSTS.E [R5+0x26600], [R6.64], P4 ;  /* 0x2660000006057fae */ /* 0x0003e2000a121844 */
[----:B----4-:R-:W-:-:S05]  /*134c70*/  IADD3 R217, P3, R217, R246, RZ ;  /* 0x000000f6d9d97210 */ /* 0x010fca0007f7e0ff */
[----:B------:R-:W-:Y:S01]  /*134c80*/  STL [R1+0x5404], R217 ;  /* 0x005404d901007387 */ /* 0x000fe20000100800 */
[----:B------:R-:W4:Y:S02]  /*134c90*/  LDL.LU R145, [R1+0x5430] ;  /* 0x0054300001917983 */ /* 0x000f240000300800 */
[----:B------:R-:W4:Y:S02]  /*134ca0*/  LDL.LU R144, [R1+0x5434] ;  /* 0x0054340001907983 */ /* 0x000f240000300800 */
[----:B------:R-:W4:Y:S02]  /*134cb0*/  LDL.LU R219, [R1+0x543c] ;  /* 0x00543c0001db7983 */ /* 0x000f240000300800 */
[----:B-1----:R-:W-:Y:S01]  /*134cc0*/  IMAD.MOV.U32 R6, RZ, RZ, R0 ;  /* 0x000000ffff067224 */ /* 0x002fe200078e0000 */
[----:B------:R-:W-:Y:S02]  /*134cd0*/  MOV R7, R2 ;  /* 0x0000000200077202 */ /* 0x000fe40000000f00 */
[----:B------:R-:W-:Y:S01]  /*134ce0*/  ISETP.GT.AND P5, PT, R4, 0x5c, PT ;  /* 0x0000005c0400780c */ /* 0x000fe20003fa4270 */
[----:B------:R-:W-:-:S02]  /*134cf0*/  IMAD.X R218, R218, 0x1, R244, P3 ;  /* 0x00000001dada7824 */ /* 0x000fc400018e06f4 */
[----:B------:R1:W-:Y:S01]  /*134d00*/  LDGSTS.E [R5+0x26700], [R6.64], P4 ;  /* 0x2670000006057fae */ /* 0x0003e2000a121844 */
[----:B------:R-:W-:Y:S02]  /*134d10*/  ISETP.GT.AND P4, PT, R4, 0x58, PT ;  /* 0x000000580400780c */ /* 0x000fe40003f84270 */
[----:B------:R-:W-:Y:S02]  /*134d20*/  SEL R0, RZ, 0x4, !P5 ;  /* 0x00000004ff007807 */ /* 0x000fe40006800000 */
[----:B--2---:R-:W-:Y:S02]  /*134d30*/  IADD3 R215, P3, R215, R246, RZ ;  /* 0x000000f6d7d77210 */ /* 0x004fe40007f7e0ff */
[----:B------:R-:W-:Y:S01]  /*134d40*/  SEL R2, RZ, 0x4, !P4 ;  /* 0x00000004ff027807 */ /* 0x000fe20006000000 */
[----:B------:R2:W-:Y:S02]  /*134d50*/  STL [R1+0x5400], R218 ;  /* 0x005400da01007387 */ /* 0x0005e40000100800 */
[----:B------:R-:W-:Y:S01]  /*134d60*/  STL [R1+0x540c], R215 ;  /* 0x00540cd701007387 */ /* 0x000fe20000100800 */
[----:B------:R-:W-:-:S02]  /*134d70*/  SEL R0, R0, RZ, !P0 ;  /* 0x000000ff00007207 */ /* 0x000fc40004000000 */
[----:B-1----:R-:W-:Y:S01]  /*134d80*/  MOV R6, R217 ;  /* 0x000000d900067202 */ /* 0x002fe20000000f00 */
[----:B------:R-:W-:-:S05]  /*134d90*/  IMAD.MOV.U32 R7, RZ, RZ, R218 ;  /* 0x000000ffff077224 */ /* 0x000fca00078e00da */
[----:B------:R1:W-:Y:S01]  /*134da0*/  LDGSTS.E [R5+0x28000], [R6.64], P1 ;  /* 0x2800000006057fae */ /* 0x0003e20008921844 */
[----:B---3--:R-:W-:Y:S02]  /*134db0*/  IADD3.X R216, R216, R244, RZ, P3, !PT ;  /* 0x000000f4d8d87210 */ /* 0x008fe40001ffe4ff */
[----:B------:R-:W-:-:S05]  /*134dc0*/  IADD3 R213, P6, R213, R246, RZ ;  /* 0x000000f6d5d57210 */ /* 0x000fca0007fde0ff */
[----:B------:R-:W-:Y:S01]  /*134dd0*/  IMAD.X R214, R214, 0x1, R244, P6 ;  /* 0x00000001d6d67824 */ /* 0x000fe200030e06f4 */
[----:B------:R-:W-:Y:S01]  /*134de0*/  STL [R1+0x5414], R213 ;  /* 0x005414d501007387 */ /* 0x000fe20000100800 */
[----:B------:R3:W-:Y:S01]  /*134df0*/  STL [R1+0x5408], R216 ;  /* 0x005408d801007387 */ /* 0x0007e20000100800 */
[----:B------:R-:W-:-:S04]  /*134e00*/  IADD3 R156, P4, R156, R246, RZ ;  /* 0x000000f69c9c7210 */ /* 0x000fc80007f9e0ff */
[----:B------:R-:W-:Y:S01]  /*134e10*/  IADD3.X R212, R212, R244, RZ, P4, !PT ;  /* 0x000000f4d4d47210 */ /* 0x000fe200027fe4ff */
[----:B------:R-:W-:Y:S01]  /*134e20*/  STL [R1+0x541c], R156 ;  /* 0x00541c9c01007387 */ /* 0x000fe20000100800 */
[----:B------:R-:W-:-:S05]  /*134e30*/  IADD3 R152, P5, R152, R246, RZ ;  /* 0x000000f698987210 */ /* 0x000fca0007fbe0ff */
[----:B------:R-:W-:Y:S01]  /*134e40*/  IMAD.X R153, R153, 0x1, R244, P5 ;  /* 0x0000000199997824 */ /* 0x000fe200028e06f4 */
[----:B------:R-:W-:Y:S01]  /*134e50*/  IADD3 R220, P5, R220, R246, RZ ;  /* 0x000000f6dcdc7210 */ /* 0x000fe20007fbe0ff */
[----:B------:R-:W-:Y:S01]  /*134e60*/  STL [R1+0x5424], R152 ;  /* 0x0054249801007387 */ /* 0x000fe20000100800 */
[----:B------:R3:W-:Y:S02]  /*134e70*/  STL [R1+0x5410], R214 ;  /* 0x005410d601007387 */ /* 0x0007e40000100800 */
[----:B------:R3:W-:Y:S01]  /*134e80*/  STL [R1+0x5418], R212 ;  /* 0x005418d401007387 */ /* 0x0007e20000100800 */
[----:B------:R-:W-:Y:S02]  /*134e90*/  IADD3.X R221, R221, R244, RZ, P5, !PT ;  /* 0x000000f4dddd7210 */ /* 0x000fe40002ffe4ff */
[----:B------:R-:W-:Y:S01]  /*134ea0*/  ISETP.NE.U32.AND P4, PT, R0, RZ, PT ;  /* 0x000000ff0000720c */ /* 0x000fe20003f85070 */
[----:B------:R3:W-:Y:S01]  /*134eb0*/  STL [R1+0x5420], R153 ;  /* 0x0054209901007387 */ /* 0x0007e20000100800 */
[----:B-1----:R-:W-:Y:S01]  /*134ec0*/  IMAD.MOV.U32 R6, RZ, RZ, R215 ;  /* 0x000000ffff067224 */ /* 0x002fe200078e00d7 */
[----:B------:R-:W-:Y:S01]  /*134ed0*/  MOV R7, R216 ;  /* 0x000000d800077202 */ /* 0x000fe20000000f00 */
[----:B------:R-:W3:Y:S01]  /*134ee0*/  LDL.LU R0, [R1+0x5438] ;  /* 0x0054380001007983 */ /* 0x000ee20000300800 */
[----:B------:R-:W-:Y:S01]  /*134ef0*/  STL [R1+0x542c], R220 ;  /* 0x00542cdc01007387 */ /* 0x000fe20000100800 */
[----:B--2---:R-:W2:Y:S02]  /*134f00*/  LDL.LU R218, [R1+0x5300] ;  /* 0x0053000001da7983 */ /* 0x004ea40000300800 */
[----:B------:R-:W-:Y:S02]  /*134f10*/  STL [R1+0x5428], R221 ;  /* 0x005428dd01007387 */ /* 0x000fe40000100800 */
[----:B------:R-:W2:Y:S01]  /*134f20*/  LDL.LU R217, [R1+0x5304] ;  /* 0x0053040001d97983 */ /* 0x000ea20000300800 */
[----:B------:R1:W-:Y:S02]  /*134f30*/  LDGSTS.E [R5+0x28100], [R6.64], P1 ;  /* 0x2810000006057fae */ /* 0x0003e40008921844 */
[----:B-1----:R-:W-:Y:S01]  /*134f40*/  IMAD.MOV.U32 R6, RZ, RZ, R213 ;  /* 0x000000ffff067224 */ /* 0x002fe200078e00d5 */
[----:B------:R-:W-:-:S05]  /*134f50*/  MOV R7, R214 ;  /* 0x000000d600077202 */ /* 0x000fca0000000f00 */
[----:B------:R1:W-:Y:S01]  /*134f60*/  LDGSTS.E [R5+0x28200], [R6.64], P1 ;  /* 0x2820000006057fae */ /* 0x0003e20008921844 */
[----:B------:R-:W-:Y:S01]  /*134f70*/  HMMA.1688.F32.TF32 R24, R8, R148, R24 ;  /* 0x000000940818723c */ /* 0x000fe20000081018 */
[----:B-1----:R-:W-:Y:S01]  /*134f80*/  MOV R6, R156 ;  /* 0x0000009c00067202 */ /* 0x002fe20000000f00 */
[----:B------:R-:W-:-:S05]  /*134f90*/  IMAD.MOV.U32 R7, RZ, RZ, R212 ;  /* 0x000000ffff077224 */ /* 0x000fca00078e00d4 */
[----:B------:R1:W-:Y:S02]  /*134fa0*/  LDGSTS.E [R5+0x28300], [R6.64], P1 ;  /* 0x2830000006057fae */ /* 0x0003e40008921844 */
[----:B-1----:R-:W-:Y:S01]  /*134fb0*/  IMAD.MOV.U32 R7, RZ, RZ, R153 ;  /* 0x000000ffff077224 */ /* 0x002fe200078e0099 */
[----:B------:R-:W-:-:S05]  /*134fc0*/  MOV R6, R152 ;  /* 0x0000009800067202 */ /* 0x000fca0000000f00 */
[----:B------:R1:W-:Y:S01]  /*134fd0*/  LDGSTS.E [R5+0x28400], [R6.64], P1 ;  /* 0x2840000006057fae */ /* 0x0003e20008921844 */
[----:B----4-:R-:W-:-:S05]  /*134fe0*/  IADD3 R144, P5, R144, R246, RZ ;  /* 0x000000f690907210 */ /* 0x010fca0007fbe0ff */
[----:B------:R-:W-:Y:S01]  /*134ff0*/  STL [R1+0x5434], R144 ;  /* 0x0054349001007387 */ /* 0x000fe20000100800 */
[----:B------:R-:W-:Y:S02]  /*135000*/  IMAD.X R145, R145, 0x1, R244, P5 ;  /* 0x0000000191917824 */ /* 0x000fe400028e06f4 */
[----:B---3--:R-:W3:Y:S02]  /*135010*/  LDL.LU R216, [R1+0x5308] ;  /* 0x0053080001d87983 */ /* 0x008ee40000300800 */
[----:B------:R-:W4:Y:S01]  /*135020*/  LDL.LU R215, [R1+0x530c] ;  /* 0x00530c0001d77983 */ /* 0x000f220000300800 */
[----:B------:R-:W-:Y:S01]  /*135030*/  IADD3 R219, P5, R219, R246, RZ ;  /* 0x000000f6dbdb7210 */ /* 0x000fe20007fbe0ff */
[----:B------:R-:W3:Y:S01]  /*135040*/  LDL.LU R213, [R1+0x5314] ;  /* 0x0053140001d57983 */ /* 0x000ee20000300800 */
[----:B------:R-:W3:Y:S02]  /*135050*/  LDL.LU R214, [R1+0x5310] ;  /* 0x0053100001d67983 */ /* 0x000ee40000300800 */
[----:B------:R2:W-:Y:S02]  /*135060*/  STL [R1+0x5430], R145 ;  /* 0x0054309101007387 */ /* 0x0005e40000100800 */
[----:B------:R-:W3:Y:S01]  /*135070*/  LDL.LU R156, [R1+0x531c] ;  /* 0x00531c00019c7983 */ /* 0x000ee20000300800 */
[----:B------:R-:W-:Y:S01]  /*135080*/  STL [R1+0x543c], R219 ;  /* 0x00543cdb01007387 */ /* 0x000fe20000100800 */
[----:B------:R-:W3:Y:S02]  /*135090*/  LDL.LU R212, [R1+0x5318] ;  /* 0x0053180001d47983 */ /* 0x000ee40000300800 */
[----:B------:R-:W3:Y:S02]  /*1350a0*/  LDL.LU R153, [R1+0x5320] ;  /* 0x0053200001997983 */ /* 0x000ee40000300800 */
[----:B------:R-:W3:Y:S01]  /*1350b0*/  LDL.LU R152, [R1+0x5324] ;  /* 0x0053240001987983 */ /* 0x000ee20000300800 */
[----:B------:R-:W3:Y:S01]  /*1350c0*/  LDL.LU R148, [R1+0x532c] ;  /* 0x00532c0001947983 */ /* 0x000ee20000300800 */
[----:B-1----:R-:W-:Y:S01]  /*1350d0*/  IMAD.MOV.U32 R6, RZ, RZ, R220 ;  /* 0x000000ffff067224 */ /* 0x002fe200078e00dc */
[----:B------:R-:W-:-:S05]  /*1350e0*/  MOV R7, R221 ;  /* 0x000000dd00077202 */ /* 0x000fca0000000f00 */
[----:B------:R1:W-:Y:S01]  /*1350f0*/  LDGSTS.E [R5+0x28500], [R6.64], P1 ;  /* 0x2850000006057fae */ /* 0x0003e20008921844 */
[----:B------:R-:W-:Y:S01]  /*135100*/  SEL R2, R2, RZ, !P0 ;  /* 0x000000ff02027207 */ /* 0x000fe20004000000 */
[----:B-1----:R-:W-:Y:S01]  /*135110*/  IMAD.MOV.U32 R6, RZ, RZ, R144 ;  /* 0x000000ffff067224 */ /* 0x002fe200078e0090 */
[----:B------:R-:W-:-:S05]  /*135120*/  MOV R7, R145 ;  /* 0x0000009100077202 */ /* 0x000fca0000000f00 */
[----:B------:R1:W-:Y:S01]  /*135130*/  LDGSTS.E [R5+0x28600], [R6.64], P1 ;  /* 0x2860000006057fae */ /* 0x0003e20008921844 */
[----:B------:R-:W-:Y:S02]  /*135140*/  ISETP.NE.U32.AND P3, PT, R2, RZ, PT ;  /* 0x000000ff0200720c */ /* 0x000fe40003f65070 */
[----:B-1----:R-:W-:Y:S02]  /*135150*/  MOV R6, R219 ;  /* 0x000000db00067202 */ /* 0x002fe40000000f00 */
[----:B------:R-:W-:Y:S02]  /*135160*/  IADD3.X R0, R0, R244, RZ, P5, !PT ;  /* 0x000000f400007210 */ /* 0x000fe40002ffe4ff */
[----:B--2---:R-:W-:-:S03]  /*135170*/  IADD3 R217, P5, R217, R246, RZ ;  /* 0x000000f6d9d97210 */ /* 0x004fc60007fbe0ff */
[----:B------:R-:W-:Y:S01]  /*135180*/  IMAD.MOV.U32 R7, RZ, RZ, R0 ;  /* 0x000000ffff077224 */ /* 0x000fe200078e0000 */
[----:B------:R1:W-:Y:S01]  /*135190*/  STL [R1+0x5438], R0 ;  /* 0x0054380001007387 */ /* 0x0003e20000100800 */
[----:B------:R-:W-:Y:S02]  /*1351a0*/  STL [R1+0x5304], R217 ;  /* 0x005304d901007387 */ /* 0x000fe40000100800 */
[----:B------:R-:W2:Y:S02]  /*1351b0*/  LDL.LU R149, [R1+0x5328] ;  /* 0x0053280001957983 */ /* 0x000ea40000300800 */
[----:B------:R-:W-:Y:S01]  /*1351c0*/  IMAD.X R218, R218, 0x1, R244, P5 ;  /* 0x00000001dada7824 */ /* 0x000fe200028e06f4 */
[----:B------:R-:W2:Y:S01]  /*1351d0*/  LDL.LU R145, [R1+0x5330] ;  /* 0x0053300001917983 */ /* 0x000ea20000300800 */
[----:B------:R-:W2:Y:S03]  /*1351e0*/  LDL.LU R144, [R1+0x5334] ;  /* 0x0053340001907983 */ /* 0x000ea60000300800 */
[----:B------:R1:W-:Y:S01]  /*1351f0*/  LDGSTS.E [R5+0x28700], [R6.64], P1 ;  /* 0x2870000006057fae */ /* 0x0003e20008921844 */
[----:B------:R-:W2:Y:S02]  /*135200*/  LDL.LU R2, [R1+0x5338] ;  /* 0x0053380001027983 */ /* 0x000ea40000300800 */
[----:B------:R1:W-:Y:S02]  /*135210*/  STL [R1+0x5300], R218 ;  /* 0x005300da01007387 */ /* 0x0003e40000100800 */
[----:B-1----:R-:W2:Y:S01]  /*135220*/  LDL.LU R0, [R1+0x533c] ;  /* 0x00533c0001007983 */ /* 0x002ea20000300800 */
[----:B------:R-:W-:Y:S01]  /*135230*/  MOV R7, R218 ;  /* 0x000000da00077202 */ /* 0x000fe20000000f00 */
[----:B------:R-:W-:-:S05]  /*135240*/  IMAD.MOV.U32 R6, RZ, RZ, R217 ;  /* 0x000000ffff067224 */ /* 0x000fca00078e00d9 */
[----:B------:R1:W-:Y:S01]  /*135250*/  LDGSTS.E [R5+0x2a000], [R6.64], P2 ;  /* 0x2a00000006057fae */ /* 0x0003e20009121844 */
[-C--:B----4-:R-:W-:Y:S02]  /*135260*/  IADD3 R215, P5, R215, R246.reuse, RZ ;  /* 0x000000f6d7d77210 */ /* 0x090fe40007fbe0ff */
[----:B---3--:R-:W-:Y:S02]  /*135270*/  IADD3 R213, P1, R213, R246, RZ ;  /* 0x000000f6d5d57210 */ /* 0x008fe40007f3e0ff */
[----:B------:R-:W-:Y:S01]  /*135280*/  IADD3.X R216, R216, R244, RZ, P5, !PT ;  /* 0x000000f4d8d87210 */ /* 0x000fe20002ffe4ff */
[-C--:B------:R-:W-:Y:S02]  /*135290*/  IADD3 R156, P5, R156, R246.reuse, RZ ;  /* 0x000000f69c9c7210 */ /* 0x080fe40007fbe0ff */
[--C-:B------:R-:W-:Y:S01]  /*1352a0*/  IMAD.X R214, R214, 0x1, R244.reuse, P1 ;  /* 0x00000001d6d67824 */ /* 0x100fe200008e06f4 */
[----:B------:R-:W-:Y:S01]  /*1352b0*/  IADD3 R152, P1, R152, R246, RZ ;  /* 0x000000f698987210 */ /* 0x000fe20007f3e0ff */
[----:B------:R-:W-:Y:S01]  /*1352c0*/  STL [R1+0x530c], R215 ;  /* 0x00530cd701007387 */ /* 0x000fe20000100800 */
[----:B------:R-:W-:Y:S01]  /*1352d0*/  STL [R1+0x5314], R213 ;  /* 0x005314d501007387 */ /* 0x000fe20000100800 */
[----:B------:R-:W-:Y:S01]  /*1352e0*/  IADD3.X R212, R212, R244, RZ, P5, !PT ;  /* 0x000000f4d4d47210 */ /* 0x000fe20002ffe4ff */
[----:B------:R3:W-:Y:S01]  /*1352f0*/  STL [R1+0x5308], R216 ;  /* 0x005308d801007387 */ /* 0x0007e20000100800 */
[----:B------:R-:W-:Y:S01]  /*135300*/  IADD3 R148, P5, R148, R246, RZ ;  /* 0x000000f694947210 */ /* 0x000fe20007fbe0ff */
[----:B------:R-:W-:Y:S01]  /*135310*/  STL [R1+0x531c], R156 ;  /* 0x00531c9c01007387 */ /* 0x000fe20000100800 */
[----:B------:R-:W-:-:S02]  /*135320*/  IMAD.X R153, R153, 0x1, R244, P1 ;  /* 0x0000000199997824 */ /* 0x000fc400008e06f4 */
[----:B------:R2:W-:Y:S02]  /*135330*/  STL [R1+0x5310], R214 ;  /* 0x005310d601007387 */ /* 0x0005e40000100800 */
[----:B------:R-:W-:Y:S01]  /*135340*/  STL [R1+0x5324], R152 ;  /* 0x0053249801007387 */ /* 0x000fe20000100800 */
[----:B------:R2:W-:Y:S01]  /*135350*/  STL [R1+0x5318], R212 ;  /* 0x005318d401007387 */ /* 0x0005e20000100800 */
[----:B------:R-:W-:Y:S02]  /*135360*/  STL [R1+0x532c], R148 ;  /* 0x00532c9401007387 */ /* 0x000fe40000100800 */
[----:B------:R2:W-:Y:S02]  /*135370*/  STL [R1+0x5320], R153 ;  /* 0x0053209901007387 */ /* 0x0005e40000100800 */
[----:B------:R-:W4:Y:S01]  /*135380*/  LDL.LU R218, [R1+0x5088] ;  /* 0x0050880001da7983 */ /* 0x000f220000300800 */
[----:B------:R-:W4:Y:S01]  /*135390*/  LDL.LU R217, [R1+0x508c] ;  /* 0x00508c0001d97983 */ /* 0x000f220000300800 */
[----:B-1----:R-:W-:Y:S01]  /*1353a0*/  MOV R6, R215 ;  /* 0x000000d700067202 */ /* 0x002fe20000000f00 */
[----:B------:R-:W-:-:S05]  /*1353b0*/  IMAD.MOV.U32 R7, RZ, RZ, R216 ;  /* 0x000000ffff077224 */ /* 0x000fca00078e00d8 */
[----:B------:R1:W-:Y:S02]  /*1353c0*/  LDGSTS.E [R5+0x2a100], [R6.64], P2 ;  /* 0x2a10000006057fae */ /* 0x0003e40009121844 */
[----:B-1----:R-:W-:Y:S01]  /*1353d0*/  IMAD.MOV.U32 R6, RZ, RZ, R213 ;  /* 0x000000ffff067224 */ /* 0x002fe200078e00d5 */
[----:B------:R-:W-:-:S05]  /*1353e0*/  MOV R7, R214 ;  /* 0x000000d600077202 */ /* 0x000fca0000000f00 */
[----:B------:R1:W-:Y:S02]  /*1353f0*/  LDGSTS.E [R5+0x2a200], [R6.64], P2 ;  /* 0x2a20000006057fae */ /* 0x0003e40009121844 */
[----:B-1----:R-:W-:Y:S01]  /*135400*/  MOV R6, R156 ;  /* 0x0000009c00067202 */ /* 0x002fe20000000f00 */
[----:B------:R-:W-:-:S05]  /*135410*/  IMAD.MOV.U32 R7, RZ, RZ, R212 ;  /* 0x000000ffff077224 */ /* 0x000fca00078e00d4 */
[----:B------:R1:W-:Y:S01]  /*135420*/  LDGSTS.E [R5+0x2a300], [R6.64], P2 ;  /* 0x2a30000006057fae */ /* 0x0003e20009121844 */
[----:B--2---:R-:W-:Y:S02]  /*135430*/  IADD3.X R149, R149, R244, RZ, P5, !PT ;  /* 0x000000f495957210 */ /* 0x004fe40002ffe4ff */
[-C--:B------:R-:W-:Y:S02]  /*135440*/  IADD3 R144, P1, R144, R246.reuse, RZ ;  /* 0x000000f690907210 */ /* 0x080fe40007f3e0ff */
[----:B------:R-:W-:-:S03]  /*135450*/  IADD3 R0, P5, R0, R246, RZ ;  /* 0x000000f600007210 */ /* 0x000fc60007fbe0ff */
[----:B------:R-:W-:Y:S01]  /*135460*/  IMAD.X R145, R145, 0x1, R244, P1 ;  /* 0x0000000191917824 */ /* 0x000fe200008e06f4 */
[----:B------:R-:W-:Y:S01]  /*135470*/  STL [R1+0x5334], R144 ;  /* 0x0053349001007387 */ /* 0x000fe20000100800 */
[----:B------:R2:W-:Y:S02]  /*135480*/  STL [R1+0x5328], R149 ;  /* 0x0053289501007387 */ /* 0x0005e40000100800 */
[----:B---3--:R-:W3:Y:S02]  /*135490*/  LDL.LU R216, [R1+0x5090] ;  /* 0x0050900001d87983 */ /* 0x008ee40000300800 */
[----:B------:R-:W-:Y:S01]  /*1354a0*/  STL [R1+0x533c], R0 ;  /* 0x00533c0001007387 */ /* 0x000fe20000100800 */
[----:B------:R-:W-:Y:S01]  /*1354b0*/  IADD3.X R2, R2, R244, RZ, P5, !PT ;  /* 0x000000f402027210 */ /* 0x000fe20002ffe4ff */
[----:B------:R2:W-:Y:S01]  /*1354c0*/  STL [R1+0x5330], R145 ;  /* 0x0053309101007387 */ /* 0x0005e20000100800 */
[----:B------:R-:W3:Y:S02]  /*1354d0*/  LDL.LU R215, [R1+0x5094] ;  /* 0x0050940001d77983 */ /* 0x000ee40000300800 */
[----:B------:R-:W3:Y:S02]  /*1354e0*/  LDL.LU R214, [R1+0x5098] ;  /* 0x0050980001d67983 */ /* 0x000ee40000300800 */
[----:B------:R-:W3:Y:S01]  /*1354f0*/  LDL.LU R213, [R1+0x509c] ;  /* 0x00509c0001d57983 */ /* 0x000ee20000300800 */
[----:B------:R2:W-:Y:S01]  /*135500*/  STL [R1+0x5338], R2 ;  /* 0x0053380201007387 */ /* 0x0005e20000100800 */
[----:B------:R-:W3:Y:S02]  /*135510*/  LDL.LU R212, [R1+0x50a0] ;  /* 0x0050a00001d47983 */ /* 0x000ee40000300800 */
[----:B------:R-:W3:Y:S02]  /*135520*/  LDL.LU R156, [R1+0x50a4] ;  /* 0x0050a400019c7983 */ /* 0x000ee40000300800 */
[----:B------:R-:W3:Y:S01]  /*135530*/  LDL.LU R236, [R1+0x1360] ;  /* 0x0013600001ec7983 */ /* 0x000ee20000300800 */
[----:B-1----:R-:W-:Y:S01]  /*135540*/  MOV R6, R152 ;  /* 0x0000009800067202 */ /* 0x002fe20000000f00 */
[----:B------:R-:W-:Y:S01]  /*135550*/  IMAD.MOV.U32 R7, RZ, RZ, R153 ;  /* 0x000000ffff077224 */ /* 0x000fe200078e0099 */
[----:B------:R-:W3:Y:S01]  /*135560*/  LDL.LU R237, [R1+0x1364] ;  /* 0x0013640001ed7983 */ /* 0x000ee20000300800 */
[----:B------:R-:W3:Y:S02]  /*135570*/  LDL.LU R153, [R1+0x50a8] ;  /* 0x0050a80001997983 */ /* 0x000ee40000300800 */
[----:B------:R-:W3:Y:S01]  /*135580*/  LDL.LU R152, [R1+0x50ac] ;  /* 0x0050ac0001987983 */ /* 0x000ee20000300800 */
[----:B------:R1:W-:Y:S02]  /*135590*/  LDGSTS.E [R5+0x2a400], [R6.64], P2 ;  /* 0x2a40000006057fae */ /* 0x0003e40009121844 */
[----:B-1----:R-:W-:Y:S01]  /*1355a0*/  MOV R7, R149 ;  /* 0x0000009500077202 */ /* 0x002fe20000000f00 */
[----:B------:R-:W-:-:S05]  /*1355b0*/  IMAD.MOV.U32 R6, RZ, RZ, R148 ;  /* 0x000000ffff067224 */ /* 0x000fca00078e0094 */
[----:B------:R1:W-:Y:S02]  /*1355c0*/  LDGSTS.E [R5+0x2a500], [R6.64], P2 ;  /* 0x2a50000006057fae */ /* 0x0003e40009121844 */
[----:B-1----:R-:W-:Y:S01]  /*1355d0*/  MOV R7, R145 ;  /* 0x0000009100077202 */ /* 0x002fe20000000f00 */
[----:B------:R-:W-:-:S05]  /*1355e0*/  IMAD.MOV.U32 R6, RZ, RZ, R144 ;  /* 0x000000ffff067224 */ /* 0x000fca00078e0090 */
[----:B------:R1:W-:Y:S01]  /*1355f0*/  LDGSTS.E [R5+0x2a600], [R6.64], P2 ;  /* 0x2a60000006057fae */ /* 0x0003e20009121844 */
[----:B----4-:R-:W-:-:S05]  /*135600*/  IADD3 R217, P1, R217, R246, RZ ;  /* 0x000000f6d9d97210 */ /* 0x010fca0007f3e0ff */
[----:B------:R-:W-:Y:S01]  /*135610*/  STL [R1+0x508c], R217 ;  /* 0x00508cd901007387 */ /* 0x000fe20000100800 */
[----:B--2---:R-:W2:Y:S02]  /*135620*/  LDL.LU R149, [R1+0x50b0] ;  /* 0x0050b00001957983 */ /* 0x004ea40000300800 */
[----:B------:R-:W4:Y:S02]  /*135630*/  LDL.LU R148, [R1+0x50b4] ;  /* 0x0050b40001947983 */ /* 0x000f240000300800 */
[----:B------:R-:W2:Y:S01]  /*135640*/  LDL.LU R145, [R1+0x50b8] ;  /* 0x0050b80001917983 */ /* 0x000ea20000300800 */
[----:B------:R-:W2:Y:S01]  /*135650*/  LDL.LU R144, [R1+0x50bc] ;  /* 0x0050bc0001907983 */ /* 0x000ea20000300800 */
[----:B------:R-:W2:Y:S02]  /*135660*/  LDL.LU R219, [R1+0x50c4] ;  /* 0x0050c40001db7983 */ /* 0x000ea40000300800 */
[----:B-1----:R-:W-:Y:S01]  /*135670*/  IMAD.MOV.U32 R6, RZ, RZ, R0 ;  /* 0x000000ffff067224 */ /* 0x002fe200078e0000 */
[----:B------:R-:W-:-:S02]  /*135680*/  MOV R7, R2 ;  /* 0x0000000200077202 */ /* 0x000fc40000000f00 */
[----:B------:R-:W-:Y:S01]  /*135690*/  ISETP.GT.AND P5, PT, R4, 0x64, PT ;  /* 0x000000640400780c */ /* 0x000fe20003fa4270 */
[----:B------:R-:W-:Y:S02]  /*1356a0*/  IMAD.X R218, R218, 0x1, R244, P1 ;  /* 0x00000001dada7824 */ /* 0x000fe400008e06f4 */
[----:B------:R1:W-:Y:S01]  /*1356b0*/  LDGSTS.E [R5+0x2a700], [R6.64], P2 ;  /* 0x2a70000006057fae */ /* 0x0003e20009121844 */
[----:B------:R-:W-:Y:S02]  /*1356c0*/  ISETP.GT.AND P2, PT, R4, 0x60, PT ;  /* 0x000000600400780c */ /* 0x000fe40003f44270 */
[----:B------:R-:W-:Y:S02]  /*1356d0*/  SEL R0, RZ, 0x4, !P5 ;  /* 0x00000004ff007807 */ /* 0x000fe40006800000 */
[----:B------:R-:W-:Y:S01]  /*1356e0*/  SEL R2, RZ, 0x4, !P2 ;  /* 0x00000004ff027807 */ /* 0x000fe20005000000 */
[----:B------:R2:W-:Y:S01]  /*1356f0*/  STL [R1+0x5088], R218 ;  /* 0x005088da01007387 */ /* 0x0005e20000100800 */
[----:B------:R-:W-:-:S02]  /*135700*/  SEL R0, R0, RZ, !P0 ;  /* 0x000000ff00007207 */ /* 0x000fc40004000000 */
[----:B-1----:R-:W-:Y:S01]  /*135710*/  MOV R6, R217 ;  /* 0x000000d900067202 */ /* 0x002fe20000000f00 */
[----:B------:R-:W-:-:S05]  /*135720*/  IMAD.MOV.U32 R7, RZ, RZ, R218 ;  /* 0x000000ffff077224 */ /* 0x000fca00078e00da */
[----:B------:R1:W-:Y:S01]  /*135730*/  LDGSTS.E [R5+0x2c000], [R6.64], P3 ;  /* 0x2c00000006057fae */ /* 0x0003e20009921844 */
[-C--:B---3--:R-:W-:Y:S02]  /*135740*/  IADD3 R215, P1, R215, R246.reuse, RZ ;  /* 0x000000f6d7d77210 */ /* 0x088fe40007f3e0ff */
[----:B------:R-:W-:Y:S02]  /*135750*/  IADD3 R213, P6, R213, R246, RZ ;  /* 0x000000f6d5d57210 */ /* 0x000fe40007fde0ff */
[----:B------:R-:W-:Y:S02]  /*135760*/  IADD3.X R216, R216, R244, RZ, P1, !PT ;  /* 0x000000f4d8d87210 */ /* 0x000fe40000ffe4ff */
[-C--:B------:R-:W-:Y:S01]  /*135770*/  IADD3 R156, P2, R156, R246.reuse, RZ ;  /* 0x000000f69c9c7210 */ /* 0x080fe20007f5e0ff */
[----:B------:R-:W-:Y:S01]  /*135780*/  STL [R1+0x5094], R215 ;  /* 0x005094d701007387 */ /* 0x000fe20000100800 */
[----:B------:R-:W-:Y:S01]  /*135790*/  IMAD.X R214, R214, 0x1, R244, P6 ;  /* 0x00000001d6d67824 */ /* 0x000fe200030e06f4 */
[----:B------:R-:W-:-:S02]  /*1357a0*/  IADD3 R152, P5, R152, R246, RZ ;  /* 0x000000f698987210 */ /* 0x000fc40007fbe0ff */
[----:B------:R-:W-:Y:S01]  /*1357b0*/  STL [R1+0x509c], R213 ;  /* 0x00509cd501007387 */ /* 0x000fe20000100800 */
[----:B------:R-:W-:Y:S01]  /*1357c0*/  IADD3.X R212, R212, R244, RZ, P2, !PT ;  /* 0x000000f4d4d47210 */ /* 0x000fe200017fe4ff */
[----:B------:R3:W-:Y:S02]  /*1357d0*/  STL [R1+0x5090], R216 ;  /* 0x005090d801007387 */ /* 0x0007e40000100800 */
[----:B------:R-:W-:Y:S01]  /*1357e0*/  IMAD.X R153, R153, 0x1, R244, P5 ;  /* 0x0000000199997824 */ /* 0x000fe200028e06f4 */
[----:B------:R-:W-:Y:S01]  /*1357f0*/  STL [R1+0x50a4], R156 ;  /* 0x0050a49c01007387 */ /* 0x000fe20000100800 */
[----:B------:R-:W-:Y:S02]  /*135800*/  STL [R1+0x50ac], R152 ;  /* 0x0050ac9801007387 */ /* 0x000fe40000100800 */
[----:B------:R2:W-:Y:S02]  /*135810*/  STL [R1+0x5098], R214 ;  /* 0x005098d601007387 */ /* 0x0005e40000100800 */
[----:B-1----:R-:W-:Y:S01]  /*135820*/  IMAD.MOV.U32 R6, RZ, RZ, R215 ;  /* 0x000000ffff067224 */ /* 0x002fe200078e00d7 */
[----:B------:R-:W-:Y:S01]  /*135830*/  MOV R7, R216 ;  /* 0x000000d800077202 */ /* 0x000fe20000000f00 */
[----:B------:R1:W-:Y:S01]  /*135840*/  STL [R1+0x50a0], R212 ;  /* 0x0050a0d401007387 */ /* 0x0003e20000100800 */
[----:B------:R-:W-:Y:S01]  /*135850*/  ISETP.NE.U32.AND P2, PT, R0, RZ, PT ;  /* 0x000000ff0000720c */ /* 0x000fe20003f45070 */
[----:B------:R1:W-:Y:S02]  /*135860*/  STL [R1+0x50a8], R153 ;  /* 0x0050a89901007387 */ /* 0x0003e40000100800 */
[----:B------:R-:W3:Y:S01]  /*135870*/  LDL.LU R0, [R1+0x50c0] ;  /* 0x0050c00001007983 */ /* 0x000ee20000300800 */
[----:B------:R1:W-:Y:S02]  /*135880*/  LDGSTS.E [R5+0x2c100], [R6.64], P3 ;  /* 0x2c10000006057fae */ /* 0x0003e40009921844 */
[----:B-1----:R-:W-:Y:S01]  /*135890*/  IMAD.MOV.U32 R6, RZ, RZ, R213 ;  /* 0x000000ffff067224 */ /* 0x002fe200078e00d5 */
[----:B------:R-:W-:-:S05]  /*1358a0*/  MOV R7, R214 ;  /* 0x000000d600077202 */ /* 0x000fca0000000f00 */
[----:B------:R1:W-:Y:S02]  /*1358b0*/  LDGSTS.E [R5+0x2c200], [R6.64], P3 ;  /* 0x2c20000006057fae */ /* 0x0003e40009921844 */
[----:B-1----:R-:W-:Y:S01]  /*1358c0*/  MOV R6, R156 ;  /* 0x0000009c00067202 */ /* 0x002fe20000000f00 */
[----:B------:R-:W-:-:S05]  /*1358d0*/  IMAD.MOV.U32 R7, RZ, RZ, R212 ;  /* 0x000000ffff077224 */ /* 0x000fca00078e00d4 */
[----:B------:R1:W-:Y:S02]  /*1358e0*/  LDGSTS.E [R5+0x2c300], [R6.64], P3 ;  /* 0x2c30000006057fae */ /* 0x0003e40009921844 */
[----:B-1----:R-:W-:Y:S01]  /*1358f0*/  MOV R6, R152 ;  /* 0x0000009800067202 */ /* 0x002fe20000000f00 */
[----:B------:R-:W-:-:S05]  /*135900*/  IMAD.MOV.U32 R7, RZ, RZ, R153 ;  /* 0x000000ffff077224 */ /* 0x000fca00078e0099 */
[----:B------:R1:W-:Y:S01]  /*135910*/  LDGSTS.E [R5+0x2c400], [R6.64], P3 ;  /* 0x2c40000006057fae */ /* 0x0003e20009921844 */
[----:B----4-:R-:W-:-:S04]  /*135920*/  IADD3 R148, P5, R148, R246, RZ ;  /* 0x000000f694947210 */ /* 0x010fc80007fbe0ff */
[----:B--2---:R-:W-:Y:S01]  /*135930*/  IADD3.X R149, R149, R244, RZ, P5, !PT ;  /* 0x000000f495957210 */ /* 0x004fe20002ffe4ff */
[----:B------:R2:W-:Y:S01]  /*135940*/  STL [R1+0x50b4], R148 ;  /* 0x0050b49401007387 */ /* 0x0005e20000100800 */
[----:B------:R-:W4:Y:S01]  /*135950*/  LDL.LU R218, [R1+0x50d8] ;  /* 0x0050d80001da7983 */ /* 0x000f220000300800 */
[-C--:B------:R-:W-:Y:S02]  /*135960*/  IADD3 R144, P5, R144, R246.reuse, RZ ;  /* 0x000000f690907210 */ /* 0x080fe40007fbe0ff */
[----:B------:R1:W-:Y:S01]  /*135970*/  STL [R1+0x50b0], R149 ;  /* 0x0050b09501007387 */ /* 0x0003e20000100800 */
[----:B------:R-:W4:Y:S02]  /*135980*/  LDL.LU R217, [R1+0x50dc] ;  /* 0x0050dc0001d97983 */ /* 0x000f240000300800 */
[----:B------:R-:W-:Y:S02]  /*135990*/  STL [R1+0x50bc], R144 ;  /* 0x0050bc9001007387 */ /* 0x000fe40000100800 */
[----:B------:R-:W-:Y:S01]  /*1359a0*/  IMAD.X R145, R145, 0x1, R244, P5 ;  /* 0x0000000191917824 */ /* 0x000fe200028e06f4 */
[----:B---3--:R-:W3:Y:S01]  /*1359b0*/  LDL.LU R216, [R1+0x50e0] ;  /* 0x0050e00001d87983 */ /* 0x008ee20000300800 */
[----:B------:R-:W3:Y:S01]  /*1359c0*/  LDL.LU R215, [R1+0x50e4] ;  /* 0x0050e40001d77983 */ /* 0x000ee20000300800 */
[----:B------:R-:W-:Y:S01]  /*1359d0*/  IADD3 R219, P5, R219, R246, RZ ;  /* 0x000000f6dbdb7210 */ /* 0x000fe20007fbe0ff */
[----:B------:R-:W3:Y:S01]  /*1359e0*/  LDL.LU R213, [R1+0x50ec] ;  /* 0x0050ec0001d57983 */ /* 0x000ee20000300800 */
[----:B------:R-:W3:Y:S01]  /*1359f0*/  LDL.LU R214, [R1+0x50e8] ;  /* 0x0050e80001d67983 */ /* 0x000ee20000300800 */
[----:B------:R3:W-:Y:S02]  /*135a00*/  STL [R1+0x50b8], R145 ;  /* 0x0050b89101007387 */ /* 0x0007e40000100800 */
[----:B------:R-:W3:Y:S02]  /*135a10*/  LDL.LU R156, [R1+0x50f4] ;  /* 0x0050f400019c7983 */ /* 0x000ee40000300800 */
[----:B------:R-:W-:Y:S01]  /*135a20*/  STL [R1+0x50c4], R219 ;  /* 0x0050c4db01007387 */ /* 0x000fe20000100800 */
[----:B------:R-:W3:Y:S01]  /*135a30*/  LDL.LU R212, [R1+0x50f0] ;  /* 0x0050f00001d47983 */ /* 0x000ee20000300800 */
[----:B------:R-:W3:Y:S02]  /*135a40*/  LDL.LU R153, [R1+0x50f8] ;  /* 0x0050f80001997983 */ /* 0x000ee40000300800 */
[----:B------:R-:W3:Y:S02]  /*135a50*/  LDL.LU R152, [R1+0x50fc] ;  /* 0x0050fc0001987983 */ /* 0x000ee40000300800 */
[----:B-1----:R-:W-:-:S02]  /*135a60*/  IMAD.MOV.U32 R6, RZ, RZ, R148 ;  /* 0x000000ffff067224 */ /* 0x002fc400078e0094 */
[----:B--2---:R-:W2:Y:S01]  /*135a70*/  LDL.LU R148, [R1+0x5104] ;  /* 0x0051040001947983 */ /* 0x004ea20000300800 */
        /* <DEDUP_REMOVED lines=8> */
[----:B------:R-:W-:-:S05]  /*135b00*/  IADD3.X R0, R0, R244, RZ, P5, !PT ;  /* 0x000000f400007210 */ /* 0x000fca0002ffe4ff */
[----:B------:R-:W-:Y:S01]  /*135b10*/  IMAD.MOV.U32 R7, RZ, RZ, R0 ;  /* 0x000000ffff077224 */ /* 0x000fe200078e0000 */
[----:B------:R1:W-:Y:S04]  /*135b20*/  STL [R1+0x50c0], R0 ;  /* 0x0050c00001007387 */ /* 0x0003e80000100800 */
[----:B------:R1:W-:Y:S01]  /*135b30*/  LDGSTS.E [R5+0x2c700], [R6.64], P3 ;  /* 0x2c70000006057fae */ /* 0x0003e20009921844 */
[----:B----4-:R-:W-:-:S05]  /*135b40*/  IADD3 R217, P5, R217, R246, RZ ;  /* 0x000000f6d9d97210 */ /* 0x010fca0007fbe0ff */
[----:B------:R-:W-:Y:S01]  /*135b50*/  STL [R1+0x50dc], R217 ;  /* 0x0050dcd901007387 */ /* 0x000fe20000100800 */
[----:B------:R-:W4:Y:S02]  /*135b60*/  LDL.LU R149, [R1+0x5100] ;  /* 0x0051000001957983 */ /* 0x000f240000300800 */
[----:B------:R-:W-:Y:S02]  /*135b70*/  IMAD.X R218, R218, 0x1, R244, P5 ;  /* 0x00000001dada7824 */ /* 0x000fe400028e06f4 */
[----:B---3--:R-:W3:Y:S01]  /*135b80*/  LDL.LU R145, [R1+0x5108] ;  /* 0x0051080001917983 */ /* 0x008ee20000300800 */
[----:B------:R-:W3:Y:S01]  /*135b90*/  LDL.LU R144, [R1+0x510c] ;  /* 0x00510c0001907983 */ /* 0x000ee20000300800 */
[-C--:B------:R-:W-:Y:S02]  /*135ba0*/  IADD3 R215, P5, R215, R246.reuse, RZ ;  /* 0x000000f6d7d77210 */ /* 0x080fe40007fbe0ff */
[----:B------:R-:W-:Y:S01]  /*135bb0*/  IADD3 R213, P3, R213, R246, RZ ;  /* 0x000000f6d5d57210 */ /* 0x000fe20007f7e0ff */
[----:B------:R-:W3:Y:S01]  /*135bc0*/  LDL.LU R2, [R1+0x5110] ;  /* 0x0051100001027983 */ /* 0x000ee20000300800 */
[----:B------:R2:W-:Y:S01]  /*135bd0*/  STL [R1+0x50d8], R218 ;  /* 0x0050d8da01007387 */ /* 0x0005e20000100800 */
[----:B-1----:R-:W3:Y:S01]  /*135be0*/  LDL.LU R0, [R1+0x5114] ;  /* 0x0051140001007983 */ /* 0x002ee20000300800 */
[----:B------:R-:W-:Y:S01]  /*135bf0*/  IADD3.X R216, R216, R244, RZ, P5, !PT ;  /* 0x000000f4d8d87210 */ /* 0x000fe20002ffe4ff */
[----:B------:R-:W-:-:S02]  /*135c00*/  IADD3 R156, P5, R156, R246, RZ ;  /* 0x000000f69c9c7210 */ /* 0x000fc40007fbe0ff */
[--C-:B------:R-:W-:Y:S01]  /*135c10*/  IMAD.X R214, R214, 0x1, R244.reuse, P3 ;  /* 0x00000001d6d67824 */ /* 0x100fe200018e06f4 */
[----:B------:R-:W-:Y:S01]  /*135c20*/  IADD3 R152, P3, R152, R246, RZ ;  /* 0x000000f698987210 */ /* 0x000fe20007f7e0ff */
[----:B------:R-:W-:Y:S01]  /*135c30*/  STL [R1+0x50e4], R215 ;  /* 0x0050e4d701007387 */ /* 0x000fe20000100800 */
[----:B------:R-:W-:Y:S01]  /*135c40*/  STL [R1+0x50ec], R213 ;  /* 0x0050ecd501007387 */ /* 0x000fe20000100800 */
[----:B------:R-:W-:Y:S01]  /*135c50*/  IADD3.X R212, R212, R244, RZ, P5, !PT ;  /* 0x000000f4d4d47210 */ /* 0x000fe20002ffe4ff */
[----:B------:R1:W-:Y:S01]  /*135c60*/  STL [R1+0x50e0], R216 ;  /* 0x0050e0d801007387 */ /* 0x0003e20000100800 */
[----:B--2---:R-:W-:Y:S01]  /*135c70*/  IADD3 R148, P5, R148, R246, RZ ;  /* 0x000000f694947210 */ /* 0x004fe20007fbe0ff */
[----:B------:R-:W-:Y:S01]  /*135c80*/  STL [R1+0x50f4], R156 ;  /* 0x0050f49c01007387 */ /* 0x000fe20000100800 */
[----:B------:R-:W-:Y:S02]  /*135c90*/  IMAD.X R153, R153, 0x1, R244, P3 ;  /* 0x0000000199997824 */ /* 0x000fe400018e06f4 */
[----:B------:R2:W-:Y:S02]  /*135ca0*/  STL [R1+0x50e8], R214 ;  /* 0x0050e8d601007387 */ /* 0x0005e40000100800 */
[----:B------:R-:W-:Y:S01]  /*135cb0*/  STL [R1+0x50fc], R152 ;  /* 0x0050fc9801007387 */ /* 0x000fe20000100800 */
[----:B------:R1:W-:Y:S01]  /*135cc0*/  STL [R1+0x50f0], R212 ;  /* 0x0050f0d401007387 */ /* 0x0003e20000100800 */
[----:B------:R-:W-:Y:S01]  /*135cd0*/  STL [R1+0x5104], R148 ;  /* 0x0051049401007387 */ /* 0x000fe20000100800 */
[----:B------:R-:W-:Y:S01]  /*135ce0*/  MOV R7, R218 ;  /* 0x000000da00077202 */ /* 0x000fe20000000f00 */
[----:B------:R1:W-:Y:S02]  /*135cf0*/  STL [R1+0x50f8], R153 ;  /* 0x0050f89901007387 */ /* 0x0003e40000100800 */
[----:B------:R-:W-:Y:S01]  /*135d00*/  IMAD.MOV.U32 R6, RZ, RZ, R217 ;  /* 0x000000ffff067224 */ /* 0x000fe200078e00d9 */
[----:B------:R-:W2:Y:S01]  /*135d10*/  LDL.LU R218, [R1+0x5118] ;  /* 0x0051180001da7983 */ /* 0x000ea20000300800 */
[----:B------:R-:W2:Y:S03]  /*135d20*/  LDL.LU R217, [R1+0x511c] ;  /* 0x00511c0001d97983 */ /* 0x000ea60000300800 */
[----:B------:R1:W-:Y:S02]  /*135d30*/  LDGSTS.E [R5+0x2e000], [R6.64], P4 ;  /* 0x2e00000006057fae */ /* 0x0003e4000a121844 */
[----:B-1----:R-:W-:Y:S01]  /*135d40*/  MOV R6, R215 ;  /* 0x000000d700067202 */ /* 0x002fe20000000f00 */
[----:B------:R-:W-:-:S05]  /*135d50*/  IMAD.MOV.U32 R7, RZ, RZ, R216 ;  /* 0x000000ffff077224 */ /* 0x000fca00078e00d8 */
[----:B------:R1:W-:Y:S01]  /*135d60*/  LDGSTS.E [R5+0x2e100], [R6.64], P4 ;  /* 0x2e10000006057fae */ /* 0x0003e2000a121844 */
[----:B------:R-:W-:Y:S01]  /*135d70*/  HMMA.1688.F32.TF32 R28, R8, R236, R28 ;  /* 0x000000ec081c723c */ /* 0x000fe2000008101c */
        /* <DEDUP_REMOVED lines=8> */
[----:B------:R1:W-:Y:S02]  /*135e00*/  LDGSTS.E [R5+0x2e400], [R6.64], P4 ;  /* 0x2e40000006057fae */ /* 0x0003e4000a121844 */
[----:B-1----:R-:W-:Y:S01]  /*135e10*/  IMAD.MOV.U32 R6, RZ, RZ, R148 ;  /* 0x000000ffff067224 */ /* 0x002fe200078e0094 */
[----:B----4-:R-:W-:Y:S02]  /*135e20*/  IADD3.X R149, R149, R244, RZ, P5, !PT ;  /* 0x000000f495957210 */ /* 0x010fe40002ffe4ff */
[-C--:B---3--:R-:W-:Y:S02]  /*135e30*/  IADD3 R144, P3, R144, R246.reuse, RZ ;  /* 0x000000f690907210 */ /* 0x088fe40007f7e0ff */
[----:B------:R-:W-:-:S03]  /*135e40*/  IADD3 R0, P5, R0, R246, RZ ;  /* 0x000000f600007210 */ /* 0x000fc60007fbe0ff */
[----:B------:R-:W-:Y:S01]  /*135e50*/  IMAD.X R145, R145, 0x1, R244, P3 ;  /* 0x0000000191917824 */ /* 0x000fe200018e06f4 */
[----:B------:R-:W-:Y:S01]  /*135e60*/  STL [R1+0x510c], R144 ;  /* 0x00510c9001007387 */ /* 0x000fe20000100800 */
[----:B------:R1:W-:Y:S02]  /*135e70*/  STL [R1+0x5100], R149 ;  /* 0x0051009501007387 */ /* 0x0003e40000100800 */
[----:B------:R-:W3:Y:S02]  /*135e80*/  LDL.LU R216, [R1+0x5120] ;  /* 0x0051200001d87983 */ /* 0x000ee40000300800 */
[----:B------:R-:W-:Y:S01]  /*135e90*/  STL [R1+0x5114], R0 ;  /* 0x0051140001007387 */ /* 0x000fe20000100800 */
[----:B------:R-:W-:Y:S01]  /*135ea0*/  IADD3.X R2, R2, R244, RZ, P5, !PT ;  /* 0x000000f402027210 */ /* 0x000fe20002ffe4ff */
[----:B------:R4:W-:Y:S01]  /*135eb0*/  STL [R1+0x5108], R145 ;  /* 0x0051089101007387 */ /* 0x0009e20000100800 */
[----:B------:R-:W3:Y:S02]  /*135ec0*/  LDL.LU R215, [R1+0x5124] ;  /* 0x0051240001d77983 */ /* 0x000ee40000300800 */
[----:B--2---:R-:W2:Y:S01]  /*135ed0*/  LDL.LU R214, [R1+0x5128] ;  /* 0x0051280001d67983 */ /* 0x004ea20000300800 */
[----:B------:R-:W2:Y:S04]  /*135ee0*/  LDL.LU R213, [R1+0x512c] ;  /* 0x00512c0001d57983 */ /* 0x000ea80000300800 */
[----:B------:R1:W-:Y:S01]  /*135ef0*/  STL [R1+0x5110], R2 ;  /* 0x0051100201007387 */ /* 0x0003e20000100800 */
[----:B------:R-:W2:Y:S02]  /*135f00*/  LDL.LU R212, [R1+0x5130] ;  /* 0x0051300001d47983 */ /* 0x000ea40000300800 */
[----:B------:R-:W2:Y:S02]  /*135f10*/  LDL.LU R156, [R1+0x5134] ;  /* 0x00513400019c7983 */ /* 0x000ea40000300800 */
[----:B------:R-:W2:Y:S01]  /*135f20*/  LDL.LU R236, [R1+0x1350] ;  /* 0x0013500001ec7983 */ /* 0x000ea20000300800 */
[----:B------:R-:W2:Y:S01]  /*135f30*/  LDL.LU R237, [R1+0x1354] ;  /* 0x0013540001ed7983 */ /* 0x000ea20000300800 */
[----:B------:R-:W2:Y:S02]  /*135f40*/  LDL.LU R153, [R1+0x5138] ;  /* 0x0051380001997983 */ /* 0x000ea40000300800 */
[----:B------:R-:W2:Y:S01]  /*135f50*/  LDL.LU R152, [R1+0x513c] ;  /* 0x00513c0001987983 */ /* 0x000ea20000300800 */
[----:B------:R-:W-:-:S02]  /*135f60*/  IADD3 R217, P3, R217, R246, RZ ;  /* 0x000000f6d9d97210 */ /* 0x000fc40007f7e0ff */
[----:B------:R-:W-:-:S03]  /*135f70*/  MOV R7, R149 ;  /* 0x0000009500077202 */ /* 0x000fc60000000f00 */
[----:B------:R-:W-:Y:S01]  /*135f80*/  STL [R1+0x511c], R217 ;  /* 0x00511cd901007387 */ /* 0x000fe20000100800 */
[----:B-1----:R-:W2:Y:S02]  /*135f90*/  LDL.LU R149, [R1+0x5140] ;  /* 0x0051400001957983 */ /* 0x002ea40000300800 */
[----:B------:R-:W2:Y:S01]  /*135fa0*/  LDL.LU R148, [R1+0x5144] ;  /* 0x0051440001947983 */ /* 0x000ea20000300800 */
[----:B------:R1:W-:Y:S02]  /*135fb0*/  LDGSTS.E [R5+0x2e500], [R6.64], P4 ;  /* 0x2e50000006057fae */ /* 0x0003e4000a121844 */
[----:B-1----:R-:W-:Y:S01]  /*135fc0*/  MOV R7, R145 ;  /* 0x0000009100077202 */ /* 0x002fe20000000f00 */
[----:B------:R-:W-:Y:S01]  /*135fd0*/  IMAD.MOV.U32 R6, RZ, RZ, R144 ;  /* 0x000000ffff067224 */ /* 0x000fe200078e0090 */
[----:B----4-:R-:W4:Y:S01]  /*135fe0*/  LDL.LU R145, [R1+0x5148] ;  /* 0x0051480001917983 */ /* 0x010f220000300800 */
[----:B------:R-:W4:Y:S02]  /*135ff0*/  LDL.LU R144, [R1+0x514c] ;  /* 0x00514c0001907983 */ /* 0x000f240000300800 */
[----:B------:R-:W4:Y:S01]  /*136000*/  LDL.LU R219, [R1+0x5154] ;  /* 0x0051540001db7983 */ /* 0x000f220000300800 */
[----:B------:R1:W-:Y:S01]  /*136010*/  LDGSTS.E [R5+0x2e600], [R6.64], P4 ;  /* 0x2e60000006057fae */ /* 0x0003e2000a121844 */
[----:B------:R-:W-:Y:S01]  /*136020*/  IMAD.X R218, R218, 0x1, R244, P3 ;  /* 0x00000001dada7824 */ /* 0x000fe200018e06f4 */
[----:B------:R-:W-:Y:S01]  /*136030*/  ISETP.GT.AND P5, PT, R4, 0x6c, PT ;  /* 0x0000006c0400780c */ /* 0x000fe20003fa4270 */
[----:B-1----:R-:W-:Y:S01]  /*136040*/  IMAD.MOV.U32 R6, RZ, RZ, R0 ;  /* 0x000000ffff067224 */ /* 0x002fe200078e0000 */
[----:B------:R-:W-:-:S05]  /*136050*/  MOV R7, R2 ;  /* 0x0000000200077202 */ /* 0x000fca0000000f00 */
[----:B------:R1:W-:Y:S01]  /*136060*/  LDGSTS.E [R5+0x2e700], [R6.64], P4 ;  /* 0x2e70000006057fae */ /* 0x0003e2000a121844 */
[----:B------:R-:W-:Y:S02]  /*136070*/  ISETP.GT.AND P4, PT, R4, 0x68, PT ;  /* 0x000000680400780c */ /* 0x000fe40003f84270 */
[----:B------:R-:W-:Y:S02]  /*136080*/  SEL R0, RZ, 0x4, !P5 ;  /* 0x00000004ff007807 */ /* 0x000fe40006800000 */
[----:B------:R-:W-:Y:S01]  /*136090*/  SEL R2, RZ, 0x4, !P4 ;  /* 0x00000004ff027807 */ /* 0x000fe20006000000 */
[----:B------:R2:W-:Y:S01]  /*1360a0*/  STL [R1+0x5118], R218 ;  /* 0x005118da01007387 */ /* 0x0005e20000100800 */
[----:B------:R-:W-:Y:S02]  /*1360b0*/  SEL R0, R0, RZ, !P0 ;  /* 0x000000ff00007207 */ /* 0x000fe40004000000 */
[----:B-1----:R-:W-:Y:S01]  /*1360c0*/  MOV R6, R217 ;  /* 0x000000d900067202 */ /* 0x002fe20000000f00 */
[----:B------:R-:W-:-:S05]  /*1360d0*/  IMAD.MOV.U32 R7, RZ, RZ, R218 ;  /* 0x000000ffff077224 */ /* 0x000fca00078e00da */
[----:B------:R1:W-:Y:S01]  /*1360e0*/  LDGSTS.E [R5+0x30000], [R6.64], P1 ;  /* 0x3000000006057fae */ /* 0x0003e20008921844 */
[-C--:B---3--:R-:W-:Y:S02]  /*1360f0*/  IADD3 R215, P3, R215, R246.reuse, RZ ;  /* 0x000000f6d7d77210 */ /* 0x088fe40007f7e0ff */
[----:B--2---:R-:W-:Y:S02]  /*136100*/  IADD3 R213, P6, R213, R246, RZ ;  /* 0x000000f6d5d57210 */ /* 0x004fe40007fde0ff */
[----:B------:R-:W-:Y:S02]  /*136110*/  IADD3.X R216, R216, R244, RZ, P3, !PT ;  /* 0x000000f4d8d87210 */ /* 0x000fe40001ffe4ff */
[-C--:B------:R-:W-:Y:S01]  /*136120*/  IADD3 R156, P4, R156, R246.reuse, RZ ;  /* 0x000000f69c9c7210 */ /* 0x080fe20007f9e0ff */
[----:B------:R-:W-:Y:S01]  /*136130*/  STL [R1+0x5124], R215 ;  /* 0x005124d701007387 */ /* 0x000fe20000100800 */
[----:B------:R-:W-:Y:S01]  /*136140*/  IADD3 R152, P5, R152, R246, RZ ;  /* 0x000000f698987210 */ /* 0x000fe20007fbe0ff */
[----:B------:R-:W-:-:S02]  /*136150*/  IMAD.X R214, R214, 0x1, R244, P6 ;  /* 0x00000001d6d67824 */ /* 0x000fc400030e06f4 */
[----:B------:R-:W-:Y:S01]  /*136160*/  STL [R1+0x512c], R213 ;  /* 0x00512cd501007387 */ /* 0x000fe20000100800 */
[----:B------:R-:W-:Y:S01]  /*136170*/  IADD3.X R212, R212, R244, RZ, P4, !PT ;  /* 0x000000f4d4d47210 */ /* 0x000fe200027fe4ff */
[----:B------:R2:W-:Y:S02]  /*136180*/  STL [R1+0x5120], R216 ;  /* 0x005120d801007387 */ /* 0x0005e40000100800 */
[----:B------:R-:W-:Y:S01]  /*136190*/  IMAD.X R153, R153, 0x1, R244, P5 ;  /* 0x0000000199997824 */ /* 0x000fe200028e06f4 */
[----:B------:R-:W-:Y:S01]  /*1361a0*/  STL [R1+0x5134], R156 ;  /* 0x0051349c01007387 */ /* 0x000fe20000100800 */
[----:B------:R-:W-:Y:S01]  /*1361b0*/  STL [R1+0x513c], R152 ;  /* 0x00513c9801007387 */ /* 0x000fe20000100800 */
[----:B------:R-:W-:Y:S02]  /*1361c0*/  IADD3 R148, P4, R148, R246, RZ ;  /* 0x000000f694947210 */ /* 0x000fe40007f9e0ff */
[----:B------:R2:W-:Y:S01]  /*1361d0*/  STL [R1+0x5128], R214 ;  /* 0x005128d601007387 */ /* 0x0005e20000100800 */
[----:B-1----:R-:W-:Y:S01]  /*1361e0*/  IMAD.MOV.U32 R6, RZ, RZ, R215 ;  /* 0x000000ffff067224 */ /* 0x002fe200078e00d7 */
[----:B------:R-:W-:Y:S01]  /*1361f0*/  MOV R7, R216 ;  /* 0x000000d800077202 */ /* 0x000fe20000000f00 */
[----:B------:R1:W-:Y:S01]  /*136200*/  STL [R1+0x5130], R212 ;  /* 0x005130d401007387 */ /* 0x0003e20000100800 */
[----:B------:R-:W-:-:S02]  /*136210*/  IADD3.X R149, R149, R244, RZ, P4, !PT ;  /* 0x000000f495957210 */ /* 0x000fc400027fe4ff */
[----:B------:R-:W-:Y:S01]  /*136220*/  ISETP.NE.U32.AND P6, PT, R0, RZ, PT ;  /* 0x000000ff0000720c */ /* 0x000fe20003fc5070 */
[----:B------:R1:W-:Y:S01]  /*136230*/  STL [R1+0x5138], R153 ;  /* 0x0051389901007387 */ /* 0x0003e20000100800 */
[----:B------:R-:W3:Y:S02]  /*136240*/  LDL.LU R0, [R1+0x5150] ;  /* 0x0051500001007983 */ /* 0x000ee40000300800 */
[----:B------:R1:W-:Y:S02]  /*136250*/  STL [R1+0x5144], R148 ;  /* 0x0051449401007387 */ /* 0x0003e40000100800 */
[----:B------:R-:W3:Y:S01]  /*136260*/  LDL.LU R218, [R1+0x5158] ;  /* 0x0051580001da7983 */ /* 0x000ee20000300800 */
[----:B------:R1:W-:Y:S04]  /*136270*/  LDGSTS.E [R5+0x30100], [R6.64], P1 ;  /* 0x3010000006057fae */ /* 0x0003e80008921844 */
[----:B------:R1:W-:Y:S01]  /*136280*/  STL [R1+0x5140], R149 ;  /* 0x0051409501007387 */ /* 0x0003e20000100800 */
[----:B------:R-:W3:Y:S01]  /*136290*/  LDL.LU R217, [R1+0x515c] ;  /* 0x00515c0001d97983 */ /* 0x000ee20000300800 */
[----:B----4-:R-:W-:Y:S01]  /*1362a0*/  IADD3 R144, P4, R144, R246, RZ ;  /* 0x000000f690907210 */ /* 0x010fe20007f9e0ff */
[----:B-1----:R-:W-:Y:S01]  /*1362b0*/  IMAD.MOV.U32 R6, RZ, RZ, R213 ;  /* 0x000000ffff067224 */ /* 0x002fe200078e00d5 */
[----:B------:R-:W-:-:S03]  /*1362c0*/  MOV R7, R214 ;  /* 0x000000d600077202 */ /* 0x000fc60000000f00 */
[----:B------:R-:W-:Y:S01]  /*1362d0*/  STL [R1+0x514c], R144 ;  /* 0x00514c9001007387 */ /* 0x000fe20000100800 */
[----:B------:R-:W-:Y:S02]  /*1362e0*/  IMAD.X R145, R145, 0x1, R244, P4 ;  /* 0x0000000191917824 */ /* 0x000fe400020e06f4 */
[----:B--2---:R-:W2:Y:S02]  /*1362f0*/  LDL.LU R216, [R1+0x5160] ;  /* 0x0051600001d87983 */ /* 0x004ea40000300800 */
[----:B------:R-:W4:Y:S01]  /*136300*/  LDL.LU R215, [R1+0x5164] ;  /* 0x0051640001d77983 */ /* 0x000f220000300800 */
[----:B------:R1:W-:Y:S01]  /*136310*/  LDGSTS.E [R5+0x30200], [R6.64], P1 ;  /* 0x3020000006057fae */ /* 0x0003e20008921844 */
[----:B------:R-:W-:-:S03]  /*136320*/  IADD3 R219, P4, R219, R246, RZ ;  /* 0x000000f6dbdb7210 */ /* 0x000fc60007f9e0ff */
[----:B------:R-:W2:Y:S01]  /*136330*/  LDL.LU R213, [R1+0x516c] ;  /* 0x00516c0001d57983 */ /* 0x000ea20000300800 */
[----:B------:R-:W2:Y:S02]  /*136340*/  LDL.LU R214, [R1+0x5168] ;  /* 0x0051680001d67983 */ /* 0x000ea40000300800 */
[----:B------:R3:W-:Y:S01]  /*136350*/  STL [R1+0x5148], R145 ;  /* 0x0051489101007387 */ /* 0x0007e20000100800 */
[----:B-1----:R-:W-:Y:S01]  /*136360*/  MOV R6, R156 ;  /* 0x0000009c00067202 */ /* 0x002fe20000000f00 */
[----:B------:R-:W-:Y:S01]  /*136370*/  IMAD.MOV.U32 R7, RZ, RZ, R212 ;  /* 0x000000ffff077224 */ /* 0x000fe200078e00d4 */
[----:B------:R-:W2:Y:S01]  /*136380*/  LDL.LU R156, [R1+0x5174] ;  /* 0x00517400019c7983 */ /* 0x000ea20000300800 */
[----:B------:R-:W-:Y:S02]  /*136390*/  STL [R1+0x5154], R219 ;  /* 0x005154db01007387 */ /* 0x000fe40000100800 */
[----:B------:R-:W2:Y:S01]  /*1363a0*/  LDL.LU R212, [R1+0x5170] ;  /* 0x0051700001d47983 */ /* 0x000ea20000300800 */
[----:B------:R1:W-:Y:S02]  /*1363b0*/  LDGSTS.E [R5+0x30300], [R6.64], P1 ;  /* 0x3030000006057fae */ /* 0x0003e40008921844 */
[----:B-1----:R-:W-:Y:S01]  /*1363c0*/  MOV R6, R152 ;  /* 0x0000009800067202 */ /* 0x002fe20000000f00 */
[----:B------:R-:W-:-:S02]  /*1363d0*/  IMAD.MOV.U32 R7, RZ, RZ, R153 ;  /* 0x000000ffff077224 */ /* 0x000fc400078e0099 */
[----:B------:R-:W2:Y:S01]  /*1363e0*/  LDL.LU R153, [R1+0x5178] ;  /* 0x0051780001997983 */ /* 0x000ea20000300800 */
[----:B------:R-:W2:Y:S03]  /*1363f0*/  LDL.LU R152, [R1+0x517c] ;  /* 0x00517c0001987983 */ /* 0x000ea60000300800 */
[----:B------:R1:W-:Y:S02]  /*136400*/  LDGSTS.E [R5+0x30400], [R6.64], P1 ;  /* 0x3040000006057fae */ /* 0x0003e40008921844 */
[----:B-1----:R-:W-:Y:S02]  /*136410*/  IMAD.MOV.U32 R6, RZ, RZ, R148 ;  /* 0x000000ffff067224 */ /* 0x002fe400078e0094 */
[----:B------:R-:W2:Y:S01]  /*136420*/  LDL.LU R148, [R1+0x5184] ;  /* 0x0051840001947983 */ /* 0x000ea20000300800 */
        /* <DEDUP_REMOVED lines=8> */
[----:B---3--:R-:W-:Y:S02]  /*1364b0*/  IADD3.X R0, R0, R244, RZ, P4, !PT ;  /* 0x000000f400007210 */ /* 0x008fe400027fe4ff */
[----:B------:R-:W-:-:S03]  /*1364c0*/  IADD3 R217, P4, R217, R246, RZ ;  /* 0x000000f6d9d97210 */ /* 0x000fc60007f9e0ff */
[----:B------:R-:W-:Y:S01]  /*1364d0*/  IMAD.MOV.U32 R7, RZ, RZ, R0 ;  /* 0x000000ffff077224 */ /* 0x000fe200078e0000 */
[----:B------:R1:W-:Y:S01]  /*1364e0*/  STL [R1+0x5150], R0 ;  /* 0x0051500001007387 */ /* 0x0003e20000100800 */
[----:B------:R-:W-:Y:S02]  /*1364f0*/  STL [R1+0x515c], R217 ;  /* 0x00515cd901007387 */ /* 0x000fe40000100800 */
[----:B------:R-:W3:Y:S02]  /*136500*/  LDL.LU R149, [R1+0x5180] ;  /* 0x0051800001957983 */ /* 0x000ee40000300800 */
[----:B------:R-:W-:Y:S01]  /*136510*/  IMAD.X R218, R218, 0x1, R244, P4 ;  /* 0x00000001dada7824 */ /* 0x000fe200020e06f4 */
[----:B------:R-:W3:Y:S04]  /*136520*/  LDL.LU R145, [R1+0x5188] ;  /* 0x0051880001917983 */ /* 0x000ee80000300800 */
[----:B------:R2:W-:Y:S01]  /*136530*/  LDGSTS.E [R5+0x30700], [R6.64], P1 ;  /* 0x3070000006057fae */ /* 0x0005e20008921844 */
[----:B------:R-:W3:Y:S02]  /*136540*/  LDL.LU R144, [R1+0x518c] ;  /* 0x00518c0001907983 */ /* 0x000ee40000300800 */
[----:B------:R-:W3:Y:S02]  /*136550*/  LDL.LU R2, [R1+0x5190] ;  /* 0x0051900001027983 */ /* 0x000ee40000300800 */
[----:B------:R2:W-:Y:S01]  /*136560*/  STL [R1+0x5158], R218 ;  /* 0x005158da01007387 */ /* 0x0005e20000100800 */
[----:B-1----:R-:W3:Y:S01]  /*136570*/  LDL.LU R0, [R1+0x5194] ;  /* 0x0051940001007983 */ /* 0x002ee20000300800 */
[----:B----4-:R-:W-:-:S02]  /*136580*/  IADD3 R215, P4, R215, R246, RZ ;  /* 0x000000f6d7d77210 */ /* 0x010fc40007f9e0ff */
[----:B--2---:R-:W-:Y:S02]  /*136590*/  IADD3 R213, P1, R213, R246, RZ ;  /* 0x000000f6d5d57210 */ /* 0x004fe40007f3e0ff */
[----:B------:R-:W-:Y:S01]  /*1365a0*/  IADD3.X R216, R216, R244, RZ, P4, !PT ;  /* 0x000000f4d8d87210 */ /* 0x000fe200027fe4ff */
[----:B------:R-:W-:Y:S02]  /*1365b0*/  STL [R1+0x5164], R215 ;  /* 0x005164d701007387 */ /* 0x000fe40000100800 */
[----:B------:R-:W-:Y:S02]  /*1365c0*/  IMAD.X R214, R214, 0x1, R244, P1 ;  /* 0x00000001d6d67824 */ /* 0x000fe400008e06f4 */
[----:B------:R-:W-:Y:S01]  /*1365d0*/  STL [R1+0x516c], R213 ;  /* 0x00516cd501007387 */ /* 0x000fe20000100800 */
[----:B------:R1:W-:Y:S01]  /*1365e0*/  STL [R1+0x5160], R216 ;  /* 0x005160d801007387 */ /* 0x0003e20000100800 */
[----:B------:R-:W-:-:S04]  /*1365f0*/  IADD3 R156, P4, R156, R246, RZ ;  /* 0x000000f69c9c7210 */ /* 0x000fc80007f9e0ff */
[----:B------:R-:W-:Y:S01]  /*136600*/  IADD3.X R212, R212, R244, RZ, P4, !PT ;  /* 0x000000f4d4d47210 */ /* 0x000fe200027fe4ff */
[----:B------:R-:W-:Y:S01]  /*136610*/  STL [R1+0x5174], R156 ;  /* 0x0051749c01007387 */ /* 0x000fe20000100800 */
[----:B------:R3:W-:Y:S01]  /*136620*/  STL [R1+0x5168], R214 ;  /* 0x005168d601007387 */ /* 0x0007e20000100800 */
[----:B------:R-:W-:Y:S01]  /*136630*/  MOV R7, R218 ;  /* 0x000000da00077202 */ /* 0x000fe20000000f00 */
[----:B------:R-:W-:-:S05]  /*136640*/  IMAD.MOV.U32 R6, RZ, RZ, R217 ;  /* 0x000000ffff067224 */ /* 0x000fca00078e00d9 */
[----:B------:R4:W-:Y:S01]  /*136650*/  LDGSTS.E [R5+0x32000], [R6.64], P2 ;  /* 0x3200000006057fae */ /* 0x0009e20009121844 */
[----:B------:R-:W-:-:S05]  /*136660*/  IADD3 R152, P1, R152, R246, RZ ;  /* 0x000000f698987210 */ /* 0x000fca0007f3e0ff */
[----:B------:R-:W-:Y:S01]  /*136670*/  IMAD.X R153, R153, 0x1, R244, P1 ;  /* 0x0000000199997824 */ /* 0x000fe200008e06f4 */
[----:B------:R-:W-:Y:S01]  /*136680*/  STL [R1+0x517c], R152 ;  /* 0x00517c9801007387 */ /* 0x000fe20000100800 */
[----:B------:R1:W-:Y:S01]  /*136690*/  STL [R1+0x5170], R212 ;  /* 0x005170d401007387 */ /* 0x0003e20000100800 */
[----:B------:R-:W-:-:S05]  /*1366a0*/  IADD3 R148, P4, R148, R246, RZ ;  /* 0x000000f694947210 */ /* 0x000fca0007f9e0ff */
[----:B------:R-:W-:Y:S01]  /*1366b0*/  STL [R1+0x5184], R148 ;  /* 0x0051849401007387 */ /* 0x000fe20000100800 */
[----:B------:R-:W-:Y:S02]  /*1366c0*/  STL [R1+0x5178], R153 ;  /* 0x0051789901007387 */ /* 0x000fe40000100800 */
[----:B------:R-:W3:Y:S02]  /*1366d0*/  LDL.LU R218, [R1+0x5198] ;  /* 0x0051980001da7983 */ /* 0x000ee40000300800 */
[----:B------:R-:W3:Y:S01]  /*1366e0*/  LDL.LU R217, [R1+0x519c] ;  /* 0x00519c0001d97983 */ /* 0x000ee20000300800 */
[----:B----4-:R-:W-:Y:S01]  /*1366f0*/  MOV R6, R215 ;  /* 0x000000d700067202 */ /* 0x010fe20000000f00 */
[----:B------:R-:W-:-:S05]  /*136700*/  IMAD.MOV.U32 R7, RZ, RZ, R216 ;  /* 0x000000ffff077224 */ /* 0x000fca00078e00d8 */
[----:B------:R4:W-:Y:S02]  /*136710*/  LDGSTS.E [R5+0x32100], [R6.64], P2 ;  /* 0x3210000006057fae */ /* 0x0009e40009121844 */
[----:B----4-:R-:W-:Y:S01]  /*136720*/  IMAD.MOV.U32 R6, RZ, RZ, R213 ;  /* 0x000000ffff067224 */ /* 0x010fe200078e00d5 */
[----:B------:R-:W-:-:S05]  /*136730*/  MOV R7, R214 ;  /* 0x000000d600077202 */ /* 0x000fca0000000f00 */
[----:B------:R4:W-:Y:S02]  /*136740*/  LDGSTS.E [R5+0x32200], [R6.64], P2 ;  /* 0x3220000006057fae */ /* 0x0009e40009121844 */
[----:B----4-:R-:W-:Y:S01]  /*136750*/  MOV R6, R156 ;  /* 0x0000009c00067202 */ /* 0x010fe20000000f00 */
[----:B------:R-:W-:-:S05]  /*136760*/  IMAD.MOV.U32 R7, RZ, RZ, R212 ;  /* 0x000000ffff077224 */ /* 0x000fca00078e00d4 */
[----:B------:R4:W-:Y:S02]  /*136770*/  LDGSTS.E [R5+0x32300], [R6.64], P2 ;  /* 0x3230000006057fae */ /* 0x0009e40009121844 */
[----:B----4-:R-:W-:Y:S01]  /*136780*/  MOV R6, R152 ;  /* 0x0000009800067202 */ /* 0x010fe20000000f00 */
[----:B------:R-:W-:-:S05]  /*136790*/  IMAD.MOV.U32 R7, RZ, RZ, R153 ;  /* 0x000000ffff077224 */ /* 0x000fca00078e0099 */
[----:B------:R4:W-:Y:S01]  /*1367a0*/  LDGSTS.E [R5+0x32400], [R6.64], P2 ;  /* 0x3240000006057fae */ /* 0x0009e20009121844 */
[----:B------:R-:W-:Y:S01]  /*1367b0*/  HMMA.1688.F32.TF32 R32, R8, R236, R32 ;  /* 0x000000ec0820723c */ /* 0x000fe20000081020 */
[----:B----4-:R-:W-:Y:S01]  /*1367c0*/  IMAD.MOV.U32 R6, RZ, RZ, R148 ;  /* 0x000000ffff067224 */ /* 0x010fe200078e0094 */
[----:B---3--:R-:W-:Y:S02]  /*1367d0*/  IADD3.X R149, R149, R244, RZ, P4, !PT ;  /* 0x000000f495957210 */ /* 0x008fe400027fe4ff */
[-C--:B------:R-:W-:Y:S02]  /*1367e0*/  IADD3 R144, P1, R144, R246.reuse, RZ ;  /* 0x000000f690907210 */ /* 0x080fe40007f3e0ff */
[----:B------:R-:W-:-:S03]  /*1367f0*/  IADD3 R0, P4, R0, R246, RZ ;  /* 0x000000f600007210 */ /* 0x000fc60007f9e0ff */
[----:B------:R-:W-:Y:S01]  /*136800*/  IMAD.X R145, R145, 0x1, R244, P1 ;  /* 0x0000000191917824 */ /* 0x000fe200008e06f4 */
[----:B------:R3:W-:Y:S01]  /*136810*/  STL [R1+0x518c], R144 ;  /* 0x00518c9001007387 */ /* 0x0007e20000100800 */
[----:B------:R4:W-:Y:S02]  /*136820*/  STL [R1+0x5180], R149 ;  /* 0x0051809501007387 */ /* 0x0009e40000100800 */
[----:B-1----:R-:W2:Y:S02]  /*136830*/  LDL.LU R216, [R1+0x51a0] ;  /* 0x0051a00001d87983 */ /* 0x002ea40000300800 */
[----:B------:R-:W-:Y:S01]  /*136840*/  STL [R1+0x5194], R0 ;  /* 0x0051940001007387 */ /* 0x000fe20000100800 */
[----:B------:R-:W-:Y:S02]  /*136850*/  IADD3.X R2, R2, R244, RZ, P4, !PT ;  /* 0x000000f402027210 */ /* 0x000fe400027fe4ff */
[----:B------:R-:W-:Y:S01]  /*136860*/  MOV R7, R149 ;  /* 0x0000009500077202 */ /* 0x000fe20000000f00 */
[----:B------:R1:W-:Y:S01]  /*136870*/  STL [R1+0x5188], R145 ;  /* 0x0051889101007387 */ /* 0x0003e20000100800 */
[----:B------:R-:W2:Y:S02]  /*136880*/  LDL.LU R215, [R1+0x51a4] ;  /* 0x0051a40001d77983 */ /* 0x000ea40000300800 */
[----:B---3--:R-:W3:Y:S01]  /*136890*/  LDL.LU R214, [R1+0x51a8] ;  /* 0x0051a80001d67983 */ /* 0x008ee20000300800 */
[----:B------:R-:W3:Y:S04]  /*1368a0*/  LDL.LU R213, [R1+0x51ac] ;  /* 0x0051ac0001d57983 */ /* 0x000ee80000300800 */
[----:B------:R1:W-:Y:S04]  /*1368b0*/  STL [R1+0x5190], R2 ;  /* 0x0051900201007387 */ /* 0x0003e80000100800 */
[----:B------:R1:W-:Y:S01]  /*1368c0*/  LDGSTS.E [R5+0x32500], [R6.64], P2 ;  /* 0x3250000006057fae */ /* 0x0003e20009121844 */
[----:B------:R-:W3:Y:S02]  /*1368d0*/  LDL.LU R212, [R1+0x51b0] ;  /* 0x0051b00001d47983 */ /* 0x000ee40000300800 */
[----:B-1----:R-:W-:-:S02]  /*1368e0*/  IMAD.MOV.U32 R6, RZ, RZ, R144 ;  /* 0x000000ffff067224 */ /* 0x002fc400078e0090 */
[----:B------:R-:W3:Y:S01]  /*1368f0*/  LDL.LU R144, [R1+0x51b4] ;  /* 0x0051b40001907983 */ /* 0x000ee20000300800 */
[----:B------:R-:W3:Y:S02]  /*136900*/  LDL.LU R236, [R1+0x1340] ;  /* 0x0013400001ec7983 */ /* 0x000ee40000300800 */
[----:B------:R-:W3:Y:S02]  /*136910*/  LDL.LU R237, [R1+0x1344] ;  /* 0x0013440001ed7983 */ /* 0x000ee40000300800 */
[----:B----4-:R-:W4:Y:S01]  /*136920*/  LDL.LU R149, [R1+0x51b8] ;  /* 0x0051b80001957983 */ /* 0x010f220000300800 */
[----:B------:R-:W4:Y:S01]  /*136930*/  LDL.LU R148, [R1+0x51bc] ;  /* 0x0051bc0001947983 */ /* 0x000f220000300800 */
[----:B------:R-:W-:-:S05]  /*136940*/  MOV R7, R145 ;  /* 0x0000009100077202 */ /* 0x000fca0000000f00 */
[----:B------:R1:W-:Y:S01]  /*136950*/  LDGSTS.E [R5+0x32600], [R6.64], P2 ;  /* 0x3260000006057fae */ /* 0x0003e20009121844 */
[----:B------:R-:W-:-:S05]  /*136960*/  IADD3 R217, P4, R217, R246, RZ ;  /* 0x000000f6d9d97210 */ /* 0x000fca0007f9e0ff */
[----:B------:R-:W-:Y:S01]  /*136970*/  STL [R1+0x519c], R217 ;  /* 0x00519cd901007387 */ /* 0x000fe20000100800 */
[----:B------:R-:W4:Y:S02]  /*136980*/  LDL.LU R219, [R1+0x51c0] ;  /* 0x0051c00001db7983 */ /* 0x000f240000300800 */
[----:B------:R-:W4:Y:S02]  /*136990*/  LDL.LU R156, [R1+0x51c4] ;  /* 0x0051c400019c7983 */ /* 0x000f240000300800 */
[----:B------:R-:W4:Y:S01]  /*1369a0*/  LDL.LU R153, [R1+0x51c8] ;  /* 0x0051c80001997983 */ /* 0x000f220000300800 */
[----:B------:R-:W4:Y:S01]  /*1369b0*/  LDL.LU R145, [R1+0x51cc] ;  /* 0x0051cc0001917983 */ /* 0x000f220000300800 */
[----:B-1----:R-:W-:Y:S01]  /*1369c0*/  IMAD.MOV.U32 R6, RZ, RZ, R0 ;  /* 0x000000ffff067224 */ /* 0x002fe200078e0000 */
[----:B------:R-:W-:Y:S02]  /*1369d0*/  MOV R7, R2 ;  /* 0x0000000200077202 */ /* 0x000fe40000000f00 */
[----:B------:R-:W-:Y:S01]  /*1369e0*/  ISETP.GT.AND P1, PT, R4, 0x70, PT ;  /* 0x000000700400780c */ /* 0x000fe20003f24270 */
[----:B------:R-:W-:Y:S01]  /*1369f0*/  IMAD.X R218, R218, 0x1, R244, P4 ;  /* 0x00000001dada7824 */ /* 0x000fe200020e06f4 */
[----:B------:R-:W-:Y:S01]  /*136a00*/  ISETP.GT.AND P5, PT, R4, 0x74, PT ;  /* 0x000000740400780c */ /* 0x000fe20003fa4270 */
[----:B------:R-:W4:Y:S04]  /*136a10*/  LDL.LU R152, [R1+0x51d4] ;  /* 0x0051d40001987983 */ /* 0x000f280000300800 */
[----:B------:R1:W-:Y:S01]  /*136a20*/  LDGSTS.E [R5+0x32700], [R6.64], P2 ;  /* 0x3270000006057fae */ /* 0x0003e20009121844 */
[----:B------:R-:W-:-:S02]  /*136a30*/  SEL R2, RZ, 0x4, !P1 ;  /* 0x00000004ff027807 */ /* 0x000fc40004800000 */
[----:B------:R-:W-:Y:S01]  /*136a40*/  SEL R0, RZ, 0x4, !P5 ;  /* 0x00000004ff007807 */ /* 0x000fe20006800000 */
[----:B------:R2:W-:Y:S03]  /*136a50*/  STL [R1+0x5198], R218 ;  /* 0x005198da01007387 */ /* 0x0005e60000100800 */
[----:B------:R-:W-:Y:S01]  /*136a60*/  SEL R0, R0, RZ, !P0 ;  /* 0x000000ff00007207 */ /* 0x000fe20004000000 */
[----:B-1----:R-:W-:Y:S01]  /*136a70*/  IMAD.MOV.U32 R7, RZ, RZ, R218 ;  /* 0x000000ffff077224 */ /* 0x002fe200078e00da */
[----:B------:R-:W-:-:S05]  /*136a80*/  MOV R6, R217 ;  /* 0x000000d900067202 */ /* 0x000fca0000000f00 */
[----:B------:R1:W-:Y:S01]  /*136a90*/  LDGSTS.E [R5+0x34000], [R6.64], P3 ;  /* 0x3400000006057fae */ /* 0x0003e20009921844 */
[-C--:B--2---:R-:W-:Y:S02]  /*136aa0*/  IADD3 R215, P2, R215, R246.reuse, RZ ;  /* 0x000000f6d7d77210 */ /* 0x084fe40007f5e0ff */
[----:B---3--:R-:W-:Y:S02]  /*136ab0*/  IADD3 R213, P4, R213, R246, RZ ;  /* 0x000000f6d5d57210 */ /* 0x008fe40007f9e0ff */
[----:B------:R-:W-:Y:S01]  /*136ac0*/  IADD3.X R216, R216, R244, RZ, P2, !PT ;  /* 0x000000f4d8d87210 */ /* 0x000fe200017fe4ff */
[----:B------:R-:W-:Y:S02]  /*136ad0*/  STL [R1+0x51a4], R215 ;  /* 0x0051a4d701007387 */ /* 0x000fe40000100800 */
[----:B------:R-:W-:Y:S02]  /*136ae0*/  STL [R1+0x51ac], R213 ;  /* 0x0051acd501007387 */ /* 0x000fe40000100800 */
[----:B------:R-:W-:Y:S01]  /*136af0*/  IMAD.X R214, R214, 0x1, R244, P4 ;  /* 0x00000001d6d67824 */ /* 0x000fe200020e06f4 */
[----:B------:R2:W-:Y:S01]  /*136b00*/  STL [R1+0x51a0], R216 ;  /* 0x0051a0d801007387 */ /* 0x0005e20000100800 */
[----:B------:R-:W-:-:S02]  /*136b10*/  IADD3 R144, P1, R144, R246, RZ ;  /* 0x000000f690907210 */ /* 0x000fc40007f3e0ff */
[----:B----4-:R-:W-:Y:S02]  /*136b20*/  IADD3 R148, P2, R148, R246, RZ ;  /* 0x000000f694947210 */ /* 0x010fe40007f5e0ff */
[----:B------:R-:W-:Y:S01]  /*136b30*/  IADD3.X R212, R212, R244, RZ, P1, !PT ;  /* 0x000000f4d4d47210 */ /* 0x000fe20000ffe4ff */
[----:B------:R-:W-:Y:S02]  /*136b40*/  STL [R1+0x51b4], R144 ;  /* 0x0051b49001007387 */ /* 0x000fe40000100800 */
[----:B------:R-:W-:Y:S02]  /*136b50*/  STL [R1+0x51bc], R148 ;  /* 0x0051bc9401007387 */ /* 0x000fe40000100800 */
[----:B------:R-:W-:Y:S01]  /*136b60*/  IMAD.X R149, R149, 0x1, R244, P2 ;  /* 0x0000000195957824 */ /* 0x000fe200010e06f4 */
[----:B------:R3:W-:Y:S01]  /*136b70*/  STL [R1+0x51a8], R214 ;  /* 0x0051a8d601007387 */ /* 0x0007e20000100800 */
[----:B------:R2:W-:Y:S01]  /*136b80*/  STL [R1+0x51b0], R212 ;  /* 0x0051b0d401007387 */ /* 0x0005e20000100800 */
[----:B------:R-:W-:-:S02]  /*136b90*/  ISETP.NE.U32.AND P4, PT, R0, RZ, PT ;  /* 0x000000ff0000720c */ /* 0x000fc40003f85070 */
[----:B------:R2:W-:Y:S01]  /*136ba0*/  STL [R1+0x51b8], R149 ;  /* 0x0051b89501007387 */ /* 0x0005e20000100800 */
[----:B------:R-:W4:Y:S01]  /*136bb0*/  LDL.LU R0, [R1+0x51d0] ;  /* 0x0051d00001007983 */ /* 0x000f220000300800 */
[----:B-1----:R-:W-:Y:S01]  /*136bc0*/  MOV R7, R216 ;  /* 0x000000d800077202 */ /* 0x002fe20000000f00 */
[----:B------:R-:W-:-:S05]  /*136bd0*/  IMAD.MOV.U32 R6, RZ, RZ, R215 ;  /* 0x000000ffff067224 */ /* 0x000fca00078e00d7 */
[----:B------:R1:W-:Y:S01]  /*136be0*/  LDGSTS.E [R5+0x34100], [R6.64], P3 ;  /* 0x3410000006057fae */ /* 0x0003e20009921844 */
[----:B------:R-:W-:-:S04]  /*136bf0*/  IADD3 R156, P1, R156, R246, RZ ;  /* 0x000000f69c9c7210 */ /* 0x000fc80007f3e0ff */
[----:B------:R-:W-:Y:S01]  /*136c00*/  IADD3.X R219, R219, R244, RZ, P1, !PT ;  /* 0x000000f4dbdb7210 */ /* 0x000fe20000ffe4ff */
[----:B------:R1:W-:Y:S01]  /*136c10*/  STL [R1+0x51c4], R156 ;  /* 0x0051c49c01007387 */ /* 0x0003e20000100800 */
[----:B------:R-:W4:Y:S03]  /*136c20*/  LDL.LU R218, [R1+0x51d8] ;  /* 0x0051d80001da7983 */ /* 0x000f260000300800 */
[----:B------:R-:W-:Y:S01]  /*136c30*/  STL [R1+0x51c0], R219 ;  /* 0x0051c0db01007387 */ /* 0x000fe20000100800 */
[----:B------:R-:W4:Y:S01]  /*136c40*/  LDL.LU R217, [R1+0x51dc] ;  /* 0x0051dc0001d97983 */ /* 0x000f220000300800 */
[----:B------:R-:W-:-:S05]  /*136c50*/  IADD3 R145, P1, R145, R246, RZ ;  /* 0x000000f691917210 */ /* 0x000fca0007f3e0ff */
[----:B------:R4:W-:Y:S01]  /*136c60*/  STL [R1+0x51cc], R145 ;  /* 0x0051cc9101007387 */ /* 0x0009e20000100800 */
[----:B--2---:R-:W2:Y:S02]  /*136c70*/  LDL.LU R216, [R1+0x51e0] ;  /* 0x0051e00001d87983 */ /* 0x004ea40000300800 */
[----:B------:R-:W2:Y:S02]  /*136c80*/  LDL.LU R215, [R1+0x51e4] ;  /* 0x0051e40001d77983 */ /* 0x000ea40000300800 */
[----:B-1----:R-:W-:Y:S01]  /*136c90*/  IMAD.MOV.U32 R6, RZ, RZ, R213 ;  /* 0x000000ffff067224 */ /* 0x002fe200078e00d5 */
[----:B------:R-:W-:Y:S01]  /*136ca0*/  MOV R7, R214 ;  /* 0x000000d600077202 */ /* 0x000fe20000000f00 */
[----:B------:R-:W-:Y:S01]  /*136cb0*/  IMAD.X R153, R153, 0x1, R244, P1 ;  /* 0x0000000199997824 */ /* 0x000fe200008e06f4 */
[----:B------:R-:W2:Y:S04]  /*136cc0*/  LDL.LU R213, [R1+0x51ec] ;  /* 0x0051ec0001d57983 */ /* 0x000ea80000300800 */
[----:B------:R1:W-:Y:S01]  /*136cd0*/  LDGSTS.E [R5+0x34200], [R6.64], P3 ;  /* 0x3420000006057fae */ /* 0x0003e20009921844 */
[----:B------:R-:W-:Y:S01]  /*136ce0*/  IADD3 R152, P1, R152, R246, RZ ;  /* 0x000000f698987210 */ /* 0x000fe20007f3e0ff */
[----:B---3--:R-:W4:Y:S01]  /*136cf0*/  LDL.LU R214, [R1+0x51e8] ;  /* 0x0051e80001d67983 */ /* 0x008f220000300800 */
[----:B-1----:R-:W-:Y:S01]  /*136d00*/  MOV R6, R144 ;  /* 0x0000009000067202 */ /* 0x002fe20000000f00 */
[----:B------:R-:W-:-:S05]  /*136d10*/  IMAD.MOV.U32 R7, RZ, RZ, R212 ;  /* 0x000000ffff077224 */ /* 0x000fca00078e00d4 */
[----:B------:R1:W-:Y:S04]  /*136d20*/  LDGSTS.E [R5+0x34300], [R6.64], P3 ;  /* 0x3430000006057fae */ /* 0x0003e80009921844 */
[----:B------:R1:W-:Y:S01]  /*136d30*/  STL [R1+0x51c8], R153 ;  /* 0x0051c89901007387 */ /* 0x0003e20000100800 */
[----:B------:R-:W4:Y:S02]  /*136d40*/  LDL.LU R144, [R1+0x51f4] ;  /* 0x0051f40001907983 */ /* 0x000f240000300800 */
[----:B------:R2:W-:Y:S01]  /*136d50*/  STL [R1+0x51d4], R152 ;  /* 0x0051d49801007387 */ /* 0x0005e20000100800 */
[----:B-1----:R-:W-:Y:S01]  /*136d60*/  MOV R6, R148 ;  /* 0x0000009400067202 */ /* 0x002fe20000000f00 */
[----:B------:R-:W-:Y:S01]  /*136d70*/  IMAD.MOV.U32 R7, RZ, RZ, R149 ;  /* 0x000000ffff077224 */ /* 0x000fe200078e0095 */
[----:B------:R-:W4:Y:S01]  /*136d80*/  LDL.LU R148, [R1+0x51f0] ;  /* 0x0051f00001947983 */ /* 0x000f220000300800 */
[----:B------:R-:W4:Y:S02]  /*136d90*/  LDL.LU R212, [R1+0x51f8] ;  /* 0x0051f80001d47983 */ /* 0x000f240000300800 */
[----:B------:R-:W4:Y:S01]  /*136da0*/  LDL.LU R149, [R1+0x51fc] ;  /* 0x0051fc0001957983 */ /* 0x000f220000300800 */
[----:B------:R1:W-:Y:S01]  /*136db0*/  LDGSTS.E [R5+0x34400], [R6.64], P3 ;  /* 0x3440000006057fae */ /* 0x0003e20009921844 */
[----:B------:R-:W-:Y:S01]  /*136dc0*/  SEL R2, R2, RZ, !P0 ;  /* 0x000000ff02027207 */ /* 0x000fe20004000000 */
[----:B-1----:R-:W-:Y:S01]  /*136dd0*/  IMAD.MOV.U32 R6, RZ, RZ, R156 ;  /* 0x000000ffff067224 */ /* 0x002fe200078e009c */
[----:B------:R-:W-:-:S05]  /*136de0*/  MOV R7, R219 ;  /* 0x000000db00077202 */ /* 0x000fca0000000f00 */
[----:B------:R1:W-:Y:S01]  /*136df0*/  LDGSTS.E [R5+0x34500], [R6.64], P3 ;  /* 0x3450000006057fae */ /* 0x0003e20009921844 */
[----:B------:R-:W-:Y:S01]  /*136e00*/  ISETP.NE.U32.AND P5, PT, R2, RZ, PT ;  /* 0x000000ff0200720c */ /* 0x000fe20003fa5070 */
[----:B-1----:R-:W-:Y:S01]  /*136e10*/  IMAD.MOV.U32 R6, RZ, RZ, R145 ;  /* 0x000000ffff067224 */ /* 0x002fe200078e0091 */
[----:B------:R-:W-:-:S05]  /*136e20*/  MOV R7, R153 ;  /* 0x0000009900077202 */ /* 0x000fca0000000f00 */
[----:B------:R1:W-:Y:S02]  /*136e30*/  LDGSTS.E [R5+0x34600], [R6.64], P3 ;  /* 0x3460000006057fae */ /* 0x0003e40009921844 */
[----:B-1----:R-:W-:Y:S02]  /*136e40*/  MOV R6, R152 ;  /* 0x0000009800067202 */ /* 0x002fe40000000f00 */
[----:B----4-:R-:W-:-:S05]  /*136e50*/  IADD3.X R0, R0, R244, RZ, P1, !PT ;  /* 0x000000f400007210 */ /* 0x010fca0000ffe4ff */
[----:B------:R1:W-:Y:S01]  /*136e60*/  STL [R1+0x51d0], R0 ;  /* 0x0051d00001007387 */ /* 0x0003e20000100800 */
[----:B------:R-:W-:-:S05]  /*136e70*/  IMAD.MOV.U32 R7, RZ, RZ, R0 ;  /* 0x000000ffff077224 */ /* 0x000fca00078e0000 */
[----:B------:R4:W-:Y:S01]  /*136e80*/  LDGSTS.E [R5+0x34700], [R6.64], P3 ;  /* 0x3470000006057fae */ /* 0x0009e20009921844 */
[----:B------:R-:W-:-:S05]  /*136e90*/  IADD3 R217, P1, R217, R246, RZ ;  /* 0x000000f6d9d97210 */ /* 0x000fca0007f3e0ff */
[----:B------:R-:W-:Y:S01]  /*136ea0*/  STL [R1+0x51dc], R217 ;  /* 0x0051dcd901007387 */ /* 0x000fe20000100800 */
[----:B------:R-:W3:Y:S02]  /*136eb0*/  LDL.LU R156, [R1+0x5200] ;  /* 0x00520000019c7983 */ /* 0x000ee40000300800 */
[----:B------:R-:W3:Y:S02]  /*136ec0*/  LDL.LU R145, [R1+0x5204] ;  /* 0x0052040001917983 */ /* 0x000ee40000300800 */
[----:B------:R-:W-:Y:S01]  /*136ed0*/  IMAD.X R218, R218, 0x1, R244, P1 ;  /* 0x00000001dada7824 */ /* 0x000fe200008e06f4 */
[----:B--2---:R-:W-:Y:S01]  /*136ee0*/  IADD3 R215, P1, R215, R246, RZ ;  /* 0x000000f6d7d77210 */ /* 0x004fe20007f3e0ff */
[----:B------:R-:W2:Y:S01]  /*136ef0*/  LDL.LU R153, [R1+0x5208] ;  /* 0x0052080001997983 */ /* 0x000ea20000300800 */
[----:B------:R-:W2:Y:S02]  /*136f00*/  LDL.LU R152, [R1+0x520c] ;  /* 0x00520c0001987983 */ /* 0x000ea40000300800 */
[----:B------:R-:W-:Y:S02]  /*136f10*/  STL [R1+0x51d8], R218 ;  /* 0x0051d8da01007387 */ /* 0x000fe40000100800 */
[----:B------:R-:W2:Y:S01]  /*136f20*/  LDL.LU R2, [R1+0x5210] ;  /* 0x0052100001027983 */ /* 0x000ea20000300800 */
[----:B------:R-:W-:Y:S01]  /*136f30*/  STL [R1+0x51e4], R215 ;  /* 0x0051e4d701007387 */ /* 0x000fe20000100800 */
[----:B-1----:R-:W2:Y:S02]  /*136f40*/  LDL.LU R0, [R1+0x5214] ;  /* 0x0052140001007983 */ /* 0x002ea40000300800 */
[----:B----4-:R-:W-:Y:S01]  /*136f50*/  IMAD.MOV.U32 R6, RZ, RZ, R217 ;  /* 0x000000ffff067224 */ /* 0x010fe200078e00d9 */
[----:B------:R-:W-:-:S02]  /*136f60*/  MOV R7, R218 ;  /* 0x000000da00077202 */ /* 0x000fc40000000f00 */
[----:B------:R-:W-:Y:S02]  /*136f70*/  IADD3.X R216, R216, R244, RZ, P1, !PT ;  /* 0x000000f4d8d87210 */ /* 0x000fe40000ffe4ff */
[-C--:B------:R-:W-:Y:S01]  /*136f80*/  IADD3 R213, P2, R213, R246.reuse, RZ ;  /* 0x000000f6d5d57210 */ /* 0x080fe20007f5e0ff */
[----:B------:R1:W-:Y:S04]  /*136f90*/  LDGSTS.E [R5+0x36000], [R6.64], P6 ;  /* 0x3600000006057fae */ /* 0x0003e8000b121844 */
[----:B------:R-:W-:Y:S01]  /*136fa0*/  IMAD.X R214, R214, 0x1, R244, P2 ;  /* 0x00000001d6d67824 */ /* 0x000fe200010e06f4 */
[----:B------:R-:W-:Y:S01]  /*136fb0*/  STL [R1+0x51ec], R213 ;  /* 0x0051ecd501007387 */ /* 0x000fe20000100800 */
[----:B------:R-:W-:Y:S01]  /*136fc0*/  STL [R1+0x51e0], R216 ;  /* 0x0051e0d801007387 */ /* 0x000fe20000100800 */
[----:B-1----:R-:W-:Y:S01]  /*136fd0*/  MOV R6, R215 ;  /* 0x000000d700067202 */ /* 0x002fe20000000f00 */
[----:B------:R-:W-:Y:S01]  /*136fe0*/  IMAD.MOV.U32 R7, RZ, RZ, R216 ;  /* 0x000000ffff077224 */ /* 0x000fe200078e00d8 */
[----:B------:R-:W-:-:S04]  /*136ff0*/  IADD3 R144, P1, R144, R246, RZ ;  /* 0x000000f690907210 */ /* 0x000fc80007f3e0ff */
[----:B------:R1:W-:Y:S04]  /*137000*/  LDGSTS.E [R5+0x36100], [R6.64], P6 ;  /* 0x3610000006057fae */ /* 0x0003e8000b121844 */
[----:B------:R-:W-:Y:S01]  /*137010*/  STL [R1+0x51f4], R144 ;  /* 0x0051f49001007387 */ /* 0x000fe20000100800 */
[----:B------:R-:W-:Y:S02]  /*137020*/  IADD3 R149, P2, R149, R246, RZ ;  /* 0x000000f695957210 */ /* 0x000fe40007f5e0ff */
[----:B------:R-:W-:Y:S01]  /*137030*/  IADD3.X R148, R148, R244, RZ, P1, !PT ;  /* 0x000000f494947210 */ /* 0x000fe20000ffe4ff */
[----:B------:R-:W-:Y:S01]  /*137040*/  STL [R1+0x51e8], R214 ;  /* 0x0051e8d601007387 */ /* 0x000fe20000100800 */
[----:B-1----:R-:W-:Y:S01]  /*137050*/  IMAD.MOV.U32 R6, RZ, RZ, R213 ;  /* 0x000000ffff067224 */ /* 0x002fe200078e00d5 */
[----:B------:R-:W-:Y:S01]  /*137060*/  MOV R7, R214 ;  /* 0x000000d600077202 */ /* 0x000fe20000000f00 */
[----:B------:R-:W-:Y:S01]  /*137070*/  IMAD.X R212, R212, 0x1, R244, P2 ;  /* 0x00000001d4d47824 */ /* 0x000fe200010e06f4 */
[----:B------:R-:W-:Y:S04]  /*137080*/  STL [R1+0x51fc], R149 ;  /* 0x0051fc9501007387 */ /* 0x000fe80000100800 */
[----:B------:R1:W-:Y:S01]  /*137090*/  LDGSTS.E [R5+0x36200], [R6.64], P6 ;  /* 0x3620000006057fae */ /* 0x0003e2000b121844 */
[----:B------:R4:W-:Y:S01]  /*1370a0*/  STL [R1+0x51f0], R148 ;  /* 0x0051f09401007387 */ /* 0x0009e20000100800 */
[----:B-1----:R-:W-:Y:S01]  /*1370b0*/  MOV R6, R144 ;  /* 0x0000009000067202 */ /* 0x002fe20000000f00 */
[----:B------:R-:W-:-:S05]  /*1370c0*/  IMAD.MOV.U32 R7, RZ, RZ, R148 ;  /* 0x000000ffff077224 */ /* 0x000fca00078e0094 */
[----:B------:R1:W-:Y:S02]  /*1370d0*/  LDGSTS.E [R5+0x36300], [R6.64], P6 ;  /* 0x3630000006057fae */ /* 0x0003e4000b121844 */
[----:B-1----:R-:W-:Y:S01]  /*1370e0*/  MOV R6, R149 ;  /* 0x0000009500067202 */ /* 0x002fe20000000f00 */
[----:B------:R-:W-:-:S05]  /*1370f0*/  IMAD.MOV.U32 R7, RZ, RZ, R212 ;  /* 0x000000ffff077224 */ /* 0x000fca00078e00d4 */
[----:B------:R1:W-:Y:S01]  /*137100*/  LDGSTS.E [R5+0x36400], [R6.64], P6 ;  /* 0x3640000006057fae */ /* 0x0003e2000b121844 */
[----:B------:R-:W-:Y:S01]  /*137110*/  HMMA.1688.F32.TF32 R36, R8, R236, R36 ;  /* 0x000000ec0824723c */ /* 0x000fe20000081024 */
[-C--:B---3--:R-:W-:Y:S02]  /*137120*/  IADD3 R145, P1, R145, R246.reuse, RZ ;  /* 0x000000f691917210 */ /* 0x088fe40007f3e0ff */
[----:B--2---:R-:W-:-:S03]  /*137130*/  IADD3 R152, P2, R152, R246, RZ ;  /* 0x000000f698987210 */ /* 0x004fc60007f5e0ff */
[----:B------:R2:W-:Y:S01]  /*137140*/  STL [R1+0x5204], R145 ;  /* 0x0052049101007387 */ /* 0x0005e20000100800 */
[----:B------:R-:W-:Y:S01]  /*137150*/  STL [R1+0x51f8], R212 ;  /* 0x0051f8d401007387 */ /* 0x000fe20000100800 */
[----:B------:R-:W-:Y:S01]  /*137160*/  IADD3.X R156, R156, R244, RZ, P1, !PT ;  /* 0x000000f49c9c7210 */ /* 0x000fe20000ffe4ff */
[----:B----4-:R-:W3:Y:S01]  /*137170*/  LDL.LU R148, [R1+0x521c] ;  /* 0x00521c0001947983 */ /* 0x010ee20000300800 */
[----:B------:R-:W4:Y:S01]  /*137180*/  LDL.LU R144, [R1+0x5224] ;  /* 0x0052240001907983 */ /* 0x000f220000300800 */
[----:B------:R-:W-:Y:S01]  /*137190*/  IADD3 R0, P1, R0, R246, RZ ;  /* 0x000000f600007210 */ /* 0x000fe20007f3e0ff */
[----:B------:R-:W-:Y:S02]  /*1371a0*/  STL [R1+0x520c], R152 ;  /* 0x00520c9801007387 */ /* 0x000fe40000100800 */
[----:B------:R-:W-:Y:S01]  /*1371b0*/  IMAD.X R153, R153, 0x1, R244, P2 ;  /* 0x0000000199997824 */ /* 0x000fe200010e06f4 */
[----:B------:R-:W4:Y:S01]  /*1371c0*/  LDL.LU R222, [R1+0x687c] ;  /* 0x00687c0001de7983 */ /* 0x000f220000300800 */
[----:B------:R-:W-:Y:S02]  /*1371d0*/  STL [R1+0x5200], R156 ;  /* 0x0052009c01007387 */ /* 0x000fe40000100800 */
[----:B------:R-:W4:Y:S02]  /*1371e0*/  LDL.LU R228, [R1+0x1330] ;  /* 0x0013300001e47983 */ /* 0x000f240000300800 */
[----:B------:R2:W-:Y:S01]  /*1371f0*/  STL [R1+0x5214], R0 ;  /* 0x0052140001007387 */ /* 0x0005e20000100800 */
[----:B------:R3:W-:Y:S01]  /*137200*/  STL [R1+0x5208], R153 ;  /* 0x0052089901007387 */ /* 0x0007e20000100800 */
[----:B------:R-:W4:Y:S02]  /*137210*/  LDL.LU R229, [R1+0x1334] ;  /* 0x0013340001e57983 */ /* 0x000f240000300800 */
[----:B------:R-:W4:Y:S02]  /*137220*/  LDL.LU R149, [R1+0x5218] ;  /* 0x0052180001957983 */ /* 0x000f240000300800 */
[----:B-1----:R-:W-:-:S02]  /*137230*/  IMAD.MOV.U32 R6, RZ, RZ, R145 ;  /* 0x000000ffff067224 */ /* 0x002fc400078e0091 */
[----:B--2---:R-:W2:Y:S01]  /*137240*/  LDL.LU R145, [R1+0x5220] ;  /* 0x0052200001917983 */ /* 0x004ea20000300800 */
[----:B------:R-:W-:-:S05]  /*137250*/  IADD3.X R2, R2, R244, RZ, P1, !PT ;  /* 0x000000f402027210 */ /* 0x000fca0000ffe4ff */
[----:B------:R-:W-:Y:S01]  /*137260*/  STL [R1+0x5210], R2 ;  /* 0x0052100201007387 */ /* 0x000fe20000100800 */
[----:B------:R-:W2:Y:S02]  /*137270*/  LDL.LU R223, [R1+0x6834] ;  /* 0x0068340001df7983 */ /* 0x000ea40000300800 */
[----:B------:R-:W2:Y:S02]  /*137280*/  LDL.LU R236, [R1+0x13b0] ;  /* 0x0013b00001ec7983 */ /* 0x000ea40000300800 */
[----:B------:R-:W2:Y:S01]  /*137290*/  LDL.LU R237, [R1+0x13b4] ;  /* 0x0013b40001ed7983 */ /* 0x000ea20000300800 */
[----:B------:R-:W-:Y:S02]  /*1372a0*/  MOV R7, R156 ;  /* 0x0000009c00077202 */ /* 0x000fe40000000f00 */
[----:B------:R-:W-:-:S03]  /*1372b0*/  ISETP.GT.AND P1, PT, R4, 0x78, PT ;  /* 0x000000780400780c */ /* 0x000fc60003f24270 */
[----:B------:R1:W-:Y:S02]  /*1372c0*/  LDGSTS.E [R5+0x36500], [R6.64], P6 ;  /* 0x3650000006057fae */ /* 0x0003e4000b121844 */
[----:B-1----:R-:W-:Y:S01]  /*1372d0*/  IMAD.MOV.U32 R6, RZ, RZ, R152 ;  /* 0x000000ffff067224 */ /* 0x002fe200078e0098 */
[----:B------:R-:W-:-:S05]  /*1372e0*/  MOV R7, R153 ;  /* 0x0000009900077202 */ /* 0x000fca0000000f00 */
[----:B------:R1:W-:Y:S02]  /*1372f0*/  LDGSTS.E [R5+0x36600], [R6.64], P6 ;  /* 0x3660000006057fae */ /* 0x0003e4000b121844 */
[----:B-1----:R-:W-:Y:S01]  /*137300*/  IMAD.MOV.U32 R6, RZ, RZ, R0 ;  /* 0x000000ffff067224 */ /* 0x002fe200078e0000 */
[----:B------:R-:W-:Y:S01]  /*137310*/  SEL R0, RZ, 0x4, !P1 ;  /* 0x00000004ff007807 */ /* 0x000fe20004800000 */
[----:B------:R-:W-:Y:S01]  /*137320*/  HMMA.1688.F32.TF32 R12, R8, R248, R12 ;  /* 0x000000f8080c723c */ /* 0x000fe2000008100c */
[-C--:B---3--:R-:W-:Y:S02]  /*137330*/  IADD3 R148, P3, R148, R246.reuse, RZ ;  /* 0x000000f694947210 */ /* 0x088fe40007f7e0ff */
[-C--:B----4-:R-:W-:Y:S02]  /*137340*/  IADD3 R144, P2, R144, R246.reuse, RZ ;  /* 0x000000f690907210 */ /* 0x090fe40007f5e0ff */
[----:B------:R-:W-:Y:S01]  /*137350*/  IADD3 R222, P1, R222, R246, RZ ;  /* 0x000000f6dede7210 */ /* 0x000fe20007f3e0ff */
[----:B------:R1:W-:Y:S02]  /*137360*/  STL [R1+0x521c], R148 ;  /* 0x00521c9401007387 */ /* 0x0003e40000100800 */
[----:B------:R-:W-:Y:S02]  /*137370*/  STL [R1+0x5224], R144 ;  /* 0x0052249001007387 */ /* 0x000fe40000100800 */
[----:B------:R-:W-:Y:S01]  /*137380*/  IMAD.X R149, R149, 0x1, R244, P3 ;  /* 0x0000000195957824 */ /* 0x000fe200018e06f4 */
[----:B--2---:R-:W-:-:S04]  /*137390*/  IADD3.X R145, R145, R244, RZ, P2, !PT ;  /* 0x000000f491917210 */ /* 0x004fc800017fe4ff */
[----:B------:R2:W-:Y:S01]  /*1373a0*/  STL [R1+0x5218], R149 ;  /* 0x0052189501007387 */ /* 0x0005e20000100800 */
[----:B------:R-:W-:Y:S02]  /*1373b0*/  STL [R1+0x687c], R222 ;  /* 0x00687cde01007387 */ /* 0x000fe40000100800 */
[----:B------:R3:W-:Y:S02]  /*1373c0*/  STL [R1+0x5220], R145 ;  /* 0x0052209101007387 */ /* 0x0007e40000100800 */
[----:B------:R-:W2:Y:S01]  /*1373d0*/  LDL.LU R214, [R1+0xbf0] ;  /* 0x000bf00001d67983 */ /* 0x000ea20000300800 */
[----:B------:R-:W2:Y:S01]  /*1373e0*/  LDL.LU R215, [R1+0xc24] ;  /* 0x000c240001d77983 */ /* 0x000ea20000300800 */
[----:B------:R-:W2:Y:S02]  /*1373f0*/  LDL.LU R212, [R1+0xbf4] ;  /* 0x000bf40001d47983 */ /* 0x000ea40000300800 */
[----:B------:R-:W2:Y:S02]  /*137400*/  LDL.LU R213, [R1+0xc28] ;  /* 0x000c280001d57983 */ /* 0x000ea40000300800 */
[----:B------:R-:W3:Y:S01]  /*137410*/  LDL.LU R248, [R1+0xb7c] ;  /* 0x000b7c0001f87983 */ /* 0x000ee20000300800 */
[----:B------:R-:W3:Y:S01]  /*137420*/  LDL.LU R249, [R1+0xbf8] ;  /* 0x000bf80001f97983 */ /* 0x000ee20000300800 */
[----:B------:R-:W3:Y:S02]  /*137430*/  LDL.LU R252, [R1+0xb90] ;  /* 0x000b900001fc7983 */ /* 0x000ee40000300800 */
[----:B------:R-:W1:Y:S02]  /*137440*/  LDL.LU R218, [R1+0xbfc] ;  /* 0x000bfc0001da7983 */ /* 0x000e640000300800 */
[----:B------:R-:W-:Y:S01]  /*137450*/  IMAD.X R223, R223, 0x1, R244, P1 ;  /* 0x00000001dfdf7824 */ /* 0x000fe200008e06f4 */
[----:B------:R-:W3:Y:S01]  /*137460*/  LDL.LU R219, [R1+0xb94] ;  /* 0x000b940001db7983 */ /* 0x000ee20000300800 */
[----:B------:R-:W3:Y:S02]  /*137470*/  LDL.LU R220, [R1+0xc00] ;  /* 0x000c000001dc7983 */ /* 0x000ee40000300800 */
[----:B------:R-:W3:Y:S02]  /*137480*/  LDL.LU R221, [R1+0xb98] ;  /* 0x000b980001dd7983 */ /* 0x000ee40000300800 */
[----:B------:R-:W3:Y:S01]  /*137490*/  LDL.LU R224, [R1+0xc04] ;  /* 0x000c040001e07983 */ /* 0x000ee20000300800 */
[----:B------:R-:W-:Y:S01]  /*1374a0*/  STL [R1+0x6834], R223 ;  /* 0x006834df01007387 */ /* 0x000fe20000100800 */
[----:B------:R-:W3:Y:S02]  /*1374b0*/  LDL.LU R216, [R1+0x13c0] ;  /* 0x0013c00001d87983 */ /* 0x000ee40000300800 */
[----:B------:R-:W3:Y:S02]  /*1374c0*/  LDL.LU R217, [R1+0x13c4] ;  /* 0x0013c40001d97983 */ /* 0x000ee40000300800 */
[----:B------:R-:W3:Y:S01]  /*1374d0*/  LDL.LU R225, [R1+0xb9c] ;  /* 0x000b9c0001e17983 */ /* 0x000ee20000300800 */
[----:B------:R-:W3:Y:S01]  /*1374e0*/  LDL.LU R226, [R1+0xc08] ;  /* 0x000c080001e27983 */ /* 0x000ee20000300800 */
        /* <DEDUP_REMOVED lines=8> */
[----:B------:R-:W-:Y:S01]  /*137570*/  HMMA.1688.F32.TF32 R44, R8, R236, R44 ;  /* 0x000000ec082c723c */ /* 0x000fe2000008102c */
[----:B------:R-:W3:Y:S02]  /*137580*/  LDL.LU R235, [R1+0xbbc] ;  /* 0x000bbc0001eb7983 */ /* 0x000ee40000300800 */
[----:B------:R-:W3:Y:S01]  /*137590*/  LDL.LU R236, [R1+0xb38] ;  /* 0x000b380001ec7983 */ /* 0x000ee20000300800 */
[----:B------:R-:W3:Y:S01]  /*1375a0*/  LDL.LU R237, [R1+0xbd0] ;  /* 0x000bd00001ed7983 */ /* 0x000ee20000300800 */
[----:B------:R-:W3:Y:S02]  /*1375b0*/  LDL.LU R238, [R1+0xb3c] ;  /* 0x000b3c0001ee7983 */ /* 0x000ee40000300800 */
[----:B------:R-:W3:Y:S02]  /*1375c0*/  LDL.LU R239, [R1+0xbd4] ;  /* 0x000bd40001ef7983 */ /* 0x000ee40000300800 */
[----:B------:R-:W3:Y:S01]  /*1375d0*/  LDL.LU R240, [R1+0xaf0] ;  /* 0x000af00001f07983 */ /* 0x000ee20000300800 */
[----:B------:R-:W3:Y:S01]  /*1375e0*/  LDL.LU R242, [R1+0xb50] ;  /* 0x000b500001f27983 */ /* 0x000ee20000300800 */
        /* <DEDUP_REMOVED lines=8> */
[----:B--2---:R-:W-:Y:S02]  /*137670*/  LOP3.LUT R215, R215, R214, RZ, 0x3c, !PT ;  /* 0x000000d6d7d77212 */ /* 0x004fe400078e3cff */
[----:B------:R-:W-:Y:S02]  /*137680*/  LOP3.LUT R213, R213, R212, RZ, 0x3c, !PT ;  /* 0x000000d4d5d57212 */ /* 0x000fe400078e3cff */
[----:B------:R-:W-:Y:S02]  /*137690*/  LOP3.LUT R214, R215, R214, RZ, 0x3c, !PT ;  /* 0x000000d6d7d67212 */ /* 0x000fe400078e3cff */
[----:B------:R-:W-:Y:S02]  /*1376a0*/  LOP3.LUT R212, R213, R212, RZ, 0x3c, !PT ;  /* 0x000000d4d5d47212 */ /* 0x000fe400078e3cff */
[----:B------:R-:W-:Y:S02]  /*1376b0*/  LOP3.LUT R215, R215, R214, RZ, 0x3c, !PT ;  /* 0x000000d6d7d77212 */ /* 0x000fe400078e3cff */
[----:B------:R-:W-:-:S02]  /*1376c0*/  LOP3.LUT R213, R213, R212, RZ, 0x3c, !PT ;  /* 0x000000d4d5d57212 */ /* 0x000fc400078e3cff */
[----:B---3--:R-:W-:Y:S01]  /*1376d0*/  MOV R152, R249 ;  /* 0x000000f900987202 */ /* 0x008fe20000000f00 */
[----:B------:R-:W-:Y:S01]  /*1376e0*/  IMAD.MOV.U32 R153, RZ, RZ, R248 ;  /* 0x000000ffff997224 */ /* 0x000fe200078e00f8 */
[----:B-1----:R-:W-:Y:S01]  /*1376f0*/  MOV R148, R218 ;  /* 0x000000da00947202 */ /* 0x002fe20000000f00 */
[----:B------:R-:W-:Y:S01]  /*137700*/  IMAD.MOV.U32 R149, RZ, RZ, R252 ;  /* 0x000000ffff957224 */ /* 0x000fe200078e00fc */
[----:B------:R1:W-:Y:S01]  /*137710*/  STL.64 [R1+0x4b90], R214 ;  /* 0x004b90d601007387 */ /* 0x0003e20000100a00 */
[----:B------:R-:W-:Y:S01]  /*137720*/  MOV R144, R220 ;  /* 0x000000dc00907202 */ /* 0x000fe20000000f00 */
[----:B------:R-:W-:Y:S02]  /*137730*/  IMAD.MOV.U32 R145, RZ, RZ, R219 ;  /* 0x000000ffff917224 */ /* 0x000fe400078e00db */
[----:B------:R1:W-:Y:S01]  /*137740*/  LDGSTS.E [R5+0x38200], [R214.64], P5 ;  /* 0x38200000d6057fae */ /* 0x0003e2000a921844 */
[----:B------:R2:W-:Y:S01]  /*137750*/  STL.64 [R1+0x4b88], R212 ;  /* 0x004b88d401007387 */ /* 0x0005e20000100a00 */
[----:B----4-:R-:W-:Y:S01]  /*137760*/  MOV R6, R224 ;  /* 0x000000e000067202 */ /* 0x010fe20000000f00 */
[----:B------:R-:W-:Y:S01]  /*137770*/  IMAD.MOV.U32 R7, RZ, RZ, R221 ;  /* 0x000000ffff077224 */ /* 0x000fe200078e00dd */
[----:B------:R2:W-:Y:S04]  /*137780*/  LDGSTS.E [R5+0x38300], [R212.64], P5 ;  /* 0x38300000d4057fae */ /* 0x0005e8000a921844 */
[----:B------:R3:W-:Y:S01]  /*137790*/  STL.64 [R1+0x4b80], R152 ;  /* 0x004b809801007387 */ /* 0x0007e20000100a00 */
[----:B------:R-:W-:Y:S01]  /*1377a0*/  HMMA.1688.F32.TF32 R48, R8, R216, R48 ;  /* 0x000000d80830723c */ /* 0x000fe20000081030 */
[----:B------:R-:W-:Y:S01]  /*1377b0*/  MOV R218, R228 ;  /* 0x000000e400da7202 */ /* 0x000fe20000000f00 */
[----:B------:R-:W-:Y:S01]  /*1377c0*/  IMAD.MOV.U32 R219, RZ, RZ, R227 ;  /* 0x000000ffffdb7224 */ /* 0x000fe200078e00e3 */
[----:B------:R4:W-:Y:S01]  /*1377d0*/  STL.64 [R1+0x4b78], R148 ;  /* 0x004b789401007387 */ /* 0x0009e20000100a00 */
[----:B------:R3:W-:Y:S03]  /*1377e0*/  STL.64 [R1+0x4b70], R144 ;  /* 0x004b709001007387 */ /* 0x0007e60000100a00 */
[----:B------:R3:W-:Y:S01]  /*1377f0*/  LDGSTS.E [R5+0x38400], [R152.64], P5 ;  /* 0x3840000098057fae */ /* 0x0007e2000a921844 */
[----:B-1----:R-:W-:-:S02]  /*137800*/  MOV R214, R232 ;  /* 0x000000e800d67202 */ /* 0x002fc40000000f00 */
[----:B------:R-:W-:Y:S01]  /*137810*/  MOV R216, R230 ;  /* 0x000000e600d87202 */ /* 0x000fe20000000f00 */
[----:B------:R-:W-:Y:S01]  /*137820*/  IMAD.MOV.U32 R217, RZ, RZ, R229 ;  /* 0x000000ffffd97224 */ /* 0x000fe200078e00e5 */
[----:B--2---:R-:W-:Y:S01]  /*137830*/  MOV R212, R226 ;  /* 0x000000e200d47202 */ /* 0x004fe20000000f00 */
[----:B------:R-:W-:Y:S02]  /*137840*/  IMAD.MOV.U32 R213, RZ, RZ, R225 ;  /* 0x000000ffffd57224 */ /* 0x000fe400078e00e1 */
[----:B------:R-:W-:Y:S01]  /*137850*/  IMAD.MOV.U32 R215, RZ, RZ, R231 ;  /* 0x000000ffffd77224 */ /* 0x000fe200078e00e7 */
[----:B------:R1:W-:Y:S04]  /*137860*/  STL.64 [R1+0x4b68], R6 ;  /* 0x004b680601007387 */ /* 0x0003e80000100a00 */
[----:B------:R4:W-:Y:S01]  /*137870*/  LDGSTS.E [R5+0x38500], [R148.64], P5 ;  /* 0x3850000094057fae */ /* 0x0009e2000a921844 */
[----:B------:R2:W-:Y:S02]  /*137880*/  LDGSTS.E [R5+0x38600], [R144.64], P5 ;  /* 0x3860000090057fae */ /* 0x0005e4000a921844 */
[----:B------:R1:W-:Y:S01]  /*137890*/  STL.64 [R1+0x4b60], R212 ;  /* 0x004b60d401007387 */ /* 0x0003e20000100a00 */
[----:B---3--:R-:W-:Y:S01]  /*1378a0*/  MOV R152, R235 ;  /* 0x000000eb00987202 */ /* 0x008fe20000000f00 */
[----:B------:R-:W-:Y:S01]  /*1378b0*/  IMAD.MOV.U32 R153, RZ, RZ, R233 ;  /* 0x000000ffff997224 */ /* 0x000fe200078e00e9 */
[----:B------:R3:W-:Y:S04]  /*1378c0*/  STL.64 [R1+0x4b58], R218 ;  /* 0x004b58da01007387 */ /* 0x0007e80000100a00 */
[----:B------:R1:W-:Y:S01]  /*1378d0*/  LDGSTS.E [R5+0x38700], [R6.64], P5 ;  /* 0x3870000006057fae */ /* 0x0003e2000a921844 */
[----:B------:R3:W-:Y:S02]  /*1378e0*/  STL.64 [R1+0x4b50], R216 ;  /* 0x004b50d801007387 */ /* 0x0007e40000100a00 */
[----:B------:R-:W-:Y:S01]  /*1378f0*/  STL.64 [R1+0x4b48], R214 ;  /* 0x004b48d601007387 */ /* 0x000fe20000100a00 */
[----:B----4-:R-:W-:Y:S01]  /*137900*/  MOV R148, R237 ;  /* 0x000000ed00947202 */ /* 0x010fe20000000f00 */
[----:B------:R-:W-:Y:S01]  /*137910*/  IMAD.MOV.U32 R149, RZ, RZ, R236 ;  /* 0x000000ffff957224 */ /* 0x000fe200078e00ec */
[----:B--2---:R-:W-:Y:S01]  /*137920*/  MOV R144, R239 ;  /* 0x000000ef00907202 */ /* 0x004fe20000000f00 */
[----:B------:R-:W-:Y:S01]  /*137930*/  IMAD.MOV.U32 R145, RZ, RZ, R238 ;  /* 0x000000ffff917224 */ /* 0x000fe200078e00ee */
[----:B------:R2:W-:Y:S01]  /*137940*/  STL.64 [R1+0x4b40], R152 ;  /* 0x004b409801007387 */ /* 0x0005e20000100a00 */
[----:B-1----:R-:W-:Y:S01]  /*137950*/  MOV R6, R242 ;  /* 0x000000f200067202 */ /* 0x002fe20000000f00 */
[----:B------:R-:W-:-:S02]  /*137960*/  IMAD.MOV.U32 R7, RZ, RZ, R240 ;  /* 0x000000ffff077224 */ /* 0x000fc400078e00f0 */
[----:B------:R1:W-:Y:S04]  /*137970*/  STL.64 [R1+0x4b38], R148 ;  /* 0x004b389401007387 */ /* 0x0003e80000100a00 */
[----:B------:R4:W-:Y:S01]  /*137980*/  LDGSTS.E [R5+0x3a000], [R212.64], P4 ;  /* 0x3a000000d4057fae */ /* 0x0009e2000a121844 */
[----:B------:R1:W-:Y:S02]  /*137990*/  STL.64 [R1+0x4b30], R144 ;  /* 0x004b309001007387 */ /* 0x0003e40000100a00 */
[----:B------:R3:W-:Y:S02]  /*1379a0*/  LDGSTS.E [R5+0x3a100], [R218.64], P4 ;  /* 0x3a100000da057fae */ /* 0x0007e4000a121844 */
[----:B------:R1:W-:Y:S01]  /*1379b0*/  LDGSTS.E [R5+0x3a200], [R216.64], P4 ;  /* 0x3a200000d8057fae */ /* 0x0003e2000a121844 */
[----:B------:R1:W-:Y:S01]  /*1379c0*/  LDGSTS.E [R5+0x3a300], [R214.64], P4 ;  /* 0x3a300000d6057fae */ /* 0x0003e2000a121844 */
[----:B------:R2:W-:Y:S02]  /*1379d0*/  LDGSTS.E [R5+0x3a400], [R152.64], P4 ;  /* 0x3a40000098057fae */ /* 0x0005e4000a121844 */
[----:B------:R1:W-:Y:S02]  /*1379e0*/  LDGSTS.E [R5+0x3a500], [R148.64], P4 ;  /* 0x3a50000094057fae */ /* 0x0003e4000a121844 */
[----:B------:R1:W-:Y:S01]  /*1379f0*/  LDGSTS.E [R5+0x3a600], [R144.64], P4 ;  /* 0x3a60000090057fae */ /* 0x0003e2000a121844 */
[----:B------:R-:W-:-:S02]  /*137a00*/  ISETP.GT.AND P3, PT, R4, 0x7c, PT ;  /* 0x0000007c0400780c */ /* 0x000fc40003f64270 */
[----:B------:R-:W-:Y:S01]  /*137a10*/  SEL R0, R0, RZ, !P0 ;  /* 0x000000ff00007207 */ /* 0x000fe20004000000 */
[----:B------:R2:W-:Y:S04]  /*137a20*/  LDGSTS.E [R5+0x3a700], [R6.64], P4 ;  /* 0x3a70000006057fae */ /* 0x0005e8000a121844 */
[----:B----4-:R-:W4:Y:S01]  /*137a30*/  LDL.LU R212, [R1+0x13d0] ;  /* 0x0013d00001d47983 */ /* 0x010f220000300800 */
[----:B------:R4:W-:Y:S02]  /*137a40*/  STL.64 [R1+0x4b28], R6 ;  /* 0x004b280601007387 */ /* 0x0009e40000100a00 */
[----:B------:R-:W4:Y:S02]  /*137a50*/  LDL.LU R213, [R1+0x13d4] ;  /* 0x0013d40001d57983 */ /* 0x000f240000300800 */
[----:B------:R-:W4:Y:S01]  /*137a60*/  LDL.LU R249, [R1+0xb54] ;  /* 0x000b540001f97983 */ /* 0x000f220000300800 */
[----:B------:R-:W4:Y:S01]  /*137a70*/  LDL.LU R220, [R1+0xbd8] ;  /* 0x000bd80001dc7983 */ /* 0x000f220000300800 */
[----:B------:R-:W4:Y:S02]  /*137a80*/  LDL.LU R224, [R1+0xb58] ;  /* 0x000b580001e07983 */ /* 0x000f240000300800 */
[----:B------:R-:W4:Y:S02]  /*137a90*/  LDL.LU R225, [R1+0xbdc] ;  /* 0x000bdc0001e17983 */ /* 0x000f240000300800 */
[----:B---3--:R-:W3:Y:S01]  /*137aa0*/  LDL.LU R218, [R1+0xaf4] ;  /* 0x000af40001da7983 */ /* 0x008ee20000300800 */
        /* <DEDUP_REMOVED lines=17> */
[----:B------:R-:W2:Y:S01]  /*137bc0*/  LDL.LU.64 R214, [R1+0x73c0] ;  /* 0x0073c00001d67983 */ /* 0x000ea20000300a00 */
[----:B----4-:R-:W-:Y:S02]  /*137bd0*/  HMMA.1688.F32.TF32 R52, R8, R212, R52 ;  /* 0x000000d40834723c */ /* 0x010fe40000081034 */
[----:B------:R-:W4:Y:S01]  /*137be0*/  LDL.LU.64 R212, [R1+0x73b8] ;  /* 0x0073b80001d47983 */ /* 0x000f220000300a00 */
        /* <DEDUP_REMOVED lines=9> */
[----:B------:R-:W-:-:S02]  /*137c80*/  MOV R248, R220 ;  /* 0x000000dc00f87202 */ /* 0x000fc40000000f00 */
[----:B------:R-:W4:Y:S01]  /*137c90*/  LDL.LU R220, [R1+0x6838] ;  /* 0x0068380001dc7983 */ /* 0x000f220000300800 */
[----:B------:R-:W-:Y:S01]  /*137ca0*/  SEL R2, RZ, 0x4, !P3 ;  /* 0x00000004ff027807 */ /* 0x000fe20005800000 */
[----:B------:R-:W-:Y:S01]  /*137cb0*/  ISETP.NE.U32.AND P3, PT, R0, RZ, PT ;  /* 0x000000ff0000720c */ /* 0x000fe20003f65070 */
[----:B------:R-:W-:Y:S02]  /*137cc0*/  LOP3.LUT R225, R225, R224, RZ, 0x3c, !PT ;  /* 0x000000e0e1e17212 */ /* 0x000fe400078e3cff */
[----:B---3--:R-:W-:Y:S02]  /*137cd0*/  LOP3.LUT R219, R219, R218, RZ, 0x3c, !PT ;  /* 0x000000dadbdb7212 */ /* 0x008fe400078e3cff */
[----:B------:R-:W-:Y:S02]  /*137ce0*/  LOP3.LUT R217, R217, R216, RZ, 0x3c, !PT ;  /* 0x000000d8d9d97212 */ /* 0x000fe400078e3cff */
[----:B--2---:R-:W-:Y:S02]  /*137cf0*/  LOP3.LUT R153, R153, R152, RZ, 0x3c, !PT ;  /* 0x0000009899997212 */ /* 0x004fe400078e3cff */
[----:B------:R-:W-:-:S02]  /*137d00*/  LOP3.LUT R224, R225, R224, RZ, 0x3c, !PT ;  /* 0x000000e0e1e07212 */ /* 0x000fc400078e3cff */
[----:B------:R-:W-:Y:S02]  /*137d10*/  LOP3.LUT R149, R149, R148, RZ, 0x3c, !PT ;  /* 0x0000009495957212 */ /* 0x000fe400078e3cff */
[----:B------:R-:W-:Y:S02]  /*137d20*/  LOP3.LUT R218, R219, R218, RZ, 0x3c, !PT ;  /* 0x000000dadbda7212 */ /* 0x000fe400078e3cff */
[----:B------:R-:W-:Y:S02]  /*137d30*/  LOP3.LUT R145, R145, R144, RZ, 0x3c, !PT ;  /* 0x0000009091917212 */ /* 0x000fe400078e3cff */
[----:B------:R-:W-:Y:S02]  /*137d40*/  LOP3.LUT R216, R217, R216, RZ, 0x3c, !PT ;  /* 0x000000d8d9d87212 */ /* 0x000fe400078e3cff */
[----:B------:R-:W-:Y:S02]  /*137d50*/  LOP3.LUT R152, R153, R152, RZ, 0x3c, !PT ;  /* 0x0000009899987212 */ /* 0x000fe400078e3cff */
[----:B------:R-:W-:-:S02]  /*137d60*/  LOP3.LUT R225, R225, R224, RZ, 0x3c, !PT ;  /* 0x000000e0e1e17212 */ /* 0x000fc400078e3cff */
[----:B------:R-:W-:Y:S02]  /*137d70*/  LOP3.LUT R148, R149, R148, RZ, 0x3c, !PT ;  /* 0x0000009495947212 */ /* 0x000fe400078e3cff */
[----:B------:R-:W-:Y:S02]  /*137d80*/  LOP3.LUT R219, R219, R218, RZ, 0x3c, !PT ;  /* 0x000000dadbdb7212 */ /* 0x000fe400078e3cff */
[----:B------:R-:W-:Y:S02]  /*137d90*/  LOP3.LUT R144, R145, R144, RZ, 0x3c, !PT ;  /* 0x0000009091907212 */ /* 0x000fe400078e3cff */
[----:B------:R-:W-:Y:S02]  /*137da0*/  LOP3.LUT R217, R217, R216, RZ, 0x3c, !PT ;  /* 0x000000d8d9d97212 */ /* 0x000fe400078e3cff */
[----:B------:R-:W-:Y:S02]  /*137db0*/  LOP3.LUT R153, R153, R152, RZ, 0x3c, !PT ;  /* 0x0000009899997212 */ /* 0x000fe400078e3cff */
[----:B------:R-:W-:Y:S01]  /*137dc0*/  LOP3.LUT R149, R149, R148, RZ, 0x3c, !PT ;  /* 0x0000009495957212 */ /* 0x000fe200078e3cff */
[----:B------:R1:W-:Y:S04]  /*137dd0*/  LDGSTS.E [R5+0x3c000], [R248.64], P3 ;  /* 0x3c000000f8057fae */ /* 0x0003e80009921844 */
[----:B------:R-:W-:Y:S01]  /*137de0*/  STL.64 [R1+0x4b18], R248 ;  /* 0x004b18f801007387 */ /* 0x000fe20000100a00 */
[----:B------:R-:W-:Y:S01]  /*137df0*/  LOP3.LUT R145, R145, R144, RZ, 0x3c, !PT ;  /* 0x0000009091917212 */ /* 0x000fe200078e3cff */
[----:B------:R2:W-:Y:S02]  /*137e00*/  LDGSTS.E [R5+0x3c100], [R224.64], P3 ;  /* 0x3c100000e0057fae */ /* 0x0005e40009921844 */
[----:B------:R-:W-:Y:S02]  /*137e10*/  STL.64 [R1+0x4b10], R224 ;  /* 0x004b10e001007387 */ /* 0x000fe40000100a00 */
[----:B------:R-:W-:Y:S01]  /*137e20*/  IMAD.MOV.U32 R6, RZ, RZ, R221 ;  /* 0x000000ffff067224 */ /* 0x000fe200078e00dd */
[----:B------:R-:W-:Y:S01]  /*137e30*/  MOV R7, R252 ;  /* 0x000000fc00077202 */ /* 0x000fe20000000f00 */
[----:B------:R3:W-:Y:S01]  /*137e40*/  LDGSTS.E [R5+0x3c200], [R218.64], P3 ;  /* 0x3c200000da057fae */ /* 0x0007e20009921844 */
[----:B------:R-:W-:-:S03]  /*137e50*/  LOP3.LUT R239, R239, R238, RZ, 0x3c, !PT ;  /* 0x000000eeefef7212 */ /* 0x000fc600078e3cff */
[----:B------:R-:W-:Y:S01]  /*137e60*/  STL.64 [R1+0x4b08], R218 ;  /* 0x004b08da01007387 */ /* 0x000fe20000100a00 */
[----:B------:R1:W-:Y:S01]  /*137e70*/  LDGSTS.E [R5+0x3c300], [R216.64], P3 ;  /* 0x3c300000d8057fae */ /* 0x0003e20009921844 */
[----:B------:R-:W-:Y:S01]  /*137e80*/  LOP3.LUT R237, R237, R236, RZ, 0x3c, !PT ;  /* 0x000000eceded7212 */ /* 0x000fe200078e3cff */
[----:B------:R-:W-:Y:S01]  /*137e90*/  STL.64 [R1+0x4b00], R216 ;  /* 0x004b00d801007387 */ /* 0x000fe20000100a00 */
[----:B------:R1:W-:Y:S04]  /*137ea0*/  LDGSTS.E [R5+0x3c400], [R152.64], P3 ;  /* 0x3c40000098057fae */ /* 0x0003e80009921844 */
[----:B------:R-:W-:Y:S01]  /*137eb0*/  STL.64 [R1+0x4af8], R152 ;  /* 0x004af89801007387 */ /* 0x000fe20000100a00 */
[----:B------:R1:W-:Y:S02]  /*137ec0*/  LDGSTS.E [R5+0x3c500], [R148.64], P3 ;  /* 0x3c50000094057fae */ /* 0x0003e40009921844 */
[----:B------:R-:W-:Y:S02]  /*137ed0*/  STL.64 [R1+0x4af0], R148 ;  /* 0x004af09401007387 */ /* 0x000fe40000100a00 */
[----:B------:R1:W-:Y:S01]  /*137ee0*/  LDGSTS.E [R5+0x3c600], [R144.64], P3 ;  /* 0x3c60000090057fae */ /* 0x0003e20009921844 */
[----:B------:R-:W-:Y:S01]  /*137ef0*/  LOP3.LUT R238, R239, R238, RZ, 0x3c, !PT ;  /* 0x000000eeefee7212 */ /* 0x000fe200078e3cff */
[----:B------:R-:W-:Y:S04]  /*137f00*/  STL.64 [R1+0x4ae8], R144 ;  /* 0x004ae89001007387 */ /* 0x000fe80000100a00 */
[----:B------:R1:W-:Y:S01]  /*137f10*/  LDGSTS.E [R5+0x3c700], [R6.64], P3 ;  /* 0x3c70000006057fae */ /* 0x0003e20009921844 */
[----:B------:R-:W-:Y:S01]  /*137f20*/  LOP3.LUT R236, R237, R236, RZ, 0x3c, !PT ;  /* 0x000000ecedec7212 */ /* 0x000fe200078e3cff */
[----:B------:R1:W-:Y:S01]  /*137f30*/  STL.64 [R1+0x4ae0], R6 ;  /* 0x004ae00601007387 */ /* 0x0003e20000100a00 */
[----:B------:R-:W-:-:S02]  /*137f40*/  LOP3.LUT R239, R239, R238, RZ, 0x3c, !PT ;  /* 0x000000eeefef7212 */ /* 0x000fc400078e3cff */
[----:B------:R-:W-:Y:S02]  /*137f50*/  LOP3.LUT R237, R237, R236, RZ, 0x3c, !PT ;  /* 0x000000eceded7212 */ /* 0x000fe400078e3cff */
[C---:B------:R-:W-:Y:S01]  /*137f60*/  ISETP.GT.AND P2, PT, R4.reuse, 0x1, PT ;  /* 0x000000010400780c */ /* 0x040fe20003f44270 */
[----:B-1----:R-:W-:Y:S01]  /*137f70*/  IMAD.MOV.U32 R6, RZ, RZ, R228 ;  /* 0x000000ffff067224 */ /* 0x002fe200078e00e4 */
[----:B------:R-:W-:Y:S02]  /*137f80*/  MOV R7, R226 ;  /* 0x000000e200077202 */ /* 0x000fe40000000f00 */
[----:B------:R-:W-:Y:S02]  /*137f90*/  SEL R0, RZ, 0x4, !P2 ;  /* 0x00000004ff007807 */ /* 0x000fe40005000000 */
[----:B------:R-:W-:Y:S02]  /*137fa0*/  ISETP.GT.AND P1, PT, R4, 0x5, PT ;  /* 0x000000050400780c */ /* 0x000fe40003f24270 */
[----:B------:R-:W-:-:S02]  /*137fb0*/  SEL R0, R0, RZ, !P0 ;  /* 0x000000ff00007207 */ /* 0x000fc40004000000 */
[----:B------:R-:W-:Y:S02]  /*137fc0*/  SEL R156, RZ, 0x4, !P1 ;  /* 0x00000004ff9c7807 */ /* 0x000fe40004800000 */
[----:B------:R-:W-:Y:S02]  /*137fd0*/  ISETP.NE.U32.AND P1, PT, R0, RZ, PT ;  /* 0x000000ff0000720c */ /* 0x000fe40003f25070 */
[----:B------:R-:W-:Y:S01]  /*137fe0*/  SEL R0, R156, RZ, !P0 ;  /* 0x000000ff9c007207 */ /* 0x000fe20004000000 */
[----:B----4-:R-:W-:Y:S02]  /*137ff0*/  LOP3.LUT R233, R233, R232, RZ, 0x3c, !PT ;  /* 0x000000e8e9e97212 */ /* 0x010fe400078e3cff */
[----:B------:R-:W-:Y:S02]  /*138000*/  LOP3.LUT R231, R231, R230, RZ, 0x3c, !PT ;  /* 0x000000e6e7e77212 */ /* 0x000fe400078e3cff */
[----:B------:R-:W-:Y:S02]  /*138010*/  LOP3.LUT R232, R233, R232, RZ, 0x3c, !PT ;  /* 0x000000e8e9e87212 */ /* 0x000fe400078e3cff */
[----:B------:R-:W-:-:S02]  /*138020*/  LOP3.LUT R230, R231, R230, RZ, 0x3c, !PT ;  /* 0x000000e6e7e67212 */ /* 0x000fc400078e3cff */
[----:B------:R-:W-:Y:S02]  /*138030*/  IADD3 R220, P3, R220, R246, RZ ;  /* 0x000000f6dcdc7210 */ /* 0x000fe40007f7e0ff */
[----:B------:R-:W-:Y:S02]  /*138040*/  LOP3.LUT R233, R233, R232, RZ, 0x3c, !PT ;  /* 0x000000e8e9e97212 */ /* 0x000fe400078e3cff */
[----:B------:R-:W-:Y:S01]  /*138050*/  LOP3.LUT R231, R231, R230, RZ, 0x3c, !PT ;  /* 0x000000e6e7e77212 */ /* 0x000fe200078e3cff */
[----:B------:R-:W-:Y:S01]  /*138060*/  IMAD.MOV.U32 R228, RZ, RZ, R229 ;  /* 0x000000ffffe47224 */ /* 0x000fe200078e00e5 */
[----:B------:R-:W-:Y:S01]  /*138070*/  STL [R1+0x6838], R220 ;  /* 0x006838dc01007387 */ /* 0x000fe20000100800 */
[----:B------:R1:W-:Y:S02]  /*138080*/  STL.64 [R1+0x4b20], R6 ;  /* 0x004b200601007387 */ /* 0x0003e40000100a00 */
[----:B------:R-:W-:Y:S01]  /*138090*/  STL.64 [R1+0x4ad8], R238 ;  /* 0x004ad8ee01007387 */ /* 0x000fe20000100a00 */
[----:B------:R-:W-:Y:S01]  /*1380a0*/  MOV R229, R245 ;  /* 0x000000f500e57202 */ /* 0x000fe20000000f00 */
[----:B------:R-:W-:Y:S01]  /*1380b0*/  STL.64 [R1+0x4ad0], R236 ;  /* 0x004ad0ec01007387 */ /* 0x000fe20000100a00 */
[----:B------:R-:W-:-:S02]  /*1380c0*/  IMAD.MOV.U32 R226, RZ, RZ, R235 ;  /* 0x000000ffffe27224 */ /* 0x000fc400078e00eb */
[----:B------:R-:W-:Y:S02]  /*1380d0*/  STL.64 [R1+0x4ac8], R232 ;  /* 0x004ac8e801007387 */ /* 0x000fe40000100a00 */
[----:B------:R-:W-:Y:S01]  /*1380e0*/  STL.64 [R1+0x4ac0], R230 ;  /* 0x004ac0e601007387 */ /* 0x000fe20000100a00 */
[----:B------:R-:W4:Y:S01]  /*1380f0*/  LDL.LU R221, [R1+0x682c] ;  /* 0x00682c0001dd7983 */ /* 0x000f220000300800 */
[----:B--2---:R-:W-:Y:S01]  /*138100*/  MOV R224, R242 ;  /* 0x000000f200e07202 */ /* 0x004fe20000000f00 */
[----:B------:R-:W-:Y:S02]  /*138110*/  IMAD.MOV.U32 R225, RZ, RZ, R240 ;  /* 0x000000ffffe17224 */ /* 0x000fe400078e00f0 */
[----:B------:R-:W-:Y:S01]  /*138120*/  STL.64 [R1+0x4ab8], R228 ;  /* 0x004ab8e401007387 */ /* 0x000fe20000100a00 */
[----:B---3--:R-:W2:Y:S01]  /*138130*/  LDL.LU R219, [R1+0x6824] ;  /* 0x0068240001db7983 */ /* 0x008ea20000300800 */
[----:B------:R-:W-:Y:S02]  /*138140*/  STL.64 [R1+0x4ab0], R226 ;  /* 0x004ab0e201007387 */ /* 0x000fe40000100a00 */
[----:B------:R-:W3:Y:S02]  /*138150*/  LDL.LU R218, [R1+0x6830] ;  /* 0x0068300001da7983 */ /* 0x000ee40000300800 */
[----:B------:R-:W-:Y:S01]  /*138160*/  STL.64 [R1+0x4aa8], R224 ;  /* 0x004aa8e001007387 */ /* 0x000fe20000100a00 */
[----:B------:R-:W2:Y:S01]  /*138170*/  LDL.LU R217, [R1+0x681c] ;  /* 0x00681c0001d97983 */ /* 0x000ea20000300800 */
[----:B------:R-:W2:Y:S02]  /*138180*/  LDL.LU R216, [R1+0x6828] ;  /* 0x0068280001d87983 */ /* 0x000ea40000300800 */
[----:B------:R-:W2:Y:S02]  /*138190*/  LDL.LU R156, [R1+0x6814] ;  /* 0x00681400019c7983 */ /* 0x000ea40000300800 */
[----:B------:R-:W2:Y:S01]  /*1381a0*/  LDL.LU R153, [R1+0x6820] ;  /* 0x0068200001997983 */ /* 0x000ea20000300800 */
[----:B------:R-:W2:Y:S01]  /*1381b0*/  LDL.LU R149, [R1+0x6818] ;  /* 0x0068180001957983 */ /* 0x000ea20000300800 */
[----:B------:R-:W-:-:S02]  /*1381c0*/  SEL R2, R2, RZ, !P0 ;  /* 0x000000ff02027207 */ /* 0x000fc40004000000 */
[----:B------:R-:W-:Y:S02]  /*1381d0*/  ISETP.GT.AND P6, PT, R4, 0x9, PT ;  /* 0x000000090400780c */ /* 0x000fe40003fc4270 */
[----:B------:R-:W-:Y:S02]  /*1381e0*/  ISETP.NE.U32.AND P5, PT, R0, RZ, PT ;  /* 0x000000ff0000720c */ /* 0x000fe40003fa5070 */
[----:B------:R-:W-:Y:S02]  /*1381f0*/  SHF.L.U32 R243, R243, 0x2, RZ ;  /* 0x00000002f3f37819 */ /* 0x000fe400000006ff */
[----:B------:R-:W-:Y:S01]  /*138200*/  ISETP.NE.U32.AND P2, PT, R2, RZ, PT ;  /* 0x000000ff0200720c */ /* 0x000fe20003f45070 */
[----:B------:R-:W-:Y:S01]  /*138210*/  SEL R2, RZ, 0x4, !P6 ;  /* 0x00000004ff027807 */ /* 0x000fe20007000000 */
[----:B------:R-:W2:Y:S01]  /*138220*/  LDL.LU R145, [R1+0x6810] ;  /* 0x0068100001917983 */ /* 0x000ea20000300800 */
[----:B------:R-:W2:Y:S02]  /*138230*/  LDL.LU R152, [R1+0x680c] ;  /* 0x00680c0001987983 */ /* 0x000ea40000300800 */
[----:B------:R-:W2:Y:S01]  /*138240*/  LDL.LU R148, [R1+0x6804] ;  /* 0x0068040001947983 */ /* 0x000ea20000300800 */
[----:B------:R-:W-:-:S02]  /*138250*/  SEL R0, R2, RZ, !P0 ;  /* 0x000000ff02007207 */ /* 0x000fc40004000000 */
[----:B------:R-:W2:Y:S01]  /*138260*/  LDL.LU R2, [R1+0x6808] ;  /* 0x0068080001027983 */ /* 0x000ea20000300800 */
[----:B------:R-:W2:Y:S04]  /*138270*/  LDL.LU R144, [R1+0x67fc] ;  /* 0x0067fc0001907983 */ /* 0x000ea80000300800 */
[----:B------:R1:W-:Y:S01]  /*138280*/  LDGSTS.E [R5+0x3e000], [R238.64], P2 ;  /* 0x3e000000ee057fae */ /* 0x0003e20009121844 */
[----:B------:R1:W-:Y:S02]  /*138290*/  LDGSTS.E [R5+0x3e100], [R236.64], P2 ;  /* 0x3e100000ec057fae */ /* 0x0003e40009121844 */
[----:B------:R1:W-:Y:S02]  /*1382a0*/  LDGSTS.E [R5+0x3e200], [R232.64], P2 ;  /* 0x3e200000e8057fae */ /* 0x0003e40009121844 */
[----:B------:R1:W-:Y:S01]  /*1382b0*/  LDGSTS.E [R5+0x3e300], [R230.64], P2 ;  /* 0x3e300000e6057fae */ /* 0x0003e20009121844 */
[----:B------:R1:W-:Y:S01]  /*1382c0*/  LDGSTS.E [R5+0x3e400], [R228.64], P2 ;  /* 0x3e400000e4057fae */ /* 0x0003e20009121844 */
[----:B------:R1:W-:Y:S02]  /*1382d0*/  LDGSTS.E [R5+0x3e500], [R226.64], P2 ;  /* 0x3e500000e2057fae */ /* 0x0003e40009121844 */
[----:B------:R1:W-:Y:S02]  /*1382e0*/  LDGSTS.E [R5+0x3e600], [R224.64], P2 ;  /* 0x3e600000e0057fae */ /* 0x0003e40009121844 */
[----:B------:R1:W-:Y:S01]  /*1382f0*/  LDGSTS.E [R5+0x3e700], [R6.64], P2 ;  /* 0x3e70000006057fae */ /* 0x0003e20009121844 */
[----:B------:R-:W-:Y:S01]  /*138300*/  ISETP.NE.U32.AND P4, PT, R0, RZ, PT ;  /* 0x000000ff0000720c */ /* 0x000fe20003f85070 */
[----:B------:R-:W-:-:S05]  /*138310*/  LOP3.LUT R0, R243, 0x20, RZ, 0x3c, !PT ;  /* 0x00000020f3007812 */ /* 0x000fca00078e3cff */
[----:B------:R-:W-:Y:S02]  /*138320*/  IMAD R0, R247, 0x40000, R0 ;  /* 0x00040000f7007824 */ /* 0x000fe400078e0200 */
[----:B-1----:R-:W-:Y:S01]  /*138330*/  IMAD.MOV.U32 R6, RZ, RZ, R222 ;  /* 0x000000ffff067224 */ /* 0x002fe200078e00de */
[----:B------:R-:W-:-:S05]  /*138340*/  MOV R7, R223 ;  /* 0x000000df00077202 */ /* 0x000fca0000000f00 */
[----:B------:R1:W-:Y:S01]  /*138350*/  LDGSTS.E [R0+0x800], [R6.64], P1 ;  /* 0x0080000006007fae */ /* 0x0003e20008921844 */
[----:B----4-:R-:W-:Y:S02]  /*138360*/  IADD3.X R221, R221, R244, RZ, P3, !PT ;  /* 0x000000f4dddd7210 */ /* 0x010fe40001ffe4ff */
[-C--:B---3--:R-:W-:Y:S02]  /*138370*/  IADD3 R218, P2, R218, R246.reuse, RZ ;  /* 0x000000f6dada7210 */ /* 0x088fe40007f5e0ff */
[----:B--2---:R-:W-:-:S03]  /*138380*/  IADD3 R216, P3, R216, R246, RZ ;  /* 0x000000f6d8d87210 */ /* 0x004fc60007f7e0ff */
[--C-:B------:R-:W-:Y:S01]  /*138390*/  IMAD.X R219, R219, 0x1, R244.reuse, P2 ;  /* 0x00000001dbdb7824 */ /* 0x100fe200010e06f4 */
[----:B------:R-:W-:Y:S01]  /*1383a0*/  IADD3 R153, P2, R153, R246, RZ ;  /* 0x000000f699997210 */ /* 0x000fe20007f5e0ff */
[----:B------:R-:W-:Y:S01]  /*1383b0*/  STL [R1+0x6830], R218 ;  /* 0x006830da01007387 */ /* 0x000fe20000100800 */
[----:B------:R-:W-:Y:S01]  /*1383c0*/  IADD3.X R217, R217, R244, RZ, P3, !PT ;  /* 0x000000f4d9d97210 */ /* 0x000fe20001ffe4ff */
[----:B------:R2:W-:Y:S01]  /*1383d0*/  STL [R1+0x682c], R221 ;  /* 0x00682cdd01007387 */ /* 0x0005e20000100800 */
[----:B------:R-:W-:Y:S01]  /*1383e0*/  IADD3 R149, P3, R149, R246, RZ ;  /* 0x000000f695957210 */ /* 0x000fe20007f7e0ff */
[----:B------:R-:W-:Y:S01]  /*1383f0*/  STL [R1+0x6828], R216 ;  /* 0x006828d801007387 */ /* 0x000fe20000100800 */
[----:B------:R-:W-:Y:S02]  /*138400*/  IMAD.X R156, R156, 0x1, R244, P2 ;  /* 0x000000019c9c7824 */ /* 0x000fe400010e06f4 */
[----:B------:R3:W-:Y:S02]  /*138410*/  STL [R1+0x6824], R219 ;  /* 0x006824db01007387 */ /* 0x0007e40000100800 */
[----:B------:R-:W-:Y:S01]  /*138420*/  STL [R1+0x6820], R153 ;  /* 0x0068209901007387 */ /* 0x000fe20000100800 */
[----:B------:R4:W-:Y:S01]  /*138430*/  STL [R1+0x681c], R217 ;  /* 0x00681cd901007387 */ /* 0x0009e20000100800 */
[----:B------:R-:W-:Y:S02]  /*138440*/  STL [R1+0x6818], R149 ;  /* 0x0068189501007387 */ /* 0x000fe40000100800 */
[----:B-1----:R-:W-:-:S02]  /*138450*/  IMAD.MOV.U32 R7, RZ, RZ, R221 ;  /* 0x000000ffff077224 */ /* 0x002fc400078e00dd */
[----:B------:R1:W-:Y:S01]  /*138460*/  STL [R1+0x6814], R156 ;  /* 0x0068149c01007387 */ /* 0x0003e20000100800 */
[----:B--2---:R-:W2:Y:S01]  /*138470*/  LDL.LU R221, [R1+0x6740] ;  /* 0x0067400001dd7983 */ /* 0x004ea20000300800 */
[----:B------:R-:W-:Y:S02]  /*138480*/  MOV R6, R220 ;  /* 0x000000dc00067202 */ /* 0x000fe40000000f00 */
[----:B------:R-:W-:Y:S02]  /*138490*/  IADD3 R145, P2, R145, R246, RZ ;  /* 0x000000f691917210 */ /* 0x000fe40007f5e0ff */
[----:B------:R-:W-:Y:S01]  /*1384a0*/  IADD3.X R152, R152, R244, RZ, P3, !PT ;  /* 0x000000f498987210 */ /* 0x000fe20001ffe4ff */
[----:B------:R1:W-:Y:S01]  /*1384b0*/  LDGSTS.E [R0+0x900], [R6.64], P1 ;  /* 0x0090000006007fae */ /* 0x0003e20008921844 */
[----:B------:R-:W-:Y:S01]  /*1384c0*/  IADD3 R2, P3, R2, R246, RZ ;  /* 0x000000f602027210 */ /* 0x000fe20007f7e0ff */
[----:B------:R-:W-:Y:S02]  /*1384d0*/  IMAD.X R148, R148, 0x1, R244, P2 ;  /* 0x0000000194947824 */ /* 0x000fe400010e06f4 */
[----:B------:R-:W-:Y:S01]  /*1384e0*/  STL [R1+0x6810], R145 ;  /* 0x0068109101007387 */ /* 0x000fe20000100800 */
[----:B------:R2:W-:Y:S02]  /*1384f0*/  STL [R1+0x680c], R152 ;  /* 0x00680c9801007387 */ /* 0x0005e40000100800 */
[----:B------:R-:W2:Y:S02]  /*138500*/  LDL.LU R222, [R1+0x6734] ;  /* 0x0067340001de7983 */ /* 0x000ea40000300800 */
[----:B-1----:R-:W-:Y:S01]  /*138510*/  IMAD.MOV.U32 R6, RZ, RZ, R218 ;  /* 0x000000ffff067224 */ /* 0x002fe200078e00da */
[----:B------:R-:W-:Y:S01]  /*138520*/  MOV R7, R219 ;  /* 0x000000db00077202 */ /* 0x000fe20000000f00 */
[----:B------:R-:W-:Y:S01]  /*138530*/  STL [R1+0x6808], R2 ;  /* 0x0068080201007387 */ /* 0x000fe20000100800 */
[----:B------:R-:W-:-:S03]  /*138540*/  IADD3.X R144, R144, R244, RZ, P3, !PT ;  /* 0x000000f490907210 */ /* 0x000fc60001ffe4ff */
[----:B------:R1:W-:Y:S01]  /*138550*/  LDGSTS.E [R0+0xa00], [R6.64], P1 ;  /* 0x00a0000006007fae */ /* 0x0003e20008921844 */
[----:B------:R1:W-:Y:S02]  /*138560*/  STL [R1+0x6804], R148 ;  /* 0x0068049401007387 */ /* 0x0003e40000100800 */
[----:B------:R-:W2:Y:S02]  /*138570*/  LDL.LU R220, [R1+0x672c] ;  /* 0x00672c0001dc7983 */ /* 0x000ea40000300800 */
[----:B---3--:R-:W3:Y:S01]  /*138580*/  LDL.LU R219, [R1+0x6738] ;  /* 0x0067380001db7983 */ /* 0x008ee20000300800 */
[----:B------:R-:W3:Y:S01]  /*138590*/  LDL.LU R218, [R1+0x6724] ;  /* 0x0067240001da7983 */ /* 0x000ee20000300800 */
[----:B------:R2:W-:Y:S01]  /*1385a0*/  STL [R1+0x67fc], R144 ;  /* 0x0067fc9001007387 */ /* 0x0005e20000100800 */
[----:B-1----:R-:W-:Y:S01]  /*1385b0*/  MOV R6, R216 ;  /* 0x000000d800067202 */ /* 0x002fe20000000f00 */
[----:B------:R-:W-:Y:S02]  /*1385c0*/  IMAD.MOV.U32 R7, RZ, RZ, R217 ;  /* 0x000000ffff077224 */ /* 0x000fe400078e00d9 */
[----:B----4-:R-:W4:Y:S04]  /*1385d0*/  LDL.LU R217, [R1+0x6730] ;  /* 0x0067300001d97983 */ /* 0x010f280000300800 */
[----:B------:R1:W-:Y:S01]  /*1385e0*/  LDGSTS.E [R0+0xb00], [R6.64], P1 ;  /* 0x00b0000006007fae */ /* 0x0003e20008921844 */
[----:B------:R-:W4:Y:S02]  /*1385f0*/  LDL.LU R216, [R1+0x671c] ;  /* 0x00671c0001d87983 */ /* 0x000f240000300800 */
[----:B------:R-:W4:Y:S02]  /*138600*/  LDL.LU R236, [R1+0x15e0] ;  /* 0x0015e00001ec7983 */ /* 0x000f240000300800 */
[----:B------:R-:W4:Y:S01]  /*138610*/  LDL.LU R237, [R1+0x15e4] ;  /* 0x0015e40001ed7983 */ /* 0x000f220000300800 */
[----:B-1----:R-:W-:Y:S01]  /*138620*/  MOV R6, R153 ;  /* 0x0000009900067202 */ /* 0x002fe20000000f00 */
[----:B------:R-:W-:-:S02]  /*138630*/  IMAD.MOV.U32 R7, RZ, RZ, R156 ;  /* 0x000000ffff077224 */ /* 0x000fc400078e009c */
[----:B------:R-:W4:Y:S04]  /*138640*/  LDL.LU R156, [R1+0x6728] ;  /* 0x00672800019c7983 */ /* 0x000f280000300800 */
[----:B------:R1:W-:Y:S01]  /*138650*/  LDGSTS.E [R0+0xc00], [R6.64], P1 ;  /* 0x00c0000006007fae */ /* 0x0003e20008921844 */
[----:B------:R-:W4:Y:S02]  /*138660*/  LDL.LU R153, [R1+0x6714] ;  /* 0x0067140001997983 */ /* 0x000f240000300800 */
[----:B-1----:R-:W-:Y:S01]  /*138670*/  IMAD.MOV.U32 R6, RZ, RZ, R149 ;  /* 0x000000ffff067224 */ /* 0x002fe200078e0095 */
[----:B------:R-:W-:-:S05]  /*138680*/  MOV R7, R152 ;  /* 0x0000009800077202 */ /* 0x000fca0000000f00 */
[----:B------:R1:W-:Y:S02]  /*138690*/  LDGSTS.E [R0+0xd00], [R6.64], P1 ;  /* 0x00d0000006007fae */ /* 0x0003e40008921844 */
[----:B-1----:R-:W-:Y:S01]  /*1386a0*/  IMAD.MOV.U32 R6, RZ, RZ, R145 ;  /* 0x000000ffff067224 */ /* 0x002fe200078e0091 */
[----:B------:R-:W-:-:S05]  /*1386b0*/  MOV R7, R148 ;  /* 0x0000009400077202 */ /* 0x000fca0000000f00 */
[----:B------:R1:W-:Y:S02]  /*1386c0*/  LDGSTS.E [R0+0xe00], [R6.64], P1 ;  /* 0x00e0000006007fae */ /* 0x0003e40008921844 */
[----:B-1----:R-:W-:Y:S02]  /*1386d0*/  MOV R7, R144 ;  /* 0x0000009000077202 */ /* 0x002fe40000000f00 */
[----:B--2---:R-:W-:-:S05]  /*1386e0*/  IADD3 R221, P3, R221, R246, RZ ;  /* 0x000000f6dddd7210 */ /* 0x004fca0007f7e0ff */
[----:B------:R-:W-:Y:S01]  /*1386f0*/  STL [R1+0x6740], R221 ;  /* 0x006740dd01007387 */ /* 0x000fe20000100800 */
[----:B------:R-:W2:Y:S02]  /*138700*/  LDL.LU R152, [R1+0x6720] ;  /* 0x0067200001987983 */ /* 0x000ea40000300800 */
[----:B------:R-:W2:Y:S02]  /*138710*/  LDL.LU R149, [R1+0x670c] ;  /* 0x00670c0001957983 */ /* 0x000ea40000300800 */
[----:B------:R-:W2:Y:S01]  /*138720*/  LDL.LU R148, [R1+0x6718] ;  /* 0x0067180001947983 */ /* 0x000ea20000300800 */
[----:B------:R-:W2:Y:S01]  /*138730*/  LDL.LU R145, [R1+0x6704] ;  /* 0x0067040001917983 */ /* 0x000ea20000300800 */
[----:B------:R-:W2:Y:S02]  /*138740*/  LDL.LU R144, [R1+0x6710] ;  /* 0x0067100001907983 */ /* 0x000ea40000300800 */
[----:B------:R-:W2:Y:S02]  /*138750*/  LDL.LU R223, [R1+0x6708] ;  /* 0x0067080001df7983 */ /* 0x000ea40000300800 */
[----:B------:R-:W-:-:S02]  /*138760*/  IMAD.MOV.U32 R6, RZ, RZ, R2 ;  /* 0x000000ffff067224 */ /* 0x000fc400078e0002 */
[----:B------:R-:W-:Y:S01]  /*138770*/  IMAD.X R222, R222, 0x1, R244, P3 ;  /* 0x00000001dede7824 */ /* 0x000fe200018e06f4 */
[C---:B------:R-:W-:Y:S02]  /*138780*/  ISETP.GT.AND P3, PT, R4.reuse, 0x11, PT ;  /* 0x000000110400780c */ /* 0x040fe40003f64270 */
[----:B------:R-:W-:Y:S01]  /*138790*/  ISETP.GT.AND P2, PT, R4, 0xd, PT ;  /* 0x0000000d0400780c */ /* 0x000fe20003f44270 */
[----:B------:R1:W-:Y:S01]  /*1387a0*/  LDGSTS.E [R0+0xf00], [R6.64], P1 ;  /* 0x00f0000006007fae */ /* 0x0003e20008921844 */
[----:B------:R-:W-:Y:S02]  /*1387b0*/  SEL R2, RZ, 0x4, !P3 ;  /* 0x00000004ff027807 */ /* 0x000fe40005800000 */
[----:B------:R-:W-:Y:S01]  /*1387c0*/  SEL R5, RZ, 0x4, !P2 ;  /* 0x00000004ff057807 */ /* 0x000fe20005000000 */
[----:B------:R2:W-:Y:S01]  /*1387d0*/  STL [R1+0x6734], R222 ;  /* 0x006734de01007387 */ /* 0x0005e20000100800 */
[----:B---3--:R-:W-:Y:S02]  /*1387e0*/  IADD3 R219, P1, R219, R246, RZ ;  /* 0x000000f6dbdb7210 */ /* 0x008fe40007f3e0ff */
[----:B-1----:R-:W-:-:S02]  /*1387f0*/  MOV R6, R221 ;  /* 0x000000dd00067202 */ /* 0x002fc40000000f00 */
[----:B------:R-:W-:Y:S01]  /*138800*/  IADD3.X R220, R220, R244, RZ, P1, !PT ;  /* 0x000000f4dcdc7210 */ /* 0x000fe20000ffe4ff */
[----:B------:R-:W-:Y:S01]  /*138810*/  IMAD.MOV.U32 R7, RZ, RZ, R222 ;  /* 0x000000ffff077224 */ /* 0x000fe200078e00de */
[----:B------:R-:W-:Y:S01]  /*138820*/  STL [R1+0x6738], R219 ;  /* 0x006738db01007387 */ /* 0x000fe20000100800 */
[----:B----4-:R-:W-:Y:S02]  /*138830*/  IADD3 R217, P6, R217, R246, RZ ;  /* 0x000000f6d9d97210 */ /* 0x010fe40007fde0ff */
[----:B------:R-:W-:Y:S01]  /*138840*/  SEL R2, R2, RZ, !P0 ;  /* 0x000000ff02027207 */ /* 0x000fe20004000000 */
[----:B------:R1:W-:Y:S04]  /*138850*/  LDGSTS.E [R0+0x2800], [R6.64], P5 ;  /* 0x0280000006007fae */ /* 0x0003e8000a921844 */
[----:B------:R-:W-:Y:S01]  /*138860*/  STL [R1+0x6730], R217 ;  /* 0x006730d901007387 */ /* 0x000fe20000100800 */
[----:B------:R-:W-:-:S02]  /*138870*/  IMAD.X R218, R218, 0x1, R244, P6 ;  /* 0x00000001dada7824 */ /* 0x000fc400030e06f4 */
[----:B------:R3:W-:Y:S01]  /*138880*/  STL [R1+0x672c], R220 ;  /* 0x00672cdc01007387 */ /* 0x0007e20000100800 */
[----:B------:R-:W-:-:S04]  /*138890*/  IADD3 R156, P2, R156, R246, RZ ;  /* 0x000000f69c9c7210 */ /* 0x000fc80007f5e0ff */
[----:B------:R-:W-:Y:S01]  /*1388a0*/  IADD3.X R216, R216, R244, RZ, P2, !PT ;  /* 0x000000f4d8d87210 */ /* 0x000fe200017fe4ff */
[----:B------:R-:W-:Y:S01]  /*1388b0*/  STL [R1+0x6728], R156 ;  /* 0x0067289c01007387 */ /* 0x000fe20000100800 */
[----:B-1----:R-:W-:Y:S01]  /*1388c0*/  IMAD.MOV.U32 R6, RZ, RZ, R219 ;  /* 0x000000ffff067224 */ /* 0x002fe200078e00db */
[----:B------:R-:W-:Y:S02]  /*1388d0*/  MOV R7, R220 ;  /* 0x000000dc00077202 */ /* 0x000fe40000000f00 */
[----:B------:R-:W-:-:S03]  /*1388e0*/  ISETP.NE.U32.AND P2, PT, R2, RZ, PT ;  /* 0x000000ff0200720c */ /* 0x000fc60003f45070 */
[----:B------:R1:W-:Y:S02]  /*1388f0*/  LDGSTS.E [R0+0x2900], [R6.64], P5 ;  /* 0x0290000006007fae */ /* 0x0003e4000a921844 */
[----:B-1----:R-:W-:Y:S01]  /*138900*/  IMAD.MOV.U32 R6, RZ, RZ, R217 ;  /* 0x000000ffff067224 */ /* 0x002fe200078e00d9 */
[----:B------:R-:W-:-:S05]  /*138910*/  MOV R7, R218 ;  /* 0x000000da00077202 */ /* 0x000fca0000000f00 */
[----:B------:R1:W-:Y:S02]  /*138920*/  LDGSTS.E [R0+0x2a00], [R6.64], P5 ;  /* 0x02a0000006007fae */ /* 0x0003e4000a921844 */
[----:B-1----:R-:W-:Y:S01]  /*138930*/  MOV R6, R156 ;  /* 0x0000009c00067202 */ /* 0x002fe20000000f00 */
[----:B------:R-:W-:-:S05]  /*138940*/  IMAD.MOV.U32 R7, RZ, RZ, R216 ;  /* 0x000000ffff077224 */ /* 0x000fca00078e00d8 */
[----:B------:R1:W-:Y:S01]  /*138950*/  LDGSTS.E [R0+0x2b00], [R6.64], P5 ;  /* 0x02b0000006007fae */ /* 0x0003e2000a921844 */
[----:B--2---:R-:W-:-:S05]  /*138960*/  IADD3 R152, P3, R152, R246, RZ ;  /* 0x000000f698987210 */ /* 0x004fca0007f7e0ff */
[--C-:B------:R-:W-:Y:S01]  /*138970*/  IMAD.X R153, R153, 0x1, R244.reuse, P3 ;  /* 0x0000000199997824 */ /* 0x100fe200018e06f4 */
[----:B------:R-:W-:Y:S01]  /*138980*/  IADD3 R148, P3, R148, R246, RZ ;  /* 0x000000f694947210 */ /* 0x000fe20007f7e0ff */
[----:B------:R-:W-:Y:S01]  /*138990*/  STL [R1+0x6720], R152 ;  /* 0x0067209801007387 */ /* 0x000fe20000100800 */
[----:B------:R2:W-:Y:S02]  /*1389a0*/  STL [R1+0x6724], R218 ;  /* 0x006724da01007387 */ /* 0x0005e40000100800 */
[----:B------:R2:W-:Y:S01]  /*1389b0*/  STL [R1+0x671c], R216 ;  /* 0x00671cd801007387 */ /* 0x0005e20000100800 */
[----:B------:R-:W-:Y:S01]  /*1389c0*/  IADD3.X R149, R149, R244, RZ, P3, !PT ;  /* 0x000000f495957210 */ /* 0x000fe20001ffe4ff */
[-C--:B------:R-:W-:Y:S01]  /*1389d0*/  IADD3 R144, P3, R144, R246.reuse, RZ ;  /* 0x000000f690907210 */ /* 0x080fe20007f7e0ff */
[----:B------:R1:W-:Y:S01]  /*1389e0*/  STL [R1+0x6714], R153 ;  /* 0x0067149901007387 */ /* 0x0003e20000100800 */
[----:B------:R1:W-:Y:S02]  /*1389f0*/  STL [R1+0x6718], R148 ;  /* 0x0067189401007387 */ /* 0x0003e40000100800 */
[----:B------:R-:W4:Y:S02]  /*138a00*/  LDL.LU R2, [R1+0x66fc] ;  /* 0x0066fc0001027983 */ /* 0x000f240000300800 */
[----:B------:R1:W-:Y:S01]  /*138a10*/  STL [R1+0x670c], R149 ;  /* 0x00670c9501007387 */ /* 0x0003e20000100800 */
[----:B------:R-:W-:Y:S01]  /*138a20*/  STL [R1+0x6710], R144 ;  /* 0x0067109001007387 */ /* 0x000fe20000100800 */
[----:B------:R-:W4:Y:S02]  /*138a30*/  LDL.LU R222, [R1+0x6634] ;  /* 0x0066340001de7983 */ /* 0x000f240000300800 */
[----:B------:R-:W4:Y:S02]  /*138a40*/  LDL.LU R221, [R1+0x6640] ;  /* 0x0066400001dd7983 */ /* 0x000f240000300800 */
[----:B------:R-:W-:Y:S01]  /*138a50*/  IMAD.X R145, R145, 0x1, R244, P3 ;  /* 0x0000000191917824 */ /* 0x000fe200018e06f4 */
[----:B---3--:R-:W3:Y:S01]  /*138a60*/  LDL.LU R220, [R1+0x662c] ;  /* 0x00662c0001dc7983 */ /* 0x008ee20000300800 */
[----:B------:R-:W3:Y:S01]  /*138a70*/  LDL.LU R219, [R1+0x6638] ;  /* 0x0066380001db7983 */ /* 0x000ee20000300800 */
[----:B------:R-:W-:Y:S01]  /*138a80*/  IADD3 R223, P3, R223, R246, RZ ;  /* 0x000000f6dfdf7210 */ /* 0x000fe20007f7e0ff */
[----:B--2---:R-:W2:Y:S01]  /*138a90*/  LDL.LU R218, [R1+0x6624] ;  /* 0x0066240001da7983 */ /* 0x004ea20000300800 */
[----:B------:R2:W-:Y:S01]  /*138aa0*/  STL [R1+0x6704], R145 ;  /* 0x0067049101007387 */ /* 0x0005e20000100800 */
[----:B------:R-:W2:Y:S02]  /*138ab0*/  LDL.LU R217, [R1+0x6630] ;  /* 0x0066300001d97983 */ /* 0x000ea40000300800 */
[----:B------:R-:W-:Y:S02]  /*138ac0*/  STL [R1+0x6708], R223 ;  /* 0x006708df01007387 */ /* 0x000fe40000100800 */
[----:B------:R-:W3:Y:S01]  /*138ad0*/  LDL.LU R156, [R1+0x6628] ;  /* 0x00662800019c7983 */ /* 0x000ee20000300800 */
[----:B-1----:R-:W-:Y:S01]  /*138ae0*/  MOV R6, R152 ;  /* 0x0000009800067202 */ /* 0x002fe20000000f00 */
[----:B------:R-:W-:Y:S01]  /*138af0*/  IMAD.MOV.U32 R7, RZ, RZ, R153 ;  /* 0x000000ffff077224 */ /* 0x000fe200078e0099 */
[----:B------:R-:W3:Y:S01]  /*138b00*/  LDL.LU R216, [R1+0x661c] ;  /* 0x00661c0001d87983 */ /* 0x000ee20000300800 */
[----:B------:R-:W3:Y:S02]  /*138b10*/  LDL.LU R153, [R1+0x6614] ;  /* 0x0066140001997983 */ /* 0x000ee40000300800 */
[----:B------:R-:W3:Y:S01]  /*138b20*/  LDL.LU R152, [R1+0x6620] ;  /* 0x0066200001987983 */ /* 0x000ee20000300800 */
[----:B------:R1:W-:Y:S02]  /*138b30*/  LDGSTS.E [R0+0x2c00], [R6.64], P5 ;  /* 0x02c0000006007fae */ /* 0x0003e4000a921844 */
[----:B-1----:R-:W-:-:S02]  /*138b40*/  IMAD.MOV.U32 R6, RZ, RZ, R148 ;  /* 0x000000ffff067224 */ /* 0x002fc400078e0094 */
[----:B------:R-:W3:Y:S01]  /*138b50*/  LDL.LU R148, [R1+0x6618] ;  /* 0x0066180001947983 */ /* 0x000ee20000300800 */
        /* <DEDUP_REMOVED lines=8> */
[----:B----4-:R-:W-:Y:S02]  /*138be0*/  IADD3.X R2, R2, R244, RZ, P3, !PT ;  /* 0x000000f402027210 */ /* 0x010fe40001ffe4ff */
[----:B------:R-:W-:-:S03]  /*138bf0*/  IADD3 R221, P3, R221, R246, RZ ;  /* 0x000000f6dddd7210 */ /* 0x000fc60007f7e0ff */
[----:B------:R-:W-:Y:S01]  /*138c00*/  IMAD.MOV.U32 R7, RZ, RZ, R2 ;  /* 0x000000ffff077224 */ /* 0x000fe200078e0002 */
[----:B------:R1:W-:Y:S01]  /*138c10*/  STL [R1+0x66fc], R2 ;  /* 0x0066fc0201007387 */ /* 0x0003e20000100800 */
[----:B------:R3:W-:Y:S02]  /*138c20*/  STL [R1+0x6640], R221 ;  /* 0x006640dd01007387 */ /* 0x0007e40000100800 */
[----:B------:R-:W4:Y:S02]  /*138c30*/  LDL.LU R149, [R1+0x660c] ;  /* 0x00660c0001957983 */ /* 0x000f240000300800 */
[----:B------:R-:W-:Y:S01]  /*138c40*/  IMAD.X R222, R222, 0x1, R244, P3 ;  /* 0x00000001dede7824 */ /* 0x000fe200018e06f4 */
[----:B------:R3:W-:Y:S04]  /*138c50*/  LDGSTS.E [R0+0x2f00], [R6.64], P5 ;  /* 0x02f0000006007fae */ /* 0x0007e8000a921844 */
[----:B--2---:R-:W2:Y:S01]  /*138c60*/  LDL.LU R145, [R1+0x6604] ;  /* 0x0066040001917983 */ /* 0x004ea20000300800 */
[----:B---3--:R-:W-:-:S02]  /*138c70*/  IADD3 R219, P3, R219, R246, RZ ;  /* 0x000000f6dbdb7210 */ /* 0x008fc40007f7e0ff */
[----:B------:R-:W-:Y:S01]  /*138c80*/  IADD3 R217, P5, R217, R246, RZ ;  /* 0x000000f6d9d97210 */ /* 0x000fe20007fbe0ff */
[----:B------:R-:W3:Y:S04]  /*138c90*/  LDL.LU R144, [R1+0x6610] ;  /* 0x0066100001907983 */ /* 0x000ee80000300800 */
[----:B------:R-:W2:Y:S01]  /*138ca0*/  LDL.LU R5, [R1+0x65fc] ;  /* 0x0065fc0001057983 */ /* 0x000ea20000300800 */
[----:B------:R2:W-:Y:S01]  /*138cb0*/  STL [R1+0x6634], R222 ;  /* 0x006634de01007387 */ /* 0x0005e20000100800 */
[----:B------:R-:W-:Y:S01]  /*138cc0*/  IADD3.X R220, R220, R244, RZ, P3, !PT ;  /* 0x000000f4dcdc7210 */ /* 0x000fe20001ffe4ff */
[----:B-1----:R-:W2:Y:S01]  /*138cd0*/  LDL.LU R2, [R1+0x6608] ;  /* 0x0066080001027983 */ /* 0x002ea20000300800 */
[-C--:B------:R-:W-:Y:S01]  /*138ce0*/  IADD3 R156, P3, R156, R246.reuse, RZ ;  /* 0x000000f69c9c7210 */ /* 0x080fe20007f7e0ff */
[--C-:B------:R-:W-:Y:S01]  /*138cf0*/  IMAD.X R218, R218, 0x1, R244.reuse, P5 ;  /* 0x00000001dada7824 */ /* 0x100fe200028e06f4 */
[----:B------:R-:W-:Y:S01]  /*138d00*/  IADD3 R152, P5, R152, R246, RZ ;  /* 0x000000f698987210 */ /* 0x000fe20007fbe0ff */
[----:B------:R-:W-:Y:S01]  /*138d10*/  STL [R1+0x6638], R219 ;  /* 0x006638db01007387 */ /* 0x000fe20000100800 */
[----:B------:R-:W-:Y:S01]  /*138d20*/  STL [R1+0x6630], R217 ;  /* 0x006630d901007387 */ /* 0x000fe20000100800 */
[----:B------:R-:W-:Y:S01]  /*138d30*/  IADD3.X R216, R216, R244, RZ, P3, !PT ;  /* 0x000000f4d8d87210 */ /* 0x000fe20001ffe4ff */
[----:B------:R1:W-:Y:S01]  /*138d40*/  STL [R1+0x662c], R220 ;  /* 0x00662cdc01007387 */ /* 0x0003e20000100800 */
[----:B------:R-:W-:Y:S01]  /*138d50*/  STL [R1+0x6628], R156 ;  /* 0x0066289c01007387 */ /* 0x000fe20000100800 */
[----:B------:R-:W-:-:S02]  /*138d60*/  IMAD.X R153, R153, 0x1, R244, P5 ;  /* 0x0000000199997824 */ /* 0x000fc400028e06f4 */
[----:B------:R1:W-:Y:S02]  /*138d70*/  STL [R1+0x6624], R218 ;  /* 0x006624da01007387 */ /* 0x0003e40000100800 */
[----:B------:R-:W-:Y:S01]  /*138d80*/  STL [R1+0x6620], R152 ;  /* 0x0066209801007387 */ /* 0x000fe20000100800 */
[----:B------:R1:W-:Y:S01]  /*138d90*/  STL [R1+0x661c], R216 ;  /* 0x00661cd801007387 */ /* 0x0003e20000100800 */
[----:B------:R-:W-:Y:S01]  /*138da0*/  IADD3 R148, P3, R148, R246, RZ ;  /* 0x000000f694947210 */ /* 0x000fe20007f7e0ff */
[----:B------:R-:W-:-:S04]  /*138db0*/  IMAD.MOV.U32 R6, RZ, RZ, R221 ;  /* 0x000000ffff067224 */ /* 0x000fc800078e00dd */
[----:B------:R-:W-:Y:S01]  /*138dc0*/  STL [R1+0x6618], R148 ;  /* 0x0066189401007387 */ /* 0x000fe20000100800 */
[----:B------:R1:W-:Y:S02]  /*138dd0*/  STL [R1+0x6614], R153 ;  /* 0x0066149901007387 */ /* 0x0003e40000100800 */
[----:B------:R-:W2:Y:S01]  /*138de0*/  LDL.LU R221, [R1+0x6540] ;  /* 0x0065400001dd7983 */ /* 0x000ea20000300800 */
[----:B------:R-:W-:-:S05]  /*138df0*/  MOV R7, R222 ;  /* 0x000000de00077202 */ /* 0x000fca0000000f00 */
        /* <DEDUP_REMOVED lines=17> */
[----:B--2---:R-:W-:-:S03]  /*138f10*/  IADD3 R2, P3, R2, R246, RZ ;  /* 0x000000f602027210 */ /* 0x004fc60007f7e0ff */
[----:B------:R-:W-:Y:S01]  /*138f20*/  IMAD.X R145, R145, 0x1, R244, P5 ;  /* 0x0000000191917824 */ /* 0x000fe200028e06f4 */
[----:B------:R-:W-:Y:S01]  /*138f30*/  STL [R1+0x6610], R144 ;  /* 0x0066109001007387 */ /* 0x000fe20000100800 */
[----:B------:R1:W-:Y:S02]  /*138f40*/  STL [R1+0x660c], R149 ;  /* 0x00660c9501007387 */ /* 0x0003e40000100800 */
[----:B------:R-:W2:Y:S02]  /*138f50*/  LDL.LU R222, [R1+0x6534] ;  /* 0x0065340001de7983 */ /* 0x000ea40000300800 */
[----:B------:R-:W-:Y:S01]  /*138f60*/  STL [R1+0x6608], R2 ;  /* 0x0066080201007387 */ /* 0x000fe20000100800 */
[----:B------:R-:W-:Y:S01]  /*138f70*/  IADD3.X R5, R5, R244, RZ, P3, !PT ;  /* 0x000000f405057210 */ /* 0x000fe20001ffe4ff */
[----:B------:R3:W-:Y:S01]  /*138f80*/  STL [R1+0x6604], R145 ;  /* 0x0066049101007387 */ /* 0x0007e20000100800 */
[----:B------:R-:W4:Y:S02]  /*138f90*/  LDL.LU R220, [R1+0x652c] ;  /* 0x00652c0001dc7983 */ /* 0x000f240000300800 */
[----:B------:R-:W4:Y:S02]  /*138fa0*/  LDL.LU R219, [R1+0x6538] ;  /* 0x0065380001db7983 */ /* 0x000f240000300800 */
[----:B------:R-:W4:Y:S01]  /*138fb0*/  LDL.LU R218, [R1+0x6524] ;  /* 0x0065240001da7983 */ /* 0x000f220000300800 */
[----:B------:R1:W-:Y:S01]  /*138fc0*/  STL [R1+0x65fc], R5 ;  /* 0x0065fc0501007387 */ /* 0x0003e20000100800 */
[----:B------:R-:W4:Y:S02]  /*138fd0*/  LDL.LU R217, [R1+0x6530] ;  /* 0x0065300001d97983 */ /* 0x000f240000300800 */
[----:B------:R-:W4:Y:S02]  /*138fe0*/  LDL.LU R216, [R1+0x651c] ;  /* 0x00651c0001d87983 */ /* 0x000f240000300800 */
[----:B------:R-:W4:Y:S01]  /*138ff0*/  LDL.LU R236, [R1+0x1600] ;  /* 0x0016000001ec7983 */ /* 0x000f220000300800 */
[----:B------:R-:W4:Y:S01]  /*139000*/  LDL.LU R237, [R1+0x1604] ;  /* 0x0016040001ed7983 */ /* 0x000f220000300800 */
[----:B------:R-:W4:Y:S02]  /*139010*/  LDL.LU R156, [R1+0x6528] ;  /* 0x00652800019c7983 */ /* 0x000f240000300800 */
[----:B------:R-:W4:Y:S01]  /*139020*/  LDL.LU R153, [R1+0x6514] ;  /* 0x0065140001997983 */ /* 0x000f220000300800 */
[----:B------:R-:W-:-:S02]  /*139030*/  IADD3 R221, P3, R221, R246, RZ ;  /* 0x000000f6dddd7210 */ /* 0x000fc40007f7e0ff */
[----:B------:R-:W-:-:S03]  /*139040*/  MOV R7, R149 ;  /* 0x0000009500077202 */ /* 0x000fc60000000f00 */
[----:B------:R-:W-:Y:S01]  /*139050*/  STL [R1+0x6540], R221 ;  /* 0x006540dd01007387 */ /* 0x000fe20000100800 */
[----:B------:R-:W4:Y:S02]  /*139060*/  LDL.LU R152, [R1+0x6520] ;  /* 0x0065200001987983 */ /* 0x000f240000300800 */
[----:B-1----:R-:W4:Y:S02]  /*139070*/  LDL.LU R149, [R1+0x650c] ;  /* 0x00650c0001957983 */ /* 0x002f240000300800 */
[----:B------:R-:W4:Y:S01]  /*139080*/  LDL.LU R148, [R1+0x6518] ;  /* 0x0065180001947983 */ /* 0x000f220000300800 */
[----:B------:R1:W-:Y:S02]  /*139090*/  LDGSTS.E [R0+0x4d00], [R6.64], P4 ;  /* 0x04d0000006007fae */ /* 0x0003e4000a121844 */
[----:B-1----:R-:W-:Y:S01]  /*1390a0*/  MOV R7, R145 ;  /* 0x0000009100077202 */ /* 0x002fe20000000f00 */
[----:B------:R-:W-:Y:S01]  /*1390b0*/  IMAD.MOV.U32 R6, RZ, RZ, R144 ;  /* 0x000000ffff067224 */ /* 0x000fe200078e0090 */
[----:B---3--:R-:W3:Y:S01]  /*1390c0*/  LDL.LU R145, [R1+0x6504] ;  /* 0x0065040001917983 */ /* 0x008ee20000300800 */
[----:B------:R-:W3:Y:S02]  /*1390d0*/  LDL.LU R144, [R1+0x6510] ;  /* 0x0065100001907983 */ /* 0x000ee40000300800 */
[----:B------:R-:W3:Y:S01]  /*1390e0*/  LDL.LU R223, [R1+0x6508] ;  /* 0x0065080001df7983 */ /* 0x000ee20000300800 */
[----:B------:R1:W-:Y:S01]  /*1390f0*/  LDGSTS.E [R0+0x4e00], [R6.64], P4 ;  /* 0x04e0000006007fae */ /* 0x0003e2000a121844 */
[----:B------:R-:W-:Y:S01]  /*139100*/  ISETP.GT.AND P5, PT, R4, 0x19, PT ;  /* 0x000000190400780c */ /* 0x000fe20003fa4270 */
[----:B-1----:R-:W-:Y:S01]  /*139110*/  IMAD.MOV.U32 R6, RZ, RZ, R2 ;  /* 0x000000ffff067224 */ /* 0x002fe200078e0002 */
[----:B------:R-:W-:-:S02]  /*139120*/  MOV R7, R5 ;  /* 0x0000000500077202 */ /* 0x000fc40000000f00 */
[----:B------:R-:W-:-:S03]  /*139130*/  SEL R2, RZ, 0x4, !P5 ;  /* 0x00000004ff027807 */ /* 0x000fc60006800000 */
[----:B------:R1:W-:Y:S01]  /*139140*/  LDGSTS.E [R0+0x4f00], [R6.64], P4 ;  /* 0x04f0000006007fae */ /* 0x0003e2000a121844 */
[----:B------:R-:W-:-:S04]  /*139150*/  ISETP.GT.AND P4, PT, R4, 0x15, PT ;  /* 0x000000150400780c */ /* 0x000fc80003f84270 */
[----:B------:R-:W-:Y:S02]  /*139160*/  SEL R5, RZ, 0x4, !P4 ;  /* 0x00000004ff057807 */ /* 0x000fe40006000000 */
[----:B------:R-:W-:Y:S02]  /*139170*/  SEL R2, R2, RZ, !P0 ;  /* 0x000000ff02027207 */ /* 0x000fe40004000000 */
[----:B-1----:R-:W-:Y:S01]  /*139180*/  MOV R6, R221 ;  /* 0x000000dd00067202 */ /* 0x002fe20000000f00 */
[----:B--2---:R-:W-:Y:S01]  /*139190*/  IMAD.X R222, R222, 0x1, R244, P3 ;  /* 0x00000001dede7824 */ /* 0x004fe200018e06f4 */
[-C--:B----4-:R-:W-:Y:S02]  /*1391a0*/  IADD3 R219, P3, R219, R246.reuse, RZ ;  /* 0x000000f6dbdb7210 */ /* 0x090fe40007f7e0ff */
[----:B------:R-:W-:Y:S02]  /*1391b0*/  IADD3 R217, P6, R217, R246, RZ ;  /* 0x000000f6d9d97210 */ /* 0x000fe40007fde0ff */
[----:B------:R-:W-:Y:S01]  /*1391c0*/  IADD3.X R220, R220, R244, RZ, P3, !PT ;  /* 0x000000f4dcdc7210 */ /* 0x000fe20001ffe4ff */
[----:B------:R1:W-:Y:S01]  /*1391d0*/  STL [R1+0x6534], R222 ;  /* 0x006534de01007387 */ /* 0x0003e20000100800 */
[----:B------:R-:W-:Y:S01]  /*1391e0*/  IADD3 R156, P4, R156, R246, RZ ;  /* 0x000000f69c9c7210 */ /* 0x000fe20007f9e0ff */
[----:B------:R-:W-:-:S02]  /*1391f0*/  IMAD.MOV.U32 R7, RZ, RZ, R222 ;  /* 0x000000ffff077224 */ /* 0x000fc400078e00de */
[----:B------:R-:W-:Y:S01]  /*139200*/  STL [R1+0x6538], R219 ;  /* 0x006538db01007387 */ /* 0x000fe20000100800 */
[----:B------:R-:W-:Y:S02]  /*139210*/  IMAD.X R218, R218, 0x1, R244, P6 ;  /* 0x00000001dada7824 */ /* 0x000fe400030e06f4 */
[----:B------:R-:W-:Y:S01]  /*139220*/  STL [R1+0x6530], R217 ;  /* 0x006530d901007387 */ /* 0x000fe20000100800 */
[----:B------:R-:W-:Y:S01]  /*139230*/  IADD3.X R216, R216, R244, RZ, P4, !PT ;  /* 0x000000f4d8d87210 */ /* 0x000fe200027fe4ff */
[----:B------:R2:W-:Y:S01]  /*139240*/  STL [R1+0x652c], R220 ;  /* 0x00652cdc01007387 */ /* 0x0005e20000100800 */
[----:B------:R-:W-:-:S03]  /*139250*/  IADD3 R152, P5, R152, R246, RZ ;  /* 0x000000f698987210 */ /* 0x000fc60007fbe0ff */
[----:B------:R-:W-:Y:S04]  /*139260*/  STL [R1+0x6528], R156 ;  /* 0x0065289c01007387 */ /* 0x000fe80000100800 */
[----:B------:R4:W-:Y:S01]  /*139270*/  LDGSTS.E [R0+0x6800], [R6.64], P1 ;  /* 0x0680000006007fae */ /* 0x0009e20008921844 */
[----:B------:R-:W-:Y:S01]  /*139280*/  IMAD.X R153, R153, 0x1, R244, P5 ;  /* 0x0000000199997824 */ /* 0x000fe200028e06f4 */
[----:B------:R-:W-:Y:S02]  /*139290*/  IADD3 R148, P5, R148, R246, RZ ;  /* 0x000000f694947210 */ /* 0x000fe40007fbe0ff */
[----:B------:R-:W-:Y:S01]  /*1392a0*/  STL [R1+0x6520], R152 ;  /* 0x0065209801007387 */ /* 0x000fe20000100800 */
[----:B------:R1:W-:Y:S02]  /*1392b0*/  STL [R1+0x6524], R218 ;  /* 0x006524da01007387 */ /* 0x0003e40000100800 */
[----:B------:R1:W-:Y:S01]  /*1392c0*/  STL [R1+0x651c], R216 ;  /* 0x00651cd801007387 */ /* 0x0003e20000100800 */
[----:B------:R-:W-:Y:S01]  /*1392d0*/  IADD3.X R149, R149, R244, RZ, P5, !PT ;  /* 0x000000f495957210 */ /* 0x000fe20002ffe4ff */
[----:B------:R1:W-:Y:S01]  /*1392e0*/  STL [R1+0x6514], R153 ;  /* 0x0065149901007387 */ /* 0x0003e20000100800 */
[----:B----4-:R-:W-:Y:S01]  /*1392f0*/  IMAD.MOV.U32 R6, RZ, RZ, R219 ;  /* 0x000000ffff067224 */ /* 0x010fe200078e00db */
[----:B------:R-:W-:-:S02]  /*139300*/  MOV R7, R220 ;  /* 0x000000dc00077202 */ /* 0x000fc40000000f00 */
[----:B------:R-:W-:Y:S02]  /*139310*/  ISETP.NE.U32.AND P4, PT, R2, RZ, PT ;  /* 0x000000ff0200720c */ /* 0x000fe40003f85070 */
[----:B---3--:R-:W-:Y:S01]  /*139320*/  IADD3 R144, P5, R144, R246, RZ ;  /* 0x000000f690907210 */ /* 0x008fe20007fbe0ff */
[----:B------:R3:W-:Y:S01]  /*139330*/  STL [R1+0x6518], R148 ;  /* 0x0065189401007387 */ /* 0x0007e20000100800 */
[----:B------:R-:W4:Y:S02]  /*139340*/  LDL.LU R2, [R1+0x64fc] ;  /* 0x0064fc0001027983 */ /* 0x000f240000300800 */
[----:B------:R3:W-:Y:S01]  /*139350*/  STL [R1+0x650c], R149 ;  /* 0x00650c9501007387 */ /* 0x0007e20000100800 */
[----:B------:R3:W-:Y:S04]  /*139360*/  LDGSTS.E [R0+0x6900], [R6.64], P1 ;  /* 0x0690000006007fae */ /* 0x0007e80008921844 */
[----:B------:R-:W-:Y:S01]  /*139370*/  STL [R1+0x6510], R144 ;  /* 0x0065109001007387 */ /* 0x000fe20000100800 */
[----:B-1----:R-:W4:Y:S02]  /*139380*/  LDL.LU R222, [R1+0x6434] ;  /* 0x0064340001de7983 */ /* 0x002f240000300800 */
[----:B------:R-:W4:Y:S02]  /*139390*/  LDL.LU R221, [R1+0x6440] ;  /* 0x0064400001dd7983 */ /* 0x000f240000300800 */
[----:B------:R-:W-:Y:S01]  /*1393a0*/  IMAD.X R145, R145, 0x1, R244, P5 ;  /* 0x0000000191917824 */ /* 0x000fe200028e06f4 */
[----:B--2---:R-:W2:Y:S01]  /*1393b0*/  LDL.LU R220, [R1+0x642c] ;  /* 0x00642c0001dc7983 */ /* 0x004ea20000300800 */
[----:B------:R-:W2:Y:S02]  /*1393c0*/  LDL.LU R219, [R1+0x6438] ;  /* 0x0064380001db7983 */ /* 0x000ea40000300800 */
[----:B---3--:R-:W-:Y:S01]  /*1393d0*/  IMAD.MOV.U32 R6, RZ, RZ, R217 ;  /* 0x000000ffff067224 */ /* 0x008fe200078e00d9 */
[----:B------:R-:W-:-:S02]  /*1393e0*/  MOV R7, R218 ;  /* 0x000000da00077202 */ /* 0x000fc40000000f00 */
[----:B------:R-:W-:Y:S01]  /*1393f0*/  IADD3 R223, P5, R223, R246, RZ ;  /* 0x000000f6dfdf7210 */ /* 0x000fe20007fbe0ff */
[----:B------:R-:W3:Y:S04]  /*139400*/  LDL.LU R218, [R1+0x6424] ;  /* 0x0064240001da7983 */ /* 0x000ee80000300800 */
[----:B------:R1:W-:Y:S01]  /*139410*/  LDGSTS.E [R0+0x6a00], [R6.64], P1 ;  /* 0x06a0000006007fae */ /* 0x0003e20008921844 */
[----:B------:R1:W-:Y:S02]  /*139420*/  STL [R1+0x6504], R145 ;  /* 0x0065049101007387 */ /* 0x0003e40000100800 */
[----:B------:R-:W3:Y:S02]  /*139430*/  LDL.LU R217, [R1+0x6430] ;  /* 0x0064300001d97983 */ /* 0x000ee40000300800 */
[----:B------:R-:W-:Y:S01]  /*139440*/  STL [R1+0x6508], R223 ;  /* 0x006508df01007387 */ /* 0x000fe20000100800 */
[----:B-1----:R-:W-:Y:S01]  /*139450*/  MOV R6, R156 ;  /* 0x0000009c00067202 */ /* 0x002fe20000000f00 */
[----:B------:R-:W-:Y:S01]  /*139460*/  IMAD.MOV.U32 R7, RZ, RZ, R216 ;  /* 0x000000ffff077224 */ /* 0x000fe200078e00d8 */
[----:B------:R-:W3:Y:S01]  /*139470*/  LDL.LU R156, [R1+0x6428] ;  /* 0x00642800019c7983 */ /* 0x000ee20000300800 */
[----:B------:R-:W3:Y:S03]  /*139480*/  LDL.LU R216, [R1+0x641c] ;  /* 0x00641c0001d87983 */ /* 0x000ee60000300800 */
[----:B------:R1:W-:Y:S02]  /*139490*/  LDGSTS.E [R0+0x6b00], [R6.64], P1 ;  /* 0x06b0000006007fae */ /* 0x0003e40008921844 */
[----:B-1----:R-:W-:Y:S01]  /*1394a0*/  MOV R6, R152 ;  /* 0x0000009800067202 */ /* 0x002fe20000000f00 */
[----:B------:R-:W-:-:S02]  /*1394b0*/  IMAD.MOV.U32 R7, RZ, RZ, R153 ;  /* 0x000000ffff077224 */ /* 0x000fc400078e0099 */
[----:B------:R-:W3:Y:S01]  /*1394c0*/  LDL.LU R153, [R1+0x6414] ;  /* 0x0064140001997983 */ /* 0x000ee20000300800 */
[----:B------:R-:W3:Y:S03]  /*1394d0*/  LDL.LU R152, [R1+0x6420] ;  /* 0x0064200001987983 */ /* 0x000ee60000300800 */
[----:B------:R1:W-:Y:S02]  /*1394e0*/  LDGSTS.E [R0+0x6c00], [R6.64], P1 ;  /* 0x06c0000006007fae */ /* 0x0003e40008921844 */
[----:B-1----:R-:W-:Y:S02]  /*1394f0*/  IMAD.MOV.U32 R6, RZ, RZ, R148 ;  /* 0x000000ffff067224 */ /* 0x002fe400078e0094 */
        /* <DEDUP_REMOVED lines=17> */
[----:B------:R-:W4:Y:S01]  /*139610*/  LDL.LU R145, [R1+0x6404] ;  /* 0x0064040001917983 */ /* 0x000f220000300800 */
[-C--:B--2---:R-:W-:Y:S01]  /*139620*/  IADD3 R219, P5, R219, R246.reuse, RZ ;  /* 0x000000f6dbdb7210 */ /* 0x084fe20007fbe0ff */
[----:B------:R-:W2:Y:S02]  /*139630*/  LDL.LU R144, [R1+0x6410] ;  /* 0x0064100001907983 */ /* 0x000ea40000300800 */
[----:B------:R-:W2:Y:S01]  /*139640*/  LDL.LU R5, [R1+0x63fc] ;  /* 0x0063fc0001057983 */ /* 0x000ea20000300800 */
[----:B------:R2:W-:Y:S01]  /*139650*/  STL [R1+0x6434], R222 ;  /* 0x006434de01007387 */ /* 0x0005e20000100800 */
[----:B---3--:R-:W-:-:S02]  /*139660*/  IADD3 R217, P1, R217, R246, RZ ;  /* 0x000000f6d9d97210 */ /* 0x008fc40007f3e0ff */
[----:B------:R-:W-:Y:S01]  /*139670*/  IADD3.X R220, R220, R244, RZ, P5, !PT ;  /* 0x000000f4dcdc7210 */ /* 0x000fe20002ffe4ff */
[----:B-1----:R-:W3:Y:S02]  /*139680*/  LDL.LU R2, [R1+0x6408] ;  /* 0x0064080001027983 */ /* 0x002ee40000300800 */
[----:B------:R-:W-:Y:S02]  /*139690*/  IMAD.X R218, R218, 0x1, R244, P1 ;  /* 0x00000001dada7824 */ /* 0x000fe400008e06f4 */
[----:B------:R-:W-:Y:S01]  /*1396a0*/  STL [R1+0x6438], R219 ;  /* 0x006438db01007387 */ /* 0x000fe20000100800 */
[----:B------:R-:W-:Y:S01]  /*1396b0*/  STL [R1+0x6430], R217 ;  /* 0x006430d901007387 */ /* 0x000fe20000100800 */
[----:B------:R-:W-:Y:S02]  /*1396c0*/  IADD3 R156, P5, R156, R246, RZ ;  /* 0x000000f69c9c7210 */ /* 0x000fe40007fbe0ff */
[----:B------:R1:W-:Y:S02]  /*1396d0*/  STL [R1+0x642c], R220 ;  /* 0x00642cdc01007387 */ /* 0x0003e40000100800 */
[----:B------:R-:W-:-:S02]  /*1396e0*/  IADD3.X R216, R216, R244, RZ, P5, !PT ;  /* 0x000000f4d8d87210 */ /* 0x000fc40002ffe4ff */
[----:B------:R-:W-:Y:S01]  /*1396f0*/  STL [R1+0x6428], R156 ;  /* 0x0064289c01007387 */ /* 0x000fe20000100800 */
[----:B------:R1:W-:Y:S02]  /*139700*/  STL [R1+0x6424], R218 ;  /* 0x006424da01007387 */ /* 0x0003e40000100800 */
[----:B------:R-:W-:Y:S01]  /*139710*/  IMAD.MOV.U32 R6, RZ, RZ, R221 ;  /* 0x000000ffff067224 */ /* 0x000fe200078e00dd */
[----:B------:R-:W-:-:S05]  /*139720*/  IADD3 R152, P1, R152, R246, RZ ;  /* 0x000000f698987210 */ /* 0x000fca0007f3e0ff */
[----:B------:R-:W-:Y:S01]  /*139730*/  IMAD.X R153, R153, 0x1, R244, P1 ;  /* 0x0000000199997824 */ /* 0x000fe200008e06f4 */
[----:B------:R-:W-:Y:S01]  /*139740*/  STL [R1+0x6420], R152 ;  /* 0x0064209801007387 */ /* 0x000fe20000100800 */
[----:B------:R1:W-:Y:S01]  /*139750*/  STL [R1+0x641c], R216 ;  /* 0x00641cd801007387 */ /* 0x0003e20000100800 */
[----:B------:R-:W-:-:S05]  /*139760*/  IADD3 R148, P5, R148, R246, RZ ;  /* 0x000000f694947210 */ /* 0x000fca0007fbe0ff */
[----:B------:R-:W-:Y:S01]  /*139770*/  STL [R1+0x6418], R148 ;  /* 0x0064189401007387 */ /* 0x000fe20000100800 */
[----:B------:R1:W-:Y:S02]  /*139780*/  STL [R1+0x6414], R153 ;  /* 0x0064149901007387 */ /* 0x0003e40000100800 */
[----:B------:R-:W3:Y:S01]  /*139790*/  LDL.LU R221, [R1+0x6340] ;  /* 0x0063400001dd7983 */ /* 0x000ee20000300800 */
        /* <DEDUP_REMOVED lines=17> */
[----:B--2---:R-:W-:-:S05]  /*1398b0*/  IADD3 R144, P1, R144, R246, RZ ;  /* 0x000000f690907210 */ /* 0x004fca0007f3e0ff */
[----:B------:R-:W-:Y:S01]  /*1398c0*/  IMAD.X R145, R145, 0x1, R244, P1 ;  /* 0x0000000191917824 */ /* 0x000fe200008e06f4 */
[----:B------:R-:W-:Y:S01]  /*1398d0*/  STL [R1+0x6410], R144 ;  /* 0x0064109001007387 */ /* 0x000fe20000100800 */
[----:B---3--:R-:W-:-:S03]  /*1398e0*/  IADD3 R2, P5, R2, R246, RZ ;  /* 0x000000f602027210 */ /* 0x008fc60007fbe0ff */
[----:B------:R1:W-:Y:S04]  /*1398f0*/  STL [R1+0x640c], R149 ;  /* 0x00640c9501007387 */ /* 0x0003e80000100800 */
[----:B------:R-:W2:Y:S01]  /*139900*/  LDL.LU R222, [R1+0x6334] ;  /* 0x0063340001de7983 */ /* 0x000ea20000300800 */
[----:B------:R-:W-:Y:S01]  /*139910*/  STL [R1+0x6408], R2 ;  /* 0x0064080201007387 */ /* 0x000fe20000100800 */
[----:B------:R-:W-:Y:S01]  /*139920*/  IADD3.X R5, R5, R244, RZ, P5, !PT ;  /* 0x000000f405057210 */ /* 0x000fe20002ffe4ff */
[----:B------:R3:W-:Y:S01]  /*139930*/  STL [R1+0x6404], R145 ;  /* 0x0064049101007387 */ /* 0x0007e20000100800 */
[----:B------:R-:W4:Y:S01]  /*139940*/  LDL.LU R220, [R1+0x632c] ;  /* 0x00632c0001dc7983 */ /* 0x000f220000300800 */
[----:B------:R-:W4:Y:S02]  /*139950*/  LDL.LU R219, [R1+0x6338] ;  /* 0x0063380001db7983 */ /* 0x000f240000300800 */
[----:B------:R-:W4:Y:S02]  /*139960*/  LDL.LU R218, [R1+0x6324] ;  /* 0x0063240001da7983 */ /* 0x000f240000300800 */
[----:B------:R1:W-:Y:S01]  /*139970*/  STL [R1+0x63fc], R5 ;  /* 0x0063fc0501007387 */ /* 0x0003e20000100800 */
[----:B------:R-:W4:Y:S01]  /*139980*/  LDL.LU R217, [R1+0x6330] ;  /* 0x0063300001d97983 */ /* 0x000f220000300800 */
[----:B------:R-:W4:Y:S02]  /*139990*/  LDL.LU R216, [R1+0x631c] ;  /* 0x00631c0001d87983 */ /* 0x000f240000300800 */
[----:B------:R-:W4:Y:S02]  /*1399a0*/  LDL.LU R236, [R1+0x1620] ;  /* 0x0016200001ec7983 */ /* 0x000f240000300800 */
[----:B------:R-:W4:Y:S01]  /*1399b0*/  LDL.LU R237, [R1+0x1624] ;  /* 0x0016240001ed7983 */ /* 0x000f220000300800 */
[----:B------:R-:W4:Y:S01]  /*1399c0*/  LDL.LU R156, [R1+0x6328] ;  /* 0x00632800019c7983 */ /* 0x000f220000300800 */
[----:B------:R-:W4:Y:S01]  /*1399d0*/  LDL.LU R153, [R1+0x6314] ;  /* 0x0063140001997983 */ /* 0x000f220000300800 */
[----:B------:R-:W-:-:S05]  /*1399e0*/  MOV R7, R149 ;  /* 0x0000009500077202 */ /* 0x000fca0000000f00 */
[----:B------:R1:W-:Y:S02]  /*1399f0*/  LDGSTS.E [R0+0x8d00], [R6.64], P2 ;  /* 0x08d0000006007fae */ /* 0x0003e40009121844 */
[----:B-1----:R-:W-:Y:S01]  /*139a00*/  MOV R7, R145 ;  /* 0x0000009100077202 */ /* 0x002fe20000000f00 */
[----:B------:R-:W-:-:S05]  /*139a10*/  IMAD.MOV.U32 R6, RZ, RZ, R144 ;  /* 0x000000ffff067224 */ /* 0x000fca00078e0090 */
[----:B------:R1:W-:Y:S01]  /*139a20*/  LDGSTS.E [R0+0x8e00], [R6.64], P2 ;  /* 0x08e0000006007fae */ /* 0x0003e20009121844 */
[----:B------:R-:W-:-:S05]  /*139a30*/  IADD3 R221, P1, R221, R246, RZ ;  /* 0x000000f6dddd7210 */ /* 0x000fca0007f3e0ff */
[----:B------:R-:W-:Y:S01]  /*139a40*/  STL [R1+0x6340], R221 ;  /* 0x006340dd01007387 */ /* 0x000fe20000100800 */
[----:B------:R-:W4:Y:S02]  /*139a50*/  LDL.LU R152, [R1+0x6320] ;  /* 0x0063200001987983 */ /* 0x000f240000300800 */
[----:B------:R-:W4:Y:S02]  /*139a60*/  LDL.LU R149, [R1+0x630c] ;  /* 0x00630c0001957983 */ /* 0x000f240000300800 */
[----:B------:R-:W4:Y:S01]  /*139a70*/  LDL.LU R148, [R1+0x6318] ;  /* 0x0063180001947983 */ /* 0x000f220000300800 */
[----:B---3--:R-:W3:Y:S01]  /*139a80*/  LDL.LU R145, [R1+0x6304] ;  /* 0x0063040001917983 */ /* 0x008ee20000300800 */
[----:B------:R-:W3:Y:S02]  /*139a90*/  LDL.LU R144, [R1+0x6310] ;  /* 0x0063100001907983 */ /* 0x000ee40000300800 */
[----:B------:R-:W3:Y:S02]  /*139aa0*/  LDL.LU R223, [R1+0x6308] ;  /* 0x0063080001df7983 */ /* 0x000ee40000300800 */
[----:B-1----:R-:W-:Y:S01]  /*139ab0*/  IMAD.MOV.U32 R6, RZ, RZ, R2 ;  /* 0x000000ffff067224 */ /* 0x002fe200078e0002 */
[----:B------:R-:W-:-:S02]  /*139ac0*/  MOV R7, R5 ;  /* 0x0000000500077202 */ /* 0x000fc40000000f00 */
[----:B------:R-:W-:-:S03]  /*139ad0*/  ISETP.GT.AND P5, PT, R4, 0x21, PT ;  /* 0x000000210400780c */ /* 0x000fc60003fa4270 */
[----:B------:R1:W-:Y:S01]  /*139ae0*/  LDGSTS.E [R0+0x8f00], [R6.64], P2 ;  /* 0x08f0000006007fae */ /* 0x0003e20009121844 */
[----:B------:R-:W-:Y:S02]  /*139af0*/  ISETP.GT.AND P2, PT, R4, 0x1d, PT ;  /* 0x0000001d0400780c */ /* 0x000fe40003f44270 */
[----:B------:R-:W-:Y:S02]  /*139b00*/  SEL R2, RZ, 0x4, !P5 ;  /* 0x00000004ff027807 */ /* 0x000fe40006800000 */
[----:B------:R-:W-:Y:S02]  /*139b10*/  SEL R5, RZ, 0x4, !P2 ;  /* 0x00000004ff057807 */ /* 0x000fe40005000000 */
[----:B------:R-:W-:Y:S02]  /*139b20*/  SEL R2, R2, RZ, !P0 ;  /* 0x000000ff02027207 */ /* 0x000fe40004000000 */
[----:B-1----:R-:W-:Y:S01]  /*139b30*/  MOV R6, R221 ;  /* 0x000000dd00067202 */ /* 0x002fe20000000f00 */
[----:B--2---:R-:W-:Y:S01]  /*139b40*/  IMAD.X R222, R222, 0x1, R244, P1 ;  /* 0x00000001dede7824 */ /* 0x004fe200008e06f4 */
[----:B----4-:R-:W-:-:S02]  /*139b50*/  IADD3 R219, P1, R219, R246, RZ ;  /* 0x000000f6dbdb7210 */ /* 0x010fc40007f3e0ff */
[----:B------:R-:W-:Y:S02]  /*139b60*/  IADD3 R217, P6, R217, R246, RZ ;  /* 0x000000f6d9d97210 */ /* 0x000fe40007fde0ff */
[----:B------:R-:W-:Y:S01]  /*139b70*/  IADD3.X R220, R220, R244, RZ, P1, !PT ;  /* 0x000000f4dcdc7210 */ /* 0x000fe20000ffe4ff */
[----:B------:R1:W-:Y:S01]  /*139b80*/  STL [R1+0x6334], R222 ;  /* 0x006334de01007387 */ /* 0x0003e20000100800 */
[----:B------:R-:W-:Y:S01]  /*139b90*/  IADD3 R156, P2, R156, R246, RZ ;  /* 0x000000f69c9c7210 */ /* 0x000fe20007f5e0ff */
[----:B------:R-:W-:Y:S02]  /*139ba0*/  IMAD.MOV.U32 R7, RZ, RZ, R222 ;  /* 0x000000ffff077224 */ /* 0x000fe400078e00de */
[----:B------:R-:W-:Y:S01]  /*139bb0*/  STL [R1+0x6338], R219 ;  /* 0x006338db01007387 */ /* 0x000fe20000100800 */
[----:B------:R-:W-:Y:S02]  /*139bc0*/  IMAD.X R218, R218, 0x1, R244, P6 ;  /* 0x00000001dada7824 */ /* 0x000fe400030e06f4 */
[----:B------:R-:W-:Y:S01]  /*139bd0*/  STL [R1+0x6330], R217 ;  /* 0x006330d901007387 */ /* 0x000fe20000100800 */
[----:B------:R-:W-:Y:S01]  /*139be0*/  IADD3.X R216, R216, R244, RZ, P2, !PT ;  /* 0x000000f4d8d87210 */ /* 0x000fe200017fe4ff */
[----:B------:R2:W-:Y:S01]  /*139bf0*/  STL [R1+0x632c], R220 ;  /* 0x00632cdc01007387 */ /* 0x0005e20000100800 */
[----:B------:R-:W-:Y:S03]  /*139c00*/  STL [R1+0x6328], R156 ;  /* 0x0063289c01007387 */ /* 0x000fe60000100800 */
[----:B------:R4:W-:Y:S01]  /*139c10*/  LDGSTS.E [R0+0xa800], [R6.64], P3 ;  /* 0x0a80000006007fae */ /* 0x0009e20009921844 */
[----:B------:R-:W-:Y:S01]  /*139c20*/  ISETP.NE.U32.AND P2, PT, R2, RZ, PT ;  /* 0x000000ff0200720c */ /* 0x000fe20003f45070 */
[----:B----4-:R-:W-:Y:S01]  /*139c30*/  IMAD.MOV.U32 R6, RZ, RZ, R219 ;  /* 0x000000ffff067224 */ /* 0x010fe200078e00db */
[----:B------:R-:W-:-:S05]  /*139c40*/  MOV R7, R220 ;  /* 0x000000dc00077202 */ /* 0x000fca0000000f00 */
[----:B------:R4:W-:Y:S01]  /*139c50*/  LDGSTS.E [R0+0xa900], [R6.64], P3 ;  /* 0x0a90000006007fae */ /* 0x0009e20009921844 */
[----:B------:R-:W-:-:S05]  /*139c60*/  IADD3 R152, P5, R152, R246, RZ ;  /* 0x000000f698987210 */ /* 0x000fca0007fbe0ff */
[--C-:B------:R-:W-:Y:S01]  /*139c70*/  IMAD.X R153, R153, 0x1, R244.reuse, P5 ;  /* 0x0000000199997824 */ /* 0x100fe200028e06f4 */
[----:B------:R-:W-:Y:S01]  /*139c80*/  IADD3 R148, P5, R148, R246, RZ ;  /* 0x000000f694947210 */ /* 0x000fe20007fbe0ff */
[----:B------:R-:W-:Y:S01]  /*139c90*/  STL [R1+0x6320], R152 ;  /* 0x0063209801007387 */ /* 0x000fe20000100800 */
[----:B------:R1:W-:Y:S02]  /*139ca0*/  STL [R1+0x6324], R218 ;  /* 0x006324da01007387 */ /* 0x0003e40000100800 */
[----:B------:R1:W-:Y:S01]  /*139cb0*/  STL [R1+0x631c], R216 ;  /* 0x00631cd801007387 */ /* 0x0003e20000100800 */
[----:B------:R-:W-:Y:S01]  /*139cc0*/  IADD3.X R149, R149, R244, RZ, P5, !PT ;  /* 0x000000f495957210 */ /* 0x000fe20002ffe4ff */
[----:B---3--:R-:W-:Y:S01]  /*139cd0*/  IADD3 R144, P5, R144, R246, RZ ;  /* 0x000000f690907210 */ /* 0x008fe20007fbe0ff */
[----:B------:R2:W-:Y:S01]  /*139ce0*/  STL [R1+0x6314], R153 ;  /* 0x0063149901007387 */ /* 0x0005e20000100800 */
[----:B------:R2:W-:Y:S02]  /*139cf0*/  STL [R1+0x6318], R148 ;  /* 0x0063189401007387 */ /* 0x0005e40000100800 */
[----:B------:R-:W3:Y:S02]  /*139d00*/  LDL.LU R2, [R1+0x62fc] ;  /* 0x0062fc0001027983 */ /* 0x000ee40000300800 */
[----:B------:R3:W-:Y:S01]  /*139d10*/  STL [R1+0x630c], R149 ;  /* 0x00630c9501007387 */ /* 0x0007e20000100800 */
[----:B------:R-:W-:Y:S01]  /*139d20*/  STL [R1+0x6310], R144 ;  /* 0x0063109001007387 */ /* 0x000fe20000100800 */
[----:B----4-:R-:W-:Y:S01]  /*139d30*/  IMAD.MOV.U32 R6, RZ, RZ, R217 ;  /* 0x000000ffff067224 */ /* 0x010fe200078e00d9 */
[----:B------:R-:W-:Y:S01]  /*139d40*/  MOV R7, R218 ;  /* 0x000000da00077202 */ /* 0x000fe20000000f00 */
[----:B-1----:R-:W4:Y:S01]  /*139d50*/  LDL.LU R222, [R1+0x6234] ;  /* 0x0062340001de7983 */ /* 0x002f220000300800 */
[----:B------:R-:W4:Y:S01]  /*139d60*/  LDL.LU R221, [R1+0x6240] ;  /* 0x0062400001dd7983 */ /* 0x000f220000300800 */
[----:B------:R-:W-:-:S02]  /*139d70*/  IMAD.X R145, R145, 0x1, R244, P5 ;  /* 0x0000000191917824 */ /* 0x000fc400028e06f4 */
[----:B--2---:R-:W2:Y:S01]  /*139d80*/  LDL.LU R220, [R1+0x622c] ;  /* 0x00622c0001dc7983 */ /* 0x004ea20000300800 */
[----:B------:R1:W-:Y:S01]  /*139d90*/  LDGSTS.E [R0+0xaa00], [R6.64], P3 ;  /* 0x0aa0000006007fae */ /* 0x0003e20009921844 */
[----:B------:R-:W2:Y:S01]  /*139da0*/  LDL.LU R219, [R1+0x6238] ;  /* 0x0062380001db7983 */ /* 0x000ea20000300800 */
[----:B------:R-:W-:Y:S01]  /*139db0*/  IADD3 R223, P5, R223, R246, RZ ;  /* 0x000000f6dfdf7210 */ /* 0x000fe20007fbe0ff */
[----:B------:R-:W2:Y:S01]  /*139dc0*/  LDL.LU R218, [R1+0x6224] ;  /* 0x0062240001da7983 */ /* 0x000ea20000300800 */
[----:B------:R2:W-:Y:S01]  /*139dd0*/  STL [R1+0x6304], R145 ;  /* 0x0063049101007387 */ /* 0x0005e20000100800 */
[----:B------:R-:W2:Y:S02]  /*139de0*/  LDL.LU R217, [R1+0x6230] ;  /* 0x0062300001d97983 */ /* 0x000ea40000300800 */
[----:B------:R-:W-:Y:S01]  /*139df0*/  STL [R1+0x6308], R223 ;  /* 0x006308df01007387 */ /* 0x000fe20000100800 */
[----:B-1----:R-:W-:Y:S01]  /*139e00*/  MOV R6, R156 ;  /* 0x0000009c00067202 */ /* 0x002fe20000000f00 */
[----:B------:R-:W-:Y:S01]  /*139e10*/  IMAD.MOV.U32 R7, RZ, RZ, R216 ;  /* 0x000000ffff077224 */ /* 0x000fe200078e00d8 */
[----:B------:R-:W2:Y:S01]  /*139e20*/  LDL.LU R156, [R1+0x6228] ;  /* 0x00622800019c7983 */ /* 0x000ea20000300800 */
[----:B------:R-:W2:Y:S03]  /*139e30*/  LDL.LU R216, [R1+0x621c] ;  /* 0x00621c0001d87983 */ /* 0x000ea60000300800 */
        /* <DEDUP_REMOVED lines=16> */
[----:B---3--:R-:W-:-:S05]  /*139f40*/  IADD3.X R2, R2, R244, RZ, P5, !PT ;  /* 0x000000f402027210 */ /* 0x008fca0002ffe4ff */
[----:B------:R-:W-:Y:S01]  /*139f50*/  IMAD.MOV.U32 R7, RZ, RZ, R2 ;  /* 0x000000ffff077224 */ /* 0x000fe200078e0002 */
[----:B----4-:R-:W-:Y:S01]  /*139f60*/  IADD3 R221, P5, R221, R246, RZ ;  /* 0x000000f6dddd7210 */ /* 0x010fe20007fbe0ff */
[----:B------:R1:W-:Y:S04]  /*139f70*/  STL [R1+0x62fc], R2 ;  /* 0x0062fc0201007387 */ /* 0x0003e80000100800 */
[----:B------:R3:W-:Y:S04]  /*139f80*/  LDGSTS.E [R0+0xaf00], [R6.64], P3 ;  /* 0x0af0000006007fae */ /* 0x0007e80009921844 */
[----:B------:R2:W-:Y:S01]  /*139f90*/  STL [R1+0x6240], R221 ;  /* 0x006240dd01007387 */ /* 0x0005e20000100800 */
[----:B------:R-:W4:Y:S02]  /*139fa0*/  LDL.LU R149, [R1+0x620c] ;  /* 0x00620c0001957983 */ /* 0x000f240000300800 */
[----:B------:R-:W-:-:S02]  /*139fb0*/  IMAD.X R222, R222, 0x1, R244, P5 ;  /* 0x00000001dede7824 */ /* 0x000fc400028e06f4 */
[----:B--2---:R-:W2:Y:S01]  /*139fc0*/  LDL.LU R145, [R1+0x6204] ;  /* 0x0062040001917983 */ /* 0x004ea20000300800 */
[-C--:B------:R-:W-:Y:S02]  /*139fd0*/  IADD3 R219, P5, R219, R246.reuse, RZ ;  /* 0x000000f6dbdb7210 */ /* 0x080fe40007fbe0ff */
[----:B------:R-:W-:Y:S01]  /*139fe0*/  IADD3 R217, P3, R217, R246, RZ ;  /* 0x000000f6d9d97210 */ /* 0x000fe20007f7e0ff */
[----:B------:R-:W2:Y:S01]  /*139ff0*/  LDL.LU R144, [R1+0x6210] ;  /* 0x0062100001907983 */ /* 0x000ea20000300800 */
[----:B------:R-:W2:Y:S02]  /*13a000*/  LDL.LU R5, [R1+0x61fc] ;  /* 0x0061fc0001057983 */ /* 0x000ea40000300800 */
[----:B------:R2:W-:Y:S01]  /*13a010*/  STL [R1+0x6234], R222 ;  /* 0x006234de01007387 */ /* 0x0005e20000100800 */
[----:B------:R-:W-:Y:S01]  /*13a020*/  IADD3.X R220, R220, R244, RZ, P5, !PT ;  /* 0x000000f4dcdc7210 */ /* 0x000fe20002ffe4ff */
[----:B-1----:R-:W2:Y:S01]  /*13a030*/  LDL.LU R2, [R1+0x6208] ;  /* 0x0062080001027983 */ /* 0x002ea20000300800 */
[----:B------:R-:W-:Y:S01]  /*13a040*/  IMAD.X R218, R218, 0x1, R244, P3 ;  /* 0x00000001dada7824 */ /* 0x000fe200018e06f4 */
[----:B------:R-:W-:-:S02]  /*13a050*/  IADD3 R156, P5, R156, R246, RZ ;  /* 0x000000f69c9c7210 */ /* 0x000fc40007fbe0ff */
[----:B------:R-:W-:Y:S01]  /*13a060*/  STL [R1+0x6238], R219 ;  /* 0x006238db01007387 */ /* 0x000fe20000100800 */
[----:B------:R-:W-:Y:S02]  /*13a070*/  STL [R1+0x6230], R217 ;  /* 0x006230d901007387 */ /* 0x000fe40000100800 */
[----:B------:R1:W-:Y:S01]  /*13a080*/  STL [R1+0x622c], R220 ;  /* 0x00622cdc01007387 */ /* 0x0003e20000100800 */
[----:B------:R-:W-:Y:S01]  /*13a090*/  IADD3.X R216, R216, R244, RZ, P5, !PT ;  /* 0x000000f4d8d87210 */ /* 0x000fe20002ffe4ff */
[----:B------:R-:W-:Y:S01]  /*13a0a0*/  STL [R1+0x6228], R156 ;  /* 0x0062289c01007387 */ /* 0x000fe20000100800 */
[----:B------:R1:W-:Y:S02]  /*13a0b0*/  STL [R1+0x6224], R218 ;  /* 0x006224da01007387 */ /* 0x0003e40000100800 */
[----:B---3--:R-:W-:Y:S01]  /*13a0c0*/  IMAD.MOV.U32 R6, RZ, RZ, R221 ;  /* 0x000000ffff067224 */ /* 0x008fe200078e00dd */
        /* <DEDUP_REMOVED lines=25> */
[-C--:B--2---:R-:W-:Y:S02]  /*13a260*/  IADD3 R144, P3, R144, R246.reuse, RZ ;  /* 0x000000f690907210 */ /* 0x084fe40007f7e0ff */
[----:B------:R-:W-:-:S03]  /*13a270*/  IADD3 R2, P5, R2, R246, RZ ;  /* 0x000000f602027210 */ /* 0x000fc60007fbe0ff */
[----:B------:R-:W-:Y:S01]  /*13a280*/  IMAD.X R145, R145, 0x1, R244, P3 ;  /* 0x0000000191917824 */ /* 0x000fe200018e06f4 */
[----:B------:R-:W-:Y:S01]  /*13a290*/  STL [R1+0x6210], R144 ;  /* 0x0062109001007387 */ /* 0x000fe20000100800 */
[----:B------:R1:W-:Y:S02]  /*13a2a0*/  STL [R1+0x620c], R149 ;  /* 0x00620c9501007387 */ /* 0x0003e40000100800 */
[----:B------:R-:W2:Y:S02]  /*13a2b0*/  LDL.LU R222, [R1+0x6134] ;  /* 0x0061340001de7983 */ /* 0x000ea40000300800 */
[----:B------:R-:W-:Y:S01]  /*13a2c0*/  STL [R1+0x6208], R2 ;  /* 0x0062080201007387 */ /* 0x000fe20000100800 */
[----:B------:R-:W-:Y:S01]  /*13a2d0*/  IADD3.X R5, R5, R244, RZ, P5, !PT ;  /* 0x000000f405057210 */ /* 0x000fe20002ffe4ff */
[----:B------:R4:W-:Y:S01]  /*13a2e0*/  STL [R1+0x6204], R145 ;  /* 0x0062049101007387 */ /* 0x0009e20000100800 */
[----:B------:R-:W2:Y:S02]  /*13a2f0*/  LDL.LU R220, [R1+0x612c] ;  /* 0x00612c0001dc7983 */ /* 0x000ea40000300800 */
[----:B------:R-:W2:Y:S02]  /*13a300*/  LDL.LU R219, [R1+0x6138] ;  /* 0x0061380001db7983 */ /* 0x000ea40000300800 */
[----:B------:R-:W2:Y:S01]  /*13a310*/  LDL.LU R218, [R1+0x6124] ;  /* 0x0061240001da7983 */ /* 0x000ea20000300800 */
[----:B------:R1:W-:Y:S01]  /*13a320*/  STL [R1+0x61fc], R5 ;  /* 0x0061fc0501007387 */ /* 0x0003e20000100800 */
[----:B------:R-:W2:Y:S02]  /*13a330*/  LDL.LU R217, [R1+0x6130] ;  /* 0x0061300001d97983 */ /* 0x000ea40000300800 */
[----:B---3--:R-:W3:Y:S02]  /*13a340*/  LDL.LU R216, [R1+0x611c] ;  /* 0x00611c0001d87983 */ /* 0x008ee40000300800 */
[----:B------:R-:W3:Y:S01]  /*13a350*/  LDL.LU R236, [R1+0x1630] ;  /* 0x0016300001ec7983 */ /* 0x000ee20000300800 */
[----:B------:R-:W3:Y:S01]  /*13a360*/  LDL.LU R237, [R1+0x1634] ;  /* 0x0016340001ed7983 */ /* 0x000ee20000300800 */
[----:B------:R-:W3:Y:S02]  /*13a370*/  LDL.LU R156, [R1+0x6128] ;  /* 0x00612800019c7983 */ /* 0x000ee40000300800 */
[----:B------:R-:W3:Y:S01]  /*13a380*/  LDL.LU R153, [R1+0x6114] ;  /* 0x0061140001997983 */ /* 0x000ee20000300800 */
[----:B------:R-:W-:-:S05]  /*13a390*/  MOV R7, R149 ;  /* 0x0000009500077202 */ /* 0x000fca0000000f00 */
[----:B------:R1:W-:Y:S01]  /*13a3a0*/  LDGSTS.E [R0+0xcd00], [R6.64], P4 ;  /* 0x0cd0000006007fae */ /* 0x0003e2000a121844 */
[----:B------:R-:W-:-:S05]  /*13a3b0*/  IADD3 R221, P3, R221, R246, RZ ;  /* 0x000000f6dddd7210 */ /* 0x000fca0007f7e0ff */
[----:B------:R-:W-:Y:S01]  /*13a3c0*/  STL [R1+0x6140], R221 ;  /* 0x006140dd01007387 */ /* 0x000fe20000100800 */
[----:B------:R-:W3:Y:S02]  /*13a3d0*/  LDL.LU R152, [R1+0x6120] ;  /* 0x0061200001987983 */ /* 0x000ee40000300800 */
[----:B-1----:R-:W3:Y:S01]  /*13a3e0*/  LDL.LU R149, [R1+0x610c] ;  /* 0x00610c0001957983 */ /* 0x002ee20000300800 */
[----:B------:R-:W3:Y:S01]  /*13a3f0*/  LDL.LU R148, [R1+0x6118] ;  /* 0x0061180001947983 */ /* 0x000ee20000300800 */
[----:B------:R-:W-:Y:S01]  /*13a400*/  MOV R7, R145 ;  /* 0x0000009100077202 */ /* 0x000fe20000000f00 */
[----:B------:R-:W-:Y:S02]  /*13a410*/  IMAD.MOV.U32 R6, RZ, RZ, R144 ;  /* 0x000000ffff067224 */ /* 0x000fe400078e0090 */
[----:B----4-:R-:W4:Y:S01]  /*13a420*/  LDL.LU R145, [R1+0x6104] ;  /* 0x0061040001917983 */ /* 0x010f220000300800 */
[----:B------:R-:W4:Y:S02]  /*13a430*/  LDL.LU R144, [R1+0x6110] ;  /* 0x0061100001907983 */ /* 0x000f240000300800 */
[----:B------:R-:W4:Y:S01]  /*13a440*/  LDL.LU R223, [R1+0x6108] ;  /* 0x0061080001df7983 */ /* 0x000f220000300800 */
        /* <DEDUP_REMOVED lines=11> */
[-C--:B------:R-:W-:Y:S02]  /*13a500*/  IADD3 R219, P3, R219, R246.reuse, RZ ;  /* 0x000000f6dbdb7210 */ /* 0x080fe40007f7e0ff */
[----:B------:R-:W-:Y:S02]  /*13a510*/  IADD3 R217, P6, R217, R246, RZ ;  /* 0x000000f6d9d97210 */ /* 0x000fe40007fde0ff */
[----:B------:R-:W-:Y:S01]  /*13a520*/  IADD3.X R220, R220, R244, RZ, P3, !PT ;  /* 0x000000f4dcdc7210 */ /* 0x000fe20001ffe4ff */
[----:B------:R1:W-:Y:S01]  /*13a530*/  STL [R1+0x6134], R222 ;  /* 0x006134de01007387 */ /* 0x0003e20000100800 */
[----:B---3--:R-:W-:Y:S01]  /*13a540*/  IADD3 R156, P4, R156, R246, RZ ;  /* 0x000000f69c9c7210 */ /* 0x008fe20007f9e0ff */
[----:B------:R-:W-:-:S02]  /*13a550*/  IMAD.MOV.U32 R7, RZ, RZ, R222 ;  /* 0x000000ffff077224 */ /* 0x000fc400078e00de */
        /* <DEDUP_REMOVED lines=8> */
[----:B---3--:R-:W-:Y:S01]  /*13a5e0*/  IMAD.MOV.U32 R6, RZ, RZ, R219 ;  /* 0x000000ffff067224 */ /* 0x008fe200078e00db */
        /* <DEDUP_REMOVED lines=9> */
[----:B----4-:R-:W-:Y:S01]  /*13a680*/  IADD3 R144, P5, R144, R246, RZ ;  /* 0x000000f690907210 */ /* 0x010fe20007fbe0ff */
[----:B------:R2:W-:Y:S01]  /*13a690*/  STL [R1+0x6114], R153 ;  /* 0x0061149901007387 */ /* 0x0005e20000100800 */
[----:B------:R2:W-:Y:S02]  /*13a6a0*/  STL [R1+0x6118], R148 ;  /* 0x0061189401007387 */ /* 0x0005e40000100800 */
[----:B------:R-:W4:Y:S02]  /*13a6b0*/  LDL.LU R2, [R1+0x60fc] ;  /* 0x0060fc0001027983 */ /* 0x000f240000300800 */
[----:B------:R4:W-:Y:S01]  /*13a6c0*/  STL [R1+0x610c], R149 ;  /* 0x00610c9501007387 */ /* 0x0009e20000100800 */
[----:B------:R-:W-:Y:S01]  /*13a6d0*/  STL [R1+0x6110], R144 ;  /* 0x0061109001007387 */ /* 0x000fe20000100800 */
[----:B---3--:R-:W-:Y:S01]  /*13a6e0*/  IMAD.MOV.U32 R6, RZ, RZ, R217 ;  /* 0x000000ffff067224 */ /* 0x008fe200078e00d9 */
[----:B------:R-:W-:Y:S01]  /*13a6f0*/  MOV R7, R218 ;  /* 0x000000da00077202 */ /* 0x000fe20000000f00 */
[----:B-1----:R-:W3:Y:S01]  /*13a700*/  LDL.LU R222, [R1+0x6034] ;  /* 0x0060340001de7983 */ /* 0x002ee20000300800 */
[----:B------:R-:W3:Y:S01]  /*13a710*/  LDL.LU R221, [R1+0x6040] ;  /* 0x0060400001dd7983 */ /* 0x000ee20000300800 */
        /* <DEDUP_REMOVED lines=29> */
[----:B----4-:R-:W-:-:S05]  /*13a8f0*/  IADD3.X R2, R2, R244, RZ, P5, !PT ;  /* 0x000000f402027210 */ /* 0x010fca0002ffe4ff */
[----:B------:R-:W-:Y:S01]  /*13a900*/  IMAD.MOV.U32 R7, RZ, RZ, R2 ;  /* 0x000000ffff077224 */ /* 0x000fe200078e0002 */
[----:B---3--:R-:W-:Y:S01]  /*13a910*/  IADD3 R221, P5, R221, R246, RZ ;  /* 0x000000f6dddd7210 */ /* 0x008fe20007fbe0ff */
        /* <DEDUP_REMOVED lines=1166> */
[----:B------:R-:W-:-:S05]  /*13f200*/  MOV R7, R5 ;  /* 0x0000000500077202 */ /* 0x000fca0000000f00 */
[----:B------:R1:W-:Y:S01]  /*13f210*/  LDGSTS.E [R0+0x2cf00], [R6.64], P4 ;  /* 0x2cf0000006007fae */ /* 0x0003e2000a121844 */
[----:B------:R-:W-:Y:S02]  /*13f220*/  ISETP.GT.AND P4, PT, R4, 0x65, PT ;  /* 0x000000650400780c */ /* 0x000fe40003f84270 */
[----:B------:R-:W-:Y:S02]  /*13f230*/  SEL R2, RZ, 0x4, !P6 ;  /* 0x00000004ff027807 */ /* 0x000fe40007000000 */
[----:B------:R-:W-:Y:S02]  /*13f240*/  SEL R5, RZ, 0x4, !P4 ;  /* 0x00000004ff057807 */ /* 0x000fe40006000000 */
[----:B------:R-:W-:Y:S02]  /*13f250*/  SEL R2, R2, RZ, !P0 ;  /* 0x000000ff02027207 */ /* 0x000fe40004000000 */
[----:B-1----:R-:W-:Y:S01]  /*13f260*/  MOV R6, R221 ;  /* 0x000000dd00067202 */ /* 0x002fe20000000f00 */
[----:B--2---:R-:W-:Y:S01]  /*13f270*/  IMAD.X R222, R222, 0x1, R244, P3 ;  /* 0x00000001dede7824 */ /* 0x004fe200018e06f4 */
[----:B------:R-:W-:-:S02]  /*13f280*/  IADD3 R219, P3, R219, R246, RZ ;  /* 0x000000f6dbdb7210 */ /* 0x000fc40007f7e0ff */
[----:B------:R-:W-:Y:S02]  /*13f290*/  IADD3 R217, P5, R217, R246, RZ ;  /* 0x000000f6d9d97210 */ /* 0x000fe40007fbe0ff */
[----:B------:R-:W-:Y:S02]  /*13f2a0*/  IADD3.X R220, R220, R244, RZ, P3, !PT ;  /* 0x000000f4dcdc7210 */ /* 0x000fe40001ffe4ff */
[----:B---3--:R-:W-:Y:S01]  /*13f2b0*/  IADD3 R156, P4, R156, R246, RZ ;  /* 0x000000f69c9c7210 */ /* 0x008fe20007f9e0ff */
[----:B------:R1:W-:Y:S01]  /*13f2c0*/  STL [R1+0x4fc8], R222 ;  /* 0x004fc8de01007387 */ /* 0x0003e20000100800 */
[----:B------:R-:W-:Y:S02]  /*13f2d0*/  IMAD.MOV.U32 R7, RZ, RZ, R222 ;  /* 0x000000ffff077224 */ /* 0x000fe400078e00de */
[----:B------:R-:W-:Y:S02]  /*13f2e0*/  STL [R1+0x4fd4], R219 ;  /* 0x004fd4db01007387 */ /* 0x000fe40000100800 */
[----:B------:R-:W-:Y:S01]  /*13f2f0*/  IMAD.X R218, R218, 0x1, R244, P5 ;  /* 0x00000001dada7824 */ /* 0x000fe200028e06f4 */
[----:B------:R-:W-:Y:S01]  /*13f300*/  IADD3.X R216, R216, R244, RZ, P4, !PT ;  /* 0x000000f4d8d87210 */ /* 0x000fe200027fe4ff */
[----:B------:R-:W-:Y:S01]  /*13f310*/  STL [R1+0x4fdc], R217 ;  /* 0x004fdcd901007387 */ /* 0x000fe20000100800 */
[----:B------:R2:W-:Y:S02]  /*13f320*/  STL [R1+0x4fd0], R220 ;  /* 0x004fd0dc01007387 */ /* 0x0005e40000100800 */
[----:B------:R-:W-:Y:S01]  /*13f330*/  STL [R1+0x4fe4], R156 ;  /* 0x004fe49c01007387 */ /* 0x000fe20000100800 */
[----:B------:R3:W-:Y:S01]  /*13f340*/  LDGSTS.E [R0+0x2e800], [R6.64], P1 ;  /* 0x2e80000006007fae */ /* 0x0007e20008921844 */
[----:B------:R-:W-:Y:S01]  /*13f350*/  ISETP.NE.U32.AND P5, PT, R2, RZ, PT ;  /* 0x000000ff0200720c */ /* 0x000fe20003fa5070 */
[----:B---3--:R-:W-:Y:S01]  /*13f360*/  IMAD.MOV.U32 R6, RZ, RZ, R219 ;  /* 0x000000ffff067224 */ /* 0x008fe200078e00db */
[----:B------:R-:W-:-:S05]  /*13f370*/  MOV R7, R220 ;  /* 0x000000dc00077202 */ /* 0x000fca0000000f00 */
[----:B------:R3:W-:Y:S01]  /*13f380*/  LDGSTS.E [R0+0x2e900], [R6.64], P1 ;  /* 0x2e90000006007fae */ /* 0x0007e20008921844 */
[-C--:B------:R-:W-:Y:S02]  /*13f390*/  IADD3 R152, P6, R152, R246.reuse, RZ ;  /* 0x000000f698987210 */ /* 0x080fe40007fde0ff */
[----:B------:R-:W-:-:S03]  /*13f3a0*/  IADD3 R148, P4, R148, R246, RZ ;  /* 0x000000f694947210 */ /* 0x000fc60007f9e0ff */
[--C-:B------:R-:W-:Y:S01]  /*13f3b0*/  IMAD.X R153, R153, 0x1, R244.reuse, P6 ;  /* 0x0000000199997824 */ /* 0x100fe200030e06f4 */
[----:B------:R-:W-:Y:S01]  /*13f3c0*/  STL [R1+0x4fec], R152 ;  /* 0x004fec9801007387 */ /* 0x000fe20000100800 */
[----:B------:R1:W-:Y:S01]  /*13f3d0*/  STL [R1+0x4fd8], R218 ;  /* 0x004fd8da01007387 */ /* 0x0003e20000100800 */
[----:B------:R-:W-:Y:S01]  /*13f3e0*/  IADD3.X R149, R149, R244, RZ, P4, !PT ;  /* 0x000000f495957210 */ /* 0x000fe200027fe4ff */
[----:B------:R2:W-:Y:S01]  /*13f3f0*/  STL [R1+0x4fe0], R216 ;  /* 0x004fe0d801007387 */ /* 0x0005e20000100800 */
        /* <DEDUP_REMOVED lines=106> */
[----:B------:R-:W-:Y:S01]  /*13faa0*/  MOV R7, R149 ;  /* 0x0000009500077202 */ /* 0x000fe20000000f00 */
[----:B------:R-:W3:Y:S02]  /*13fab0*/  LDL.LU R156, [R1+0x4dcc] ;  /* 0x004dcc00019c7983 */ /* 0x000ee40000300800 */
[----:B------:R-:W3:Y:S02]  /*13fac0*/  LDL.LU R153, [R1+0x4dd0] ;  /* 0x004dd00001997983 */ /* 0x000ee40000300800 */
[----:B------:R1:W-:Y:S02]  /*13fad0*/  LDGSTS.E [R0+0x30d00], [R6.64], P2 ;  /* 0x30d0000006007fae */ /* 0x0003e40009121844 */
[----:B-1----:R-:W-:-:S02]  /*13fae0*/  MOV R7, R145 ;  /* 0x0000009100077202 */ /* 0x002fc40000000f00 */
[----:B------:R-:W-:-:S05]  /*13faf0*/  IADD3 R221, P1, R221, R246, RZ ;  /* 0x000000f6dddd7210 */ /* 0x000fca0007f3e0ff */
[----:B------:R-:W-:Y:S01]  /*13fb00*/  STL [R1+0x4db4], R221 ;  /* 0x004db4dd01007387 */ /* 0x000fe20000100800 */
[----:B------:R-:W3:Y:S02]  /*13fb10*/  LDL.LU R152, [R1+0x4dd4] ;  /* 0x004dd40001987983 */ /* 0x000ee40000300800 */
[----:B------:R-:W3:Y:S02]  /*13fb20*/  LDL.LU R149, [R1+0x4dd8] ;  /* 0x004dd80001957983 */ /* 0x000ee40000300800 */
[----:B----4-:R-:W4:Y:S01]  /*13fb30*/  LDL.LU R145, [R1+0x4ddc] ;  /* 0x004ddc0001917983 */ /* 0x010f220000300800 */
[----:B------:R-:W4:Y:S01]  /*13fb40*/  LDL.LU R223, [R1+0x4de0] ;  /* 0x004de00001df7983 */ /* 0x000f220000300800 */
[----:B------:R-:W4:Y:S02]  /*13fb50*/  LDL.LU R148, [R1+0x4de4] ;  /* 0x004de40001947983 */ /* 0x000f240000300800 */
[----:B------:R-:W-:Y:S02]  /*13fb60*/  IMAD.MOV.U32 R6, RZ, RZ, R144 ;  /* 0x000000ffff067224 */ /* 0x000fe400078e0090 */
[----:B------:R-:W4:Y:S04]  /*13fb70*/  LDL.LU R144, [R1+0x4dec] ;  /* 0x004dec0001907983 */ /* 0x000f280000300800 */
[----:B------:R1:W-:Y:S01]  /*13fb80*/  LDGSTS.E [R0+0x30e00], [R6.64], P2 ;  /* 0x30e0000006007fae */ /* 0x0003e20009121844 */
[----:B------:R-:W-:Y:S01]  /*13fb90*/  ISETP.GT.AND P6, PT, R4, 0x71, PT ;  /* 0x000000710400780c */ /* 0x000fe20003fc4270 */
[----:B-1----:R-:W-:Y:S01]  /*13fba0*/  IMAD.MOV.U32 R6, RZ, RZ, R2 ;  /* 0x000000ffff067224 */ /* 0x002fe200078e0002 */
[----:B------:R-:W-:-:S05]  /*13fbb0*/  MOV R7, R5 ;  /* 0x0000000500077202 */ /* 0x000fca0000000f00 */
[----:B------:R1:W-:Y:S01]  /*13fbc0*/  LDGSTS.E [R0+0x30f00], [R6.64], P2 ;  /* 0x30f0000006007fae */ /* 0x0003e20009121844 */
[----:B------:R-:W-:Y:S02]  /*13fbd0*/  ISETP.GT.AND P2, PT, R4, 0x6d, PT ;  /* 0x0000006d0400780c */ /* 0x000fe40003f44270 */
[----:B------:R-:W-:Y:S02]  /*13fbe0*/  SEL R2, RZ, 0x4, !P6 ;  /* 0x00000004ff027807 */ /* 0x000fe40007000000 */
[----:B------:R-:W-:-:S04]  /*13fbf0*/  SEL R5, RZ, 0x4, !P2 ;  /* 0x00000004ff057807 */ /* 0x000fc80005000000 */
[----:B------:R-:W-:Y:S02]  /*13fc00*/  SEL R5, R5, RZ, !P0 ;  /* 0x000000ff05057207 */ /* 0x000fe40004000000 */
[----:B-1----:R-:W-:Y:S01]  /*13fc10*/  MOV R6, R221 ;  /* 0x000000dd00067202 */ /* 0x002fe20000000f00 */
[----:B--2---:R-:W-:Y:S01]  /*13fc20*/  IMAD.X R222, R222, 0x1, R244, P1 ;  /* 0x00000001dede7824 */ /* 0x004fe200008e06f4 */
[-C--:B------:R-:W-:Y:S02]  /*13fc30*/  IADD3 R219, P1, R219, R246.reuse, RZ ;  /* 0x000000f6dbdb7210 */ /* 0x080fe40007f3e0ff */
[----:B------:R-:W-:Y:S02]  /*13fc40*/  IADD3 R217, P4, R217, R246, RZ ;  /* 0x000000f6d9d97210 */ /* 0x000fe40007f9e0ff */
[----:B------:R-:W-:Y:S01]  /*13fc50*/  IADD3.X R220, R220, R244, RZ, P1, !PT ;  /* 0x000000f4dcdc7210 */ /* 0x000fe20000ffe4ff */
[----:B------:R1:W-:Y:S01]  /*13fc60*/  STL [R1+0x4db0], R222 ;  /* 0x004db0de01007387 */ /* 0x0003e20000100800 */
[----:B---3--:R-:W-:-:S03]  /*13fc70*/  IADD3 R156, P2, R156, R246, RZ ;  /* 0x000000f69c9c7210 */ /* 0x008fc60007f5e0ff */
[----:B------:R-:W-:Y:S01]  /*13fc80*/  STL [R1+0x4dbc], R219 ;  /* 0x004dbcdb01007387 */ /* 0x000fe20000100800 */
[----:B------:R-:W-:Y:S02]  /*13fc90*/  IMAD.X R218, R218, 0x1, R244, P4 ;  /* 0x00000001dada7824 */ /* 0x000fe400020e06f4 */
[----:B------:R-:W-:Y:S01]  /*13fca0*/  STL [R1+0x4dc4], R217 ;  /* 0x004dc4d901007387 */ /* 0x000fe20000100800 */
[----:B------:R-:W-:Y:S01]  /*13fcb0*/  IADD3.X R216, R216, R244, RZ, P2, !PT ;  /* 0x000000f4d8d87210 */ /* 0x000fe200017fe4ff */
[----:B------:R2:W-:Y:S01]  /*13fcc0*/  STL [R1+0x4db8], R220 ;  /* 0x004db8dc01007387 */ /* 0x0005e20000100800 */
[----:B------:R-:W-:Y:S02]  /*13fcd0*/  IMAD.MOV.U32 R7, RZ, RZ, R222 ;  /* 0x000000ffff077224 */ /* 0x000fe400078e00de */
[----:B------:R-:W-:Y:S01]  /*13fce0*/  STL [R1+0x4dcc], R156 ;  /* 0x004dcc9c01007387 */ /* 0x000fe20000100800 */
[----:B------:R-:W-:Y:S02]  /*13fcf0*/  ISETP.NE.U32.AND P1, PT, R5, RZ, PT ;  /* 0x000000ff0500720c */ /* 0x000fe40003f25070 */
[----:B------:R3:W-:Y:S02]  /*13fd00*/  LDGSTS.E [R0+0x32800], [R6.64], P3 ;  /* 0x3280000006007fae */ /* 0x0007e40009921844 */
[----:B---3--:R-:W-:Y:S01]  /*13fd10*/  IMAD.MOV.U32 R6, RZ, RZ, R219 ;  /* 0x000000ffff067224 */ /* 0x008fe200078e00db */
[----:B------:R-:W-:-:S05]  /*13fd20*/  MOV R7, R220 ;  /* 0x000000dc00077202 */ /* 0x000fca0000000f00 */
[----:B------:R3:W-:Y:S01]  /*13fd30*/  LDGSTS.E [R0+0x32900], [R6.64], P3 ;  /* 0x3290000006007fae */ /* 0x0007e20009921844 */
[-C--:B------:R-:W-:Y:S02]  /*13fd40*/  IADD3 R152, P6, R152, R246.reuse, RZ ;  /* 0x000000f698987210 */ /* 0x080fe40007fde0ff */
[----:B----4-:R-:W-:-:S03]  /*13fd50*/  IADD3 R145, P2, R145, R246, RZ ;  /* 0x000000f691917210 */ /* 0x010fc60007f5e0ff */
[--C-:B------:R-:W-:Y:S01]  /*13fd60*/  IMAD.X R153, R153, 0x1, R244.reuse, P6 ;  /* 0x0000000199997824 */ /* 0x100fe200030e06f4 */
[----:B------:R-:W-:Y:S01]  /*13fd70*/  STL [R1+0x4dd4], R152 ;  /* 0x004dd49801007387 */ /* 0x000fe20000100800 */
[----:B------:R2:W-:Y:S01]  /*13fd80*/  STL [R1+0x4dc0], R218 ;  /* 0x004dc0da01007387 */ /* 0x0005e20000100800 */
[----:B------:R-:W-:Y:S01]  /*13fd90*/  IADD3.X R149, R149, R244, RZ, P2, !PT ;  /* 0x000000f495957210 */ /* 0x000fe200017fe4ff */
[----:B------:R2:W-:Y:S01]  /*13fda0*/  STL [R1+0x4dc8], R216 ;  /* 0x004dc8d801007387 */ /* 0x0005e20000100800 */
[----:B------:R-:W-:Y:S01]  /*13fdb0*/  IADD3 R148, P2, R148, R246, RZ ;  /* 0x000000f694947210 */ /* 0x000fe20007f5e0ff */
[----:B------:R2:W-:Y:S01]  /*13fdc0*/  STL [R1+0x4dd0], R153 ;  /* 0x004dd09901007387 */ /* 0x0005e20000100800 */
[----:B------:R-:W-:Y:S02]  /*13fdd0*/  STL [R1+0x4ddc], R145 ;  /* 0x004ddc9101007387 */ /* 0x000fe40000100800 */
[----:B------:R-:W4:Y:S02]  /*13fde0*/  LDL.LU R5, [R1+0x4de8] ;  /* 0x004de80001057983 */ /* 0x000f240000300800 */
[----:B------:R2:W-:Y:S01]  /*13fdf0*/  STL [R1+0x4dd8], R149 ;  /* 0x004dd89501007387 */ /* 0x0005e20000100800 */
[----:B------:R4:W-:Y:S01]  /*13fe00*/  STL [R1+0x4de4], R148 ;  /* 0x004de49401007387 */ /* 0x0009e20000100800 */
[----:B-1----:R-:W4:Y:S02]  /*13fe10*/  LDL.LU R222, [R1+0x4e48] ;  /* 0x004e480001de7983 */ /* 0x002f240000300800 */
[----:B------:R-:W4:Y:S02]  /*13fe20*/  LDL.LU R221, [R1+0x4e4c] ;  /* 0x004e4c0001dd7983 */ /* 0x000f240000300800 */
[----:B---3--:R-:W-:Y:S01]  /*13fe30*/  IMAD.MOV.U32 R6, RZ, RZ, R217 ;  /* 0x000000ffff067224 */ /* 0x008fe200078e00d9 */
[----:B------:R-:W-:Y:S01]  /*13fe40*/  MOV R7, R218 ;  /* 0x000000da00077202 */ /* 0x000fe20000000f00 */
[----:B------:R-:W-:Y:S01]  /*13fe50*/  IMAD.X R223, R223, 0x1, R244, P2 ;  /* 0x00000001dfdf7824 */ /* 0x000fe200010e06f4 */
[----:B--2---:R-:W2:Y:S01]  /*13fe60*/  LDL.LU R220, [R1+0x4e50] ;  /* 0x004e500001dc7983 */ /* 0x004ea20000300800 */
[----:B------:R-:W3:Y:S03]  /*13fe70*/  LDL.LU R219, [R1+0x4e54] ;  /* 0x004e540001db7983 */ /* 0x000ee60000300800 */
[----:B------:R1:W-:Y:S01]  /*13fe80*/  LDGSTS.E [R0+0x32a00], [R6.64], P3 ;  /* 0x32a0000006007fae */ /* 0x0003e20009921844 */
[----:B------:R-:W-:Y:S01]  /*13fe90*/  IADD3 R144, P2, R144, R246, RZ ;  /* 0x000000f690907210 */ /* 0x000fe20007f5e0ff */
[----:B------:R-:W2:Y:S02]  /*13fea0*/  LDL.LU R218, [R1+0x4e58] ;  /* 0x004e580001da7983 */ /* 0x000ea40000300800 */
[----:B------:R-:W-:Y:S01]  /*13feb0*/  STL [R1+0x4de0], R223 ;  /* 0x004de0df01007387 */ /* 0x000fe20000100800 */
[----:B------:R-:W2:Y:S01]  /*13fec0*/  LDL.LU R217, [R1+0x4e5c] ;  /* 0x004e5c0001d97983 */ /* 0x000ea20000300800 */
[----:B------:R2:W-:Y:S01]  /*13fed0*/  STL [R1+0x4dec], R144 ;  /* 0x004dec9001007387 */ /* 0x0005e20000100800 */
[----:B-1----:R-:W-:Y:S01]  /*13fee0*/  MOV R6, R156 ;  /* 0x0000009c00067202 */ /* 0x002fe20000000f00 */
[----:B------:R-:W-:Y:S01]  /*13fef0*/  IMAD.MOV.U32 R7, RZ, RZ, R216 ;  /* 0x000000ffff077224 */ /* 0x000fe200078e00d8 */
[----:B------:R-:W2:Y:S01]  /*13ff00*/  LDL.LU R156, [R1+0x4e64] ;  /* 0x004e6400019c7983 */ /* 0x000ea20000300800 */
[----:B------:R-:W2:Y:S03]  /*13ff10*/  LDL.LU R216, [R1+0x4e60] ;  /* 0x004e600001d87983 */ /* 0x000ea60000300800 */
[----:B------:R1:W-:Y:S02]  /*13ff20*/  LDGSTS.E [R0+0x32b00], [R6.64], P3 ;  /* 0x32b0000006007fae */ /* 0x0003e40009921844 */
[----:B-1----:R-:W-:Y:S01]  /*13ff30*/  IMAD.MOV.U32 R7, RZ, RZ, R153 ;  /* 0x000000ffff077224 */ /* 0x002fe200078e0099 */
[----:B------:R-:W-:Y:S01]  /*13ff40*/  MOV R6, R152 ;  /* 0x0000009800067202 */ /* 0x000fe20000000f00 */
[----:B------:R-:W2:Y:S01]  /*13ff50*/  LDL.LU R153, [R1+0x4e68] ;  /* 0x004e680001997983 */ /* 0x000ea20000300800 */
[----:B------:R-:W2:Y:S03]  /*13ff60*/  LDL.LU R152, [R1+0x4e6c] ;  /* 0x004e6c0001987983 */ /* 0x000ea60000300800 */
[----:B------:R1:W-:Y:S01]  /*13ff70*/  LDGSTS.E [R0+0x32c00], [R6.64], P3 ;  /* 0x32c0000006007fae */ /* 0x0003e20009921844 */
[----:B------:R-:W-:Y:S01]  /*13ff80*/  SEL R2, R2, RZ, !P0 ;  /* 0x000000ff02027207 */ /* 0x000fe20004000000 */
[----:B-1----:R-:W-:Y:S01]  /*13ff90*/  IMAD.MOV.U32 R6, RZ, RZ, R145 ;  /* 0x000000ffff067224 */ /* 0x002fe200078e0091 */
[----:B------:R-:W-:-:S02]  /*13ffa0*/  MOV R7, R149 ;  /* 0x0000009500077202 */ /* 0x000fc40000000f00 */
[----:B------:R-:W-:Y:S01]  /*13ffb0*/  ISETP.NE.U32.AND P4, PT, R2, RZ, PT ;  /* 0x000000ff0200720c */ /* 0x000fe20003f85070 */
[----:B------:R-:W2:Y:S04]  /*13ffc0*/  LDL.LU R149, [R1+0x4e70] ;  /* 0x004e700001957983 */ /* 0x000ea80000300800 */
[----:B------:R1:W-:Y:S02]  /*13ffd0*/  LDGSTS.E [R0+0x32d00], [R6.64], P3 ;  /* 0x32d0000006007fae */ /* 0x0003e40009921844 */
[----:B-1----:R-:W-:Y:S01]  /*13ffe0*/  IMAD.MOV.U32 R6, RZ, RZ, R148 ;  /* 0x000000ffff067224 */ /* 0x002fe200078e0094 */
[----:B------:R-:W-:-:S05]  /*13fff0*/  MOV R7, R223 ;  /* 0x000000df00077202 */ /* 0x000fca0000000f00 */
[----:B------:R1:W-:Y:S02]  /*140000*/  LDGSTS.E [R0+0x32e00], [R6.64], P3 ;  /* 0x32e0000006007fae */ /* 0x0003e40009921844 */
[----:B-1----:R-:W-:Y:S02]  /*140010*/  MOV R6, R144 ;  /* 0x0000009000067202 */ /* 0x002fe40000000f00 */
[----:B----4-:R-:W-:Y:S02]  /*140020*/  IADD3.X R5, R5, R244, RZ, P2, !PT ;  /* 0x000000f405057210 */ /* 0x010fe400017fe4ff */
[----:B------:R-:W-:-:S03]  /*140030*/  IADD3 R221, P2, R221, R246, RZ ;  /* 0x000000f6dddd7210 */ /* 0x000fc60007f5e0ff */
[----:B------:R-:W-:Y:S01]  /*140040*/  IMAD.MOV.U32 R7, RZ, RZ, R5 ;  /* 0x000000ffff077224 */ /* 0x000fe200078e0005 */
[----:B------:R1:W-:Y:S01]  /*140050*/  STL [R1+0x4de8], R5 ;  /* 0x004de80501007387 */ /* 0x0003e20000100800 */
[----:B------:R-:W4:Y:S02]  /*140060*/  LDL.LU R2, [R1+0x4e74] ;  /* 0x004e740001027983 */ /* 0x000f240000300800 */
[----:B------:R-:W-:Y:S02]  /*140070*/  STL [R1+0x4e4c], R221 ;  /* 0x004e4cdd01007387 */ /* 0x000fe40000100800 */
[--C-:B------:R-:W-:Y:S01]  /*140080*/  IMAD.X R222, R222, 0x1, R244.reuse, P2 ;  /* 0x00000001dede7824 */ /* 0x100fe200010e06f4 */
[----:B------:R-:W4:Y:S01]  /*140090*/  LDL.LU R145, [R1+0x4e7c] ;  /* 0x004e7c0001917983 */ /* 0x000f220000300800 */
[-C--:B---3--:R-:W-:Y:S01]  /*1400a0*/  IADD3 R219, P2, R219, R246.reuse, RZ ;  /* 0x000000f6dbdb7210 */ /* 0x088fe20007f5e0ff */
[----:B------:R-:W3:Y:S02]  /*1400b0*/  LDL.LU R148, [R1+0x4e78] ;  /* 0x004e780001947983 */ /* 0x000ee40000300800 */
[----:B------:R2:W-:Y:S02]  /*1400c0*/  LDGSTS.E [R0+0x32f00], [R6.64], P3 ;  /* 0x32f0000006007fae */ /* 0x0005e40009921844 */
[----:B--2---:R-:W2:Y:S01]  /*1400d0*/  LDL.LU R144, [R1+0x4e80] ;  /* 0x004e800001907983 */ /* 0x004ea20000300800 */
[----:B------:R-:W-:Y:S01]  /*1400e0*/  IADD3 R217, P3, R217, R246, RZ ;  /* 0x000000f6d9d97210 */ /* 0x000fe20007f7e0ff */
[----:B------:R1:W-:Y:S04]  /*1400f0*/  STL [R1+0x4e48], R222 ;  /* 0x004e48de01007387 */ /* 0x0003e80000100800 */
[----:B-1----:R-:W2:Y:S01]  /*140100*/  LDL.LU R5, [R1+0x4e84] ;  /* 0x004e840001057983 */ /* 0x002ea20000300800 */
[----:B------:R-:W-:Y:S01]  /*140110*/  IADD3.X R220, R220, R244, RZ, P2, !PT ;  /* 0x000000f4dcdc7210 */ /* 0x000fe200017fe4ff */
[----:B------:R-:W-:Y:S02]  /*140120*/  STL [R1+0x4e54], R219 ;  /* 0x004e54db01007387 */ /* 0x000fe40000100800 */
[----:B------:R-:W-:Y:S01]  /*140130*/  IMAD.X R218, R218, 0x1, R244, P3 ;  /* 0x00000001dada7824 */ /* 0x000fe200018e06f4 */
[----:B------:R-:W-:Y:S01]  /*140140*/  IADD3 R156, P2, R156, R246, RZ ;  /* 0x000000f69c9c7210 */ /* 0x000fe20007f5e0ff */
[----:B------:R-:W-:Y:S01]  /*140150*/  STL [R1+0x4e5c], R217 ;  /* 0x004e5cd901007387 */ /* 0x000fe20000100800 */
[----:B------:R-:W-:Y:S02]  /*140160*/  STL [R1+0x4e50], R220 ;  /* 0x004e50dc01007387 */ /* 0x000fe40000100800 */
[----:B------:R-:W-:Y:S01]  /*140170*/  IADD3.X R216, R216, R244, RZ, P2, !PT ;  /* 0x000000f4d8d87210 */ /* 0x000fe200017fe4ff */
[----:B------:R-:W-:Y:S01]  /*140180*/  STL [R1+0x4e64], R156 ;  /* 0x004e649c01007387 */ /* 0x000fe20000100800 */
[----:B------:R-:W-:Y:S01]  /*140190*/  STL [R1+0x4e58], R218 ;  /* 0x004e58da01007387 */ /* 0x000fe20000100800 */
[----:B------:R-:W-:-:S02]  /*1401a0*/  MOV R7, R222 ;  /* 0x000000de00077202 */ /* 0x000fc40000000f00 */
[----:B------:R-:W-:-:S05]  /*1401b0*/  IADD3 R152, P3, R152, R246, RZ ;  /* 0x000000f698987210 */ /* 0x000fca0007f7e0ff */
[----:B------:R-:W-:Y:S01]  /*1401c0*/  STL [R1+0x4e6c], R152 ;  /* 0x004e6c9801007387 */ /* 0x000fe20000100800 */
[----:B------:R-:W-:Y:S02]  /*1401d0*/  STL [R1+0x4e60], R216 ;  /* 0x004e60d801007387 */ /* 0x000fe40000100800 */
[----:B------:R-:W2:Y:S02]  /*1401e0*/  LDL.LU R222, [R1+0x4e8c] ;  /* 0x004e8c0001de7983 */ /* 0x000ea40000300800 */
[----:B------:R-:W-:-:S05]  /*1401f0*/  IMAD.MOV.U32 R6, RZ, RZ, R221 ;  /* 0x000000ffff067224 */ /* 0x000fca00078e00dd */
[----:B------:R1:W-:Y:S01]  /*140200*/  LDGSTS.E [R0+0x34800], [R6.64], P5 ;  /* 0x3480000006007fae */ /* 0x0003e2000a921844 */
[----:B------:R-:W-:Y:S01]  /*140210*/  IMAD.X R153, R153, 0x1, R244, P3 ;  /* 0x0000000199997824 */ /* 0x000fe200018e06f4 */
        /* <DEDUP_REMOVED lines=12> */
[----:B------:R1:W-:Y:S01]  /*1402e0*/  LDGSTS.E [R0+0x34c00], [R6.64], P5 ;  /* 0x34c0000006007fae */ /* 0x0003e2000a921844 */
[-C--:B----4-:R-:W-:Y:S02]  /*1402f0*/  IADD3 R2, P2, R2, R246.reuse, RZ ;  /* 0x000000f602027210 */ /* 0x090fe40007f5e0ff */
[----:B------:R-:W-:Y:S02]  /*140300*/  IADD3 R145, P3, R145, R246, RZ ;  /* 0x000000f691917210 */ /* 0x000fe40007f7e0ff */
[----:B------:R-:W-:Y:S01]  /*140310*/  IADD3.X R149, R149, R244, RZ, P2, !PT ;  /* 0x000000f495957210 */ /* 0x000fe200017fe4ff */
[----:B------:R4:W-:Y:S01]  /*140320*/  STL [R1+0x4e74], R2 ;  /* 0x004e740201007387 */ /* 0x0009e20000100800 */
[----:B------:R1:W-:Y:S02]  /*140330*/  STL [R1+0x4e68], R153 ;  /* 0x004e689901007387 */ /* 0x0003e40000100800 */
[----:B---3--:R-:W-:Y:S01]  /*140340*/  IMAD.X R148, R148, 0x1, R244, P3 ;  /* 0x0000000194947824 */ /* 0x008fe200018e06f4 */
[----:B--2---:R-:W-:Y:S01]  /*140350*/  IADD3 R5, P6, R5, R246, RZ ;  /* 0x000000f605057210 */ /* 0x004fe20007fde0ff */
[----:B------:R-:W-:Y:S01]  /*140360*/  STL [R1+0x4e7c], R145 ;  /* 0x004e7c9101007387 */ /* 0x000fe20000100800 */
[----:B------:R-:W-:Y:S02]  /*140370*/  STL [R1+0x4e70], R149 ;  /* 0x004e709501007387 */ /* 0x000fe40000100800 */
[----:B------:R-:W-:-:S02]  /*140380*/  IADD3.X R144, R144, R244, RZ, P6, !PT ;  /* 0x000000f490907210 */ /* 0x000fc400037fe4ff */
[----:B------:R-:W-:Y:S01]  /*140390*/  ISETP.GT.AND P2, PT, R4, 0x75, PT ;  /* 0x000000750400780c */ /* 0x000fe20003f44270 */
[----:B------:R2:W-:Y:S01]  /*1403a0*/  STL [R1+0x4e84], R5 ;  /* 0x004e840501007387 */ /* 0x0005e20000100800 */
[----:B------:R2:W-:Y:S02]  /*1403b0*/  STL [R1+0x4e78], R148 ;  /* 0x004e789401007387 */ /* 0x0005e40000100800 */
[----:B------:R-:W3:Y:S01]  /*1403c0*/  LDL.LU R228, [R1+0x16f0] ;  /* 0x0016f00001e47983 */ /* 0x000ee20000300800 */
[----:B-1----:R-:W-:Y:S01]  /*1403d0*/  MOV R6, R2 ;  /* 0x0000000200067202 */ /* 0x002fe20000000f00 */
[----:B------:R1:W-:Y:S01]  /*1403e0*/  STL [R1+0x4e80], R144 ;  /* 0x004e809001007387 */ /* 0x0003e20000100800 */
[----:B----4-:R-:W-:Y:S01]  /*1403f0*/  SEL R2, RZ, 0x4, !P2 ;  /* 0x00000004ff027807 */ /* 0x010fe20005000000 */
[----:B------:R-:W3:Y:S02]  /*140400*/  LDL.LU R229, [R1+0x16f4] ;  /* 0x0016f40001e57983 */ /* 0x000ee40000300800 */
[----:B------:R-:W4:Y:S02]  /*140410*/  LDL.LU R220, [R1+0x4e94] ;  /* 0x004e940001dc7983 */ /* 0x000f240000300800 */
[----:B------:R-:W-:Y:S01]  /*140420*/  IMAD.MOV.U32 R7, RZ, RZ, R149 ;  /* 0x000000ffff077224 */ /* 0x000fe200078e0095 */
[----:B------:R-:W3:Y:S01]  /*140430*/  LDL.LU R236, [R1+0x1700] ;  /* 0x0017000001ec7983 */ /* 0x000ee20000300800 */
[----:B------:R-:W3:Y:S02]  /*140440*/  LDL.LU R237, [R1+0x1704] ;  /* 0x0017040001ed7983 */ /* 0x000ee40000300800 */
[----:B------:R-:W3:Y:S02]  /*140450*/  LDL.LU R223, [R1+0x4e88] ;  /* 0x004e880001df7983 */ /* 0x000ee40000300800 */
[----:B------:R-:W4:Y:S01]  /*140460*/  LDL.LU R221, [R1+0x4e90] ;  /* 0x004e900001dd7983 */ /* 0x000f220000300800 */
[----:B------:R1:W-:Y:S01]  /*140470*/  LDGSTS.E [R0+0x34d00], [R6.64], P5 ;  /* 0x34d0000006007fae */ /* 0x0003e2000a921844 */
[----:B------:R-:W-:Y:S01]  /*140480*/  IADD3 R222, P2, R222, R246, RZ ;  /* 0x000000f6dede7210 */ /* 0x000fe20007f5e0ff */
[----:B-1----:R-:W-:Y:S01]  /*140490*/  IMAD.MOV.U32 R6, RZ, RZ, R145 ;  /* 0x000000ffff067224 */ /* 0x002fe200078e0091 */
[----:B------:R-:W-:-:S03]  /*1404a0*/  MOV R7, R148 ;  /* 0x0000009400077202 */ /* 0x000fc60000000f00 */
[----:B------:R1:W-:Y:S01]  /*1404b0*/  STL [R1+0x4e8c], R222 ;  /* 0x004e8cde01007387 */ /* 0x0003e20000100800 */
[----:B------:R-:W4:Y:S02]  /*1404c0*/  LDL.LU R219, [R1+0x4e98] ;  /* 0x004e980001db7983 */ /* 0x000f240000300800 */
[----:B------:R-:W4:Y:S02]  /*1404d0*/  LDL.LU R218, [R1+0x4e9c] ;  /* 0x004e9c0001da7983 */ /* 0x000f240000300800 */
[----:B------:R-:W4:Y:S01]  /*1404e0*/  LDL.LU R217, [R1+0x4ea0] ;  /* 0x004ea00001d97983 */ /* 0x000f220000300800 */
[----:B------:R-:W4:Y:S01]  /*1404f0*/  LDL.LU R216, [R1+0x4ea4] ;  /* 0x004ea40001d87983 */ /* 0x000f220000300800 */
[----:B------:R-:W4:Y:S03]  /*140500*/  LDL.LU R156, [R1+0x4ea8] ;  /* 0x004ea800019c7983 */ /* 0x000f260000300800 */
[----:B------:R1:W-:Y:S01]  /*140510*/  LDGSTS.E [R0+0x34e00], [R6.64], P5 ;  /* 0x34e0000006007fae */ /* 0x0003e2000a921844 */
[----:B------:R-:W4:Y:S02]  /*140520*/  LDL.LU R153, [R1+0x4eac] ;  /* 0x004eac0001997983 */ /* 0x000f240000300800 */
[----:B------:R-:W4:Y:S02]  /*140530*/  LDL.LU R152, [R1+0x4eb0] ;  /* 0x004eb00001987983 */ /* 0x000f240000300800 */
[----:B-1----:R-:W-:-:S02]  /*140540*/  IMAD.MOV.U32 R6, RZ, RZ, R5 ;  /* 0x000000ffff067224 */ /* 0x002fc400078e0005 */
[----:B--2---:R-:W2:Y:S01]  /*140550*/  LDL.LU R5, [R1+0x4eb4] ;  /* 0x004eb40001057983 */ /* 0x004ea20000300800 */
[----:B------:R-:W2:Y:S02]  /*140560*/  LDL.LU R149, [R1+0x4eb8] ;  /* 0x004eb80001957983 */ /* 0x000ea40000300800 */
[----:B------:R-:W2:Y:S01]  /*140570*/  LDL.LU R148, [R1+0x4ebc] ;  /* 0x004ebc0001947983 */ /* 0x000ea20000300800 */
[----:B------:R-:W-:Y:S01]  /*140580*/  MOV R7, R144 ;  /* 0x0000009000077202 */ /* 0x000fe20000000f00 */
[----:B------:R-:W2:Y:S01]  /*140590*/  LDL.LU R145, [R1+0x4ec0] ;  /* 0x004ec00001917983 */ /* 0x000ea20000300800 */
[----:B------:R-:W2:Y:S01]  /*1405a0*/  LDL.LU R144, [R1+0x4ec4] ;  /* 0x004ec40001907983 */ /* 0x000ea20000300800 */
[----:B------:R-:W-:Y:S02]  /*1405b0*/  SEL R2, R2, RZ, !P0 ;  /* 0x000000ff02027207 */ /* 0x000fe40004000000 */
[----:B------:R1:W-:Y:S02]  /*1405c0*/  LDGSTS.E [R0+0x34f00], [R6.64], P5 ;  /* 0x34f0000006007fae */ /* 0x0003e4000a921844 */
[----:B------:R-:W-:Y:S01]  /*1405d0*/  ISETP.NE.U32.AND P5, PT, R2, RZ, PT ;  /* 0x000000ff0200720c */ /* 0x000fe20003fa5070 */
[----:B---3--:R-:W-:Y:S01]  /*1405e0*/  IMAD.X R223, R223, 0x1, R244, P2 ;  /* 0x00000001dfdf7824 */ /* 0x008fe200010e06f4 */
[----:B------:R-:W-:-:S02]  /*1405f0*/  ISETP.GT.AND P2, PT, R4, 0x79, PT ;  /* 0x000000790400780c */ /* 0x000fc40003f44270 */
[----:B----4-:R-:W-:Y:S02]  /*140600*/  IADD3 R220, P3, R220, R246, RZ ;  /* 0x000000f6dcdc7210 */ /* 0x010fe40007f7e0ff */
[----:B------:R-:W-:Y:S02]  /*140610*/  SEL R2, RZ, 0x4, !P2 ;  /* 0x00000004ff027807 */ /* 0x000fe40005000000 */
[----:B------:R-:W-:Y:S01]  /*140620*/  IADD3.X R221, R221, R244, RZ, P3, !PT ;  /* 0x000000f4dddd7210 */ /* 0x000fe20001ffe4ff */
[----:B------:R-:W-:Y:S01]  /*140630*/  STL [R1+0x4e94], R220 ;  /* 0x004e94dc01007387 */ /* 0x000fe20000100800 */
[----:B------:R3:W-:Y:S03]  /*140640*/  STL [R1+0x4e88], R223 ;  /* 0x004e88df01007387 */ /* 0x0007e60000100800 */
[----:B------:R-:W-:Y:S01]  /*140650*/  STL [R1+0x4e90], R221 ;  /* 0x004e90dd01007387 */ /* 0x000fe20000100800 */
[----:B------:R-:W-:-:S02]  /*140660*/  IADD3 R216, P2, R216, R246, RZ ;  /* 0x000000f6d8d87210 */ /* 0x000fc40007f5e0ff */
[----:B------:R-:W-:Y:S02]  /*140670*/  IADD3 R218, P3, R218, R246, RZ ;  /* 0x000000f6dada7210 */ /* 0x000fe40007f7e0ff */
[----:B------:R-:W-:-:S03]  /*140680*/  IADD3.X R217, R217, R244, RZ, P2, !PT ;  /* 0x000000f4d9d97210 */ /* 0x000fc600017fe4ff */
[----:B------:R-:W-:Y:S01]  /*140690*/  IMAD.X R219, R219, 0x1, R244, P3 ;  /* 0x00000001dbdb7824 */ /* 0x000fe200018e06f4 */
[-C--:B------:R-:W-:Y:S02]  /*1406a0*/  IADD3 R153, P3, R153, R246.reuse, RZ ;  /* 0x000000f699997210 */ /* 0x080fe40007f7e0ff */
[----:B--2---:R-:W-:-:S04]  /*1406b0*/  IADD3 R5, P2, R5, R246, RZ ;  /* 0x000000f605057210 */ /* 0x004fc80007f5e0ff */
[----:B------:R-:W-:Y:S01]  /*1406c0*/  IADD3.X R152, R152, R244, RZ, P2, !PT ;  /* 0x000000f498987210 */ /* 0x000fe200017fe4ff */
[-C--:B------:R-:W-:Y:S01]  /*1406d0*/  IADD3 R148, P2, R148, R246.reuse, RZ ;  /* 0x000000f694947210 */ /* 0x080fe20007f5e0ff */
[----:B------:R-:W-:Y:S01]  /*1406e0*/  STL [R1+0x4e9c], R218 ;  /* 0x004e9cda01007387 */ /* 0x000fe20000100800 */
[----:B------:R-:W-:Y:S02]  /*1406f0*/  STL [R1+0x4ea4], R216 ;  /* 0x004ea4d801007387 */ /* 0x000fe40000100800 */
[--C-:B------:R-:W-:Y:S02]  /*140700*/  IMAD.X R156, R156, 0x1, R244.reuse, P3 ;  /* 0x000000019c9c7824 */ /* 0x100fe400018e06f4 */
[----:B------:R-:W-:Y:S02]  /*140710*/  STL [R1+0x4e98], R219 ;  /* 0x004e98db01007387 */ /* 0x000fe40000100800 */
[----:B------:R-:W-:Y:S01]  /*140720*/  IMAD.X R149, R149, 0x1, R244, P2 ;  /* 0x0000000195957824 */ /* 0x000fe200010e06f4 */
[----:B------:R-:W-:Y:S01]  /*140730*/  IADD3 R144, P2, R144, R246, RZ ;  /* 0x000000f690907210 */ /* 0x000fe20007f5e0ff */
[----:B------:R-:W-:Y:S01]  /*140740*/  STL [R1+0x4eac], R153 ;  /* 0x004eac9901007387 */ /* 0x000fe20000100800 */
[----:B------:R-:W-:Y:S02]  /*140750*/  STL [R1+0x4ea0], R217 ;  /* 0x004ea0d901007387 */ /* 0x000fe40000100800 */
[----:B------:R-:W-:Y:S02]  /*140760*/  STL [R1+0x4eb4], R5 ;  /* 0x004eb40501007387 */ /* 0x000fe40000100800 */
[----:B------:R-:W-:Y:S01]  /*140770*/  STL [R1+0x4ea8], R156 ;  /* 0x004ea89c01007387 */ /* 0x000fe20000100800 */
[----:B------:R-:W-:Y:S01]  /*140780*/  IADD3.X R145, R145, R244, RZ, P2, !PT ;  /* 0x000000f491917210 */ /* 0x000fe200017fe4ff */
[----:B------:R2:W-:Y:S01]  /*140790*/  STL [R1+0x4eb0], R152 ;  /* 0x004eb09801007387 */ /* 0x0005e20000100800 */
[----:B------:R-:W-:Y:S02]  /*1407a0*/  STL [R1+0x4ebc], R148 ;  /* 0x004ebc9401007387 */ /* 0x000fe40000100800 */
[----:B------:R2:W-:Y:S02]  /*1407b0*/  STL [R1+0x4eb8], R149 ;  /* 0x004eb89501007387 */ /* 0x0005e40000100800 */
[----:B------:R1:W-:Y:S01]  /*1407c0*/  STL [R1+0x4ec4], R144 ;  /* 0x004ec49001007387 */ /* 0x0003e20000100800 */
[----:B------:R-:W-:Y:S01]  /*1407d0*/  HMMA.1688.F32.TF32 R112, R8, R228, R112 ;  /* 0x000000e40870723c */ /* 0x000fe20000081070 */
[----:B------:R1:W-:Y:S01]  /*1407e0*/  STL [R1+0x4ec0], R145 ;  /* 0x004ec09101007387 */ /* 0x0003e20000100800 */
        /* <DEDUP_REMOVED lines=10> */
[----:B-1----:R-:W-:Y:S01]  /*140890*/  IMAD.MOV.U32 R6, RZ, RZ, R222 ;  /* 0x000000ffff067224 */ /* 0x002fe200078e00de */
[----:B------:R-:W-:Y:S01]  /*1408a0*/  MOV R7, R223 ;  /* 0x000000df00077202 */ /* 0x000fe20000000f00 */
[----:B------:R-:W4:Y:S01]  /*1408b0*/  LDL.LU R222, [R1+0xcc0] ;  /* 0x000cc00001de7983 */ /* 0x000f220000300800 */
[----:B---3--:R-:W3:Y:S03]  /*1408c0*/  LDL.LU R223, [R1+0xd00] ;  /* 0x000d000001df7983 */ /* 0x008ee60000300800 */
        /* <DEDUP_REMOVED lines=12> */
[----:B------:R1:W-:Y:S02]  /*140990*/  LDGSTS.E [R0+0x36c00], [R6.64], P1 ;  /* 0x36c0000006007fae */ /* 0x0003e40008921844 */
[----:B-1----:R-:W-:Y:S01]  /*1409a0*/  IMAD.MOV.U32 R6, RZ, RZ, R5 ;  /* 0x000000ffff067224 */ /* 0x002fe200078e0005 */
[----:B------:R-:W-:Y:S02]  /*1409b0*/  MOV R7, R152 ;  /* 0x0000009800077202 */ /* 0x000fe40000000f00 */
[----:B--2---:R-:W4:Y:S04]  /*1409c0*/  LDL.LU R152, [R1+0xcc4] ;  /* 0x000cc40001987983 */ /* 0x004f280000300800 */
[----:B------:R1:W-:Y:S01]  /*1409d0*/  LDGSTS.E [R0+0x36d00], [R6.64], P1 ;  /* 0x36d0000006007fae */ /* 0x0003e20008921844 */
[----:B------:R-:W4:Y:S02]  /*1409e0*/  LDL.LU R153, [R1+0xd04] ;  /* 0x000d040001997983 */ /* 0x000f240000300800 */
[----:B-1----:R-:W-:Y:S01]  /*1409f0*/  IMAD.MOV.U32 R6, RZ, RZ, R148 ;  /* 0x000000ffff067224 */ /* 0x002fe200078e0094 */
[----:B------:R-:W-:-:S02]  /*140a00*/  MOV R7, R149 ;  /* 0x0000009500077202 */ /* 0x000fc40000000f00 */
[----:B------:R-:W4:Y:S04]  /*140a10*/  LDL.LU R149, [R1+0xcc8] ;  /* 0x000cc80001957983 */ /* 0x000f280000300800 */
        /* <DEDUP_REMOVED lines=8> */
[----:B------:R-:W4:Y:S01]  /*140aa0*/  LDL.LU R226, [R1+0xc6c] ;  /* 0x000c6c0001e27983 */ /* 0x000f220000300800 */
[----:B------:R-:W-:Y:S02]  /*140ab0*/  HMMA.1688.F32.TF32 R120, R8, R236, R120 ;  /* 0x000000ec0878723c */ /* 0x000fe40000081078 */
[----:B------:R1:W-:Y:S01]  /*140ac0*/  LDGSTS.E [R0+0x36f00], [R6.64], P1 ;  /* 0x36f0000006007fae */ /* 0x0003e20008921844 */
[----:B----4-:R-:W-:Y:S01]  /*140ad0*/  MOV R217, R242 ;  /* 0x000000f200d97202 */ /* 0x010fe20000000f00 */
[----:B------:R-:W-:-:S05]  /*140ae0*/  IMAD.MOV.U32 R216, RZ, RZ, R243 ;  /* 0x000000ffffd87224 */ /* 0x000fca00078e00f3 */
[----:B------:R4:W-:Y:S01]  /*140af0*/  STL.64 [R1+0x4a90], R216 ;  /* 0x004a90d801007387 */ /* 0x0009e20000100a00 */
[----:B------:R-:W2:Y:S02]  /*140b00*/  LDL.LU R227, [R1+0xca4] ;  /* 0x000ca40001e37983 */ /* 0x000ea40000300800 */
[----:B------:R-:W2:Y:S02]  /*140b10*/  LDL.LU R236, [R1+0xc80] ;  /* 0x000c800001ec7983 */ /* 0x000ea40000300800 */
[----:B------:R-:W2:Y:S01]  /*140b20*/  LDL.LU R237, [R1+0xca8] ;  /* 0x000ca80001ed7983 */ /* 0x000ea20000300800 */
[----:B------:R-:W2:Y:S01]  /*140b30*/  LDL.LU R242, [R1+0xc84] ;  /* 0x000c840001f27983 */ /* 0x000ea20000300800 */
[----:B------:R-:W2:Y:S02]  /*140b40*/  LDL.LU R243, [R1+0xc88] ;  /* 0x000c880001f37983 */ /* 0x000ea40000300800 */
[----:B------:R-:W-:Y:S01]  /*140b50*/  IMAD.MOV.U32 R218, RZ, RZ, R233 ;  /* 0x000000ffffda7224 */ /* 0x000fe200078e00e9 */
[----:B------:R-:W-:Y:S01]  /*140b60*/  MOV R219, R232 ;  /* 0x000000e800db7202 */ /* 0x000fe20000000f00 */
[----:B------:R-:W-:Y:S01]  /*140b70*/  IMAD.MOV.U32 R248, RZ, RZ, R238 ;  /* 0x000000fffff87224 */ /* 0x000fe200078e00ee */
[----:B------:R-:W-:Y:S01]  /*140b80*/  MOV R249, R235 ;  /* 0x000000eb00f97202 */ /* 0x000fe20000000f00 */
[----:B------:R-:W-:Y:S01]  /*140b90*/  HMMA.1688.F32.TF32 R124, R8, R228, R124 ;  /* 0x000000e4087c723c */ /* 0x000fe2000008107c */
[----:B------:R-:W-:Y:S01]  /*140ba0*/  IMAD.MOV.U32 R224, RZ, RZ, R240 ;  /* 0x000000ffffe07224 */ /* 0x000fe200078e00f0 */
[----:B------:R-:W-:Y:S01]  /*140bb0*/  MOV R225, R239 ;  /* 0x000000ef00e17202 */ /* 0x000fe20000000f00 */
[----:B------:R-:W2:Y:S01]  /*140bc0*/  LDL.LU R228, [R1+0xc40] ;  /* 0x000c400001e47983 */ /* 0x000ea20000300800 */
[----:B------:R1:W-:Y:S02]  /*140bd0*/  STL.64 [R1+0x4a88], R218 ;  /* 0x004a88da01007387 */ /* 0x0003e40000100a00 */
[----:B------:R-:W2:Y:S02]  /*140be0*/  LDL.LU R229, [R1+0xc8c] ;  /* 0x000c8c0001e57983 */ /* 0x000ea40000300800 */
[----:B------:R-:W-:Y:S01]  /*140bf0*/  STL.64 [R1+0x4a80], R248 ;  /* 0x004a80f801007387 */ /* 0x000fe20000100a00 */
[----:B------:R-:W2:Y:S01]  /*140c00*/  LDL.LU R230, [R1+0xc44] ;  /* 0x000c440001e67983 */ /* 0x000ea20000300800 */
        /* <DEDUP_REMOVED lines=8> */
[----:B---3--:R-:W-:-:S03]  /*140c90*/  LOP3.LUT R223, R223, R222, RZ, 0x3c, !PT ;  /* 0x000000dedfdf7212 */ /* 0x008fc600078e3cff */
[----:B------:R3:W-:Y:S01]  /*140ca0*/  LDGSTS.E [R0+0x38800], [R216.64], P4 ;  /* 0x38800000d8007fae */ /* 0x0007e2000a121844 */
[----:B------:R1:W-:Y:S02]  /*140cb0*/  LDGSTS.E [R0+0x38900], [R218.64], P4 ;  /* 0x38900000da007fae */ /* 0x0003e4000a121844 */
[----:B------:R1:W-:Y:S01]  /*140cc0*/  LDGSTS.E [R0+0x38a00], [R248.64], P4 ;  /* 0x38a00000f8007fae */ /* 0x0003e2000a121844 */
[C---:B------:R-:W-:Y:S02]  /*140cd0*/  LOP3.LUT R222, R223.reuse, R222, RZ, 0x3c, !PT ;  /* 0x000000dedfde7212 */ /* 0x040fe400078e3cff */
[----:B------:R-:W-:Y:S01]  /*140ce0*/  ISETP.GT.AND P2, PT, R4, 0x7d, PT ;  /* 0x0000007d0400780c */ /* 0x000fe20003f44270 */
[----:B------:R1:W-:Y:S01]  /*140cf0*/  LDGSTS.E [R0+0x38b00], [R224.64], P4 ;  /* 0x38b00000e0007fae */ /* 0x0003e2000a121844 */
[----:B------:R-:W-:-:S05]  /*140d00*/  LOP3.LUT R223, R223, R222, RZ, 0x3c, !PT ;  /* 0x000000dedfdf7212 */ /* 0x000fca00078e3cff */
[----:B------:R2:W-:Y:S04]  /*140d10*/  STL.64 [R1+0x4a70], R222 ;  /* 0x004a70de01007387 */ /* 0x0005e80000100a00 */
[----:B------:R2:W-:Y:S01]  /*140d20*/  LDGSTS.E [R0+0x38c00], [R222.64], P4 ;  /* 0x38c00000de007fae */ /* 0x0005e2000a121844 */
[----:B------:R-:W-:Y:S02]  /*140d30*/  SEL R2, R2, RZ, !P0 ;  /* 0x000000ff02027207 */ /* 0x000fe40004000000 */
[----:B------:R-:W-:Y:S01]  /*140d40*/  SEL R5, RZ, 0x4, !P2 ;  /* 0x00000004ff057807 */ /* 0x000fe20005000000 */
[----:B------:R-:W-:Y:S01]  /*140d50*/  ISETP.GT.AND P2, PT, R4, 0x2, PT ;  /* 0x000000020400780c */ /* 0x000fe20003f44270 */
[----:B------:R-:W-:Y:S02]  /*140d60*/  ISETP.NE.U32.AND P3, PT, R2, RZ, PT ;  /* 0x000000ff0200720c */ /* 0x000fe40003f65070 */
[----:B------:R-:W-:-:S02]  /*140d70*/  ISETP.GT.AND P1, PT, R4, 0x6, PT ;  /* 0x000000060400780c */ /* 0x000fc40003f24270 */
[----:B------:R-:W-:Y:S02]  /*140d80*/  SEL R2, RZ, 0x4, !P2 ;  /* 0x00000004ff027807 */ /* 0x000fe40005000000 */
[----:B------:R-:W-:Y:S01]  /*140d90*/  SEL R5, R5, RZ, !P0 ;  /* 0x000000ff05057207 */ /* 0x000fe20004000000 */
[----:B------:R-:W-:Y:S01]  /*140da0*/  ISETP.GT.AND P2, PT, R4, 0xa, PT ;  /* 0x0000000a0400780c */ /* 0x000fe20003f44270 */
[----:B-1----:R-:W-:Y:S02]  /*140db0*/  SEL R6, RZ, 0x4, !P1 ;  /* 0x00000004ff067807 */ /* 0x002fe40004800000 */
[----:B------:R-:W-:Y:S02]  /*140dc0*/  SEL R2, R2, RZ, !P0 ;  /* 0x000000ff02027207 */ /* 0x000fe40004000000 */
[----:B------:R-:W-:Y:S01]  /*140dd0*/  ISETP.NE.U32.AND P1, PT, R5, RZ, PT ;  /* 0x000000ff0500720c */ /* 0x000fe20003f25070 */
[----:B------:R-:W-:Y:S01]  /*140de0*/  SEL R5, RZ, 0x4, !P2 ;  /* 0x00000004ff057807 */ /* 0x000fe20005000000 */
[----:B------:R-:W-:Y:S01]  /*140df0*/  ISETP.NE.U32.AND P2, PT, R2, RZ, PT ;  /* 0x000000ff0200720c */ /* 0x000fe20003f45070 */
[----:B------:R-:W-:Y:S01]  /*140e00*/  SEL R2, R6, RZ, !P0 ;  /* 0x000000ff06027207 */ /* 0x000fe20004000000 */
[----:B----4-:R-:W-:-:S04]  /*140e10*/  LOP3.LUT R153, R153, R152, RZ, 0x3c, !PT ;  /* 0x0000009899997212 */ /* 0x010fc800078e3cff */
[----:B------:R-:W-:-:S04]  /*140e20*/  LOP3.LUT R152, R153, R152, RZ, 0x3c, !PT ;  /* 0x0000009899987212 */ /* 0x000fc800078e3cff */
[----:B------:R-:W-:-:S05]  /*140e30*/  LOP3.LUT R153, R153, R152, RZ, 0x3c, !PT ;  /* 0x0000009899997212 */ /* 0x000fca00078e3cff */
[----:B------:R1:W-:Y:S01]  /*140e40*/  STL.64 [R1+0x4a68], R152 ;  /* 0x004a689801007387 */ /* 0x0003e20000100a00 */
[----:B---3--:R-:W3:Y:S03]  /*140e50*/  LDL.LU.64 R216, [R1+0x73b0] ;  /* 0x0073b00001d87983 */ /* 0x008ee60000300a00 */
[----:B------:R1:W-:Y:S01]  /*140e60*/  LDGSTS.E [R0+0x38d00], [R152.64], P4 ;  /* 0x38d0000098007fae */ /* 0x0003e2000a121844 */
[----:B------:R-:W-:Y:S01]  /*140e70*/  IMAD.MOV.U32 R148, RZ, RZ, R144 ;  /* 0x000000ffff947224 */ /* 0x000fe200078e0090 */
[----:B------:R-:W-:-:S04]  /*140e80*/  MOV R144, R252 ;  /* 0x000000fc00907202 */ /* 0x000fc80000000f00 */
[----:B------:R4:W-:Y:S01]  /*140e90*/  STL.64 [R1+0x4a60], R148 ;  /* 0x004a609401007387 */ /* 0x0009e20000100a00 */
[----:B------:R-:W3:Y:S02]  /*140ea0*/  LDL.LU.64 R218, [R1+0x73a8] ;  /* 0x0073a80001da7983 */ /* 0x000ee40000300a00 */
[----:B------:R1:W-:Y:S01]  /*140eb0*/  STL.64 [R1+0x4a58], R144 ;  /* 0x004a589001007387 */ /* 0x0003e20000100a00 */
[----:B------:R-:W-:Y:S01]  /*140ec0*/  HMMA.1688.F32.TF32 R128, R8, R220, R128 ;  /* 0x000000dc0880723c */ /* 0x000fe20000081080 */
[----:B------:R4:W-:Y:S01]  /*140ed0*/  LDGSTS.E [R0+0x38e00], [R148.64], P4 ;  /* 0x38e0000094007fae */ /* 0x0009e2000a121844 */
[----:B------:R1:W-:Y:S01]  /*140ee0*/  LDGSTS.E [R0+0x38f00], [R144.64], P4 ;  /* 0x38f0000090007fae */ /* 0x0003e2000a121844 */
[----:B--2---:R-:W-:-:S04]  /*140ef0*/  LOP3.LUT R227, R227, R226, RZ, 0x3c, !PT ;  /* 0x000000e2e3e37212 */ /* 0x004fc800078e3cff */
[C---:B------:R-:W-:Y:S01]  /*140f00*/  LOP3.LUT R226, R227.reuse, R226, RZ, 0x3c, !PT ;  /* 0x000000e2e3e27212 */ /* 0x040fe200078e3cff */
[----:B------:R-:W-:Y:S01]  /*140f10*/  IMAD.MOV.U32 R224, RZ, RZ, R237 ;  /* 0x000000ffffe07224 */ /* 0x000fe200078e00ed */
[----:B------:R-:W-:Y:S02]  /*140f20*/  MOV R225, R236 ;  /* 0x000000ec00e17202 */ /* 0x000fe40000000f00 */
[----:B------:R-:W-:Y:S01]  /*140f30*/  LOP3.LUT R227, R227, R226, RZ, 0x3c, !PT ;  /* 0x000000e2e3e37212 */ /* 0x000fe200078e3cff */
[----:B------:R-:W-:Y:S01]  /*140f40*/  IMAD.MOV.U32 R222, RZ, RZ, R243 ;  /* 0x000000ffffde7224 */ /* 0x000fe200078e00f3 */
[----:B------:R-:W-:Y:S01]  /*140f50*/  MOV R223, R242 ;  /* 0x000000f200df7202 */ /* 0x000fe20000000f00 */
[----:B------:R-:W2:Y:S02]  /*140f60*/  LDL.LU R236, [R1+0x1730] ;  /* 0x0017300001ec7983 */ /* 0x000ea40000300800 */
[----:B------:R-:W-:Y:S02]  /*140f70*/  STL.64 [R1+0x4a50], R226 ;  /* 0x004a50e201007387 */ /* 0x000fe40000100a00 */
[----:B------:R-:W2:Y:S02]  /*140f80*/  LDL.LU R237, [R1+0x1734] ;  /* 0x0017340001ed7983 */ /* 0x000ea40000300800 */
[----:B------:R-:W-:Y:S01]  /*140f90*/  STL.64 [R1+0x4a48], R224 ;  /* 0x004a48e001007387 */ /* 0x000fe20000100a00 */
[----:B------:R-:W2:Y:S01]  /*140fa0*/  LDL.LU R242, [R1+0x3d8] ;  /* 0x0003d80001f27983 */ /* 0x000ea20000300800 */
[----:B------:R4:W-:Y:S02]  /*140fb0*/  STL.64 [R1+0x4a40], R222 ;  /* 0x004a40de01007387 */ /* 0x0009e40000100a00 */
[----:B------:R-:W3:Y:S02]  /*140fc0*/  LDL.LU R243, [R1+0x3ec] ;  /* 0x0003ec0001f37983 */ /* 0x000ee40000300800 */
[----:B------:R-:W-:Y:S01]  /*140fd0*/  IMAD.MOV.U32 R220, RZ, RZ, R229 ;  /* 0x000000ffffdc7224 */ /* 0x000fe200078e00e5 */
[----:B------:R-:W-:Y:S01]  /*140fe0*/  MOV R221, R228 ;  /* 0x000000e400dd7202 */ /* 0x000fe20000000f00 */
[----:B-1----:R-:W-:Y:S01]  /*140ff0*/  IMAD.MOV.U32 R152, RZ, RZ, R231 ;  /* 0x000000ffff987224 */ /* 0x002fe200078e00e7 */
[----:B------:R-:W-:Y:S01]  /*141000*/  MOV R153, R230 ;  /* 0x000000e600997202 */ /* 0x000fe20000000f00 */
[----:B----4-:R-:W-:Y:S01]  /*141010*/  IMAD.MOV.U32 R148, RZ, RZ, R233 ;  /* 0x000000ffff947224 */ /* 0x010fe200078e00e9 */
[----:B------:R-:W-:Y:S01]  /*141020*/  MOV R149, R232 ;  /* 0x000000e800957202 */ /* 0x000fe20000000f00 */
[----:B------:R-:W-:Y:S01]  /*141030*/  IMAD.MOV.U32 R144, RZ, RZ, R238 ;  /* 0x000000ffff907224 */ /* 0x000fe200078e00ee */
[----:B------:R-:W-:Y:S01]  /*141040*/  MOV R145, R235 ;  /* 0x000000eb00917202 */ /* 0x000fe20000000f00 */
[----:B------:R-:W-:Y:S01]  /*141050*/  IMAD.MOV.U32 R6, RZ, RZ, R240 ;  /* 0x000000ffff067224 */ /* 0x000fe200078e00f0 */
[----:B------:R-:W-:Y:S01]  /*141060*/  MOV R7, R239 ;  /* 0x000000ef00077202 */ /* 0x000fe20000000f00 */
[----:B------:R-:W-:Y:S01]  /*141070*/  STL.64 [R1+0x4a38], R220 ;  /* 0x004a38dc01007387 */ /* 0x000fe20000100a00 */
[----:B------:R1:W-:Y:S02]  /*141080*/  STL.64 [R1+0x4a30], R152 ;  /* 0x004a309801007387 */ /* 0x0003e40000100a00 */
[----:B------:R4:W-:Y:S01]  /*141090*/  STL.64 [R1+0x4a28], R148 ;  /* 0x004a289401007387 */ /* 0x0009e20000100a00 */
[----:B------:R1:W-:Y:S01]  /*1410a0*/  LDGSTS.E [R0+0x3a800], [R226.64], P5 ;  /* 0x3a800000e2007fae */ /* 0x0003e2000a921844 */
[----:B------:R1:W-:Y:S02]  /*1410b0*/  STL.64 [R1+0x4a20], R144 ;  /* 0x004a209001007387 */ /* 0x0003e40000100a00 */
[----:B------:R1:W-:Y:S02]  /*1410c0*/  LDGSTS.E [R0+0x3a900], [R224.64], P5 ;  /* 0x3a900000e0007fae */ /* 0x0003e4000a921844 */
[----:B------:R1:W-:Y:S01]  /*1410d0*/  STL.64 [R1+0x4a18], R6 ;  /* 0x004a180601007387 */ /* 0x0003e20000100a00 */
[----:B------:R1:W-:Y:S01]  /*1410e0*/  LDGSTS.E [R0+0x3aa00], [R222.64], P5 ;  /* 0x3aa00000de007fae */ /* 0x0003e2000a921844 */
[----:B------:R2:W-:Y:S02]  /*1410f0*/  LDGSTS.E [R0+0x3ab00], [R220.64], P5 ;  /* 0x3ab00000dc007fae */ /* 0x0005e4000a921844 */
[----:B------:R4:W-:Y:S02]  /*141100*/  LDGSTS.E [R0+0x3ac00], [R152.64], P5 ;  /* 0x3ac0000098007fae */ /* 0x0009e4000a921844 */
[----:B------:R4:W-:Y:S01]  /*141110*/  LDGSTS.E [R0+0x3ad00], [R148.64], P5 ;  /* 0x3ad0000094007fae */ /* 0x0009e2000a921844 */
[----:B------:R4:W-:Y:S01]  /*141120*/  LDGSTS.E [R0+0x3ae00], [R144.64], P5 ;  /* 0x3ae0000090007fae */ /* 0x0009e2000a921844 */
[----:B------:R-:W-:-:S03]  /*141130*/  ISETP.NE.U32.AND P4, PT, R2, RZ, PT ;  /* 0x000000ff0200720c */ /* 0x000fc60003f85070 */
[----:B-1----:R-:W3:Y:S01]  /*141140*/  LDL.LU R222, [R1+0x32c] ;  /* 0x00032c0001de7983 */ /* 0x002ee20000300800 */
[----:B------:R-:W3:Y:S02]  /*141150*/  LDL.LU R223, [R1+0x3dc] ;  /* 0x0003dc0001df7983 */ /* 0x000ee40000300800 */
[----:B------:R-:W3:Y:S02]  /*141160*/  LDL.LU R224, [R1+0x330] ;  /* 0x0003300001e07983 */ /* 0x000ee40000300800 */
[----:B------:R-:W3:Y:S01]  /*141170*/  LDL.LU R225, [R1+0x3e0] ;  /* 0x0003e00001e17983 */ /* 0x000ee20000300800 */
[----:B------:R-:W3:Y:S01]  /*141180*/  LDL.LU R226, [R1+0x334] ;  /* 0x0003340001e27983 */ /* 0x000ee20000300800 */
[----:B------:R-:W3:Y:S02]  /*141190*/  LDL.LU R227, [R1+0x3e4] ;  /* 0x0003e40001e37983 */ /* 0x000ee40000300800 */
[----:B----4-:R-:W4:Y:S02]  /*1411a0*/  LDL.LU R152, [R1+0x338] ;  /* 0x0003380001987983 */ /* 0x010f240000300800 */
        /* <DEDUP_REMOVED lines=10> */
[----:B------:R-:W-:-:S03]  /*141250*/  SEL R2, R5, RZ, !P0 ;  /* 0x000000ff05027207 */ /* 0x000fc60004000000 */
[----:B------:R1:W-:Y:S01]  /*141260*/  LDGSTS.E [R0+0x3af00], [R6.64], P5 ;  /* 0x3af0000006007fae */ /* 0x0003e2000a921844 */
[----:B------:R-:W-:Y:S02]  /*141270*/  ISETP.NE.U32.AND P5, PT, R2, RZ, PT ;  /* 0x000000ff0200720c */ /* 0x000fe40003fa5070 */
[----:B--2---:R-:W-:Y:S01]  /*141280*/  MOV R221, R242 ;  /* 0x000000f200dd7202 */ /* 0x004fe20000000f00 */
[----:B---3--:R-:W-:Y:S01]  /*141290*/  IMAD.MOV.U32 R220, RZ, RZ, R243 ;  /* 0x000000ffffdc7224 */ /* 0x008fe200078e00f3 */
[----:B------:R-:W-:Y:S04]  /*1412a0*/  HMMA.1688.F32.TF32 R132, R8, R236, R132 ;  /* 0x000000ec0884723c */ /* 0x000fe80000081084 */
[----:B------:R2:W-:Y:S01]  /*1412b0*/  STL.64 [R1+0x4a08], R220 ;  /* 0x004a08dc01007387 */ /* 0x0005e20000100a00 */
        /* <DEDUP_REMOVED lines=14> */
[----:B------:R2:W-:Y:S01]  /*1413a0*/  LDGSTS.E [R0+0x3c800], [R220.64], P3 ;  /* 0x3c800000dc007fae */ /* 0x0005e20009921844 */
[----:B------:R-:W-:-:S02]  /*1413b0*/  LOP3.LUT R223, R223, R222, RZ, 0x3c, !PT ;  /* 0x000000dedfdf7212 */ /* 0x000fc400078e3cff */
[----:B------:R-:W-:Y:S02]  /*1413c0*/  LOP3.LUT R225, R225, R224, RZ, 0x3c, !PT ;  /* 0x000000e0e1e17212 */ /* 0x000fe400078e3cff */
[----:B------:R-:W-:Y:S02]  /*1413d0*/  LOP3.LUT R227, R227, R226, RZ, 0x3c, !PT ;  /* 0x000000e2e3e37212 */ /* 0x000fe400078e3cff */
[----:B------:R-:W-:Y:S02]  /*1413e0*/  LOP3.LUT R222, R223, R222, RZ, 0x3c, !PT ;  /* 0x000000dedfde7212 */ /* 0x000fe400078e3cff */
[----:B----4-:R-:W-:Y:S02]  /*1413f0*/  LOP3.LUT R153, R153, R152, RZ, 0x3c, !PT ;  /* 0x0000009899997212 */ /* 0x010fe400078e3cff */
[----:B------:R-:W-:Y:S02]  /*141400*/  LOP3.LUT R224, R225, R224, RZ, 0x3c, !PT ;  /* 0x000000e0e1e07212 */ /* 0x000fe400078e3cff */
        /* <DEDUP_REMOVED lines=9> */
[----:B------:R-:W-:Y:S01]  /*1414a0*/  LOP3.LUT R144, R145, R144, RZ, 0x3c, !PT ;  /* 0x0000009091907212 */ /* 0x000fe200078e3cff */
[----:B------:R4:W-:Y:S01]  /*1414b0*/  STL.64 [R1+0x4a00], R222 ;  /* 0x004a00de01007387 */ /* 0x0009e20000100a00 */
[----:B------:R-:W-:Y:S01]  /*1414c0*/  LOP3.LUT R149, R149, R148, RZ, 0x3c, !PT ;  /* 0x0000009495957212 */ /* 0x000fe200078e3cff */
[----:B------:R4:W-:Y:S01]  /*1414d0*/  STL.64 [R1+0x49f8], R224 ;  /* 0x0049f8e001007387 */ /* 0x0009e20000100a00 */
[----:B------:R-:W-:Y:S01]  /*1414e0*/  LOP3.LUT R145, R145, R144, RZ, 0x3c, !PT ;  /* 0x0000009091917212 */ /* 0x000fe200078e3cff */
[----:B------:R4:W-:Y:S01]  /*1414f0*/  STL.64 [R1+0x49f0], R226 ;  /* 0x0049f0e201007387 */ /* 0x0009e20000100a00 */
[----:B------:R-:W-:Y:S03]  /*141500*/  STL.64 [R1+0x49e8], R152 ;  /* 0x0049e89801007387 */ /* 0x000fe60000100a00 */
[----:B------:R4:W-:Y:S01]  /*141510*/  LDGSTS.E [R0+0x3c900], [R222.64], P3 ;  /* 0x3c900000de007fae */ /* 0x0009e20009921844 */
[----:B-1----:R-:W-:Y:S01]  /*141520*/  IMAD.MOV.U32 R6, RZ, RZ, R248 ;  /* 0x000000ffff067224 */ /* 0x002fe200078e00f8 */
[----:B------:R-:W-:Y:S01]  /*141530*/  MOV R7, R156 ;  /* 0x0000009c00077202 */ /* 0x000fe20000000f00 */
[----:B--2---:R-:W2:Y:S01]  /*141540*/  LDL.LU.64 R220, [R1+0x73a0] ;  /* 0x0073a00001dc7983 */ /* 0x004ea20000300a00 */
[----:B------:R1:W-:Y:S04]  /*141550*/  LDGSTS.E [R0+0x3ca00], [R224.64], P3 ;  /* 0x3ca00000e0007fae */ /* 0x0003e80009921844 */
[----:B------:R-:W-:Y:S01]  /*141560*/  STL.64 [R1+0x49e0], R148 ;  /* 0x0049e09401007387 */ /* 0x000fe20000100a00 */
[----:B------:R1:W-:Y:S02]  /*141570*/  LDGSTS.E [R0+0x3cb00], [R226.64], P3 ;  /* 0x3cb00000e2007fae */ /* 0x0003e40009921844 */
[----:B------:R3:W-:Y:S02]  /*141580*/  LDGSTS.E [R0+0x3cc00], [R152.64], P3 ;  /* 0x3cc0000098007fae */ /* 0x0007e40009921844 */
[----:B------:R3:W-:Y:S01]  /*141590*/  LDGSTS.E [R0+0x3cd00], [R148.64], P3 ;  /* 0x3cd0000094007fae */ /* 0x0007e20009921844 */
[----:B------:R3:W-:Y:S04]  /*1415a0*/  LDGSTS.E [R0+0x3ce00], [R144.64], P3 ;  /* 0x3ce0000090007fae */ /* 0x0007e80009921844 */
[----:B----4-:R-:W4:Y:S01]  /*1415b0*/  LDL.LU.64 R222, [R1+0x7398] ;  /* 0x0073980001de7983 */ /* 0x010f220000300a00 */
[----:B------:R-:W-:Y:S02]  /*1415c0*/  STL.64 [R1+0x49d8], R144 ;  /* 0x0049d89001007387 */ /* 0x000fe40000100a00 */
[----:B------:R1:W-:Y:S02]  /*1415d0*/  LDGSTS.E [R0+0x3cf00], [R6.64], P3 ;  /* 0x3cf0000006007fae */ /* 0x0003e40009921844 */
[----:B-1----:R-:W2:Y:S01]  /*1415e0*/  LDL.LU.64 R224, [R1+0x7390] ;  /* 0x0073900001e07983 */ /* 0x002ea20000300a00 */
[----:B------:R1:W-:Y:S02]  /*1415f0*/  STL.64 [R1+0x49d0], R6 ;  /* 0x0049d00601007387 */ /* 0x0003e40000100a00 */
[----:B------:R-:W2:Y:S01]  /*141600*/  LDL.LU.64 R226, [R1+0x7388] ;  /* 0x0073880001e27983 */ /* 0x000ea20000300a00 */
[----:B-1----:R-:W-:Y:S01]  /*141610*/  MOV R7, R228 ;  /* 0x000000e400077202 */ /* 0x002fe20000000f00 */
[----:B------:R-:W-:Y:S01]  /*141620*/  IMAD.MOV.U32 R6, RZ, RZ, R229 ;  /* 0x000000ffff067224 */ /* 0x000fe200078e00e5 */
[----:B------:R-:W2:Y:S01]  /*141630*/  LDL.LU R228, [R1+0x1740] ;  /* 0x0017400001e47983 */ /* 0x000ea20000300800 */
[----:B------:R-:W2:Y:S03]  /*141640*/  LDL.LU R229, [R1+0x1744] ;  /* 0x0017440001e57983 */ /* 0x000ea60000300800 */
[----:B------:R1:W-:Y:S04]  /*141650*/  STL.64 [R1+0x49c8], R6 ;  /* 0x0049c80601007387 */ /* 0x0003e80000100a00 */
[----:B------:R1:W-:Y:S01]  /*141660*/  LDGSTS.E [R0+0x3e800], [R6.64], P1 ;  /* 0x3e80000006007fae */ /* 0x0003e20008921844 */
[----:B---3--:R-:W-:-:S02]  /*141670*/  LOP3.LUT R239, R239, R238, RZ, 0x3c, !PT ;  /* 0x000000eeefef7212 */ /* 0x008fc400078e3cff */
        /* <DEDUP_REMOVED lines=9> */
[----:B------:R-:W-:Y:S02]  /*141710*/  IADD3 R2, P3, R2, R246, RZ ;  /* 0x000000f602027210 */ /* 0x000fe40007f7e0ff */
[----:B------:R-:W-:Y:S02]  /*141720*/  LOP3.LUT R233, R233, R232, RZ, 0x3c, !PT ;  /* 0x000000e8e9e97212 */ /* 0x000fe400078e3cff */
[----:B------:R-:W-:Y:S01]  /*141730*/  LOP3.LUT R231, R231, R230, RZ, 0x3c, !PT ;  /* 0x000000e6e7e77212 */ /* 0x000fe200078e3cff */
[----:B------:R-:W-:Y:S01]  /*141740*/  IMAD.MOV.U32 R152, RZ, RZ, R252 ;  /* 0x000000ffff987224 */ /* 0x000fe200078e00fc */
[----:B------:R-:W-:Y:S01]  /*141750*/  MOV R153, R249 ;  /* 0x000000f900997202 */ /* 0x000fe20000000f00 */
[----:B------:R-:W-:Y:S01]  /*141760*/  STL [R1+0x6800], R2 ;  /* 0x0068000201007387 */ /* 0x000fe20000100800 */
[----:B------:R3:W-:Y:S02]  /*141770*/  STL.64 [R1+0x49c0], R238 ;  /* 0x0049c0ee01007387 */ /* 0x0007e40000100a00 */
[----:B------:R3:W-:Y:S02]  /*141780*/  STL.64 [R1+0x49b8], R236 ;  /* 0x0049b8ec01007387 */ /* 0x0007e40000100a00 */
[----:B------:R-:W-:Y:S01]  /*141790*/  IMAD.MOV.U32 R148, RZ, RZ, R240 ;  /* 0x000000ffff947224 */ /* 0x000fe200078e00f0 */
[----:B------:R-:W-:Y:S01]  /*1417a0*/  MOV R149, R235 ;  /* 0x000000eb00957202 */ /* 0x000fe20000000f00 */
[----:B------:R3:W-:Y:S01]  /*1417b0*/  STL.64 [R1+0x49b0], R232 ;  /* 0x0049b0e801007387 */ /* 0x0007e20000100a00 */
[----:B------:R-:W-:Y:S01]  /*1417c0*/  IMAD.MOV.U32 R144, RZ, RZ, R243 ;  /* 0x000000ffff907224 */ /* 0x000fe200078e00f3 */
[----:B------:R-:W-:Y:S01]  /*1417d0*/  MOV R145, R242 ;  /* 0x000000f200917202 */ /* 0x000fe20000000f00 */
[----:B------:R-:W-:Y:S01]  /*1417e0*/  STL.64 [R1+0x49a8], R230 ;  /* 0x0049a8e601007387 */ /* 0x000fe20000100a00 */
[----:B------:R-:W-:Y:S01]  /*1417f0*/  STL.64 [R1+0x49a0], R152 ;  /* 0x0049a09801007387 */ /* 0x000fe20000100a00 */
[----:B-1----:R-:W4:Y:S02]  /*141800*/  LDL.LU R6, [R1+0x67f4] ;  /* 0x0067f40001067983 */ /* 0x002f240000300800 */
[----:B------:R1:W-:Y:S02]  /*141810*/  STL.64 [R1+0x4998], R148 ;  /* 0x0049989401007387 */ /* 0x0003e40000100a00 */
[----:B------:R-:W4:Y:S01]  /*141820*/  LDL.LU R240, [R1+0x67f8] ;  /* 0x0067f80001f07983 */ /* 0x000f220000300800 */
[----:B------:R1:W-:Y:S04]  /*141830*/  STL.64 [R1+0x4a10], R144 ;  /* 0x004a109001007387 */ /* 0x0003e80000100a00 */
[----:B------:R3:W-:Y:S01]  /*141840*/  LDGSTS.E [R0+0x3e900], [R238.64], P1 ;  /* 0x3e900000ee007fae */ /* 0x0007e20008921844 */
[----:B------:R-:W4:Y:S02]  /*141850*/  LDL.LU R5, [R1+0x67f0] ;  /* 0x0067f00001057983 */ /* 0x000f240000300800 */
[----:B------:R1:W-:Y:S02]  /*141860*/  LDGSTS.E [R0+0x3ea00], [R236.64], P1 ;  /* 0x3ea00000ec007fae */ /* 0x0003e40008921844 */
[----:B------:R1:W-:Y:S01]  /*141870*/  LDGSTS.E [R0+0x3eb00], [R232.64], P1 ;  /* 0x3eb00000e8007fae */ /* 0x0003e20008921844 */
[----:B------:R1:W-:Y:S01]  /*141880*/  LDGSTS.E [R0+0x3ec00], [R230.64], P1 ;  /* 0x3ec00000e6007fae */ /* 0x0003e20008921844 */
[----:B------:R2:W-:Y:S02]  /*141890*/  LDGSTS.E [R0+0x3ed00], [R152.64], P1 ;  /* 0x3ed0000098007fae */ /* 0x0005e40008921844 */
[----:B------:R1:W-:Y:S02]  /*1418a0*/  LDGSTS.E [R0+0x3ee00], [R148.64], P1 ;  /* 0x3ee0000094007fae */ /* 0x0003e40008921844 */
[----:B------:R1:W-:Y:S01]  /*1418b0*/  LDGSTS.E [R0+0x3ef00], [R144.64], P1 ;  /* 0x3ef0000090007fae */ /* 0x0003e20008921844 */
[----:B---3--:R-:W3:Y:S01]  /*1418c0*/  LDL.LU R238, [R1+0x67e8] ;  /* 0x0067e80001ee7983 */ /* 0x008ee20000300800 */
[----:B------:R-:W3:Y:S02]  /*1418d0*/  LDL.LU R242, [R1+0x67ec] ;  /* 0x0067ec0001f27983 */ /* 0x000ee40000300800 */
[----:B-1----:R-:W3:Y:S01]  /*1418e0*/  LDL.LU R236, [R1+0x67e0] ;  /* 0x0067e00001ec7983 */ /* 0x002ee20000300800 */
[----:B------:R-:W3:Y:S04]  /*1418f0*/  LDL.LU R232, [R1+0x1760] ;  /* 0x0017600001e87983 */ /* 0x000ee80000300800 */
[----:B------:R-:W3:Y:S01]  /*141900*/  LDL.LU R233, [R1+0x1764] ;  /* 0x0017640001e97983 */ /* 0x000ee20000300800 */
[----:B------:R-:W3:Y:S02]  /*141910*/  LDL.LU R149, [R1+0x67e4] ;  /* 0x0067e40001957983 */ /* 0x000ee40000300800 */
[----:B------:R-:W3:Y:S02]  /*141920*/  LDL.LU R239, [R1+0x67dc] ;  /* 0x0067dc0001ef7983 */ /* 0x000ee40000300800 */
[----:B------:R-:W3:Y:S01]  /*141930*/  LDL.LU R145, [R1+0x67d8] ;  /* 0x0067d80001917983 */ /* 0x000ee20000300800 */
[----:B------:R-:W3:Y:S01]  /*141940*/  LDL.LU.64 R230, [R1+0x7380] ;  /* 0x0073800001e67983 */ /* 0x000ee20000300a00 */
[----:B--2---:R-:W-:Y:S03]  /*141950*/  HMMA.1688.F32.TF32 R136, R8, R228, R136 ;  /* 0x000000e40888723c */ /* 0x004fe60000081088 */
[----:B------:R-:W2:Y:S01]  /*141960*/  LDL.LU.64 R228, [R1+0x7378] ;  /* 0x0073780001e47983 */ /* 0x000ea20000300a00 */
[----:B------:R-:W2:Y:S01]  /*141970*/  LDL.LU R237, [R1+0x67d4] ;  /* 0x0067d40001ed7983 */ /* 0x000ea20000300800 */
[----:B------:R-:W-:-:S04]  /*141980*/  ISETP.GT.AND P1, PT, R4, 0xe, PT ;  /* 0x0000000e0400780c */ /* 0x000fc80003f24270 */
[----:B------:R-:W-:Y:S02]  /*141990*/  SEL R0, RZ, 0x4, !P1 ;  /* 0x00000004ff007807 */ /* 0x000fe40004800000 */
[----:B------:R-:W-:Y:S02]  /*1419a0*/  LOP3.LUT R7, R234, 0x40, RZ, 0x3c, !PT ;  /* 0x00000040ea077812 */ /* 0x000fe400078e3cff */
[----:B------:R-:W-:Y:S01]  /*1419b0*/  SEL R0, R0, RZ, !P0 ;  /* 0x000000ff00007207 */ /* 0x000fe20004000000 */
[--C-:B----4-:R-:W-:Y:S01]  /*1419c0*/  IMAD.X R6, R6, 0x1, R244.reuse, P3 ;  /* 0x0000000106067824 */ /* 0x110fe200018e06f4 */
[-C--:B------:R-:W-:Y:S02]  /*1419d0*/  IADD3 R240, P3, R240, R246.reuse, RZ ;  /* 0x000000f6f0f07210 */ /* 0x080fe40007f7e0ff */
[----:B------:R-:W-:Y:S02]  /*1419e0*/  IADD3 R5, P1, R5, R246, RZ ;  /* 0x000000f605057210 */ /* 0x000fe40007f3e0ff */
[----:B------:R1:W-:Y:S01]  /*1419f0*/  STL [R1+0x67f4], R6 ;  /* 0x0067f40601007387 */ /* 0x0003e20000100800 */
[----:B------:R-:W4:Y:S02]  /*141a00*/  LDL.LU R156, [R1+0x67cc] ;  /* 0x0067cc00019c7983 */ /* 0x000f240000300800 */
[----:B------:R-:W-:Y:S02]  /*141a10*/  STL [R1+0x67f8], R240 ;  /* 0x0067f8f001007387 */ /* 0x000fe40000100800 */
[----:B------:R-:W4:Y:S01]  /*141a20*/  LDL.LU R152, [R1+0x67d0] ;  /* 0x0067d00001987983 */ /* 0x000f220000300800 */
[----:B------:R-:W-:Y:S01]  /*141a30*/  STL [R1+0x67f0], R5 ;  /* 0x0067f00501007387 */ /* 0x000fe20000100800 */
[----:B---3--:R-:W-:Y:S01]  /*141a40*/  IADD3.X R242, R242, R244, RZ, P3, !PT ;  /* 0x000000f4f2f27210 */ /* 0x008fe20001ffe4ff */
[-C--:B------:R-:W-:Y:S01]  /*141a50*/  IADD3 R238, P3, R238, R246.reuse, RZ ;  /* 0x000000f6eeee7210 */ /* 0x080fe20007f7e0ff */
[----:B------:R-:W-:Y:S01]  /*141a60*/  IADD3 R236, P6, R236, R246, RZ ;  /* 0x000000f6ecec7210 */ /* 0x000fe20007fde0ff */
[----:B------:R-:W-:-:S02]  /*141a70*/  IMAD.X R149, R149, 0x1, R244, P1 ;  /* 0x0000000195957824 */ /* 0x000fc400008e06f4 */
[----:B------:R-:W-:Y:S01]  /*141a80*/  IADD3.X R239, R239, R244, RZ, P3, !PT ;  /* 0x000000f4efef7210 */ /* 0x000fe20001ffe4ff */
[----:B------:R-:W-:Y:S01]  /*141a90*/  STL [R1+0x67ec], R242 ;  /* 0x0067ecf201007387 */ /* 0x000fe20000100800 */
[----:B------:R-:W-:Y:S02]  /*141aa0*/  STL [R1+0x67e8], R238 ;  /* 0x0067e8ee01007387 */ /* 0x000fe40000100800 */
[----:B------:R3:W-:Y:S02]  /*141ab0*/  STL [R1+0x67e4], R149 ;  /* 0x0067e49501007387 */ /* 0x0007e40000100800 */
[----:B------:R-:W-:Y:S01]  /*141ac0*/  STL [R1+0x67e0], R236 ;  /* 0x0067e0ec01007387 */ /* 0x000fe20000100800 */
[----:B------:R-:W-:Y:S01]  /*141ad0*/  STL [R1+0x67dc], R239 ;  /* 0x0067dcef01007387 */ /* 0x000fe20000100800 */
[----:B------:R-:W3:Y:S02]  /*141ae0*/  LDL.LU R153, [R1+0x67c4] ;  /* 0x0067c40001997983 */ /* 0x000ee40000300800 */
[----:B------:R-:W3:Y:S01]  /*141af0*/  LDL.LU R144, [R1+0x67c8] ;  /* 0x0067c80001907983 */ /* 0x000ee20000300800 */
[----:B------:R-:W-:Y:S01]  /*141b00*/  IADD3 R145, P3, R145, R246, RZ ;  /* 0x000000f691917210 */ /* 0x000fe20007f7e0ff */
[----:B------:R-:W-:Y:S01]  /*141b10*/  HMMA.1688.F32.TF32 R140, R8, R232, R140 ;  /* 0x000000e8088c723c */ /* 0x000fe2000008108c */
[----:B------:R-:W3:Y:S01]  /*141b20*/  LDL.LU.64 R234, [R1+0x7370] ;  /* 0x0073700001ea7983 */ /* 0x000ee20000300a00 */
[----:B------:R-:W-:Y:S01]  /*141b30*/  ISETP.NE.U32.AND P1, PT, R0, RZ, PT ;  /* 0x000000ff0000720c */ /* 0x000fe20003f25070 */
[----:B------:R-:W3:Y:S02]  /*141b40*/  LDL.LU.64 R232, [R1+0x7368] ;  /* 0x0073680001e87983 */ /* 0x000ee40000300a00 */
[----:B------:R-:W-:-:S02]  /*141b50*/  IMAD R0, R247, 0x40000, R7 ;  /* 0x00040000f7007824 */ /* 0x000fc400078e0207 */
[----:B------:R-:W-:Y:S01]  /*141b60*/  IMAD.MOV.U32 R7, RZ, RZ, R6 ;  /* 0x000000ffff077224 */ /* 0x000fe200078e0006 */
[----:B-1----:R-:W-:-:S05]  /*141b70*/  MOV R6, R2 ;  /* 0x0000000200067202 */ /* 0x002fca0000000f00 */
[----:B------:R1:W-:Y:S01]  /*141b80*/  LDGSTS.E [R0+0x1000], [R6.64], P2 ;  /* 0x0100000006007fae */ /* 0x0003e20009121844 */
[----:B--2---:R-:W-:-:S05]  /*141b90*/  IADD3.X R237, R237, R244, RZ, P6, !PT ;  /* 0x000000f4eded7210 */ /* 0x004fca00037fe4ff */
[----:B------:R2:W-:Y:S01]  /*141ba0*/  STL [R1+0x67d4], R237 ;  /* 0x0067d4ed01007387 */ /* 0x0005e20000100800 */
[----:B------:R-:W2:Y:S02]  /*141bb0*/  LDL.LU R148, [R1+0x67bc] ;  /* 0x0067bc0001947983 */ /* 0x000ea40000300800 */
[----:B------:R2:W-:Y:S02]  /*141bc0*/  STL [R1+0x67d8], R145 ;  /* 0x0067d89101007387 */ /* 0x0005e40000100800 */
        /* <DEDUP_REMOVED lines=11> */
[----:B------:R-:W-:-:S05]  /*141c80*/  MOV R7, R237 ;  /* 0x000000ed00077202 */ /* 0x000fca0000000f00 */
[----:B------:R1:W-:Y:S02]  /*141c90*/  LDGSTS.E [R0+0x1400], [R6.64], P2 ;  /* 0x0140000006007fae */ /* 0x0003e40009121844 */
[----:B-1----:R-:W-:Y:S01]  /*141ca0*/  MOV R6, R145 ;  /* 0x0000009100067202 */ /* 0x002fe20000000f00 */
[----:B----4-:R-:W-:Y:S01]  /*141cb0*/  IMAD.X R156, R156, 0x1, R244, P3 ;  /* 0x000000019c9c7824 */ /* 0x010fe200018e06f4 */
[----:B------:R-:W-:-:S04]  /*141cc0*/  IADD3 R152, P3, R152, R246, RZ ;  /* 0x000000f698987210 */ /* 0x000fc80007f7e0ff */
[----:B------:R1:W-:Y:S01]  /*141cd0*/  STL [R1+0x67cc], R156 ;  /* 0x0067cc9c01007387 */ /* 0x0003e20000100800 */
[----:B------:R4:W-:Y:S02]  /*141ce0*/  STL [R1+0x67d0], R152 ;  /* 0x0067d09801007387 */ /* 0x0009e40000100800 */
[----:B---3--:R-:W3:Y:S01]  /*141cf0*/  LDL.LU R149, [R1+0x66f4] ;  /* 0x0066f40001957983 */ /* 0x008ee20000300800 */
[----:B------:R-:W4:Y:S01]  /*141d00*/  LDL.LU R5, [R1+0x66f8] ;  /* 0x0066f80001057983 */ /* 0x000f220000300800 */
[----:B------:R-:W-:Y:S01]  /*141d10*/  IADD3.X R153, R153, R244, RZ, P3, !PT ;  /* 0x000000f499997210 */ /* 0x000fe20001ffe4ff */
[----:B------:R-:W-:-:S04]  /*141d20*/  IADD3 R144, P3, R144, R246, RZ ;  /* 0x000000f690907210 */ /* 0x000fc80007f7e0ff */
[----:B------:R-:W-:Y:S01]  /*141d30*/  STL [R1+0x67c4], R153 ;  /* 0x0067c49901007387 */ /* 0x000fe20000100800 */
[----:B------:R-:W-:Y:S02]  /*141d40*/  STL [R1+0x67c8], R144 ;  /* 0x0067c89001007387 */ /* 0x000fe40000100800 */
[----:B--2---:R-:W2:Y:S02]  /*141d50*/  LDL.LU R237, [R1+0x66f0] ;  /* 0x0066f00001ed7983 */ /* 0x004ea40000300800 */
[----:B------:R-:W2:Y:S02]  /*141d60*/  LDL.LU R145, [R1+0x66ec] ;  /* 0x0066ec0001917983 */ /* 0x000ea40000300800 */
[----:B------:R-:W-:-:S05]  /*141d70*/  IMAD.MOV.U32 R7, RZ, RZ, R156 ;  /* 0x000000ffff077224 */ /* 0x000fca00078e009c */
[----:B------:R1:W-:Y:S01]  /*141d80*/  LDGSTS.E [R0+0x1500], [R6.64], P2 ;  /* 0x0150000006007fae */ /* 0x0003e20009121844 */
[----:B------:R-:W-:Y:S01]  /*141d90*/  IMAD.X R148, R148, 0x1, R244, P3 ;  /* 0x0000000194947824 */ /* 0x000fe200018e06f4 */
[----:B------:R-:W-:-:S04]  /*141da0*/  IADD3 R2, P3, R2, R246, RZ ;  /* 0x000000f602027210 */ /* 0x000fc80007f7e0ff */
[----:B------:R3:W-:Y:S01]  /*141db0*/  STL [R1+0x67bc], R148 ;  /* 0x0067bc9401007387 */ /* 0x0007e20000100800 */
[----:B------:R-:W-:Y:S02]  /*141dc0*/  STL [R1+0x6700], R2 ;  /* 0x0067000201007387 */ /* 0x000fe40000100800 */
[----:B------:R-:W2:Y:S02]  /*141dd0*/  LDL.LU R238, [R1+0x66e4] ;  /* 0x0066e40001ee7983 */ /* 0x000ea40000300800 */
[----:B-1----:R-:W2:Y:S01]  /*141de0*/  LDL.LU R156, [R1+0x66e8] ;  /* 0x0066e800019c7983 */ /* 0x002ea20000300800 */
[----:B------:R-:W-:Y:S01]  /*141df0*/  MOV R6, R152 ;  /* 0x0000009800067202 */ /* 0x000fe20000000f00 */
[----:B------:R-:W-:Y:S01]  /*141e00*/  IMAD.MOV.U32 R7, RZ, RZ, R153 ;  /* 0x000000ffff077224 */ /* 0x000fe200078e0099 */
[----:B------:R-:W2:Y:S04]  /*141e10*/  LDL.LU R236, [R1+0x66dc] ;  /* 0x0066dc0001ec7983 */ /* 0x000ea80000300800 */
[----:B------:R1:W-:Y:S02]  /*141e20*/  LDGSTS.E [R0+0x1600], [R6.64], P2 ;  /* 0x0160000006007fae */ /* 0x0003e40009121844 */
[----:B-1----:R-:W-:Y:S01]  /*141e30*/  IMAD.MOV.U32 R6, RZ, RZ, R144 ;  /* 0x000000ffff067224 */ /* 0x002fe200078e0090 */
[----:B------:R-:W-:-:S05]  /*141e40*/  MOV R7, R148 ;  /* 0x0000009400077202 */ /* 0x000fca0000000f00 */
[----:B------:R1:W-:Y:S02]  /*141e50*/  LDGSTS.E [R0+0x1700], [R6.64], P2 ;  /* 0x0170000006007fae */ /* 0x0003e40009121844 */
[----:B-1----:R-:W-:Y:S02]  /*141e60*/  MOV R6, R2 ;  /* 0x0000000200067202 */ /* 0x002fe40000000f00 */
[----:B---3--:R-:W-:Y:S01]  /*141e70*/  IADD3.X R149, R149, R244, RZ, P3, !PT ;  /* 0x000000f495957210 */ /* 0x008fe20001ffe4ff */
[----:B----4-:R-:W-:-:S04]  /*141e80*/  IADD3 R5, P3, R5, R246, RZ ;  /* 0x000000f605057210 */ /* 0x010fc80007f7e0ff */
[----:B------:R1:W-:Y:S01]  /*141e90*/  STL [R1+0x66f4], R149 ;  /* 0x0066f49501007387 */ /* 0x0003e20000100800 */
[----:B------:R-:W3:Y:S02]  /*141ea0*/  LDL.LU R152, [R1+0x66e0] ;  /* 0x0066e00001987983 */ /* 0x000ee40000300800 */
[----:B------:R-:W-:Y:S02]  /*141eb0*/  STL [R1+0x66f8], R5 ;  /* 0x0066f80501007387 */ /* 0x000fe40000100800 */
[----:B------:R-:W4:Y:S01]  /*141ec0*/  LDL.LU R148, [R1+0x66d8] ;  /* 0x0066d80001947983 */ /* 0x000f220000300800 */
[----:B------:R-:W4:Y:S01]  /*141ed0*/  LDL.LU R144, [R1+0x66d0] ;  /* 0x0066d00001907983 */ /* 0x000f220000300800 */
[----:B------:R-:W-:Y:S02]  /*141ee0*/  IMAD.MOV.U32 R7, RZ, RZ, R149 ;  /* 0x000000ffff077224 */ /* 0x000fe400078e0095 */
[----:B------:R-:W4:Y:S03]  /*141ef0*/  LDL.LU R153, [R1+0x66d4] ;  /* 0x0066d40001997983 */ /* 0x000f260000300800 */
[----:B------:R1:W-:Y:S01]  /*141f00*/  LDGSTS.E [R0+0x3000], [R6.64], P4 ;  /* 0x0300000006007fae */ /* 0x0003e2000a121844 */
[----:B--2---:R-:W-:Y:S01]  /*141f10*/  IADD3 R237, P2, R237, R246, RZ ;  /* 0x000000f6eded7210 */ /* 0x004fe20007f5e0ff */
[----:B------:R-:W-:-:S04]  /*141f20*/  IMAD.X R145, R145, 0x1, R244, P3 ;  /* 0x0000000191917824 */ /* 0x000fc800018e06f4 */
[----:B------:R-:W-:Y:S01]  /*141f30*/  STL [R1+0x66f0], R237 ;  /* 0x0066f0ed01007387 */ /* 0x000fe20000100800 */
[----:B------:R2:W-:Y:S02]  /*141f40*/  STL [R1+0x66ec], R145 ;  /* 0x0066ec9101007387 */ /* 0x0005e40000100800 */
[----:B-1----:R-:W4:Y:S02]  /*141f50*/  LDL.LU R149, [R1+0x66cc] ;  /* 0x0066cc0001957983 */ /* 0x002f240000300800 */
[----:B------:R-:W4:Y:S01]  /*141f60*/  LDL.LU R2, [R1+0x66c8] ;  /* 0x0066c80001027983 */ /* 0x000f220000300800 */
[----:B------:R-:W-:Y:S01]  /*141f70*/  MOV R7, R145 ;  /* 0x0000009100077202 */ /* 0x000fe20000000f00 */
[----:B------:R-:W-:-:S05]  /*141f80*/  IMAD.MOV.U32 R6, RZ, RZ, R5 ;  /* 0x000000ffff067224 */ /* 0x000fca00078e0005 */
[----:B------:R1:W-:Y:S04]  /*141f90*/  LDGSTS.E [R0+0x3100], [R6.64], P4 ;  /* 0x0310000006007fae */ /* 0x0003e8000a121844 */
[----:B--2---:R-:W2:Y:S01]  /*141fa0*/  LDL.LU R145, [R1+0x66c4] ;  /* 0x0066c40001917983 */ /* 0x004ea20000300800 */
[----:B------:R-:W-:Y:S02]  /*141fb0*/  IADD3.X R238, R238, R244, RZ, P2, !PT ;  /* 0x000000f4eeee7210 */ /* 0x000fe400017fe4ff */
[----:B------:R-:W-:-:S05]  /*141fc0*/  IADD3 R156, P3, R156, R246, RZ ;  /* 0x000000f69c9c7210 */ /* 0x000fca0007f7e0ff */
[----:B------:R-:W-:Y:S01]  /*141fd0*/  STL [R1+0x66e8], R156 ;  /* 0x0066e89c01007387 */ /* 0x000fe20000100800 */
[----:B------:R-:W-:Y:S02]  /*141fe0*/  STL [R1+0x66e4], R238 ;  /* 0x0066e4ee01007387 */ /* 0x000fe40000100800 */
[----:B------:R-:W2:Y:S02]  /*141ff0*/  LDL.LU R5, [R1+0x66bc] ;  /* 0x0066bc0001057983 */ /* 0x000ea40000300800 */
[----:B------:R-:W2:Y:S01]  /*142000*/  LDL.LU R240, [R1+0x6600] ;  /* 0x0066000001f07983 */ /* 0x000ea20000300800 */
[----:B-1----:R-:W-:Y:S01]  /*142010*/  MOV R6, R237 ;  /* 0x000000ed00067202 */ /* 0x002fe20000000f00 */
[----:B------:R-:W-:Y:S02]  /*142020*/  IMAD.MOV.U32 R7, RZ, RZ, R238 ;  /* 0x000000ffff077224 */ /* 0x000fe400078e00ee */
[----:B------:R-:W-:-:S03]  /*142030*/  IMAD.X R236, R236, 0x1, R244, P3 ;  /* 0x00000001ecec7824 */ /* 0x000fc600018e06f4 */
[----:B------:R1:W-:Y:S02]  /*142040*/  LDGSTS.E [R0+0x3200], [R6.64], P4 ;  /* 0x0320000006007fae */ /* 0x0003e4000a121844 */
[----:B-1----:R-:W-:Y:S01]  /*142050*/  IMAD.MOV.U32 R6, RZ, RZ, R156 ;  /* 0x000000ffff067224 */ /* 0x002fe200078e009c */
[----:B------:R-:W-:-:S05]  /*142060*/  MOV R7, R236 ;  /* 0x000000ec00077202 */ /* 0x000fca0000000f00 */
[----:B------:R1:W-:Y:S01]  /*142070*/  LDGSTS.E [R0+0x3300], [R6.64], P4 ;  /* 0x0330000006007fae */ /* 0x0003e2000a121844 */
[-C--:B---3--:R-:W-:Y:S02]  /*142080*/  IADD3 R152, P2, R152, R246.reuse, RZ ;  /* 0x000000f698987210 */ /* 0x088fe40007f5e0ff */
[----:B----4-:R-:W-:Y:S02]  /*142090*/  IADD3 R148, P3, R148, R246, RZ ;  /* 0x000000f694947210 */ /* 0x010fe40007f7e0ff */
[----:B------:R-:W-:Y:S01]  /*1420a0*/  IADD3.X R153, R153, R244, RZ, P2, !PT ;  /* 0x000000f499997210 */ /* 0x000fe200017fe4ff */
[-C--:B------:R-:W-:Y:S01]  /*1420b0*/  IADD3 R144, P2, R144, R246.reuse, RZ ;  /* 0x000000f690907210 */ /* 0x080fe20007f5e0ff */
[----:B------:R-:W-:Y:S01]  /*1420c0*/  STL [R1+0x66e0], R152 ;  /* 0x0066e09801007387 */ /* 0x000fe20000100800 */
[----:B------:R3:W-:Y:S02]  /*1420d0*/  STL [R1+0x66dc], R236 ;  /* 0x0066dcec01007387 */ /* 0x0007e40000100800 */
[----:B-1----:R-:W-:Y:S01]  /*1420e0*/  IMAD.MOV.U32 R6, RZ, RZ, R152 ;  /* 0x000000ffff067224 */ /* 0x002fe200078e0098 */
[----:B------:R-:W-:Y:S01]  /*1420f0*/  MOV R7, R153 ;  /* 0x0000009900077202 */ /* 0x000fe20000000f00 */
[----:B------:R-:W-:Y:S01]  /*142100*/  STL [R1+0x66d8], R148 ;  /* 0x0066d89401007387 */ /* 0x000fe20000100800 */
[----:B------:R1:W-:Y:S02]  /*142110*/  STL [R1+0x66d4], R153 ;  /* 0x0066d49901007387 */ /* 0x0003e40000100800 */
[----:B------:R-:W-:Y:S01]  /*142120*/  STL [R1+0x66d0], R144 ;  /* 0x0066d09001007387 */ /* 0x000fe20000100800 */
[----:B------:R4:W-:Y:S01]  /*142130*/  LDGSTS.E [R0+0x3400], [R6.64], P4 ;  /* 0x0340000006007fae */ /* 0x0009e2000a121844 */
[----:B------:R-:W-:Y:S01]  /*142140*/  IMAD.X R149, R149, 0x1, R244, P3 ;  /* 0x0000000195957824 */ /* 0x000fe200018e06f4 */
[----:B------:R-:W-:-:S04]  /*142150*/  IADD3 R2, P3, R2, R246, RZ ;  /* 0x000000f602027210 */ /* 0x000fc80007f7e0ff */
[----:B------:R1:W-:Y:S01]  /*142160*/  STL [R1+0x66cc], R149 ;  /* 0x0066cc9501007387 */ /* 0x0003e20000100800 */
[----:B--2---:R-:W-:-:S03]  /*142170*/  IADD3.X R145, R145, R244, RZ, P2, !PT ;  /* 0x000000f491917210 */ /* 0x004fc600017fe4ff */
[----:B------:R-:W-:Y:S01]  /*142180*/  STL [R1+0x66c8], R2 ;  /* 0x0066c80201007387 */ /* 0x000fe20000100800 */
[----:B----4-:R-:W-:Y:S01]  /*142190*/  MOV R6, R148 ;  /* 0x0000009400067202 */ /* 0x010fe20000000f00 */
[----:B------:R-:W-:Y:S02]  /*1421a0*/  IMAD.MOV.U32 R7, RZ, RZ, R149 ;  /* 0x000000ffff077224 */ /* 0x000fe400078e0095 */
[----:B------:R2:W-:Y:S04]  /*1421b0*/  STL [R1+0x66c4], R145 ;  /* 0x0066c49101007387 */ /* 0x0005e80000100800 */
[----:B------:R4:W-:Y:S01]  /*1421c0*/  LDGSTS.E [R0+0x3500], [R6.64], P4 ;  /* 0x0350000006007fae */ /* 0x0009e2000a121844 */
[----:B------:R-:W-:Y:S01]  /*1421d0*/  IMAD.X R5, R5, 0x1, R244, P3 ;  /* 0x0000000105057824 */ /* 0x000fe200018e06f4 */
[----:B------:R-:W-:-:S04]  /*1421e0*/  IADD3 R240, P2, R240, R246, RZ ;  /* 0x000000f6f0f07210 */ /* 0x000fc80007f5e0ff */
[----:B------:R1:W-:Y:S01]  /*1421f0*/  STL [R1+0x66bc], R5 ;  /* 0x0066bc0501007387 */ /* 0x0003e20000100800 */
[----:B---3--:R-:W3:Y:S02]  /*142200*/  LDL.LU R236, [R1+0x1750] ;  /* 0x0017500001ec7983 */ /* 0x008ee40000300800 */
[----:B------:R-:W3:Y:S02]  /*142210*/  LDL.LU R237, [R1+0x1754] ;  /* 0x0017540001ed7983 */ /* 0x000ee40000300800 */
[----:B------:R-:W3:Y:S01]  /*142220*/  LDL.LU R243, [R1+0x65ec] ;  /* 0x0065ec0001f37983 */ /* 0x000ee20000300800 */
[----:B------:R-:W3:Y:S01]  /*142230*/  LDL.LU R252, [R1+0x65f8] ;  /* 0x0065f80001fc7983 */ /* 0x000ee20000300800 */
[----:B----4-:R-:W-:Y:S01]  /*142240*/  MOV R6, R144 ;  /* 0x0000009000067202 */ /* 0x010fe20000000f00 */
[----:B------:R-:W-:Y:S02]  /*142250*/  IMAD.MOV.U32 R7, RZ, RZ, R145 ;  /* 0x000000ffff077224 */ /* 0x000fe400078e0091 */
[----:B------:R4:W-:Y:S04]  /*142260*/  STL [R1+0x6600], R240 ;  /* 0x006600f001007387 */ /* 0x0009e80000100800 */
[----:B------:R-:W3:Y:S01]  /*142270*/  LDL.LU R249, [R1+0x65e4] ;  /* 0x0065e40001f97983 */ /* 0x000ee20000300800 */
[----:B------:R-:W3:Y:S02]  /*142280*/  LDL.LU R248, [R1+0x65f0] ;  /* 0x0065f00001f87983 */ /* 0x000ee40000300800 */
[----:B------:R-:W4:Y:S02]  /*142290*/  LDL.LU R245, [R1+0x65dc] ;  /* 0x0065dc0001f57983 */ /* 0x000f240000300800 */
[----:B------:R-:W4:Y:S01]  /*1422a0*/  LDL.LU R242, [R1+0x65e8] ;  /* 0x0065e80001f27983 */ /* 0x000f220000300800 */
[----:B------:R2:W-:Y:S04]  /*1422b0*/  LDGSTS.E [R0+0x3600], [R6.64], P4 ;  /* 0x0360000006007fae */ /* 0x0005e8000a121844 */
[----:B------:R-:W4:Y:S01]  /*1422c0*/  LDL.LU R156, [R1+0x65d4] ;  /* 0x0065d400019c7983 */ /* 0x000f220000300800 */
[----:B------:R-:W4:Y:S02]  /*1422d0*/  LDL.LU R152, [R1+0x65e0] ;  /* 0x0065e00001987983 */ /* 0x000f240000300800 */
[----:B-1----:R-:W4:Y:S02]  /*1422e0*/  LDL.LU R153, [R1+0x65cc] ;  /* 0x0065cc0001997983 */ /* 0x002f240000300800 */
[----:B------:R-:W4:Y:S01]  /*1422f0*/  LDL.LU R149, [R1+0x65d8] ;  /* 0x0065d80001957983 */ /* 0x000f220000300800 */
[----:B------:R-:W4:Y:S01]  /*142300*/  LDL.LU R148, [R1+0x65c4] ;  /* 0x0065c40001947983 */ /* 0x000f220000300800 */
[----:B--2---:R-:W2:Y:S03]  /*142310*/  LDL.LU R145, [R1+0x65d0] ;  /* 0x0065d00001917983 */ /* 0x004ea60000300800 */
[----:B------:R-:W2:Y:S01]  /*142320*/  LDL.LU R144, [R1+0x65c8] ;  /* 0x0065c80001907983 */ /* 0x000ea20000300800 */
[----:B------:R-:W-:Y:S01]  /*142330*/  MOV R6, R2 ;  /* 0x0000000200067202 */ /* 0x000fe20000000f00 */
[----:B------:R-:W-:-:S05]  /*142340*/  IMAD.MOV.U32 R7, RZ, RZ, R5 ;  /* 0x000000ffff077224 */ /* 0x000fca00078e0005 */
[----:B------:R1:W-:Y:S04]  /*142350*/  LDGSTS.E [R0+0x3700], [R6.64], P4 ;  /* 0x0370000006007fae */ /* 0x0003e8000a121844 */
[----:B-1----:R-:W2:Y:S01]  /*142360*/  LDL.LU R7, [R1+0x65f4] ;  /* 0x0065f40001077983 */ /* 0x002ea20000300800 */
[C---:B------:R-:W-:Y:S02]  /*142370*/  ISETP.GT.AND P3, PT, R4.reuse, 0x12, PT ;  /* 0x000000120400780c */ /* 0x040fe40003f64270 */
[----:B------:R-:W-:Y:S02]  /*142380*/  ISETP.GT.AND P4, PT, R4, 0x16, PT ;  /* 0x000000160400780c */ /* 0x000fe40003f84270 */
[----:B------:R-:W-:Y:S02]  /*142390*/  SEL R5, RZ, 0x4, !P3 ;  /* 0x00000004ff057807 */ /* 0x000fe40005800000 */
[----:B------:R-:W-:Y:S01]  /*1423a0*/  SEL R2, RZ, 0x4, !P4 ;  /* 0x00000004ff027807 */ /* 0x000fe20006000000 */
[----:B------:R-:W-:-:S03]  /*1423b0*/  IMAD.MOV.U32 R6, RZ, RZ, R240 ;  /* 0x000000ffff067224 */ /* 0x000fc600078e00f0 */
[----:B------:R-:W-:Y:S02]  /*1423c0*/  SEL R2, R2, RZ, !P0 ;  /* 0x000000ff02027207 */ /* 0x000fe40004000000 */
[-C--:B---3--:R-:W-:Y:S02]  /*1423d0*/  IADD3 R248, P6, R248, R246.reuse, RZ ;  /* 0x000000f6f8f87210 */ /* 0x088fe40007fde0ff */
[----:B----4-:R-:W-:Y:S02]  /*1423e0*/  IADD3 R242, P3, R242, R246, RZ ;  /* 0x000000f6f2f27210 */ /* 0x010fe40007f7e0ff */
[----:B------:R-:W-:Y:S02]  /*1423f0*/  IADD3.X R249, R249, R244, RZ, P6, !PT ;  /* 0x000000f4f9f97210 */ /* 0x000fe400037fe4ff */
[----:B------:R-:W-:Y:S01]  /*142400*/  IADD3 R152, P4, R152, R246, RZ ;  /* 0x000000f698987210 */ /* 0x000fe20007f9e0ff */
[----:B------:R-:W-:-:S03]  /*142410*/  IMAD.X R245, R245, 0x1, R244, P3 ;  /* 0x00000001f5f57824 */ /* 0x000fc600018e06f4 */
[----:B------:R-:W-:Y:S01]  /*142420*/  IADD3.X R156, R156, R244, RZ, P4, !PT ;  /* 0x000000f49c9c7210 */ /* 0x000fe200027fe4ff */
[----:B------:R-:W-:Y:S01]  /*142430*/  IADD3 R149, P4, R149, R246, RZ ;  /* 0x000000f695957210 */ /* 0x000fe20007f9e0ff */
[----:B------:R-:W-:Y:S01]  /*142440*/  HMMA.1688.F32.TF32 R8, R8, R236, R56 ;  /* 0x000000ec0808723c */ /* 0x000fe20000081038 */
[----:B------:R-:W-:Y:S02]  /*142450*/  ISETP.NE.U32.AND P3, PT, R2, RZ, PT ;  /* 0x000000ff0200720c */ /* 0x000fe40003f65070 */
[----:B--2---:R-:W-:Y:S01]  /*142460*/  IADD3.X R7, R7, R244, RZ, P2, !PT ;  /* 0x000000f407077210 */ /* 0x004fe200017fe4ff */
[----:B------:R-:W-:-:S04]  /*142470*/  IADD3 R252, P2, R252, R246, RZ ;  /* 0x000000f6fcfc7210 */ /* 0x000fc80007f5e0ff */
[----:B------:R1:W-:Y:S01]  /*142480*/  LDGSTS.E [R0+0x5000], [R6.64], P5 ;  /* 0x0500000006007fae */ /* 0x0003e2000a921844 */
[----:B------:R-:W-:-:S03]  /*142490*/  IMAD.X R243, R243, 0x1, R244, P2 ;  /* 0x00000001f3f37824 */ /* 0x000fc600010e06f4 */
[----:B------:R2:W-:Y:S01]  /*1424a0*/  STL [R1+0x65f4], R7 ;  /* 0x0065f40701007387 */ /* 0x0005e20000100800 */
[----:B------:R-:W-:Y:S02]  /*1424b0*/  STL [R1+0x65f8], R252 ;  /* 0x0065f8fc01007387 */ /* 0x000fe40000100800 */
[----:B------:R-:W-:Y:S01]  /*1424c0*/  STL [R1+0x65f0], R248 ;  /* 0x0065f0f801007387 */ /* 0x000fe20000100800 */
[----:B------:R3:W-:Y:S01]  /*1424d0*/  STL [R1+0x65ec], R243 ;  /* 0x0065ecf301007387 */ /* 0x0007e20000100800 */
[----:B------:R-:W-:Y:S02]  /*1424e0*/  STL [R1+0x65e8], R242 ;  /* 0x0065e8f201007387 */ /* 0x000fe40000100800 */
[----:B------:R2:W-:Y:S02]  /*1424f0*/  STL [R1+0x65e0], R152 ;  /* 0x0065e09801007387 */ /* 0x0005e40000100800 */
[----:B------:R-:W-:Y:S01]  /*142500*/  STL [R1+0x65e4], R249 ;  /* 0x0065e4f901007387 */ /* 0x000fe20000100800 */
[----:B------:R-:W-:Y:S01]  /*142510*/  STL [R1+0x65dc], R245 ;  /* 0x0065dcf501007387 */ /* 0x000fe20000100800 */
[----:B------:R-:W4:Y:S02]  /*142520*/  LDL.LU.64 R238, [R1+0x7360] ;  /* 0x0073600001ee7983 */ /* 0x000f240000300a00 */
[----:B------:R-:W4:Y:S02]  /*142530*/  LDL.LU.64 R236, [R1+0x7358] ;  /* 0x0073580001ec7983 */ /* 0x000f240000300a00 */
[----:B------:R-:W4:Y:S01]  /*142540*/  LDL.LU R240, [R1+0x7354] ;  /* 0x0073540001f07983 */ /* 0x000f220000300800 */
[----:B------:R-:W-:Y:S01]  /*142550*/  STL [R1+0x65d4], R156 ;  /* 0x0065d49c01007387 */ /* 0x000fe20000100800 */
[----:B------:R-:W4:Y:S02]  /*142560*/  LDL.LU R56, [R1+0x65bc] ;  /* 0x0065bc0001387983 */ /* 0x000f240000300800 */
[----:B------:R-:W-:Y:S02]  /*142570*/  STL [R1+0x65d8], R149 ;  /* 0x0065d89501007387 */ /* 0x000fe40000100800 */
[----:B------:R-:W4:Y:S02]  /*142580*/  LDL.LU R2, [R1+0x6500] ;  /* 0x0065000001027983 */ /* 0x000f240000300800 */
[----:B-1----:R-:W-:Y:S01]  /*142590*/  IMAD.MOV.U32 R6, RZ, RZ, R252 ;  /* 0x000000ffff067224 */ /* 0x002fe200078e00fc */
[----:B--2---:R-:W-:-:S02]  /*1425a0*/  MOV R7, R243 ;  /* 0x000000f300077202 */ /* 0x004fc40000000f00 */
[----:B------:R-:W-:Y:S02]  /*1425b0*/  IADD3.X R153, R153, R244, RZ, P4, !PT ;  /* 0x000000f499997210 */ /* 0x000fe400027fe4ff */
[----:B------:R-:W-:Y:S01]  /*1425c0*/  SEL R5, R5, RZ, !P0 ;  /* 0x000000ff05057207 */ /* 0x000fe20004000000 */
[----:B---3--:R-:W2:Y:S04]  /*1425d0*/  LDL.LU R243, [R1+0x7350] ;  /* 0x0073500001f37983 */ /* 0x008ea80000300800 */
[----:B------:R1:W-:Y:S01]  /*1425e0*/  LDGSTS.E [R0+0x5100], [R6.64], P5 ;  /* 0x0510000006007fae */ /* 0x0003e2000a921844 */
[----:B------:R-:W-:Y:S01]  /*1425f0*/  IADD3 R145, P4, R145, R246, RZ ;  /* 0x000000f691917210 */ /* 0x000fe20007f9e0ff */
[----:B-1----:R-:W-:Y:S01]  /*142600*/  IMAD.MOV.U32 R6, RZ, RZ, R248 ;  /* 0x000000ffff067224 */ /* 0x002fe200078e00f8 */
[----:B------:R-:W-:-:S05]  /*142610*/  MOV R7, R249 ;  /* 0x000000f900077202 */ /* 0x000fca0000000f00 */
[----:B------:R1:W-:Y:S04]  /*142620*/  LDGSTS.E [R0+0x5200], [R6.64], P5 ;  /* 0x0520000006007fae */ /* 0x0003e8000a921844 */
[----:B------:R3:W-:Y:S01]  /*142630*/  STL [R1+0x65cc], R153 ;  /* 0x0065cc9901007387 */ /* 0x0007e20000100800 */
[----:B------:R-:W-:Y:S02]  /*142640*/  STL [R1+0x65d0], R145 ;  /* 0x0065d09101007387 */ /* 0x000fe40000100800 */
[----:B------:R-:W-:Y:S02]  /*142650*/  IMAD.X R148, R148, 0x1, R244, P4 ;  /* 0x0000000194947824 */ /* 0x000fe400020e06f4 */
[----:B------:R-:W2:Y:S01]  /*142660*/  LDL.LU R59, [R1+0x64f4] ;  /* 0x0064f400013b7983 */ /* 0x000ea20000300800 */
[----:B------:R-:W-:-:S02]  /*142670*/  IADD3 R144, P4, R144, R246, RZ ;  /* 0x000000f690907210 */ /* 0x000fc40007f9e0ff */
[----:B-1----:R-:W-:Y:S01]  /*142680*/  MOV R6, R242 ;  /* 0x000000f200067202 */ /* 0x002fe20000000f00 */
[----:B------:R-:W-:Y:S01]  /*142690*/  IMAD.MOV.U32 R7, RZ, RZ, R245 ;  /* 0x000000ffff077224 */ /* 0x000fe200078e00f5 */
[----:B------:R-:W-:Y:S02]  /*1426a0*/  ISETP.NE.U32.AND P2, PT, R5, RZ, PT ;  /* 0x000000ff0500720c */ /* 0x000fe40003f45070 */
[----:B------:R-:W2:Y:S04]  /*1426b0*/  LDL.LU R5, [R1+0x64f8] ;  /* 0x0064f80001057983 */ /* 0x000ea80000300800 */
[----:B------:R1:W-:Y:S01]  /*1426c0*/  LDGSTS.E [R0+0x5300], [R6.64], P5 ;  /* 0x0530000006007fae */ /* 0x0003e2000a921844 */
[----:B------:R1:W-:Y:S02]  /*1426d0*/  STL [R1+0x65c4], R148 ;  /* 0x0065c49401007387 */ /* 0x0003e40000100800 */
[----:B------:R1:W-:Y:S02]  /*1426e0*/  STL [R1+0x65c8], R144 ;  /* 0x0065c89001007387 */ /* 0x0003e40000100800 */
[----:B-1----:R-:W-:Y:S01]  /*1426f0*/  MOV R6, R152 ;  /* 0x0000009800067202 */ /* 0x002fe20000000f00 */
[----:B------:R-:W-:Y:S01]  /*142700*/  IMAD.MOV.U32 R7, RZ, RZ, R156 ;  /* 0x000000ffff077224 */ /* 0x000fe200078e009c */
[----:B------:R-:W2:Y:S01]  /*142710*/  LDL.LU R152, [R1+0x64f0] ;  /* 0x0064f00001987983 */ /* 0x000ea20000300800 */
[----:B------:R-:W2:Y:S03]  /*142720*/  LDL.LU R57, [R1+0x64ec] ;  /* 0x0064ec0001397983 */ /* 0x000ea60000300800 */
[----:B------:R1:W-:Y:S02]  /*142730*/  LDGSTS.E [R0+0x5400], [R6.64], P5 ;  /* 0x0540000006007fae */ /* 0x0003e4000a921844 */
[----:B-1----:R-:W-:Y:S01]  /*142740*/  IMAD.MOV.U32 R6, RZ, RZ, R149 ;  /* 0x000000ffff067224 */ /* 0x002fe200078e0095 */
[----:B------:R-:W-:-:S05]  /*142750*/  MOV R7, R153 ;  /* 0x0000009900077202 */ /* 0x000fca0000000f00 */
[----:B------:R1:W-:Y:S02]  /*142760*/  LDGSTS.E [R0+0x5500], [R6.64], P5 ;  /* 0x0550000006007fae */ /* 0x0003e4000a921844 */
[----:B-1----:R-:W-:Y:S02]  /*142770*/  MOV R7, R148 ;  /* 0x0000009400077202 */ /* 0x002fe40000000f00 */
[----:B----4-:R-:W-:Y:S02]  /*142780*/  IADD3.X R56, R56, R244, RZ, P4, !PT ;  /* 0x000000f438387210 */ /* 0x010fe400027fe4ff */
[----:B------:R-:W-:-:S03]  /*142790*/  IADD3 R2, P4, R2, R246, RZ ;  /* 0x000000f602027210 */ /* 0x000fc60007f9e0ff */
[----:B------:R1:W-:Y:S02]  /*1427a0*/  STL [R1+0x65bc], R56 ;  /* 0x0065bc3801007387 */ /* 0x0003e40000100800 */
[----:B------:R-:W-:Y:S02]  /*1427b0*/  STL [R1+0x6500], R2 ;  /* 0x0065000201007387 */ /* 0x000fe40000100800 */
[----:B---3--:R-:W3:Y:S02]  /*1427c0*/  LDL.LU R153, [R1+0x64e4] ;  /* 0x0064e40001997983 */ /* 0x008ee40000300800 */
[----:B------:R-:W4:Y:S02]  /*1427d0*/  LDL.LU R148, [R1+0x64e8] ;  /* 0x0064e80001947983 */ /* 0x000f240000300800 */
[----:B------:R-:W-:Y:S01]  /*1427e0*/  IMAD.MOV.U32 R6, RZ, RZ, R145 ;  /* 0x000000ffff067224 */ /* 0x000fe200078e0091 */
[----:B------:R-:W4:Y:S04]  /*1427f0*/  LDL.LU R149, [R1+0x64dc] ;  /* 0x0064dc0001957983 */ /* 0x000f280000300800 */
[----:B------:R1:W-:Y:S02]  /*142800*/  LDGSTS.E [R0+0x5600], [R6.64], P5 ;  /* 0x0560000006007fae */ /* 0x0003e4000a921844 */
[----:B-1----:R-:W-:Y:S01]  /*142810*/  MOV R6, R144 ;  /* 0x0000009000067202 */ /* 0x002fe20000000f00 */
[----:B------:R-:W-:-:S02]  /*142820*/  IMAD.MOV.U32 R7, RZ, RZ, R56 ;  /* 0x000000ffff077224 */ /* 0x000fc400078e0038 */
[----:B--2---:R-:W-:-:S03]  /*142830*/  IMAD.X R59, R59, 0x1, R244, P4 ;  /* 0x000000013b3b7824 */ /* 0x004fc600020e06f4 */
[----:B------:R1:W-:Y:S04]  /*142840*/  LDGSTS.E [R0+0x5700], [R6.64], P5 ;  /* 0x0570000006007fae */ /* 0x0003e8000a921844 */
[----:B------:R2:W-:Y:S01]  /*142850*/  STL [R1+0x64f4], R59 ;  /* 0x0064f43b01007387 */ /* 0x0005e20000100800 */
[----:B------:R-:W4:Y:S01]  /*142860*/  LDL.LU R144, [R1+0x64e0] ;  /* 0x0064e00001907983 */ /* 0x000f220000300800 */
[----:B------:R-:W-:Y:S01]  /*142870*/  IADD3 R5, P4, R5, R246, RZ ;  /* 0x000000f605057210 */ /* 0x000fe20007f9e0ff */
[----:B-1----:R-:W-:Y:S01]  /*142880*/  IMAD.MOV.U32 R6, RZ, RZ, R2 ;  /* 0x000000ffff067224 */ /* 0x002fe200078e0002 */
[----:B------:R-:W-:-:S03]  /*142890*/  MOV R7, R59 ;  /* 0x0000003b00077202 */ /* 0x000fc60000000f00 */
[----:B------:R-:W-:Y:S01]  /*1428a0*/  STL [R1+0x64f8], R5 ;  /* 0x0064f80501007387 */ /* 0x000fe20000100800 */
[----:B------:R-:W4:Y:S02]  /*1428b0*/  LDL.LU R58, [R1+0x64d8] ;  /* 0x0064d800013a7983 */ /* 0x000f240000300800 */
[----:B------:R-:W4:Y:S02]  /*1428c0*/  LDL.LU R56, [R1+0x64d0] ;  /* 0x0064d00001387983 */ /* 0x000f240000300800 */
[----:B------:R-:W4:Y:S01]  /*1428d0*/  LDL.LU R145, [R1+0x64d4] ;  /* 0x0064d40001917983 */ /* 0x000f220000300800 */
[----:B------:R1:W-:Y:S01]  /*1428e0*/  LDGSTS.E [R0+0x7000], [R6.64], P1 ;  /* 0x0700000006007fae */ /* 0x0003e20008921844 */
[----:B------:R-:W-:Y:S02]  /*1428f0*/  IADD3 R152, P5, R152, R246, RZ ;  /* 0x000000f698987210 */ /* 0x000fe40007fbe0ff */
[----:B------:R-:W-:-:S03]  /*142900*/  IADD3.X R57, R57, R244, RZ, P4, !PT ;  /* 0x000000f439397210 */ /* 0x000fc600027fe4ff */
[----:B------:R-:W-:Y:S02]  /*142910*/  STL [R1+0x64f0], R152 ;  /* 0x0064f09801007387 */ /* 0x000fe40000100800 */
[----:B------:R1:W-:Y:S02]  /*142920*/  STL [R1+0x64ec], R57 ;  /* 0x0064ec3901007387 */ /* 0x0003e40000100800 */
[----:B--2---:R-:W2:Y:S02]  /*142930*/  LDL.LU R59, [R1+0x64cc] ;  /* 0x0064cc00013b7983 */ /* 0x004ea40000300800 */
[----:B------:R-:W2:Y:S02]  /*142940*/  LDL.LU R2, [R1+0x64c8] ;  /* 0x0064c80001027983 */ /* 0x000ea40000300800 */
[----:B-1----:R-:W-:Y:S01]  /*142950*/  IMAD.MOV.U32 R7, RZ, RZ, R57 ;  /* 0x000000ffff077224 */ /* 0x002fe200078e0039 */
[----:B------:R-:W-:-:S05]  /*142960*/  MOV R6, R5 ;  /* 0x0000000500067202 */ /* 0x000fca0000000f00 */
[----:B------:R1:W-:Y:S04]  /*142970*/  LDGSTS.E [R0+0x7100], [R6.64], P1 ;  /* 0x0710000006007fae */ /* 0x0003e80008921844 */
[----:B------:R-:W2:Y:S01]  /*142980*/  LDL.LU R57, [R1+0x64c4] ;  /* 0x0064c40001397983 */ /* 0x000ea20000300800 */
[----:B---3--:R-:W-:Y:S01]  /*142990*/  IMAD.X R153, R153, 0x1, R244, P5 ;  /* 0x0000000199997824 */ /* 0x008fe200028e06f4 */
[----:B----4-:R-:W-:-:S05]  /*1429a0*/  IADD3 R148, P4, R148, R246, RZ ;  /* 0x000000f694947210 */ /* 0x010fca0007f9e0ff */
[----:B------:R-:W-:Y:S01]  /*1429b0*/  STL [R1+0x64e8], R148 ;  /* 0x0064e89401007387 */ /* 0x000fe20000100800 */
[----:B------:R-:W-:Y:S02]  /*1429c0*/  STL [R1+0x64e4], R153 ;  /* 0x0064e49901007387 */ /* 0x000fe40000100800 */
[----:B------:R-:W3:Y:S02]  /*1429d0*/  LDL.LU R5, [R1+0x64bc] ;  /* 0x0064bc0001057983 */ /* 0x000ee40000300800 */
[----:B------:R-:W4:Y:S02]  /*1429e0*/  LDL.LU R242, [R1+0x6400] ;  /* 0x0064000001f27983 */ /* 0x000f240000300800 */
[----:B-1----:R-:W-:Y:S01]  /*1429f0*/  IMAD.MOV.U32 R6, RZ, RZ, R152 ;  /* 0x000000ffff067224 */ /* 0x002fe200078e0098 */
[----:B------:R-:W-:Y:S02]  /*142a00*/  MOV R7, R153 ;  /* 0x0000009900077202 */ /* 0x000fe40000000f00 */
[----:B------:R-:W-:-:S03]  /*142a10*/  IADD3.X R149, R149, R244, RZ, P4, !PT ;  /* 0x000000f495957210 */ /* 0x000fc600027fe4ff */
[----:B------:R1:W-:Y:S01]  /*142a20*/  LDGSTS.E [R0+0x7200], [R6.64], P1 ;  /* 0x0720000006007fae */ /* 0x0003e20008921844 */
[----:B------:R-:W-:Y:S02]  /*142a30*/  IADD3 R144, P5, R144, R246, RZ ;  /* 0x000000f690907210 */ /* 0x000fe40007fbe0ff */
[----:B-1----:R-:W-:Y:S01]  /*142a40*/  MOV R6, R148 ;  /* 0x0000009400067202 */ /* 0x002fe20000000f00 */
[----:B------:R-:W-:Y:S02]  /*142a50*/  IMAD.MOV.U32 R7, RZ, RZ, R149 ;  /* 0x000000ffff077224 */ /* 0x000fe400078e0095 */
[----:B------:R-:W-:Y:S04]  /*142a60*/  STL [R1+0x64e0], R144 ;  /* 0x0064e09001007387 */ /* 0x000fe80000100800 */
[----:B------:R1:W-:Y:S01]  /*142a70*/  LDGSTS.E [R0+0x7300], [R6.64], P1 ;  /* 0x0730000006007fae */ /* 0x0003e20008921844 */
[----:B------:R-:W-:Y:S01]  /*142a80*/  STL [R1+0x64dc], R149 ;  /* 0x0064dc9501007387 */ /* 0x000fe20000100800 */
[-C--:B------:R-:W-:Y:S01]  /*142a90*/  IADD3 R58, P4, R58, R246.reuse, RZ ;  /* 0x000000f63a3a7210 */ /* 0x080fe20007f9e0ff */
[----:B------:R-:W-:Y:S01]  /*142aa0*/  IMAD.X R145, R145, 0x1, R244, P5 ;  /* 0x0000000191917824 */ /* 0x000fe200028e06f4 */
[----:B------:R-:W-:-:S02]  /*142ab0*/  IADD3 R56, P5, R56, R246, RZ ;  /* 0x000000f638387210 */ /* 0x000fc40007fbe0ff */
[----:B-1----:R-:W-:Y:S01]  /*142ac0*/  MOV R6, R144 ;  /* 0x0000009000067202 */ /* 0x002fe20000000f00 */
[----:B------:R-:W-:Y:S01]  /*142ad0*/  IMAD.MOV.U32 R7, RZ, RZ, R145 ;  /* 0x000000ffff077224 */ /* 0x000fe200078e0091 */
[----:B------:R-:W-:Y:S01]  /*142ae0*/  STL [R1+0x64d8], R58 ;  /* 0x0064d83a01007387 */ /* 0x000fe20000100800 */
[----:B------:R-:W-:Y:S02]  /*142af0*/  STL [R1+0x64d4], R145 ;  /* 0x0064d49101007387 */ /* 0x000fe40000100800 */
[----:B------:R1:W-:Y:S01]  /*142b00*/  STL [R1+0x64d0], R56 ;  /* 0x0064d03801007387 */ /* 0x0003e20000100800 */
[----:B------:R1:W-:Y:S01]  /*142b10*/  LDGSTS.E [R0+0x7400], [R6.64], P1 ;  /* 0x0740000006007fae */ /* 0x0003e20008921844 */
[----:B--2---:R-:W-:Y:S01]  /*142b20*/  IADD3.X R59, R59, R244, RZ, P4, !PT ;  /* 0x000000f43b3b7210 */ /* 0x004fe200027fe4ff */
[----:B------:R-:W-:-:S04]  /*142b30*/  IADD3 R2, P4, R2, R246, RZ ;  /* 0x000000f602027210 */ /* 0x000fc80007f9e0ff */
[----:B------:R2:W-:Y:S01]  /*142b40*/  STL [R1+0x64cc], R59 ;  /* 0x0064cc3b01007387 */ /* 0x0005e20000100800 */
[----:B------:R-:W-:Y:S02]  /*142b50*/  IMAD.X R57, R57, 0x1, R244, P5 ;  /* 0x0000000139397824 */ /* 0x000fe400028e06f4 */
[----:B-1----:R-:W-:Y:S01]  /*142b60*/  IMAD.MOV.U32 R6, RZ, RZ, R58 ;  /* 0x000000ffff067224 */ /* 0x002fe200078e003a */
[----:B------:R-:W-:Y:S01]  /*142b70*/  MOV R7, R59 ;  /* 0x0000003b00077202 */ /* 0x000fe20000000f00 */
[----:B------:R-:W-:Y:S01]  /*142b80*/  STL [R1+0x64c8], R2 ;  /* 0x0064c80201007387 */ /* 0x000fe20000100800 */
[----:B------:R1:W-:Y:S03]  /*142b90*/  STL [R1+0x64c4], R57 ;  /* 0x0064c43901007387 */ /* 0x0003e60000100800 */
[----:B------:R1:W-:Y:S02]  /*142ba0*/  LDGSTS.E [R0+0x7500], [R6.64], P1 ;  /* 0x0750000006007fae */ /* 0x0003e40008921844 */
[----:B-1----:R-:W-:Y:S01]  /*142bb0*/  IMAD.MOV.U32 R6, RZ, RZ, R56 ;  /* 0x000000ffff067224 */ /* 0x002fe200078e0038 */
[----:B------:R-:W-:-:S05]  /*142bc0*/  MOV R7, R57 ;  /* 0x0000003900077202 */ /* 0x000fca0000000f00 */
[----:B------:R1:W-:Y:S02]  /*142bd0*/  LDGSTS.E [R0+0x7600], [R6.64], P1 ;  /* 0x0760000006007fae */ /* 0x0003e40008921844 */
[----:B-1----:R-:W-:Y:S01]  /*142be0*/  IMAD.MOV.U32 R6, RZ, RZ, R2 ;  /* 0x000000ffff067224 */ /* 0x002fe200078e0002 */
[----:B---3--:R-:W-:Y:S02]  /*142bf0*/  IADD3.X R5, R5, R244, RZ, P4, !PT ;  /* 0x000000f405057210 */ /* 0x008fe400027fe4ff */
[----:B----4-:R-:W-:-:S03]  /*142c00*/  IADD3 R242, P5, R242, R246, RZ ;  /* 0x000000f6f2f27210 */ /* 0x010fc60007fbe0ff */
[----:B------:R1:W-:Y:S01]  /*142c10*/  STL [R1+0x64bc], R5 ;  /* 0x0064bc0501007387 */ /* 0x0003e20000100800 */
[----:B------:R-:W3:Y:S02]  /*142c20*/  LDL.LU R252, [R1+0x63ec] ;  /* 0x0063ec0001fc7983 */ /* 0x000ee40000300800 */
[----:B------:R-:W4:Y:S02]  /*142c30*/  LDL.LU R245, [R1+0x63f8] ;  /* 0x0063f80001f57983 */ /* 0x000f240000300800 */
[----:B------:R1:W-:Y:S01]  /*142c40*/  STL [R1+0x6400], R242 ;  /* 0x006400f201007387 */ /* 0x0003e20000100800 */
[----:B------:R-:W3:Y:S01]  /*142c50*/  LDL.LU R156, [R1+0x63e4] ;  /* 0x0063e400019c7983 */ /* 0x000ee20000300800 */
[----:B------:R-:W3:Y:S02]  /*142c60*/  LDL.LU R56, [R1+0x63f0] ;  /* 0x0063f00001387983 */ /* 0x000ee40000300800 */
[----:B------:R-:W3:Y:S02]  /*142c70*/  LDL.LU R153, [R1+0x63dc] ;  /* 0x0063dc0001997983 */ /* 0x000ee40000300800 */
[----:B------:R-:W3:Y:S01]  /*142c80*/  LDL.LU R152, [R1+0x63e8] ;  /* 0x0063e80001987983 */ /* 0x000ee20000300800 */
[----:B------:R-:W3:Y:S01]  /*142c90*/  LDL.LU R149, [R1+0x63d4] ;  /* 0x0063d40001957983 */ /* 0x000ee20000300800 */
[----:B------:R-:W-:Y:S01]  /*142ca0*/  MOV R7, R5 ;  /* 0x0000000500077202 */ /* 0x000fe20000000f00 */
[----:B------:R-:W3:Y:S02]  /*142cb0*/  LDL.LU R148, [R1+0x63e0] ;  /* 0x0063e00001947983 */ /* 0x000ee40000300800 */
[----:B------:R-:W3:Y:S01]  /*142cc0*/  LDL.LU R145, [R1+0x63cc] ;  /* 0x0063cc0001917983 */ /* 0x000ee20000300800 */
[----:B------:R-:W3:Y:S01]  /*142cd0*/  LDL.LU R144, [R1+0x63d8] ;  /* 0x0063d80001907983 */ /* 0x000ee20000300800 */
[----:B--2---:R-:W2:Y:S02]  /*142ce0*/  LDL.LU R59, [R1+0x63c4] ;  /* 0x0063c400013b7983 */ /* 0x004ea40000300800 */
[----:B------:R-:W2:Y:S02]  /*142cf0*/  LDL.LU R58, [R1+0x63d0] ;  /* 0x0063d000013a7983 */ /* 0x000ea40000300800 */
[----:B------:R-:W2:Y:S01]  /*142d00*/  LDL.LU R57, [R1+0x63c8] ;  /* 0x0063c80001397983 */ /* 0x000ea20000300800 */
[----:B------:R1:W-:Y:S04]  /*142d10*/  LDGSTS.E [R0+0x7700], [R6.64], P1 ;  /* 0x0770000006007fae */ /* 0x0003e80008921844 */
[----:B-1----:R-:W2:Y:S01]  /*142d20*/  LDL.LU R7, [R1+0x63f4] ;  /* 0x0063f40001077983 */ /* 0x002ea20000300800 */
[----:B------:R-:W-:Y:S01]  /*142d30*/  HMMA.1688.F32.TF32 R12, R116, R250, R12 ;  /* 0x000000fa740c723c */ /* 0x000fe2000008100c */
[----:B------:R-:W-:-:S04]  /*142d40*/  ISETP.GT.AND P4, PT, R4, 0x1a, PT ;  /* 0x0000001a0400780c */ /* 0x000fc80003f84270 */
[----:B------:R-:W-:Y:S02]  /*142d50*/  SEL R5, RZ, 0x4, !P4 ;  /* 0x00000004ff057807 */ /* 0x000fe40006000000 */
[----:B------:R-:W-:Y:S02]  /*142d60*/  MOV R6, R242 ;  /* 0x000000f200067202 */ /* 0x000fe40000000f00 */
[-C--:B----4-:R-:W-:Y:S02]  /*142d70*/  IADD3 R245, P1, R245, R246.reuse, RZ ;  /* 0x000000f6f5f57210 */ /* 0x090fe40007f3e0ff */
[----:B---3--:R-:W-:Y:S02]  /*142d80*/  IADD3 R56, P6, R56, R246, RZ ;  /* 0x000000f638387210 */ /* 0x008fe40007fde0ff */
[----:B------:R-:W-:Y:S02]  /*142d90*/  IADD3.X R252, R252, R244, RZ, P1, !PT ;  /* 0x000000f4fcfc7210 */ /* 0x000fe40000ffe4ff */
[----:B------:R-:W-:Y:S01]  /*142da0*/  IADD3 R152, P4, R152, R246, RZ ;  /* 0x000000f698987210 */ /* 0x000fe20007f9e0ff */
[----:B------:R-:W-:-:S03]  /*142db0*/  IMAD.X R156, R156, 0x1, R244, P6 ;  /* 0x000000019c9c7824 */ /* 0x000fc600030e06f4 */
[----:B------:R-:W-:Y:S01]  /*142dc0*/  IADD3.X R153, R153, R244, RZ, P4, !PT ;  /* 0x000000f499997210 */ /* 0x000fe200027fe4ff */
[----:B--2---:R-:W-:Y:S01]  /*142dd0*/  IMAD.X R7, R7, 0x1, R244, P5 ;  /* 0x0000000107077824 */ /* 0x004fe200028e06f4 */
[----:B------:R-:W-:-:S04]  /*142de0*/  ISETP.GT.AND P5, PT, R4, 0x1e, PT ;  /* 0x0000001e0400780c */ /* 0x000fc80003fa4270 */
[----:B------:R-:W-:Y:S01]  /*142df0*/  SEL R2, RZ, 0x4, !P5 ;  /* 0x00000004ff027807 */ /* 0x000fe20006800000 */
[----:B------:R-:W-:Y:S01]  /*142e00*/  STL [R1+0x63f4], R7 ;  /* 0x0063f40701007387 */ /* 0x000fe20000100800 */
[----:B------:R-:W-:Y:S01]  /*142e10*/  IADD3 R148, P5, R148, R246, RZ ;  /* 0x000000f694947210 */ /* 0x000fe20007fbe0ff */
[----:B------:R-:W-:Y:S02]  /*142e20*/  STL [R1+0x63f8], R245 ;  /* 0x0063f8f501007387 */ /* 0x000fe40000100800 */
[----:B------:R-:W-:Y:S01]  /*142e30*/  STL [R1+0x63f0], R56 ;  /* 0x0063f03801007387 */ /* 0x000fe20000100800 */
[----:B------:R-:W-:Y:S01]  /*142e40*/  STL [R1+0x63ec], R252 ;  /* 0x0063ecfc01007387 */ /* 0x000fe20000100800 */
[----:B------:R-:W-:Y:S02]  /*142e50*/  STL [R1+0x63e8], R152 ;  /* 0x0063e89801007387 */ /* 0x000fe40000100800 */
[----:B------:R-:W-:Y:S02]  /*142e60*/  STL [R1+0x63e0], R148 ;  /* 0x0063e09401007387 */ /* 0x000fe40000100800 */
[----:B------:R-:W-:Y:S01]  /*142e70*/  STL [R1+0x63e4], R156 ;  /* 0x0063e49c01007387 */ /* 0x000fe20000100800 */
[----:B------:R-:W-:Y:S01]  /*142e80*/  STL [R1+0x63dc], R153 ;  /* 0x0063dc9901007387 */ /* 0x000fe20000100800 */
[----:B------:R-:W-:-:S02]  /*142e90*/  IMAD.X R149, R149, 0x1, R244, P5 ;  /* 0x0000000195957824 */ /* 0x000fc400028e06f4 */
[----:B------:R-:W2:Y:S02]  /*142ea0*/  LDL.LU.64 R250, [R1+0x7348] ;  /* 0x0073480001fa7983 */ /* 0x000ea40000300a00 */
[----:B------:R-:W3:Y:S01]  /*142eb0*/  LDL.LU.64 R248, [R1+0x7340] ;  /* 0x0073400001f87983 */ /* 0x000ee20000300a00 */
[----:B------:R-:W-:Y:S02]  /*142ec0*/  SEL R2, R2, RZ, !P0 ;  /* 0x000000ff02027207 */ /* 0x000fe40004000000 */
[----:B------:R-:W-:Y:S01]  /*142ed0*/  IADD3 R144, P5, R144, R246, RZ ;  /* 0x000000f690907210 */ /* 0x000fe20007fbe0ff */
[----:B------:R-:W4:Y:S01]  /*142ee0*/  LDL.LU R242, [R1+0x7338] ;  /* 0x0073380001f27983 */ /* 0x000f220000300800 */
[----:B------:R1:W-:Y:S02]  /*142ef0*/  STL.64 [R1+0x1dd0], R12 ;  /* 0x001dd00c01007387 */ /* 0x0003e40000100a00 */
[----:B------:R1:W-:Y:S02]  /*142f00*/  STL.64 [R1+0x1dd8], R14 ;  /* 0x001dd80e01007387 */ /* 0x0003e40000100a00 */
[----:B------:R-:W-:Y:S01]  /*142f10*/  STL [R1+0x63d4], R149 ;  /* 0x0063d49501007387 */ /* 0x000fe20000100800 */
[----:B------:R-:W-:Y:S01]  /*142f20*/  ISETP.NE.U32.AND P4, PT, R2, RZ, PT ;  /* 0x000000ff0200720c */ /* 0x000fe20003f85070 */
[----:B------:R1:W-:Y:S04]  /*142f30*/  LDGSTS.E [R0+0x9000], [R6.64], P2 ;  /* 0x0900000006007fae */ /* 0x0003e80009121844 */
[----:B-1----:R-:W2:Y:S01]  /*142f40*/  LDL.LU R12, [R1+0x63bc] ;  /* 0x0063bc00010c7983 */ /* 0x002ea20000300800 */
[----:B------:R-:W-:Y:S02]  /*142f50*/  STL [R1+0x63d8], R144 ;  /* 0x0063d89001007387 */ /* 0x000fe40000100800 */
[----:B------:R-:W3:Y:S01]  /*142f60*/  LDL.LU R2, [R1+0x6300] ;  /* 0x0063000001027983 */ /* 0x000ee20000300800 */
[----:B------:R-:W-:Y:S01]  /*142f70*/  MOV R6, R245 ;  /* 0x000000f500067202 */ /* 0x000fe20000000f00 */
[----:B------:R-:W-:-:S05]  /*142f80*/  IMAD.MOV.U32 R7, RZ, RZ, R252 ;  /* 0x000000ffff077224 */ /* 0x000fca00078e00fc */
[----:B------:R1:W-:Y:S01]  /*142f90*/  LDGSTS.E [R0+0x9100], [R6.64], P2 ;  /* 0x0910000006007fae */ /* 0x0003e20009121844 */
[----:B------:R-:W-:Y:S01]  /*142fa0*/  IMAD.X R145, R145, 0x1, R244, P5 ;  /* 0x0000000191917824 */ /* 0x000fe200028e06f4 */
[----:B------:R-:W-:Y:S01]  /*142fb0*/  IADD3 R58, P5, R58, R246, RZ ;  /* 0x000000f63a3a7210 */ /* 0x000fe20007fbe0ff */
[----:B-1----:R-:W-:Y:S01]  /*142fc0*/  IMAD.MOV.U32 R6, RZ, RZ, R56 ;  /* 0x000000ffff067224 */ /* 0x002fe200078e0038 */
[----:B------:R-:W-:-:S05]  /*142fd0*/  MOV R7, R156 ;  /* 0x0000009c00077202 */ /* 0x000fca0000000f00 */
[----:B------:R1:W-:Y:S01]  /*142fe0*/  LDGSTS.E [R0+0x9200], [R6.64], P2 ;  /* 0x0920000006007fae */ /* 0x0003e20009121844 */
[----:B------:R-:W-:-:S03]  /*142ff0*/  SEL R5, R5, RZ, !P0 ;  /* 0x000000ff05057207 */ /* 0x000fc60004000000 */
[----:B------:R1:W-:Y:S01]  /*143000*/  STL [R1+0x63cc], R145 ;  /* 0x0063cc9101007387 */ /* 0x0003e20000100800 */
[----:B------:R-:W-:Y:S02]  /*143010*/  STL [R1+0x63d0], R58 ;  /* 0x0063d03a01007387 */ /* 0x000fe40000100800 */
[----:B------:R-:W-:Y:S02]  /*143020*/  IMAD.X R59, R59, 0x1, R244, P5 ;  /* 0x000000013b3b7824 */ /* 0x000fe400028e06f4 */
[----:B------:R-:W4:Y:S01]  /*143030*/  LDL.LU R56, [R1+0x62f4] ;  /* 0x0062f40001387983 */ /* 0x000f220000300800 */
[----:B-1----:R-:W-:Y:S01]  /*143040*/  MOV R6, R152 ;  /* 0x0000009800067202 */ /* 0x002fe20000000f00 */
[----:B------:R-:W-:Y:S01]  /*143050*/  IMAD.MOV.U32 R7, RZ, RZ, R153 ;  /* 0x000000ffff077224 */ /* 0x000fe200078e0099 */
[----:B------:R-:W-:-:S04]  /*143060*/  IADD3 R57, P5, R57, R246, RZ ;  /* 0x000000f639397210 */ /* 0x000fc80007fbe0ff */
[----:B------:R1:W-:Y:S01]  /*143070*/  LDGSTS.E [R0+0x9300], [R6.64], P2 ;  /* 0x0930000006007fae */ /* 0x0003e20009121844 */
[----:B------:R-:W-:Y:S02]  /*143080*/  ISETP.NE.U32.AND P1, PT, R5, RZ, PT ;  /* 0x000000ff0500720c */ /* 0x000fe40003f25070 */
[----:B------:R-:W4:Y:S02]  /*143090*/  LDL.LU R5, [R1+0x62f8] ;  /* 0x0062f80001057983 */ /* 0x000f240000300800 */
[----:B------:R2:W-:Y:S01]  /*1430a0*/  STL [R1+0x63c4], R59 ;  /* 0x0063c43b01007387 */ /* 0x0005e20000100800 */
[----:B------:R2:W-:Y:S01]  /*1430b0*/  STL [R1+0x63c8], R57 ;  /* 0x0063c83901007387 */ /* 0x0005e20000100800 */
[----:B------:R-:W4:Y:S02]  /*1430c0*/  LDL.LU R15, [R1+0x62f0] ;  /* 0x0062f000010f7983 */ /* 0x000f240000300800 */
[----:B------:R-:W4:Y:S01]  /*1430d0*/  LDL.LU R13, [R1+0x62ec] ;  /* 0x0062ec00010d7983 */ /* 0x000f220000300800 */
[----:B-1----:R-:W-:Y:S01]  /*1430e0*/  MOV R6, R148 ;  /* 0x0000009400067202 */ /* 0x002fe20000000f00 */
[----:B------:R-:W-:-:S05]  /*1430f0*/  IMAD.MOV.U32 R7, RZ, RZ, R149 ;  /* 0x000000ffff077224 */ /* 0x000fca00078e0095 */
[----:B------:R1:W-:Y:S02]  /*143100*/  LDGSTS.E [R0+0x9400], [R6.64], P2 ;  /* 0x0940000006007fae */ /* 0x0003e40009121844 */
[----:B-1----:R-:W-:Y:S01]  /*143110*/  IMAD.MOV.U32 R6, RZ, RZ, R144 ;  /* 0x000000ffff067224 */ /* 0x002fe200078e0090 */
[----:B------:R-:W-:-:S05]  /*143120*/  MOV R7, R145 ;  /* 0x0000009100077202 */ /* 0x000fca0000000f00 */
[----:B------:R1:W-:Y:S02]  /*143130*/  LDGSTS.E [R0+0x9500], [R6.64], P2 ;  /* 0x0950000006007fae */ /* 0x0003e40009121844 */
[----:B-1----:R-:W-:Y:S02]  /*143140*/  MOV R7, R59 ;  /* 0x0000003b00077202 */ /* 0x002fe40000000f00 */
[----:B--2---:R-:W-:Y:S02]  /*143150*/  IADD3.X R12, R12, R244, RZ, P5, !PT ;  /* 0x000000f40c0c7210 */ /* 0x004fe40002ffe4ff */
[----:B---3--:R-:W-:-:S03]  /*143160*/  IADD3 R2, P5, R2, R246, RZ ;  /* 0x000000f602027210 */ /* 0x008fc60007fbe0ff */
[----:B------:R1:W-:Y:S02]  /*143170*/  STL [R1+0x63bc], R12 ;  /* 0x0063bc0c01007387 */ /* 0x0003e40000100800 */
[----:B------:R-:W-:Y:S02]  /*143180*/  STL [R1+0x6300], R2 ;  /* 0x0063000201007387 */ /* 0x000fe40000100800 */
[----:B------:R-:W2:Y:S02]  /*143190*/  LDL.LU R145, [R1+0x62e4] ;  /* 0x0062e40001917983 */ /* 0x000ea40000300800 */
[----:B------:R-:W3:Y:S02]  /*1431a0*/  LDL.LU R59, [R1+0x62e8] ;  /* 0x0062e800013b7983 */ /* 0x000ee40000300800 */
[----:B------:R-:W-:Y:S01]  /*1431b0*/  IMAD.MOV.U32 R6, RZ, RZ, R58 ;  /* 0x000000ffff067224 */ /* 0x000fe200078e003a */
[----:B------:R-:W3:Y:S04]  /*1431c0*/  LDL.LU R144, [R1+0x62dc] ;  /* 0x0062dc0001907983 */ /* 0x000ee80000300800 */
[----:B------:R1:W-:Y:S02]  /*1431d0*/  LDGSTS.E [R0+0x9600], [R6.64], P2 ;  /* 0x0960000006007fae */ /* 0x0003e40009121844 */
[----:B-1----:R-:W-:Y:S01]  /*1431e0*/  MOV R6, R57 ;  /* 0x0000003900067202 */ /* 0x002fe20000000f00 */
[----:B------:R-:W-:-:S05]  /*1431f0*/  IMAD.MOV.U32 R7, RZ, RZ, R12 ;  /* 0x000000ffff077224 */ /* 0x000fca00078e000c */
[----:B------:R1:W-:Y:S01]  /*143200*/  LDGSTS.E [R0+0x9700], [R6.64], P2 ;  /* 0x0970000006007fae */ /* 0x0003e20009121844 */
[----:B----4-:R-:W-:-:S05]  /*143210*/  IMAD.X R56, R56, 0x1, R244, P5 ;  /* 0x0000000138387824 */ /* 0x010fca00028e06f4 */
[----:B------:R4:W-:Y:S01]  /*143220*/  STL [R1+0x62f4], R56 ;  /* 0x0062f43801007387 */ /* 0x0009e20000100800 */
[----:B------:R-:W3:Y:S01]  /*143230*/  LDL.LU R57, [R1+0x62e0] ;  /* 0x0062e00001397983 */ /* 0x000ee20000300800 */
[-C--:B------:R-:W-:Y:S01]  /*143240*/  IADD3 R5, P5, R5, R246.reuse, RZ ;  /* 0x000000f605057210 */ /* 0x080fe20007fbe0ff */
[----:B-1----:R-:W-:Y:S01]  /*143250*/  IMAD.MOV.U32 R6, RZ, RZ, R2 ;  /* 0x000000ffff067224 */ /* 0x002fe200078e0002 */
[----:B------:R-:W-:Y:S02]  /*143260*/  IADD3 R15, P2, R15, R246, RZ ;  /* 0x000000f60f0f7210 */ /* 0x000fe40007f5e0ff */
[----:B------:R-:W-:Y:S01]  /*143270*/  IADD3.X R13, R13, R244, RZ, P5, !PT ;  /* 0x000000f40d0d7210 */ /* 0x000fe20002ffe4ff */
[----:B------:R-:W-:Y:S01]  /*143280*/  STL [R1+0x62f8], R5 ;  /* 0x0062f80501007387 */ /* 0x000fe20000100800 */
[----:B------:R-:W3:Y:S01]  /*143290*/  LDL.LU R14, [R1+0x62d8] ;  /* 0x0062d800010e7983 */ /* 0x000ee20000300800 */
[----:B------:R-:W-:Y:S01]  /*1432a0*/  MOV R7, R56 ;  /* 0x0000003800077202 */ /* 0x000fe20000000f00 */
[----:B------:R-:W3:Y:S01]  /*1432b0*/  LDL.LU R12, [R1+0x62d0] ;  /* 0x0062d000010c7983 */ /* 0x000ee20000300800 */
[----:B------:R-:W3:Y:S01]  /*1432c0*/  LDL.LU R58, [R1+0x62d4] ;  /* 0x0062d400013a7983 */ /* 0x000ee20000300800 */
[----:B------:R-:W-:Y:S02]  /*1432d0*/  STL [R1+0x62f0], R15 ;  /* 0x0062f00f01007387 */ /* 0x000fe40000100800 */
[----:B------:R1:W-:Y:S02]  /*1432e0*/  STL [R1+0x62ec], R13 ;  /* 0x0062ec0d01007387 */ /* 0x0003e40000100800 */
[----:B----4-:R-:W4:Y:S01]  /*1432f0*/  LDL.LU R56, [R1+0x62cc] ;  /* 0x0062cc0001387983 */ /* 0x010f220000300800 */
[----:B------:R1:W-:Y:S04]  /*143300*/  LDGSTS.E [R0+0xb000], [R6.64], P3 ;  /* 0x0b00000006007fae */ /* 0x0003e80009921844 */
[----:B------:R-:W4:Y:S01]  /*143310*/  LDL.LU R2, [R1+0x62c8] ;  /* 0x0062c80001027983 */ /* 0x000f220000300800 */
[----:B-1----:R-:W-:Y:S01]  /*143320*/  MOV R6, R5 ;  /* 0x0000000500067202 */ /* 0x002fe20000000f00 */
[----:B------:R-:W-:-:S02]  /*143330*/  IMAD.MOV.U32 R7, RZ, RZ, R13 ;  /* 0x000000ffff077224 */ /* 0x000fc400078e000d */
[----:B------:R-:W4:Y:S04]  /*143340*/  LDL.LU R13, [R1+0x62c4] ;  /* 0x0062c400010d7983 */ /* 0x000f280000300800 */
[----:B------:R1:W-:Y:S02]  /*143350*/  LDGSTS.E [R0+0xb100], [R6.64], P3 ;  /* 0x0b10000006007fae */ /* 0x0003e40009921844 */
[----:B-1----:R-:W-:Y:S02]  /*143360*/  IMAD.MOV.U32 R6, RZ, RZ, R15 ;  /* 0x000000ffff067224 */ /* 0x002fe400078e000f */
[----:B--2---:R-:W-:Y:S01]  /*143370*/  IMAD.X R145, R145, 0x1, R244, P2 ;  /* 0x0000000191917824 */ /* 0x004fe200010e06f4 */
[----:B---3--:R-:W-:-:S05]  /*143380*/  IADD3 R59, P5, R59, R246, RZ ;  /* 0x000000f63b3b7210 */ /* 0x008fca0007fbe0ff */
[----:B------:R-:W-:Y:S01]  /*143390*/  STL [R1+0x62e8], R59 ;  /* 0x0062e83b01007387 */ /* 0x000fe20000100800 */
[----:B------:R1:W-:Y:S02]  /*1433a0*/  STL [R1+0x62e4], R145 ;  /* 0x0062e49101007387 */ /* 0x0003e40000100800 */
[----:B------:R-:W2:Y:S02]  /*1433b0*/  LDL.LU R5, [R1+0x62bc] ;  /* 0x0062bc0001057983 */ /* 0x000ea40000300800 */
[----:B------:R-:W3:Y:S01]  /*1433c0*/  LDL.LU R15, [R1+0x6200] ;  /* 0x00620000010f7983 */ /* 0x000ee20000300800 */
[----:B------:R-:W-:Y:S02]  /*1433d0*/  MOV R7, R145 ;  /* 0x0000009100077202 */ /* 0x000fe40000000f00 */
[----:B------:R-:W-:-:S03]  /*1433e0*/  IADD3.X R144, R144, R244, RZ, P5, !PT ;  /* 0x000000f490907210 */ /* 0x000fc60002ffe4ff */
[----:B------:R1:W-:Y:S02]  /*1433f0*/  LDGSTS.E [R0+0xb200], [R6.64], P3 ;  /* 0x0b20000006007fae */ /* 0x0003e40009921844 */
[----:B-1----:R-:W-:Y:S01]  /*143400*/  MOV R6, R59 ;  /* 0x0000003b00067202 */ /* 0x002fe20000000f00 */
[----:B------:R-:W-:Y:S01]  /*143410*/  IMAD.MOV.U32 R7, RZ, RZ, R144 ;  /* 0x000000ffff077224 */ /* 0x000fe200078e0090 */
[----:B------:R-:W-:-:S04]  /*143420*/  IADD3 R57, P2, R57, R246, RZ ;  /* 0x000000f639397210 */ /* 0x000fc80007f5e0ff */
[----:B------:R1:W-:Y:S04]  /*143430*/  LDGSTS.E [R0+0xb300], [R6.64], P3 ;  /* 0x0b30000006007fae */ /* 0x0003e80009921844 */
[----:B------:R-:W-:Y:S01]  /*143440*/  STL [R1+0x62e0], R57 ;  /* 0x0062e03901007387 */ /* 0x000fe20000100800 */
[----:B------:R1:W-:Y:S01]  /*143450*/  STL [R1+0x62dc], R144 ;  /* 0x0062dc9001007387 */ /* 0x0003e20000100800 */
[-C--:B------:R-:W-:Y:S01]  /*143460*/  IADD3 R14, P5, R14, R246.reuse, RZ ;  /* 0x000000f60e0e7210 */ /* 0x080fe20007fbe0ff */
[----:B------:R-:W-:Y:S01]  /*143470*/  IMAD.X R58, R58, 0x1, R244, P2 ;  /* 0x000000013a3a7824 */ /* 0x000fe200010e06f4 */
[----:B------:R-:W-:Y:S02]  /*143480*/  IADD3 R12, P2, R12, R246, RZ ;  /* 0x000000f60c0c7210 */ /* 0x000fe40007f5e0ff */
[----:B-1----:R-:W-:-:S02]  /*143490*/  MOV R6, R57 ;  /* 0x0000003900067202 */ /* 0x002fc40000000f00 */
[----:B----4-:R-:W-:Y:S01]  /*1434a0*/  IADD3.X R56, R56, R244, RZ, P5, !PT ;  /* 0x000000f438387210 */ /* 0x010fe20002ffe4ff */
[----:B------:R-:W-:Y:S01]  /*1434b0*/  IMAD.MOV.U32 R7, RZ, RZ, R58 ;  /* 0x000000ffff077224 */ /* 0x000fe200078e003a */
[----:B------:R-:W-:Y:S01]  /*1434c0*/  IADD3 R2, P5, R2, R246, RZ ;  /* 0x000000f602027210 */ /* 0x000fe20007fbe0ff */
[----:B------:R1:W-:Y:S01]  /*1434d0*/  STL [R1+0x62d8], R14 ;  /* 0x0062d80e01007387 */ /* 0x0003e20000100800 */
[----:B------:R4:W-:Y:S02]  /*1434e0*/  STL [R1+0x62d4], R58 ;  /* 0x0062d43a01007387 */ /* 0x0009e40000100800 */
[----:B------:R-:W-:Y:S01]  /*1434f0*/  STL [R1+0x62d0], R12 ;  /* 0x0062d00c01007387 */ /* 0x000fe20000100800 */
[----:B------:R1:W-:Y:S01]  /*143500*/  LDGSTS.E [R0+0xb400], [R6.64], P3 ;  /* 0x0b40000006007fae */ /* 0x0003e20009921844 */
[----:B------:R-:W-:Y:S02]  /*143510*/  STL [R1+0x62cc], R56 ;  /* 0x0062cc3801007387 */ /* 0x000fe40000100800 */
[----:B------:R-:W-:Y:S02]  /*143520*/  STL [R1+0x62c8], R2 ;  /* 0x0062c80201007387 */ /* 0x000fe40000100800 */
[----:B------:R-:W-:-:S02]  /*143530*/  IMAD.X R13, R13, 0x1, R244, P2 ;  /* 0x000000010d0d7824 */ /* 0x000fc400010e06f4 */
[----:B-1----:R-:W-:Y:S01]  /*143540*/  IMAD.MOV.U32 R6, RZ, RZ, R14 ;  /* 0x000000ffff067224 */ /* 0x002fe200078e000e */
[----:B------:R-:W-:Y:S02]  /*143550*/  MOV R7, R56 ;  /* 0x0000003800077202 */ /* 0x000fe40000000f00 */
[----:B------:R1:W-:Y:S04]  /*143560*/  STL [R1+0x62c4], R13 ;  /* 0x0062c40d01007387 */ /* 0x0003e80000100800 */
[----:B------:R1:W-:Y:S02]  /*143570*/  LDGSTS.E [R0+0xb500], [R6.64], P3 ;  /* 0x0b50000006007fae */ /* 0x0003e40009921844 */
[----:B-1----:R-:W-:Y:S01]  /*143580*/  IMAD.MOV.U32 R6, RZ, RZ, R12 ;  /* 0x000000ffff067224 */ /* 0x002fe200078e000c */
[----:B------:R-:W-:-:S05]  /*143590*/  MOV R7, R13 ;  /* 0x0000000d00077202 */ /* 0x000fca0000000f00 */
[----:B------:R1:W-:Y:S02]  /*1435a0*/  LDGSTS.E [R0+0xb600], [R6.64], P3 ;  /* 0x0b60000006007fae */ /* 0x0003e40009921844 */
[----:B-1----:R-:W-:Y:S01]  /*1435b0*/  IMAD.MOV.U32 R6, RZ, RZ, R2 ;  /* 0x000000ffff067224 */ /* 0x002fe200078e0002 */
[----:B--2---:R-:W-:Y:S02]  /*1435c0*/  IADD3.X R5, R5, R244, RZ, P5, !PT ;  /* 0x000000f405057210 */ /* 0x004fe40002ffe4ff */
[----:B---3--:R-:W-:-:S03]  /*1435d0*/  IADD3 R15, P2, R15, R246, RZ ;  /* 0x000000f60f0f7210 */ /* 0x008fc60007f5e0ff */
[----:B------:R1:W-:Y:S01]  /*1435e0*/  STL [R1+0x62bc], R5 ;  /* 0x0062bc0501007387 */ /* 0x0003e20000100800 */
[----:B------:R-:W2:Y:S02]  /*1435f0*/  LDL.LU R245, [R1+0x61ec] ;  /* 0x0061ec0001f57983 */ /* 0x000ea40000300800 */
[----:B------:R-:W3:Y:S02]  /*143600*/  LDL.LU R156, [R1+0x61f8] ;  /* 0x0061f800019c7983 */ /* 0x000ee40000300800 */
[----:B------:R1:W-:Y:S01]  /*143610*/  STL [R1+0x6200], R15 ;  /* 0x0062000f01007387 */ /* 0x0003e20000100800 */
[----:B------:R-:W2:Y:S01]  /*143620*/  LDL.LU R149, [R1+0x61e4] ;  /* 0x0061e40001957983 */ /* 0x000ea20000300800 */
[----:B------:R-:W2:Y:S02]  /*143630*/  LDL.LU R148, [R1+0x61f0] ;  /* 0x0061f00001947983 */ /* 0x000ea40000300800 */
[----:B------:R-:W3:Y:S02]  /*143640*/  LDL.LU R145, [R1+0x61dc] ;  /* 0x0061dc0001917983 */ /* 0x000ee40000300800 */
[----:B------:R-:W3:Y:S01]  /*143650*/  LDL.LU R144, [R1+0x61e8] ;  /* 0x0061e80001907983 */ /* 0x000ee20000300800 */
[----:B------:R-:W3:Y:S01]  /*143660*/  LDL.LU R59, [R1+0x61d4] ;  /* 0x0061d400013b7983 */ /* 0x000ee20000300800 */
[----:B------:R-:W-:Y:S01]  /*143670*/  MOV R7, R5 ;  /* 0x0000000500077202 */ /* 0x000fe20000000f00 */
[----:B------:R-:W3:Y:S02]  /*143680*/  LDL.LU R14, [R1+0x61e0] ;  /* 0x0061e000010e7983 */ /* 0x000ee40000300800 */
[----:B----4-:R-:W4:Y:S01]  /*143690*/  LDL.LU R58, [R1+0x61cc] ;  /* 0x0061cc00013a7983 */ /* 0x010f220000300800 */
[----:B------:R-:W4:Y:S01]  /*1436a0*/  LDL.LU R13, [R1+0x61d8] ;  /* 0x0061d800010d7983 */ /* 0x000f220000300800 */
[----:B------:R-:W4:Y:S02]  /*1436b0*/  LDL.LU R57, [R1+0x61c4] ;  /* 0x0061c40001397983 */ /* 0x000f240000300800 */
[----:B------:R-:W4:Y:S02]  /*1436c0*/  LDL.LU R56, [R1+0x61d0] ;  /* 0x0061d00001387983 */ /* 0x000f240000300800 */
[----:B------:R-:W4:Y:S01]  /*1436d0*/  LDL.LU R12, [R1+0x61c8] ;  /* 0x0061c800010c7983 */ /* 0x000f220000300800 */
[----:B------:R1:W-:Y:S04]  /*1436e0*/  LDGSTS.E [R0+0xb700], [R6.64], P3 ;  /* 0x0b70000006007fae */ /* 0x0003e80009921844 */
[----:B-1----:R-:W4:Y:S01]  /*1436f0*/  LDL.LU R7, [R1+0x61f4] ;  /* 0x0061f40001077983 */ /* 0x002f220000300800 */
[----:B------:R-:W-:Y:S01]  /*143700*/  HMMA.1688.F32.TF32 R16, R116, R154, R16 ;  /* 0x0000009a7410723c */ /* 0x000fe20000081010 */
[----:B------:R-:W-:-:S02]  /*143710*/  ISETP.GT.AND P3, PT, R4, 0x22, PT ;  /* 0x000000220400780c */ /* 0x000fc40003f64270 */
[----:B------:R-:W-:Y:S02]  /*143720*/  ISETP.GT.AND P5, PT, R4, 0x26, PT ;  /* 0x000000260400780c */ /* 0x000fe40003fa4270 */
[----:B------:R-:W-:Y:S02]  /*143730*/  SEL R5, RZ, 0x4, !P3 ;  /* 0x00000004ff057807 */ /* 0x000fe40005800000 */
[----:B------:R-:W-:Y:S02]  /*143740*/  SEL R2, RZ, 0x4, !P5 ;  /* 0x00000004ff027807 */ /* 0x000fe40006800000 */
[----:B------:R-:W-:Y:S02]  /*143750*/  MOV R6, R15 ;  /* 0x0000000f00067202 */ /* 0x000fe40000000f00 */
[----:B------:R-:W-:Y:S02]  /*143760*/  SEL R2, R2, RZ, !P0 ;  /* 0x000000ff02027207 */ /* 0x000fe40004000000 */
[----:B--2---:R-:W-:-:S02]  /*143770*/  IADD3 R148, P6, R148, R246, RZ ;  /* 0x000000f694947210 */ /* 0x004fc40007fde0ff */
[-C--:B---3--:R-:W-:Y:S02]  /*143780*/  IADD3 R144, P3, R144, R246.reuse, RZ ;  /* 0x000000f690907210 */ /* 0x088fe40007f7e0ff */
[----:B------:R-:W-:Y:S01]  /*143790*/  IADD3 R14, P5, R14, R246, RZ ;  /* 0x000000f60e0e7210 */ /* 0x000fe20007fbe0ff */
[----:B------:R-:W-:Y:S01]  /*1437a0*/  IMAD.X R149, R149, 0x1, R244, P6 ;  /* 0x0000000195957824 */ /* 0x000fe200030e06f4 */
[----:B------:R-:W-:-:S03]  /*1437b0*/  IADD3.X R145, R145, R244, RZ, P3, !PT ;  /* 0x000000f491917210 */ /* 0x000fc60001ffe4ff */
[--C-:B------:R-:W-:Y:S02]  /*1437c0*/  IMAD.X R59, R59, 0x1, R244.reuse, P5 ;  /* 0x000000013b3b7824 */ /* 0x100fe400028e06f4 */
[----:B----4-:R-:W-:Y:S01]  /*1437d0*/  IMAD.X R7, R7, 0x1, R244, P2 ;  /* 0x0000000107077824 */ /* 0x010fe200010e06f4 */
[----:B------:R-:W-:-:S04]  /*1437e0*/  IADD3 R156, P2, R156, R246, RZ ;  /* 0x000000f69c9c7210 */ /* 0x000fc80007f5e0ff */
[----:B------:R-:W-:Y:S01]  /*1437f0*/  IADD3.X R245, R245, R244, RZ, P2, !PT ;  /* 0x000000f4f5f57210 */ /* 0x000fe200017fe4ff */
[----:B------:R1:W-:Y:S01]  /*143800*/  STL [R1+0x61f4], R7 ;  /* 0x0061f40701007387 */ /* 0x0003e20000100800 */
[----:B------:R-:W-:Y:S02]  /*143810*/  STL [R1+0x61f8], R156 ;  /* 0x0061f89c01007387 */ /* 0x000fe40000100800 */
[----:B------:R-:W-:Y:S01]  /*143820*/  STL [R1+0x61f0], R148 ;  /* 0x0061f09401007387 */ /* 0x000fe20000100800 */
[----:B------:R-:W-:Y:S01]  /*143830*/  IADD3 R13, P5, R13, R246, RZ ;  /* 0x000000f60d0d7210 */ /* 0x000fe20007fbe0ff */
[----:B------:R-:W-:Y:S01]  /*143840*/  STL [R1+0x61ec], R245 ;  /* 0x0061ecf501007387 */ /* 0x000fe20000100800 */
[----:B------:R-:W-:Y:S02]  /*143850*/  STL [R1+0x61e8], R144 ;  /* 0x0061e89001007387 */ /* 0x000fe40000100800 */
[----:B------:R-:W-:Y:S02]  /*143860*/  STL [R1+0x61e0], R14 ;  /* 0x0061e00e01007387 */ /* 0x000fe40000100800 */
[----:B------:R-:W-:Y:S01]  /*143870*/  STL [R1+0x61e4], R149 ;  /* 0x0061e49501007387 */ /* 0x000fe20000100800 */
[----:B------:R-:W-:Y:S01]  /*143880*/  STL [R1+0x61dc], R145 ;  /* 0x0061dc9101007387 */ /* 0x000fe20000100800 */
[----:B------:R-:W2:Y:S02]  /*143890*/  LDL.LU.64 R154, [R1+0x7330] ;  /* 0x00733000019a7983 */ /* 0x000ea40000300a00 */
[----:B------:R-:W3:Y:S02]  /*1438a0*/  LDL.LU.64 R152, [R1+0x7328] ;  /* 0x0073280001987983 */ /* 0x000ee40000300a00 */
[----:B------:R-:W-:Y:S01]  /*1438b0*/  STL [R1+0x61d4], R59 ;  /* 0x0061d43b01007387 */ /* 0x000fe20000100800 */
[----:B------:R4:W-:Y:S01]  /*1438c0*/  STL.64 [R1+0x1dc0], R16 ;  /* 0x001dc01001007387 */ /* 0x0009e20000100a00 */
[----:B------:R-:W-:Y:S02]  /*1438d0*/  STL.64 [R1+0x1dc8], R18 ;  /* 0x001dc81201007387 */ /* 0x000fe40000100a00 */
[----:B------:R-:W2:Y:S01]  /*1438e0*/  LDL.LU R15, [R1+0x61bc] ;  /* 0x0061bc00010f7983 */ /* 0x000ea20000300800 */
[----:B------:R-:W-:Y:S01]  /*1438f0*/  ISETP.NE.U32.AND P3, PT, R2, RZ, PT ;  /* 0x000000ff0200720c */ /* 0x000fe20003f65070 */
[----:B------:R1:W-:Y:S01]  /*143900*/  STL [R1+0x61d8], R13 ;  /* 0x0061d80d01007387 */ /* 0x0003e20000100800 */
[----:B------:R-:W3:Y:S03]  /*143910*/  LDL.LU R2, [R1+0x6100] ;  /* 0x0061000001027983 */ /* 0x000ee60000300800 */
[----:B------:R1:W-:Y:S02]  /*143920*/  LDGSTS.E [R0+0xd000], [R6.64], P1 ;  /* 0x0d00000006007fae */ /* 0x0003e40008921844 */
[----:B-1----:R-:W-:Y:S01]  /*143930*/  MOV R6, R156 ;  /* 0x0000009c00067202 */ /* 0x002fe20000000f00 */
[----:B------:R-:W-:-:S05]  /*143940*/  IMAD.MOV.U32 R7, RZ, RZ, R245 ;  /* 0x000000ffff077224 */ /* 0x000fca00078e00f5 */
[----:B------:R1:W-:Y:S01]  /*143950*/  LDGSTS.E [R0+0xd100], [R6.64], P1 ;  /* 0x0d10000006007fae */ /* 0x0003e20008921844 */
[----:B------:R-:W-:Y:S01]  /*143960*/  IMAD.X R58, R58, 0x1, R244, P5 ;  /* 0x000000013a3a7824 */ /* 0x000fe200028e06f4 */
[----:B------:R-:W-:Y:S02]  /*143970*/  IADD3 R56, P5, R56, R246, RZ ;  /* 0x000000f638387210 */ /* 0x000fe40007fbe0ff */
[----:B-1----:R-:W-:Y:S01]  /*143980*/  MOV R6, R148 ;  /* 0x0000009400067202 */ /* 0x002fe20000000f00 */
[----:B------:R-:W-:-:S05]  /*143990*/  IMAD.MOV.U32 R7, RZ, RZ, R149 ;  /* 0x000000ffff077224 */ /* 0x000fca00078e0095 */
[----:B------:R1:W-:Y:S01]  /*1439a0*/  LDGSTS.E [R0+0xd200], [R6.64], P1 ;  /* 0x0d20000006007fae */ /* 0x0003e20008921844 */
[----:B------:R-:W-:-:S03]  /*1439b0*/  SEL R5, R5, RZ, !P0 ;  /* 0x000000ff05057207 */ /* 0x000fc60004000000 */
[----:B------:R-:W-:Y:S01]  /*1439c0*/  STL [R1+0x61cc], R58 ;  /* 0x0061cc3a01007387 */ /* 0x000fe20000100800 */
[----:B------:R-:W-:Y:S01]  /*1439d0*/  IADD3.X R57, R57, R244, RZ, P5, !PT ;  /* 0x000000f439397210 */ /* 0x000fe20002ffe4ff */
[----:B------:R-:W-:Y:S01]  /*1439e0*/  STL [R1+0x61d0], R56 ;  /* 0x0061d03801007387 */ /* 0x000fe20000100800 */
[----:B------:R-:W-:Y:S01]  /*1439f0*/  IADD3 R12, P5, R12, R246, RZ ;  /* 0x000000f60c0c7210 */ /* 0x000fe20007fbe0ff */
[----:B----4-:R-:W4:Y:S01]  /*143a00*/  LDL.LU R16, [R1+0x60f4] ;  /* 0x0060f40001107983 */ /* 0x010f220000300800 */
[----:B-1----:R-:W-:Y:S01]  /*143a10*/  IMAD.MOV.U32 R6, RZ, RZ, R144 ;  /* 0x000000ffff067224 */ /* 0x002fe200078e0090 */
[----:B------:R-:W-:Y:S02]  /*143a20*/  MOV R7, R145 ;  /* 0x0000009100077202 */ /* 0x000fe40000000f00 */
[----:B------:R-:W-:Y:S02]  /*143a30*/  ISETP.NE.U32.AND P2, PT, R5, RZ, PT ;  /* 0x000000ff0500720c */ /* 0x000fe40003f45070 */
[----:B------:R-:W4:Y:S04]  /*143a40*/  LDL.LU R5, [R1+0x60f8] ;  /* 0x0060f80001057983 */ /* 0x000f280000300800 */
[----:B------:R1:W-:Y:S01]  /*143a50*/  LDGSTS.E [R0+0xd300], [R6.64], P1 ;  /* 0x0d30000006007fae */ /* 0x0003e20008921844 */
[----:B------:R1:W-:Y:S02]  /*143a60*/  STL [R1+0x61c4], R57 ;  /* 0x0061c43901007387 */ /* 0x0003e40000100800 */
[----:B------:R-:W-:Y:S02]  /*143a70*/  STL [R1+0x61c8], R12 ;  /* 0x0061c80c01007387 */ /* 0x000fe40000100800 */
[----:B-1----:R-:W-:Y:S01]  /*143a80*/  IMAD.MOV.U32 R6, RZ, RZ, R14 ;  /* 0x000000ffff067224 */ /* 0x002fe200078e000e */
[----:B------:R-:W-:Y:S01]  /*143a90*/  MOV R7, R59 ;  /* 0x0000003b00077202 */ /* 0x000fe20000000f00 */
[----:B------:R-:W4:Y:S04]  /*143aa0*/  LDL.LU R14, [R1+0x60f0] ;  /* 0x0060f000010e7983 */ /* 0x000f280000300800 */
[----:B------:R1:W-:Y:S02]  /*143ab0*/  LDGSTS.E [R0+0xd400], [R6.64], P1 ;  /* 0x0d40000006007fae */ /* 0x0003e40008921844 */
[----:B-1----:R-:W-:Y:S01]  /*143ac0*/  MOV R6, R13 ;  /* 0x0000000d00067202 */ /* 0x002fe20000000f00 */
[----:B------:R-:W-:Y:S01]  /*143ad0*/  IMAD.MOV.U32 R7, RZ, RZ, R58 ;  /* 0x000000ffff077224 */ /* 0x000fe200078e003a */
[----:B------:R-:W4:Y:S04]  /*143ae0*/  LDL.LU R13, [R1+0x60ec] ;  /* 0x0060ec00010d7983 */ /* 0x000f280000300800 */
[----:B------:R1:W-:Y:S02]  /*143af0*/  LDGSTS.E [R0+0xd500], [R6.64], P1 ;  /* 0x0d50000006007fae */ /* 0x0003e40008921844 */
[----:B-1----:R-:W-:-:S02]  /*143b00*/  IMAD.MOV.U32 R7, RZ, RZ, R57 ;  /* 0x000000ffff077224 */ /* 0x002fc400078e0039 */
[----:B--2---:R-:W-:Y:S01]  /*143b10*/  IMAD.X R15, R15, 0x1, R244, P5 ;  /* 0x000000010f0f7824 */ /* 0x004fe200028e06f4 */
[----:B---3--:R-:W-:-:S04]  /*143b20*/  IADD3 R2, P5, R2, R246, RZ ;  /* 0x000000f602027210 */ /* 0x008fc80007fbe0ff */
[----:B------:R1:W-:Y:S01]  /*143b30*/  STL [R1+0x61bc], R15 ;  /* 0x0061bc0f01007387 */ /* 0x0003e20000100800 */
[----:B------:R-:W-:Y:S02]  /*143b40*/  STL [R1+0x6100], R2 ;  /* 0x0061000201007387 */ /* 0x000fe40000100800 */
[----:B------:R-:W2:Y:S02]  /*143b50*/  LDL.LU R57, [R1+0x60e4] ;  /* 0x0060e40001397983 */ /* 0x000ea40000300800 */
[----:B------:R-:W3:Y:S01]  /*143b60*/  LDL.LU R19, [R1+0x60e8] ;  /* 0x0060e80001137983 */ /* 0x000ee20000300800 */
[----:B------:R-:W-:Y:S02]  /*143b70*/  MOV R6, R56 ;  /* 0x0000003800067202 */ /* 0x000fe40000000f00 */
[----:B------:R-:W3:Y:S04]  /*143b80*/  LDL.LU R56, [R1+0x60dc] ;  /* 0x0060dc0001387983 */ /* 0x000ee80000300800 */
[----:B------:R1:W-:Y:S02]  /*143b90*/  LDGSTS.E [R0+0xd600], [R6.64], P1 ;  /* 0x0d60000006007fae */ /* 0x0003e40008921844 */
[----:B-1----:R-:W-:Y:S01]  /*143ba0*/  IMAD.MOV.U32 R6, RZ, RZ, R12 ;  /* 0x000000ffff067224 */ /* 0x002fe200078e000c */
[----:B------:R-:W-:-:S05]  /*143bb0*/  MOV R7, R15 ;  /* 0x0000000f00077202 */ /* 0x000fca0000000f00 */
[----:B------:R1:W-:Y:S01]  /*143bc0*/  LDGSTS.E [R0+0xd700], [R6.64], P1 ;  /* 0x0d70000006007fae */ /* 0x0003e20008921844 */
[----:B----4-:R-:W-:Y:S02]  /*143bd0*/  IADD3.X R16, R16, R244, RZ, P5, !PT ;  /* 0x000000f410107210 */ /* 0x010fe40002ffe4ff */
[----:B-1----:R-:W-:-:S03]  /*143be0*/  MOV R6, R2 ;  /* 0x0000000200067202 */ /* 0x002fc60000000f00 */
[----:B------:R1:W-:Y:S01]  /*143bf0*/  STL [R1+0x60f4], R16 ;  /* 0x0060f41001007387 */ /* 0x0003e20000100800 */
[----:B------:R-:W4:Y:S01]  /*143c00*/  LDL.LU R17, [R1+0x60e0] ;  /* 0x0060e00001117983 */ /* 0x000f220000300800 */
[----:B------:R-:W-:Y:S01]  /*143c10*/  IADD3 R5, P5, R5, R246, RZ ;  /* 0x000000f605057210 */ /* 0x000fe20007fbe0ff */
[----:B------:R-:W-:-:S04]  /*143c20*/  IMAD.MOV.U32 R7, RZ, RZ, R16 ;  /* 0x000000ffff077224 */ /* 0x000fc800078e0010 */
[----:B------:R-:W-:Y:S01]  /*143c30*/  STL [R1+0x60f8], R5 ;  /* 0x0060f80501007387 */ /* 0x000fe20000100800 */
[----:B------:R-:W4:Y:S02]  /*143c40*/  LDL.LU R15, [R1+0x60d8] ;  /* 0x0060d800010f7983 */ /* 0x000f240000300800 */
[----:B------:R-:W4:Y:S02]  /*143c50*/  LDL.LU R12, [R1+0x60d0] ;  /* 0x0060d000010c7983 */ /* 0x000f240000300800 */
[----:B------:R-:W4:Y:S01]  /*143c60*/  LDL.LU R18, [R1+0x60d4] ;  /* 0x0060d40001127983 */ /* 0x000f220000300800 */
[----:B------:R1:W-:Y:S01]  /*143c70*/  LDGSTS.E [R0+0xf000], [R6.64], P4 ;  /* 0x0f00000006007fae */ /* 0x0003e2000a121844 */
[----:B------:R-:W-:-:S05]  /*143c80*/  IADD3 R14, P1, R14, R246, RZ ;  /* 0x000000f60e0e7210 */ /* 0x000fca0007f3e0ff */
[----:B------:R-:W-:Y:S01]  /*143c90*/  STL [R1+0x60f0], R14 ;  /* 0x0060f00e01007387 */ /* 0x000fe20000100800 */
[----:B-1----:R-:W-:Y:S02]  /*143ca0*/  IMAD.MOV.U32 R6, RZ, RZ, R5 ;  /* 0x000000ffff067224 */ /* 0x002fe400078e0005 */
[----:B------:R-:W-:-:S05]  /*143cb0*/  IMAD.X R13, R13, 0x1, R244, P5 ;  /* 0x000000010d0d7824 */ /* 0x000fca00028e06f4 */
[----:B------:R1:W-:Y:S01]  /*143cc0*/  STL [R1+0x60ec], R13 ;  /* 0x0060ec0d01007387 */ /* 0x0003e20000100800 */
[----:B------:R-:W4:Y:S02]  /*143cd0*/  LDL.LU R16, [R1+0x60cc] ;  /* 0x0060cc0001107983 */ /* 0x000f240000300800 */
[----:B------:R-:W4:Y:S01]  /*143ce0*/  LDL.LU R2, [R1+0x60c8] ;  /* 0x0060c80001027983 */ /* 0x000f220000300800 */
[----:B------:R-:W-:-:S05]  /*143cf0*/  MOV R7, R13 ;  /* 0x0000000d00077202 */ /* 0x000fca0000000f00 */
[----:B------:R1:W-:Y:S04]  /*143d00*/  LDGSTS.E [R0+0xf100], [R6.64], P4 ;  /* 0x0f10000006007fae */ /* 0x0003e8000a121844 */
[----:B-1----:R-:W4:Y:S01]  /*143d10*/  LDL.LU R13, [R1+0x60c4] ;  /* 0x0060c400010d7983 */ /* 0x002f220000300800 */
[----:B------:R-:W-:Y:S02]  /*143d20*/  MOV R6, R14 ;  /* 0x0000000e00067202 */ /* 0x000fe40000000f00 */
[----:B--2---:R-:W-:Y:S02]  /*143d30*/  IADD3.X R57, R57, R244, RZ, P1, !PT ;  /* 0x000000f439397210 */ /* 0x004fe40000ffe4ff */
[----:B---3--:R-:W-:-:S05]  /*143d40*/  IADD3 R19, P5, R19, R246, RZ ;  /* 0x000000f613137210 */ /* 0x008fca0007fbe0ff */
[----:B------:R-:W-:Y:S01]  /*143d50*/  STL [R1+0x60e8], R19 ;  /* 0x0060e81301007387 */ /* 0x000fe20000100800 */
[----:B------:R-:W-:Y:S02]  /*143d60*/  STL [R1+0x60e4], R57 ;  /* 0x0060e43901007387 */ /* 0x000fe40000100800 */
[----:B------:R-:W2:Y:S02]  /*143d70*/  LDL.LU R5, [R1+0x60bc] ;  /* 0x0060bc0001057983 */ /* 0x000ea40000300800 */
[----:B------:R-:W3:Y:S02]  /*143d80*/  LDL.LU R14, [R1+0x6000] ;  /* 0x00600000010e7983 */ /* 0x000ee40000300800 */
[----:B------:R-:W-:Y:S02]  /*143d90*/  IMAD.X R56, R56, 0x1, R244, P5 ;  /* 0x0000000138387824 */ /* 0x000fe400028e06f4 */
[----:B------:R-:W-:-:S05]  /*143da0*/  IMAD.MOV.U32 R7, RZ, RZ, R57 ;  /* 0x000000ffff077224 */ /* 0x000fca00078e0039 */
[----:B------:R1:W-:Y:S02]  /*143db0*/  LDGSTS.E [R0+0xf200], [R6.64], P4 ;  /* 0x0f20000006007fae */ /* 0x0003e4000a121844 */
[----:B-1----:R-:W-:Y:S01]  /*143dc0*/  IMAD.MOV.U32 R6, RZ, RZ, R19 ;  /* 0x000000ffff067224 */ /* 0x002fe200078e0013 */
[----:B------:R-:W-:-:S05]  /*143dd0*/  MOV R7, R56 ;  /* 0x0000003800077202 */ /* 0x000fca0000000f00 */
[----:B------:R1:W-:Y:S01]  /*143de0*/  LDGSTS.E [R0+0xf300], [R6.64], P4 ;  /* 0x0f30000006007fae */ /* 0x0003e2000a121844 */
[-C--:B----4-:R-:W-:Y:S02]  /*143df0*/  IADD3 R17, P1, R17, R246.reuse, RZ ;  /* 0x000000f611117210 */ /* 0x090fe40007f3e0ff */
[----:B------:R-:W-:Y:S02]  /*143e00*/  IADD3 R15, P5, R15, R246, RZ ;  /* 0x000000f60f0f7210 */ /* 0x000fe40007fbe0ff */
[----:B------:R-:W-:Y:S01]  /*143e10*/  IADD3.X R18, R18, R244, RZ, P1, !PT ;  /* 0x000000f412127210 */ /* 0x000fe20000ffe4ff */
[----:B------:R-:W-:Y:S01]  /*143e20*/  IADD3 R12, P1, R12, R246, RZ ;  /* 0x000000f60c0c7210 */ /* 0x000fe20007f3e0ff */
[----:B------:R-:W-:Y:S01]  /*143e30*/  STL [R1+0x60e0], R17 ;  /* 0x0060e01101007387 */ /* 0x000fe20000100800 */
[----:B------:R-:W-:Y:S02]  /*143e40*/  STL [R1+0x60dc], R56 ;  /* 0x0060dc3801007387 */ /* 0x000fe40000100800 */
[----:B------:R-:W-:Y:S02]  /*143e50*/  STL [R1+0x60d8], R15 ;  /* 0x0060d80f01007387 */ /* 0x000fe40000100800 */
[----:B------:R-:W-:Y:S01]  /*143e60*/  STL [R1+0x60d4], R18 ;  /* 0x0060d41201007387 */ /* 0x000fe20000100800 */
[----:B------:R-:W-:Y:S01]  /*143e70*/  STL [R1+0x60d0], R12 ;  /* 0x0060d00c01007387 */ /* 0x000fe20000100800 */
[----:B-1----:R-:W-:Y:S01]  /*143e80*/  IMAD.MOV.U32 R6, RZ, RZ, R17 ;  /* 0x000000ffff067224 */ /* 0x002fe200078e0011 */
[----:B------:R-:W-:-:S05]  /*143e90*/  MOV R7, R18 ;  /* 0x0000001200077202 */ /* 0x000fca0000000f00 */
[----:B------:R1:W-:Y:S01]  /*143ea0*/  LDGSTS.E [R0+0xf400], [R6.64], P4 ;  /* 0x0f40000006007fae */ /* 0x0003e2000a121844 */
[----:B------:R-:W-:Y:S01]  /*143eb0*/  IMAD.X R16, R16, 0x1, R244, P5 ;  /* 0x0000000110107824 */ /* 0x000fe200028e06f4 */
[----:B------:R-:W-:-:S04]  /*143ec0*/  IADD3 R2, P5, R2, R246, RZ ;  /* 0x000000f602027210 */ /* 0x000fc80007fbe0ff */
[----:B------:R4:W-:Y:S01]  /*143ed0*/  STL [R1+0x60cc], R16 ;  /* 0x0060cc1001007387 */ /* 0x0009e20000100800 */
[----:B------:R-:W-:-:S03]  /*143ee0*/  IADD3.X R13, R13, R244, RZ, P1, !PT ;  /* 0x000000f40d0d7210 */ /* 0x000fc60000ffe4ff */
[----:B------:R-:W-:Y:S04]  /*143ef0*/  STL [R1+0x60c8], R2 ;  /* 0x0060c80201007387 */ /* 0x000fe80000100800 */
[----:B------:R2:W-:Y:S01]  /*143f00*/  STL [R1+0x60c4], R13 ;  /* 0x0060c40d01007387 */ /* 0x0005e20000100800 */
[----:B-1----:R-:W-:Y:S01]  /*143f10*/  IMAD.MOV.U32 R7, RZ, RZ, R16 ;  /* 0x000000ffff077224 */ /* 0x002fe200078e0010 */
[----:B------:R-:W-:-:S05]  /*143f20*/  MOV R6, R15 ;  /* 0x0000000f00067202 */ /* 0x000fca0000000f00 */
[----:B------:R1:W-:Y:S02]  /*143f30*/  LDGSTS.E [R0+0xf500], [R6.64], P4 ;  /* 0x0f50000006007fae */ /* 0x0003e4000a121844 */
[----:B-1----:R-:W-:Y:S02]  /*143f40*/  IMAD.MOV.U32 R7, RZ, RZ, R13 ;  /* 0x000000ffff077224 */ /* 0x002fe400078e000d */
[----:B--2---:R-:W-:Y:S01]  /*143f50*/  IMAD.X R5, R5, 0x1, R244, P5 ;  /* 0x0000000105057824 */ /* 0x004fe200028e06f4 */
[----:B---3--:R-:W-:-:S04]  /*143f60*/  IADD3 R14, P1, R14, R246, RZ ;  /* 0x000000f60e0e7210 */ /* 0x008fc80007f3e0ff */
[----:B------:R1:W-:Y:S01]  /*143f70*/  STL [R1+0x60bc], R5 ;  /* 0x0060bc0501007387 */ /* 0x0003e20000100800 */
[----:B------:R-:W2:Y:S02]  /*143f80*/  LDL.LU R156, [R1+0x5ff4] ;  /* 0x005ff400019c7983 */ /* 0x000ea40000300800 */
[----:B------:R-:W3:Y:S02]  /*143f90*/  LDL.LU R149, [R1+0x5fec] ;  /* 0x005fec0001957983 */ /* 0x000ee40000300800 */
[----:B------:R-:W3:Y:S01]  /*143fa0*/  LDL.LU R148, [R1+0x5ff8] ;  /* 0x005ff80001947983 */ /* 0x000ee20000300800 */
[----:B------:R1:W-:Y:S01]  /*143fb0*/  STL [R1+0x6000], R14 ;  /* 0x0060000e01007387 */ /* 0x0003e20000100800 */
        /* <DEDUP_REMOVED lines=8> */
[----:B------:R-:W-:Y:S01]  /*144040*/  MOV R6, R12 ;  /* 0x0000000c00067202 */ /* 0x000fe20000000f00 */
[----:B------:R-:W-:Y:S01]  /*144050*/  HMMA.1688.F32.TF32 R20, R116, R146, R20 ;  /* 0x000000927414723c */ /* 0x000fe20000081014 */
[----:B------:R-:W-:Y:S01]  /*144060*/  ISETP.GT.AND P5, PT, R4, 0x2e, PT ;  /* 0x0000002e0400780c */ /* 0x000fe20003fa4270 */
[----:B------:R-:W4:Y:S04]  /*144070*/  LDL.LU R18, [R1+0x5fc4] ;  /* 0x005fc40001127983 */ /* 0x000f280000300800 */
[----:B------:R1:W-:Y:S01]  /*144080*/  LDGSTS.E [R0+0xf600], [R6.64], P4 ;  /* 0x0f60000006007fae */ /* 0x0003e2000a121844 */
[----:B------:R-:W4:Y:S02]  /*144090*/  LDL.LU R17, [R1+0x5fd0] ;  /* 0x005fd00001117983 */ /* 0x000f240000300800 */
[----:B------:R-:W4:Y:S01]  /*1440a0*/  LDL.LU R12, [R1+0x5fc8] ;  /* 0x005fc800010c7983 */ /* 0x000f220000300800 */
        /* <DEDUP_REMOVED lines=8> */
[----:B--2---:R-:W-:Y:S02]  /*144130*/  IADD3.X R156, R156, R244, RZ, P1, !PT ;  /* 0x000000f49c9c7210 */ /* 0x004fe40000ffe4ff */
[----:B---3--:R-:W-:-:S02]  /*144140*/  IADD3 R148, P1, R148, R246, RZ ;  /* 0x000000f694947210 */ /* 0x008fc40007f3e0ff */
[-C--:B----4-:R-:W-:Y:S02]  /*144150*/  IADD3 R16, P6, R16, R246.reuse, RZ ;  /* 0x000000f610107210 */ /* 0x090fe40007fde0ff */
[-C--:B------:R-:W-:Y:S01]  /*144160*/  IADD3 R57, P4, R57, R246.reuse, RZ ;  /* 0x000000f639397210 */ /* 0x080fe20007f9e0ff */
[--C-:B------:R-:W-:Y:S01]  /*144170*/  IMAD.X R149, R149, 0x1, R244.reuse, P1 ;  /* 0x0000000195957824 */ /* 0x100fe200008e06f4 */
[----:B------:R-:W-:Y:S01]  /*144180*/  STL [R1+0x5ff4], R156 ;  /* 0x005ff49c01007387 */ /* 0x000fe20000100800 */
[----:B------:R-:W-:Y:S01]  /*144190*/  IADD3 R15, P5, R15, R246, RZ ;  /* 0x000000f60f0f7210 */ /* 0x000fe20007fbe0ff */
[----:B------:R-:W-:Y:S01]  /*1441a0*/  STL [R1+0x5ff8], R148 ;  /* 0x005ff89401007387 */ /* 0x000fe20000100800 */
[-C--:B------:R-:W-:Y:S01]  /*1441b0*/  IADD3.X R59, R59, R244.reuse, RZ, P6, !PT ;  /* 0x000000f43b3b7210 */ /* 0x080fe200037fe4ff */
[----:B------:R1:W-:Y:S01]  /*1441c0*/  STL [R1+0x5ff0], R16 ;  /* 0x005ff01001007387 */ /* 0x0003e20000100800 */
[----:B------:R-:W-:Y:S02]  /*1441d0*/  IMAD.X R58, R58, 0x1, R244, P4 ;  /* 0x000000013a3a7824 */ /* 0x000fe400020e06f4 */
[----:B------:R-:W-:Y:S02]  /*1441e0*/  STL [R1+0x5fec], R149 ;  /* 0x005fec9501007387 */ /* 0x000fe40000100800 */
[----:B------:R-:W-:Y:S01]  /*1441f0*/  STL [R1+0x5fe8], R57 ;  /* 0x005fe83901007387 */ /* 0x000fe20000100800 */
[----:B------:R2:W-:Y:S01]  /*144200*/  STL [R1+0x5fe0], R15 ;  /* 0x005fe00f01007387 */ /* 0x0005e20000100800 */
[----:B------:R-:W-:Y:S01]  /*144210*/  IADD3.X R56, R56, R244, RZ, P5, !PT ;  /* 0x000000f438387210 */ /* 0x000fe20002ffe4ff */
[----:B------:R-:W-:Y:S02]  /*144220*/  STL [R1+0x5fe4], R59 ;  /* 0x005fe43b01007387 */ /* 0x000fe40000100800 */
[----:B------:R-:W-:Y:S01]  /*144230*/  STL [R1+0x5fdc], R58 ;  /* 0x005fdc3a01007387 */ /* 0x000fe20000100800 */
[----:B------:R-:W3:Y:S01]  /*144240*/  LDL.LU.64 R146, [R1+0x7320] ;  /* 0x0073200001927983 */ /* 0x000ee20000300a00 */
[----:B------:R-:W-:Y:S01]  /*144250*/  IADD3 R13, P5, R13, R246, RZ ;  /* 0x000000f60d0d7210 */ /* 0x000fe20007fbe0ff */
[----:B------:R-:W4:Y:S02]  /*144260*/  LDL.LU.64 R144, [R1+0x7318] ;  /* 0x0073180001907983 */ /* 0x000f240000300a00 */
[----:B------:R-:W-:Y:S01]  /*144270*/  STL [R1+0x5fd4], R56 ;  /* 0x005fd43801007387 */ /* 0x000fe20000100800 */
[----:B------:R-:W-:Y:S01]  /*144280*/  STL.64 [R1+0x1d20], R20 ;  /* 0x001d201401007387 */ /* 0x000fe20000100a00 */
[----:B------:R-:W-:Y:S02]  /*144290*/  STL.64 [R1+0x1d28], R22 ;  /* 0x001d281601007387 */ /* 0x000fe40000100a00 */
[----:B------:R-:W3:Y:S01]  /*1442a0*/  LDL.LU R14, [R1+0x5fbc] ;  /* 0x005fbc00010e7983 */ /* 0x000ee20000300800 */
[----:B------:R-:W-:Y:S01]  /*1442b0*/  ISETP.NE.U32.AND P4, PT, R2, RZ, PT ;  /* 0x000000ff0200720c */ /* 0x000fe20003f85070 */
[----:B------:R1:W-:Y:S01]  /*1442c0*/  STL [R1+0x5fd8], R13 ;  /* 0x005fd80d01007387 */ /* 0x0003e20000100800 */
[----:B------:R-:W4:Y:S01]  /*1442d0*/  LDL.LU R2, [R1+0x5f00] ;  /* 0x005f000001027983 */ /* 0x000f220000300800 */
[----:B------:R-:W-:-:S05]  /*1442e0*/  MOV R7, R156 ;  /* 0x0000009c00077202 */ /* 0x000fca0000000f00 */
[----:B------:R1:W-:Y:S01]  /*1442f0*/  LDGSTS.E [R0+0x11000], [R6.64], P2 ;  /* 0x1100000006007fae */ /* 0x0003e20009121844 */
[----:B------:R-:W-:Y:S01]  /*144300*/  IMAD.X R19, R19, 0x1, R244, P5 ;  /* 0x0000000113137824 */ /* 0x000fe200028e06f4 */
[----:B-1----:R-:W-:Y:S01]  /*144310*/  MOV R6, R148 ;  /* 0x0000009400067202 */ /* 0x002fe20000000f00 */
[----:B------:R-:W-:-:S05]  /*144320*/  IMAD.MOV.U32 R7, RZ, RZ, R149 ;  /* 0x000000ffff077224 */ /* 0x000fca00078e0095 */
[----:B------:R1:W-:Y:S01]  /*144330*/  LDGSTS.E [R0+0x11100], [R6.64], P2 ;  /* 0x1110000006007fae */ /* 0x0003e20009121844 */
[----:B------:R-:W-:Y:S02]  /*144340*/  IADD3 R17, P5, R17, R246, RZ ;  /* 0x000000f611117210 */ /* 0x000fe40007fbe0ff */
[----:B------:R-:W-:Y:S02]  /*144350*/  SEL R5, R5, RZ, !P0 ;  /* 0x000000ff05057207 */ /* 0x000fe40004000000 */
[----:B-1----:R-:W-:Y:S01]  /*144360*/  MOV R6, R16 ;  /* 0x0000001000067202 */ /* 0x002fe20000000f00 */
[----:B------:R-:W-:-:S05]  /*144370*/  IMAD.MOV.U32 R7, RZ, RZ, R59 ;  /* 0x000000ffff077224 */ /* 0x000fca00078e003b */
[----:B------:R1:W-:Y:S04]  /*144380*/  LDGSTS.E [R0+0x11200], [R6.64], P2 ;  /* 0x1120000006007fae */ /* 0x0003e80009121844 */
[----:B------:R1:W-:Y:S01]  /*144390*/  STL [R1+0x5fcc], R19 ;  /* 0x005fcc1301007387 */ /* 0x0003e20000100800 */
[----:B------:R-:W-:Y:S01]  /*1443a0*/  IADD3.X R18, R18, R244, RZ, P5, !PT ;  /* 0x000000f412127210 */ /* 0x000fe20002ffe4ff */
[----:B------:R2:W-:Y:S01]  /*1443b0*/  STL [R1+0x5fd0], R17 ;  /* 0x005fd01101007387 */ /* 0x0005e20000100800 */
[----:B------:R-:W-:Y:S01]  /*1443c0*/  IADD3 R12, P5, R12, R246, RZ ;  /* 0x000000f60c0c7210 */ /* 0x000fe20007fbe0ff */
[----:B------:R-:W4:Y:S01]  /*1443d0*/  LDL.LU R16, [R1+0x5ef4] ;  /* 0x005ef40001107983 */ /* 0x000f220000300800 */
[----:B-1----:R-:W-:Y:S01]  /*1443e0*/  IMAD.MOV.U32 R6, RZ, RZ, R57 ;  /* 0x000000ffff067224 */ /* 0x002fe200078e0039 */
[----:B------:R-:W-:-:S02]  /*1443f0*/  MOV R7, R58 ;  /* 0x0000003a00077202 */ /* 0x000fc40000000f00 */
[----:B------:R-:W-:Y:S02]  /*144400*/  ISETP.NE.U32.AND P1, PT, R5, RZ, PT ;  /* 0x000000ff0500720c */ /* 0x000fe40003f25070 */
[----:B------:R-:W4:Y:S04]  /*144410*/  LDL.LU R5, [R1+0x5ef8] ;  /* 0x005ef80001057983 */ /* 0x000f280000300800 */
[----:B------:R1:W-:Y:S01]  /*144420*/  LDGSTS.E [R0+0x11300], [R6.64], P2 ;  /* 0x1130000006007fae */ /* 0x0003e20009121844 */
[----:B------:R-:W-:Y:S02]  /*144430*/  STL [R1+0x5fc4], R18 ;  /* 0x005fc41201007387 */ /* 0x000fe40000100800 */
[----:B------:R-:W-:Y:S02]  /*144440*/  STL [R1+0x5fc8], R12 ;  /* 0x005fc80c01007387 */ /* 0x000fe40000100800 */
[----:B-1----:R-:W-:Y:S01]  /*144450*/  IMAD.MOV.U32 R6, RZ, RZ, R15 ;  /* 0x000000ffff067224 */ /* 0x002fe200078e000f */
[----:B------:R-:W-:Y:S01]  /*144460*/  MOV R7, R56 ;  /* 0x0000003800077202 */ /* 0x000fe20000000f00 */
[----:B--2---:R-:W2:Y:S04]  /*144470*/  LDL.LU R15, [R1+0x5ef0] ;  /* 0x005ef000010f7983 */ /* 0x004ea80000300800 */
[----:B------:R1:W-:Y:S02]  /*144480*/  LDGSTS.E [R0+0x11400], [R6.64], P2 ;  /* 0x1140000006007fae */ /* 0x0003e40009121844 */
[----:B-1----:R-:W-:-:S02]  /*144490*/  MOV R6, R13 ;  /* 0x0000000d00067202 */ /* 0x002fc40000000f00 */
[----:B------:R-:W2:Y:S01]  /*1444a0*/  LDL.LU R13, [R1+0x5eec] ;  /* 0x005eec00010d7983 */ /* 0x000ea20000300800 */
[----:B------:R-:W-:-:S05]  /*1444b0*/  IMAD.MOV.U32 R7, RZ, RZ, R19 ;  /* 0x000000ffff077224 */ /* 0x000fca00078e0013 */
[----:B------:R1:W-:Y:S01]  /*1444c0*/  LDGSTS.E [R0+0x11500], [R6.64], P2 ;  /* 0x1150000006007fae */ /* 0x0003e20009121844 */
[----:B---3--:R-:W-:Y:S01]  /*1444d0*/  IMAD.X R14, R14, 0x1, R244, P5 ;  /* 0x000000010e0e7824 */ /* 0x008fe200028e06f4 */
[----:B----4-:R-:W-:-:S04]  /*1444e0*/  IADD3 R2, P5, R2, R246, RZ ;  /* 0x000000f602027210 */ /* 0x010fc80007fbe0ff */
[----:B------:R3:W-:Y:S04]  /*1444f0*/  STL [R1+0x5fbc], R14 ;  /* 0x005fbc0e01007387 */ /* 0x0007e80000100800 */
[----:B------:R-:W-:Y:S01]  /*144500*/  STL [R1+0x5f00], R2 ;  /* 0x005f000201007387 */ /* 0x000fe20000100800 */
[----:B------:R-:W4:Y:S02]  /*144510*/  LDL.LU R21, [R1+0x5ee4] ;  /* 0x005ee40001157983 */ /* 0x000f240000300800 */
[----:B------:R-:W4:Y:S01]  /*144520*/  LDL.LU R19, [R1+0x5ee8] ;  /* 0x005ee80001137983 */ /* 0x000f220000300800 */
[----:B-1----:R-:W-:Y:S01]  /*144530*/  MOV R6, R17 ;  /* 0x0000001100067202 */ /* 0x002fe20000000f00 */
[----:B------:R-:W-:Y:S01]  /*144540*/  IMAD.MOV.U32 R7, RZ, RZ, R18 ;  /* 0x000000ffff077224 */ /* 0x000fe200078e0012 */
[----:B------:R-:W4:Y:S04]  /*144550*/  LDL.LU R20, [R1+0x5edc] ;  /* 0x005edc0001147983 */ /* 0x000f280000300800 */
[----:B------:R1:W-:Y:S02]  /*144560*/  LDGSTS.E [R0+0x11600], [R6.64], P2 ;  /* 0x1160000006007fae */ /* 0x0003e40009121844 */
[----:B-1----:R-:W-:Y:S01]  /*144570*/  IMAD.MOV.U32 R6, RZ, RZ, R12 ;  /* 0x000000ffff067224 */ /* 0x002fe200078e000c */
[----:B------:R-:W-:-:S05]  /*144580*/  MOV R7, R14 ;  /* 0x0000000e00077202 */ /* 0x000fca0000000f00 */
[----:B------:R1:W-:Y:S01]  /*144590*/  LDGSTS.E [R0+0x11700], [R6.64], P2 ;  /* 0x1170000006007fae */ /* 0x0003e20009121844 */
[----:B------:R-:W-:Y:S02]  /*1445a0*/  IADD3.X R16, R16, R244, RZ, P5, !PT ;  /* 0x000000f410107210 */ /* 0x000fe40002ffe4ff */
[----:B-1----:R-:W-:-:S03]  /*1445b0*/  MOV R6, R2 ;  /* 0x0000000200067202 */ /* 0x002fc60000000f00 */
[----:B------:R1:W-:Y:S01]  /*1445c0*/  STL [R1+0x5ef4], R16 ;  /* 0x005ef41001007387 */ /* 0x0003e20000100800 */
[----:B------:R-:W4:Y:S01]  /*1445d0*/  LDL.LU R17, [R1+0x5ee0] ;  /* 0x005ee00001117983 */ /* 0x000f220000300800 */
[----:B------:R-:W-:Y:S01]  /*1445e0*/  IADD3 R5, P5, R5, R246, RZ ;  /* 0x000000f605057210 */ /* 0x000fe20007fbe0ff */
[----:B------:R-:W-:-:S04]  /*1445f0*/  IMAD.MOV.U32 R7, RZ, RZ, R16 ;  /* 0x000000ffff077224 */ /* 0x000fc800078e0010 */
[----:B------:R-:W-:Y:S01]  /*144600*/  STL [R1+0x5ef8], R5 ;  /* 0x005ef80501007387 */ /* 0x000fe20000100800 */
[----:B---3--:R-:W3:Y:S02]  /*144610*/  LDL.LU R14, [R1+0x5ed8] ;  /* 0x005ed800010e7983 */ /* 0x008ee40000300800 */
[----:B------:R-:W3:Y:S02]  /*144620*/  LDL.LU R12, [R1+0x5ed0] ;  /* 0x005ed000010c7983 */ /* 0x000ee40000300800 */
[----:B------:R-:W3:Y:S01]  /*144630*/  LDL.LU R18, [R1+0x5ed4] ;  /* 0x005ed40001127983 */ /* 0x000ee20000300800 */
[----:B------:R1:W-:Y:S01]  /*144640*/  LDGSTS.E [R0+0x13000], [R6.64], P3 ;  /* 0x1300000006007fae */ /* 0x0003e20009921844 */
[----:B--2---:R-:W-:-:S05]  /*144650*/  IADD3 R15, P2, R15, R246, RZ ;  /* 0x000000f60f0f7210 */ /* 0x004fca0007f5e0ff */
[----:B------:R-:W-:Y:S01]  /*144660*/  STL [R1+0x5ef0], R15 ;  /* 0x005ef00f01007387 */ /* 0x000fe20000100800 */
[----:B-1----:R-:W-:Y:S02]  /*144670*/  IMAD.MOV.U32 R6, RZ, RZ, R5 ;  /* 0x000000ffff067224 */ /* 0x002fe400078e0005 */
[----:B------:R-:W-:-:S05]  /*144680*/  IMAD.X R13, R13, 0x1, R244, P5 ;  /* 0x000000010d0d7824 */ /* 0x000fca00028e06f4 */
[----:B------:R1:W-:Y:S01]  /*144690*/  STL [R1+0x5eec], R13 ;  /* 0x005eec0d01007387 */ /* 0x0003e20000100800 */
[----:B------:R-:W2:Y:S02]  /*1446a0*/  LDL.LU R16, [R1+0x5ecc] ;  /* 0x005ecc0001107983 */ /* 0x000ea40000300800 */
[----:B------:R-:W2:Y:S01]  /*1446b0*/  LDL.LU R2, [R1+0x5ec8] ;  /* 0x005ec80001027983 */ /* 0x000ea20000300800 */
[----:B------:R-:W-:-:S05]  /*1446c0*/  MOV R7, R13 ;  /* 0x0000000d00077202 */ /* 0x000fca0000000f00 */
[----:B------:R1:W-:Y:S04]  /*1446d0*/  LDGSTS.E [R0+0x13100], [R6.64], P3 ;  /* 0x1310000006007fae */ /* 0x0003e80009921844 */
[----:B-1----:R-:W2:Y:S01]  /*1446e0*/  LDL.LU R13, [R1+0x5ec4] ;  /* 0x005ec400010d7983 */ /* 0x002ea20000300800 */
[----:B------:R-:W-:Y:S02]  /*1446f0*/  MOV R6, R15 ;  /* 0x0000000f00067202 */ /* 0x000fe40000000f00 */
[----:B----4-:R-:W-:Y:S02]  /*144700*/  IADD3.X R21, R21, R244, RZ, P2, !PT ;  /* 0x000000f415157210 */ /* 0x010fe400017fe4ff */
[----:B------:R-:W-:-:S05]  /*144710*/  IADD3 R19, P5, R19, R246, RZ ;  /* 0x000000f613137210 */ /* 0x000fca0007fbe0ff */
[----:B------:R-:W-:Y:S01]  /*144720*/  STL [R1+0x5ee8], R19 ;  /* 0x005ee81301007387 */ /* 0x000fe20000100800 */
[----:B------:R-:W-:Y:S02]  /*144730*/  STL [R1+0x5ee4], R21 ;  /* 0x005ee41501007387 */ /* 0x000fe40000100800 */
[----:B------:R-:W4:Y:S02]  /*144740*/  LDL.LU R5, [R1+0x5ebc] ;  /* 0x005ebc0001057983 */ /* 0x000f240000300800 */
[----:B------:R-:W4:Y:S02]  /*144750*/  LDL.LU R15, [R1+0x5e00] ;  /* 0x005e0000010f7983 */ /* 0x000f240000300800 */
[----:B------:R-:W-:Y:S02]  /*144760*/  IMAD.X R20, R20, 0x1, R244, P5 ;  /* 0x0000000114147824 */ /* 0x000fe400028e06f4 */
[----:B------:R-:W-:-:S05]  /*144770*/  IMAD.MOV.U32 R7, RZ, RZ, R21 ;  /* 0x000000ffff077224 */ /* 0x000fca00078e0015 */
[----:B------:R1:W-:Y:S02]  /*144780*/  LDGSTS.E [R0+0x13200], [R6.64], P3 ;  /* 0x1320000006007fae */ /* 0x0003e40009921844 */
[----:B-1----:R-:W-:Y:S01]  /*144790*/  IMAD.MOV.U32 R6, RZ, RZ, R19 ;  /* 0x000000ffff067224 */ /* 0x002fe200078e0013 */
[----:B------:R-:W-:-:S05]  /*1447a0*/  MOV R7, R20 ;  /* 0x0000001400077202 */ /* 0x000fca0000000f00 */
[----:B------:R1:W-:Y:S01]  /*1447b0*/  LDGSTS.E [R0+0x13300], [R6.64], P3 ;  /* 0x1330000006007fae */ /* 0x0003e20009921844 */
[-C--:B------:R-:W-:Y:S02]  /*1447c0*/  IADD3 R17, P2, R17, R246.reuse, RZ ;  /* 0x000000f611117210 */ /* 0x080fe40007f5e0ff */
[----:B---3--:R-:W-:Y:S02]  /*1447d0*/  IADD3 R14, P5, R14, R246, RZ ;  /* 0x000000f60e0e7210 */ /* 0x008fe40007fbe0ff */
        /* <DEDUP_REMOVED lines=10> */
[----:B--2---:R-:W-:Y:S01]  /*144880*/  IMAD.X R16, R16, 0x1, R244, P5 ;  /* 0x0000000110107824 */ /* 0x004fe200028e06f4 */
[----:B------:R-:W-:-:S04]  /*144890*/  IADD3 R2, P5, R2, R246, RZ ;  /* 0x000000f602027210 */ /* 0x000fc80007fbe0ff */
[----:B------:R2:W-:Y:S01]  /*1448a0*/  STL [R1+0x5ecc], R16 ;  /* 0x005ecc1001007387 */ /* 0x0005e20000100800 */
[----:B------:R-:W-:-:S03]  /*1448b0*/  IADD3.X R13, R13, R244, RZ, P2, !PT ;  /* 0x000000f40d0d7210 */ /* 0x000fc600017fe4ff */
[----:B------:R-:W-:Y:S04]  /*1448c0*/  STL [R1+0x5ec8], R2 ;  /* 0x005ec80201007387 */ /* 0x000fe80000100800 */
[----:B------:R3:W-:Y:S01]  /*1448d0*/  STL [R1+0x5ec4], R13 ;  /* 0x005ec40d01007387 */ /* 0x0007e20000100800 */
[----:B-1----:R-:W-:Y:S01]  /*1448e0*/  MOV R6, R14 ;  /* 0x0000000e00067202 */ /* 0x002fe20000000f00 */
[----:B------:R-:W-:-:S05]  /*1448f0*/  IMAD.MOV.U32 R7, RZ, RZ, R16 ;  /* 0x000000ffff077224 */ /* 0x000fca00078e0010 */
[----:B------:R1:W-:Y:S02]  /*144900*/  LDGSTS.E [R0+0x13500], [R6.64], P3 ;  /* 0x1350000006007fae */ /* 0x0003e40009921844 */
[----:B-1----:R-:W-:Y:S02]  /*144910*/  IMAD.MOV.U32 R7, RZ, RZ, R13 ;  /* 0x000000ffff077224 */ /* 0x002fe400078e000d */
[----:B----4-:R-:W-:Y:S01]  /*144920*/  IMAD.X R5, R5, 0x1, R244, P5 ;  /* 0x0000000105057824 */ /* 0x010fe200028e06f4 */
[----:B------:R-:W-:-:S04]  /*144930*/  IADD3 R15, P2, R15, R246, RZ ;  /* 0x000000f60f0f7210 */ /* 0x000fc80007f5e0ff */
[----:B------:R1:W-:Y:S01]  /*144940*/  STL [R1+0x5ebc], R5 ;  /* 0x005ebc0501007387 */ /* 0x0003e20000100800 */
[----:B------:R-:W4:Y:S02]  /*144950*/  LDL.LU R58, [R1+0x5df4] ;  /* 0x005df400013a7983 */ /* 0x000f240000300800 */
[----:B------:R-:W4:Y:S02]  /*144960*/  LDL.LU R57, [R1+0x5dec] ;  /* 0x005dec0001397983 */ /* 0x000f240000300800 */
[----:B------:R-:W4:Y:S01]  /*144970*/  LDL.LU R56, [R1+0x5df8] ;  /* 0x005df80001387983 */ /* 0x000f220000300800 */
[----:B------:R1:W-:Y:S01]  /*144980*/  STL [R1+0x5e00], R15 ;  /* 0x005e000f01007387 */ /* 0x0003e20000100800 */
[----:B------:R-:W4:Y:S02]  /*144990*/  LDL.LU R23, [R1+0x5de4] ;  /* 0x005de40001177983 */ /* 0x000f240000300800 */
[----:B--2---:R-:W2:Y:S02]  /*1449a0*/  LDL.LU R16, [R1+0x5df0] ;  /* 0x005df00001107983 */ /* 0x004ea40000300800 */
[----:B------:R-:W2:Y:S01]  /*1449b0*/  LDL.LU R22, [R1+0x5ddc] ;  /* 0x005ddc0001167983 */ /* 0x000ea20000300800 */
[----:B------:R-:W2:Y:S01]  /*1449c0*/  LDL.LU R21, [R1+0x5de8] ;  /* 0x005de80001157983 */ /* 0x000ea20000300800 */
[----:B------:R-:W2:Y:S02]  /*1449d0*/  LDL.LU R20, [R1+0x5dd4] ;  /* 0x005dd40001147983 */ /* 0x000ea40000300800 */
[----:B---3--:R-:W3:Y:S02]  /*1449e0*/  LDL.LU R13, [R1+0x5de0] ;  /* 0x005de000010d7983 */ /* 0x008ee40000300800 */
[----:B------:R-:W3:Y:S01]  /*1449f0*/  LDL.LU R19, [R1+0x5dcc] ;  /* 0x005dcc0001137983 */ /* 0x000ee20000300800 */
[----:B------:R-:W3:Y:S01]  /*144a00*/  LDL.LU R14, [R1+0x5dd8] ;  /* 0x005dd800010e7983 */ /* 0x000ee20000300800 */
[----:B------:R-:W-:Y:S01]  /*144a10*/  MOV R6, R12 ;  /* 0x0000000c00067202 */ /* 0x000fe20000000f00 */
[----:B------:R-:W-:Y:S01]  /*144a20*/  HMMA.1688.F32.TF32 R24, R116, R150, R24 ;  /* 0x000000967418723c */ /* 0x000fe20000081018 */
[----:B------:R-:W-:Y:S01]  /*144a30*/  ISETP.GT.AND P5, PT, R4, 0x36, PT ;  /* 0x000000360400780c */ /* 0x000fe20003fa4270 */
[----:B------:R-:W3:Y:S04]  /*144a40*/  LDL.LU R18, [R1+0x5dc4] ;  /* 0x005dc40001127983 */ /* 0x000ee80000300800 */
[----:B------:R1:W-:Y:S01]  /*144a50*/  LDGSTS.E [R0+0x13600], [R6.64], P3 ;  /* 0x1360000006007fae */ /* 0x0003e20009921844 */
[----:B------:R-:W3:Y:S02]  /*144a60*/  LDL.LU R17, [R1+0x5dd0] ;  /* 0x005dd00001117983 */ /* 0x000ee40000300800 */
        /* <DEDUP_REMOVED lines=11> */
[-C--:B--2---:R-:W-:Y:S02]  /*144b20*/  IADD3 R16, P6, R16, R246.reuse, RZ ;  /* 0x000000f610107210 */ /* 0x084fe40007fde0ff */
[-C--:B------:R-:W-:Y:S01]  /*144b30*/  IADD3 R21, P3, R21, R246.reuse, RZ ;  /* 0x000000f615157210 */ /* 0x080fe20007f7e0ff */
[----:B------:R-:W-:Y:S01]  /*144b40*/  IMAD.X R57, R57, 0x1, R244, P2 ;  /* 0x0000000139397824 */ /* 0x000fe200010e06f4 */
[----:B------:R-:W-:Y:S01]  /*144b50*/  STL [R1+0x5df4], R58 ;  /* 0x005df43a01007387 */ /* 0x000fe20000100800 */
[----:B---3--:R-:W-:-:S03]  /*144b60*/  IADD3 R13, P5, R13, R246, RZ ;  /* 0x000000f60d0d7210 */ /* 0x008fc60007fbe0ff */
[----:B------:R-:W-:Y:S01]  /*144b70*/  STL [R1+0x5df8], R56 ;  /* 0x005df83801007387 */ /* 0x000fe20000100800 */
[----:B------:R-:W-:-:S03]  /*144b80*/  IADD3.X R23, R23, R244, RZ, P6, !PT ;  /* 0x000000f417177210 */ /* 0x000fc600037fe4ff */
        /* <DEDUP_REMOVED lines=87> */
[----:B------:R1:W-:Y:S02]  /*145100*/  STL [R1+0x5ce4], R21 ;  /* 0x005ce41501007387 */ /* 0x0003e40000100800 */
[----:B------:R-:W4:Y:S02]  /*145110*/  LDL.LU R5, [R1+0x5cbc] ;  /* 0x005cbc0001057983 */ /* 0x000f240000300800 */
[----:B------:R-:W4:Y:S02]  /*145120*/  LDL.LU R13, [R1+0x5c00] ;  /* 0x005c0000010d7983 */ /* 0x000f240000300800 */
[----:B------:R-:W-:Y:S02]  /*145130*/  IMAD.X R20, R20, 0x1, R244, P5 ;  /* 0x0000000114147824 */ /* 0x000fe400028e06f4 */
[----:B------:R-:W-:-:S05]  /*145140*/  IMAD.MOV.U32 R7, RZ, RZ, R21 ;  /* 0x000000ffff077224 */ /* 0x000fca00078e0015 */
[----:B------:R1:W-:Y:S01]  /*145150*/  LDGSTS.E [R0+0x17200], [R6.64], P4 ;  /* 0x1720000006007fae */ /* 0x0003e2000a121844 */
[-C--:B------:R-:W-:Y:S02]  /*145160*/  IADD3 R17, P1, R17, R246.reuse, RZ ;  /* 0x000000f611117210 */ /* 0x080fe40007f3e0ff */
[----:B---3--:R-:W-:Y:S02]  /*145170*/  IADD3 R15, P5, R15, R246, RZ ;  /* 0x000000f60f0f7210 */ /* 0x008fe40007fbe0ff */
[----:B------:R-:W-:Y:S01]  /*145180*/  IADD3.X R18, R18, R244, RZ, P1, !PT ;  /* 0x000000f412127210 */ /* 0x000fe20000ffe4ff */
[----:B------:R-:W-:Y:S01]  /*145190*/  IADD3 R12, P1, R12, R246, RZ ;  /* 0x000000f60c0c7210 */ /* 0x000fe20007f3e0ff */
[----:B------:R-:W-:Y:S01]  /*1451a0*/  STL [R1+0x5ce0], R17 ;  /* 0x005ce01101007387 */ /* 0x000fe20000100800 */
[----:B------:R3:W-:Y:S02]  /*1451b0*/  STL [R1+0x5cdc], R20 ;  /* 0x005cdc1401007387 */ /* 0x0007e40000100800 */
[----:B------:R-:W-:Y:S02]  /*1451c0*/  STL [R1+0x5cd8], R15 ;  /* 0x005cd80f01007387 */ /* 0x000fe40000100800 */
[----:B------:R2:W-:Y:S01]  /*1451d0*/  STL [R1+0x5cd4], R18 ;  /* 0x005cd41201007387 */ /* 0x0005e20000100800 */
        /* <DEDUP_REMOVED lines=20> */
[----:B------:R-:W4:Y:S01]  /*145320*/  LDL.LU R25, [R1+0x5bec] ;  /* 0x005bec0001197983 */ /* 0x000f220000300800 */
[----:B------:R-:W4:Y:S02]  /*145330*/  LDL.LU R24, [R1+0x5bf8] ;  /* 0x005bf80001187983 */ /* 0x000f240000300800 */
[----:B------:R1:W-:Y:S02]  /*145340*/  STL [R1+0x5c00], R13 ;  /* 0x005c000d01007387 */ /* 0x0003e40000100800 */
[----:B------:R-:W4:Y:S01]  /*145350*/  LDL.LU R23, [R1+0x5be4] ;  /* 0x005be40001177983 */ /* 0x000f220000300800 */
[----:B------:R-:W4:Y:S01]  /*145360*/  LDL.LU R22, [R1+0x5bf0] ;  /* 0x005bf00001167983 */ /* 0x000f220000300800 */
[----:B------:R-:W4:Y:S02]  /*145370*/  LDL.LU R21, [R1+0x5bdc] ;  /* 0x005bdc0001157983 */ /* 0x000f240000300800 */
[----:B---3--:R-:W3:Y:S02]  /*145380*/  LDL.LU R20, [R1+0x5be8] ;  /* 0x005be80001147983 */ /* 0x008ee40000300800 */
[----:B------:R-:W3:Y:S01]  /*145390*/  LDL.LU R19, [R1+0x5bd4] ;  /* 0x005bd40001137983 */ /* 0x000ee20000300800 */
[----:B------:R-:W3:Y:S01]  /*1453a0*/  LDL.LU R18, [R1+0x5be0] ;  /* 0x005be00001127983 */ /* 0x000ee20000300800 */
[----:B------:R-:W3:Y:S02]  /*1453b0*/  LDL.LU R17, [R1+0x5bcc] ;  /* 0x005bcc0001117983 */ /* 0x000ee40000300800 */
[----:B--2---:R-:W2:Y:S01]  /*1453c0*/  LDL.LU R16, [R1+0x5bd8] ;  /* 0x005bd80001107983 */ /* 0x004ea20000300800 */
[----:B------:R-:W-:-:S02]  /*1453d0*/  MOV R6, R15 ;  /* 0x0000000f00067202 */ /* 0x000fc40000000f00 */
[----:B------:R-:W2:Y:S04]  /*1453e0*/  LDL.LU R15, [R1+0x5bc4] ;  /* 0x005bc400010f7983 */ /* 0x000ea80000300800 */
[----:B------:R1:W-:Y:S02]  /*1453f0*/  LDGSTS.E [R0+0x17500], [R6.64], P4 ;  /* 0x1750000006007fae */ /* 0x0003e4000a121844 */
[----:B-1----:R-:W-:Y:S01]  /*145400*/  MOV R6, R12 ;  /* 0x0000000c00067202 */ /* 0x002fe20000000f00 */
[----:B------:R-:W-:Y:S02]  /*145410*/  IMAD.MOV.U32 R7, RZ, RZ, R14 ;  /* 0x000000ffff077224 */ /* 0x000fe400078e000e */
[----:B------:R-:W2:Y:S04]  /*145420*/  LDL.LU R14, [R1+0x5bd0] ;  /* 0x005bd000010e7983 */ /* 0x000ea80000300800 */
[----:B------:R1:W-:Y:S01]  /*145430*/  LDGSTS.E [R0+0x17600], [R6.64], P4 ;  /* 0x1760000006007fae */ /* 0x0003e2000a121844 */
[----:B------:R-:W-:Y:S01]  /*145440*/  ISETP.GT.AND P5, PT, R4, 0x3e, PT ;  /* 0x0000003e0400780c */ /* 0x000fe20003fa4270 */
[----:B------:R-:W2:Y:S01]  /*145450*/  LDL.LU R12, [R1+0x5bc8] ;  /* 0x005bc800010c7983 */ /* 0x000ea20000300800 */
        /* <DEDUP_REMOVED lines=8> */
[----:B----4-:R-:W-:Y:S01]  /*1454e0*/  HMMA.1688.F32.TF32 R28, R116, R58, R28 ;  /* 0x0000003a741c723c */ /* 0x010fe2000008101c */
[----:B------:R-:W-:-:S02]  /*1454f0*/  IADD3.X R26, R26, R244, RZ, P1, !PT ;  /* 0x000000f41a1a7210 */ /* 0x000fc40000ffe4ff */
[-C--:B------:R-:W-:Y:S02]  /*145500*/  IADD3 R24, P1, R24, R246.reuse, RZ ;  /* 0x000000f618187210 */ /* 0x080fe40007f3e0ff */
[-C--:B------:R-:W-:Y:S02]  /*145510*/  IADD3 R22, P6, R22, R246.reuse, RZ ;  /* 0x000000f616167210 */ /* 0x080fe40007fde0ff */
[-C--:B---3--:R-:W-:Y:S01]  /*145520*/  IADD3 R20, P4, R20, R246.reuse, RZ ;  /* 0x000000f614147210 */ /* 0x088fe20007f9e0ff */
[--C-:B------:R-:W-:Y:S01]  /*145530*/  IMAD.X R25, R25, 0x1, R244.reuse, P1 ;  /* 0x0000000119197824 */ /* 0x100fe200008e06f4 */
[----:B------:R-:W-:Y:S01]  /*145540*/  IADD3 R18, P5, R18, R246, RZ ;  /* 0x000000f612127210 */ /* 0x000fe20007fbe0ff */
[----:B------:R-:W-:Y:S01]  /*145550*/  STL [R1+0x5bf4], R26 ;  /* 0x005bf41a01007387 */ /* 0x000fe20000100800 */
[----:B------:R-:W-:Y:S01]  /*145560*/  STL [R1+0x5bf8], R24 ;  /* 0x005bf81801007387 */ /* 0x000fe20000100800 */
[-C--:B------:R-:W-:Y:S01]  /*145570*/  IADD3.X R23, R23, R244.reuse, RZ, P6, !PT ;  /* 0x000000f417177210 */ /* 0x080fe200037fe4ff */
[----:B------:R1:W-:Y:S02]  /*145580*/  STL [R1+0x5bf0], R22 ;  /* 0x005bf01601007387 */ /* 0x0003e40000100800 */
[----:B------:R-:W-:Y:S01]  /*145590*/  IMAD.X R21, R21, 0x1, R244, P4 ;  /* 0x0000000115157824 */ /* 0x000fe200020e06f4 */
[----:B------:R-:W-:Y:S01]  /*1455a0*/  STL [R1+0x5bec], R25 ;  /* 0x005bec1901007387 */ /* 0x000fe20000100800 */
[----:B------:R-:W-:Y:S01]  /*1455b0*/  IADD3.X R19, R19, R244, RZ, P5, !PT ;  /* 0x000000f413137210 */ /* 0x000fe20002ffe4ff */
[----:B------:R3:W-:Y:S02]  /*1455c0*/  STL [R1+0x5be8], R20 ;  /* 0x005be81401007387 */ /* 0x0007e40000100800 */
[----:B------:R-:W-:Y:S01]  /*1455d0*/  STL [R1+0x5be0], R18 ;  /* 0x005be01201007387 */ /* 0x000fe20000100800 */
[----:B------:R4:W-:Y:S01]  /*1455e0*/  STL [R1+0x5be4], R23 ;  /* 0x005be41701007387 */ /* 0x0009e20000100800 */
[----:B--2---:R-:W-:-:S03]  /*1455f0*/  IADD3 R16, P5, R16, R246, RZ ;  /* 0x000000f610107210 */ /* 0x004fc60007fbe0ff */
[----:B------:R2:W-:Y:S01]  /*145600*/  STL [R1+0x5bdc], R21 ;  /* 0x005bdc1501007387 */ /* 0x0005e20000100800 */
[----:B------:R1:W-:Y:S03]  /*145610*/  STL [R1+0x5bd4], R19 ;  /* 0x005bd41301007387 */ /* 0x0003e60000100800 */
[----:B------:R-:W-:Y:S01]  /*145620*/  STL.64 [R1+0x1cb0], R28 ;  /* 0x001cb01c01007387 */ /* 0x000fe20000100a00 */
[----:B------:R-:W-:Y:S02]  /*145630*/  STL.64 [R1+0x1cb8], R30 ;  /* 0x001cb81e01007387 */ /* 0x000fe40000100a00 */
[----:B------:R-:W2:Y:S01]  /*145640*/  LDL.LU R13, [R1+0x5bbc] ;  /* 0x005bbc00010d7983 */ /* 0x000ea20000300800 */
[----:B------:R-:W-:Y:S01]  /*145650*/  ISETP.NE.U32.AND P4, PT, R2, RZ, PT ;  /* 0x000000ff0200720c */ /* 0x000fe20003f85070 */
[----:B------:R-:W-:Y:S01]  /*145660*/  STL [R1+0x5bd8], R16 ;  /* 0x005bd81001007387 */ /* 0x000fe20000100800 */
[----:B------:R-:W2:Y:S01]  /*145670*/  LDL.LU R2, [R1+0x5b00] ;  /* 0x005b000001027983 */ /* 0x000ea20000300800 */
[----:B------:R-:W-:Y:S01]  /*145680*/  MOV R7, R26 ;  /* 0x0000001a00077202 */ /* 0x000fe20000000f00 */
[----:B------:R-:W-:Y:S01]  /*145690*/  IMAD.X R17, R17, 0x1, R244, P5 ;  /* 0x0000000111117824 */ /* 0x000fe200028e06f4 */
[----:B------:R-:W-:-:S03]  /*1456a0*/  IADD3 R14, P5, R14, R246, RZ ;  /* 0x000000f60e0e7210 */ /* 0x000fc60007fbe0ff */
[----:B------:R1:W-:Y:S01]  /*1456b0*/  LDGSTS.E [R0+0x19000], [R6.64], P2 ;  /* 0x1900000006007fae */ /* 0x0003e20009121844 */
[----:B------:R-:W-:-:S03]  /*1456c0*/  SEL R5, R5, RZ, !P0 ;  /* 0x000000ff05057207 */ /* 0x000fc60004000000 */
[----:B------:R1:W-:Y:S01]  /*1456d0*/  STL [R1+0x5bcc], R17 ;  /* 0x005bcc1101007387 */ /* 0x0003e20000100800 */
[----:B------:R-:W-:Y:S01]  /*1456e0*/  STL [R1+0x5bd0], R14 ;  /* 0x005bd00e01007387 */ /* 0x000fe20000100800 */
[----:B------:R-:W-:Y:S02]  /*1456f0*/  IADD3.X R15, R15, R244, RZ, P5, !PT ;  /* 0x000000f40f0f7210 */ /* 0x000fe40002ffe4ff */
[----:B------:R-:W-:Y:S02]  /*145700*/  ISETP.NE.U32.AND P1, PT, R5, RZ, PT ;  /* 0x000000ff0500720c */ /* 0x000fe40003f25070 */
[----:B-1----:R-:W-:Y:S01]  /*145710*/  MOV R6, R24 ;  /* 0x0000001800067202 */ /* 0x002fe20000000f00 */
[----:B------:R-:W-:Y:S01]  /*145720*/  IMAD.MOV.U32 R7, RZ, RZ, R25 ;  /* 0x000000ffff077224 */ /* 0x000fe200078e0019 */
[----:B------:R-:W-:-:S04]  /*145730*/  IADD3 R12, P5, R12, R246, RZ ;  /* 0x000000f60c0c7210 */ /* 0x000fc80007fbe0ff */
[----:B------:R1:W-:Y:S02]  /*145740*/  LDGSTS.E [R0+0x19100], [R6.64], P2 ;  /* 0x1910000006007fae */ /* 0x0003e40009121844 */
[----:B-1----:R-:W-:Y:S01]  /*145750*/  MOV R6, R22 ;  /* 0x0000001600067202 */ /* 0x002fe20000000f00 */
[----:B------:R-:W-:Y:S01]  /*145760*/  IMAD.MOV.U32 R7, RZ, RZ, R23 ;  /* 0x000000ffff077224 */ /* 0x000fe200078e0017 */
[----:B------:R-:W2:Y:S01]  /*145770*/  LDL.LU R22, [R1+0x5af8] ;  /* 0x005af80001167983 */ /* 0x000ea20000300800 */
[----:B------:R-:W2:Y:S02]  /*145780*/  LDL.LU R5, [R1+0x5af4] ;  /* 0x005af40001057983 */ /* 0x000ea40000300800 */
[----:B------:R1:W-:Y:S02]  /*145790*/  STL [R1+0x5bc4], R15 ;  /* 0x005bc40f01007387 */ /* 0x0003e40000100800 */
[----:B------:R1:W-:Y:S01]  /*1457a0*/  STL [R1+0x5bc8], R12 ;  /* 0x005bc80c01007387 */ /* 0x0003e20000100800 */
[----:B------:R1:W-:Y:S02]  /*1457b0*/  LDGSTS.E [R0+0x19200], [R6.64], P2 ;  /* 0x1920000006007fae */ /* 0x0003e40009121844 */
[----:B-1----:R-:W-:-:S02]  /*1457c0*/  IMAD.MOV.U32 R6, RZ, RZ, R20 ;  /* 0x000000ffff067224 */ /* 0x002fc400078e0014 */
[----:B---3--:R-:W3:Y:S01]  /*1457d0*/  LDL.LU R20, [R1+0x5af0] ;  /* 0x005af00001147983 */ /* 0x008ee20000300800 */
[----:B----4-:R-:W3:Y:S01]  /*1457e0*/  LDL.LU R23, [R1+0x5aec] ;  /* 0x005aec0001177983 */ /* 0x010ee20000300800 */
[----:B------:R-:W-:-:S05]  /*1457f0*/  MOV R7, R21 ;  /* 0x0000001500077202 */ /* 0x000fca0000000f00 */
[----:B------:R1:W-:Y:S02]  /*145800*/  LDGSTS.E [R0+0x19300], [R6.64], P2 ;  /* 0x1930000006007fae */ /* 0x0003e40009121844 */
[----:B-1----:R-:W-:Y:S01]  /*145810*/  MOV R7, R19 ;  /* 0x0000001300077202 */ /* 0x002fe20000000f00 */
[----:B------:R-:W-:-:S05]  /*145820*/  IMAD.MOV.U32 R6, RZ, RZ, R18 ;  /* 0x000000ffff067224 */ /* 0x000fca00078e0012 */
[----:B------:R1:W-:Y:S01]  /*145830*/  LDGSTS.E [R0+0x19400], [R6.64], P2 ;  /* 0x1940000006007fae */ /* 0x0003e20009121844 */
[----:B--2---:R-:W-:Y:S01]  /*145840*/  IMAD.X R13, R13, 0x1, R244, P5 ;  /* 0x000000010d0d7824 */ /* 0x004fe200028e06f4 */
[----:B------:R-:W-:-:S04]  /*145850*/  IADD3 R2, P5, R2, R246, RZ ;  /* 0x000000f602027210 */ /* 0x000fc80007fbe0ff */
[----:B------:R2:W-:Y:S01]  /*145860*/  STL [R1+0x5bbc], R13 ;  /* 0x005bbc0d01007387 */ /* 0x0005e20000100800 */
[----:B------:R-:W4:Y:S02]  /*145870*/  LDL.LU R21, [R1+0x5ae4] ;  /* 0x005ae40001157983 */ /* 0x000f240000300800 */
[----:B------:R-:W-:Y:S02]  /*145880*/  STL [R1+0x5b00], R2 ;  /* 0x005b000201007387 */ /* 0x000fe40000100800 */
[----:B------:R-:W4:Y:S01]  /*145890*/  LDL.LU R19, [R1+0x5adc] ;  /* 0x005adc0001137983 */ /* 0x000f220000300800 */
[----:B------:R-:W4:Y:S01]  /*1458a0*/  LDL.LU R18, [R1+0x5ae8] ;  /* 0x005ae80001127983 */ /* 0x000f220000300800 */
[----:B-1----:R-:W-:Y:S01]  /*1458b0*/  MOV R6, R16 ;  /* 0x0000001000067202 */ /* 0x002fe20000000f00 */
[----:B------:R-:W-:Y:S02]  /*1458c0*/  IMAD.MOV.U32 R7, RZ, RZ, R17 ;  /* 0x000000ffff077224 */ /* 0x000fe400078e0011 */
[----:B------:R-:W4:Y:S04]  /*1458d0*/  LDL.LU R17, [R1+0x5ad4] ;  /* 0x005ad40001117983 */ /* 0x000f280000300800 */
[----:B------:R1:W-:Y:S02]  /*1458e0*/  LDGSTS.E [R0+0x19500], [R6.64], P2 ;  /* 0x1950000006007fae */ /* 0x0003e40009121844 */
[----:B-1----:R-:W-:Y:S01]  /*1458f0*/  MOV R6, R14 ;  /* 0x0000000e00067202 */ /* 0x002fe20000000f00 */
[----:B------:R-:W-:-:S05]  /*145900*/  IMAD.MOV.U32 R7, RZ, RZ, R15 ;  /* 0x000000ffff077224 */ /* 0x000fca00078e000f */
[----:B------:R1:W-:Y:S01]  /*145910*/  LDGSTS.E [R0+0x19600], [R6.64], P2 ;  /* 0x1960000006007fae */ /* 0x0003e20009121844 */
[----:B------:R-:W-:Y:S01]  /*145920*/  IADD3.X R5, R5, R244, RZ, P5, !PT ;  /* 0x000000f405057210 */ /* 0x000fe20002ffe4ff */
[-C--:B------:R-:W-:Y:S02]  /*145930*/  IADD3 R22, P5, R22, R246.reuse, RZ ;  /* 0x000000f616167210 */ /* 0x080fe40007fbe0ff */
[----:B-1----:R-:W-:Y:S01]  /*145940*/  IMAD.MOV.U32 R6, RZ, RZ, R12 ;  /* 0x000000ffff067224 */ /* 0x002fe200078e000c */
[----:B------:R-:W-:Y:S01]  /*145950*/  MOV R7, R13 ;  /* 0x0000000d00077202 */ /* 0x000fe20000000f00 */
[----:B------:R1:W-:Y:S01]  /*145960*/  STL [R1+0x5af4], R5 ;  /* 0x005af40501007387 */ /* 0x0003e20000100800 */
[----:B------:R-:W4:Y:S03]  /*145970*/  LDL.LU R16, [R1+0x5ae0] ;  /* 0x005ae00001107983 */ /* 0x000f260000300800 */
[----:B------:R1:W-:Y:S01]  /*145980*/  LDGSTS.E [R0+0x19700], [R6.64], P2 ;  /* 0x1970000006007fae */ /* 0x0003e20009121844 */
[----:B------:R-:W-:Y:S02]  /*145990*/  STL [R1+0x5af8], R22 ;  /* 0x005af81601007387 */ /* 0x000fe40000100800 */
[----:B------:R-:W4:Y:S02]  /*1459a0*/  LDL.LU R15, [R1+0x5acc] ;  /* 0x005acc00010f7983 */ /* 0x000f240000300800 */
[----:B------:R-:W4:Y:S01]  /*1459b0*/  LDL.LU R14, [R1+0x5ad8] ;  /* 0x005ad800010e7983 */ /* 0x000f220000300800 */
[----:B------:R-:W4:Y:S01]  /*1459c0*/  LDL.LU R12, [R1+0x5ad0] ;  /* 0x005ad000010c7983 */ /* 0x000f220000300800 */
[----:B--2---:R-:W2:Y:S01]  /*1459d0*/  LDL.LU R13, [R1+0x5ac4] ;  /* 0x005ac400010d7983 */ /* 0x004ea20000300800 */
[----:B---3--:R-:W-:Y:S01]  /*1459e0*/  IADD3 R20, P2, R20, R246, RZ ;  /* 0x000000f614147210 */ /* 0x008fe20007f5e0ff */
[----:B------:R-:W-:-:S02]  /*1459f0*/  IMAD.X R23, R23, 0x1, R244, P5 ;  /* 0x0000000117177824 */ /* 0x000fc400028e06f4 */
[----:B-1----:R-:W-:Y:S01]  /*145a00*/  IMAD.MOV.U32 R7, RZ, RZ, R5 ;  /* 0x000000ffff077224 */ /* 0x002fe200078e0005 */
[----:B------:R-:W-:Y:S01]  /*145a10*/  MOV R6, R2 ;  /* 0x0000000200067202 */ /* 0x000fe20000000f00 */
[----:B------:R-:W-:Y:S01]  /*145a20*/  STL [R1+0x5af0], R20 ;  /* 0x005af01401007387 */ /* 0x000fe20000100800 */
[----:B------:R1:W-:Y:S02]  /*145a30*/  STL [R1+0x5aec], R23 ;  /* 0x005aec1701007387 */ /* 0x0003e40000100800 */
[----:B------:R-:W3:Y:S02]  /*145a40*/  LDL.LU R5, [R1+0x5abc] ;  /* 0x005abc0001057983 */ /* 0x000ee40000300800 */
[----:B------:R-:W3:Y:S01]  /*145a50*/  LDL.LU R2, [R1+0x5ac8] ;  /* 0x005ac80001027983 */ /* 0x000ee20000300800 */
[----:B------:R1:W-:Y:S01]  /*145a60*/  LDGSTS.E [R0+0x1b000], [R6.64], P3 ;  /* 0x1b00000006007fae */ /* 0x0003e20009921844 */
[----:B----4-:R-:W-:Y:S02]  /*145a70*/  IADD3.X R21, R21, R244, RZ, P2, !PT ;  /* 0x000000f415157210 */ /* 0x010fe400017fe4ff */
[----:B------:R-:W-:-:S05]  /*145a80*/  IADD3 R18, P5, R18, R246, RZ ;  /* 0x000000f612127210 */ /* 0x000fca0007fbe0ff */
[----:B------:R-:W-:Y:S01]  /*145a90*/  STL [R1+0x5ae8], R18 ;  /* 0x005ae81201007387 */ /* 0x000fe20000100800 */
[----:B------:R4:W-:Y:S02]  /*145aa0*/  STL [R1+0x5ae4], R21 ;  /* 0x005ae41501007387 */ /* 0x0009e40000100800 */
[----:B------:R-:W4:Y:S02]  /*145ab0*/  LDL.LU R24, [R1+0x5a00] ;  /* 0x005a000001187983 */ /* 0x000f240000300800 */
[----:B------:R-:W-:Y:S02]  /*145ac0*/  IMAD.X R19, R19, 0x1, R244, P5 ;  /* 0x0000000113137824 */ /* 0x000fe400028e06f4 */
[----:B-1----:R-:W-:Y:S01]  /*145ad0*/  IMAD.MOV.U32 R6, RZ, RZ, R22 ;  /* 0x000000ffff067224 */ /* 0x002fe200078e0016 */
[----:B------:R-:W-:-:S05]  /*145ae0*/  MOV R7, R23 ;  /* 0x0000001700077202 */ /* 0x000fca0000000f00 */
[----:B------:R1:W-:Y:S01]  /*145af0*/  LDGSTS.E [R0+0x1b100], [R6.64], P3 ;  /* 0x1b10000006007fae */ /* 0x0003e20009921844 */
[-C--:B------:R-:W-:Y:S02]  /*145b00*/  IADD3 R16, P2, R16, R246.reuse, RZ ;  /* 0x000000f610107210 */ /* 0x080fe40007f5e0ff */
[----:B------:R-:W-:Y:S02]  /*145b10*/  IADD3 R14, P5, R14, R246, RZ ;  /* 0x000000f60e0e7210 */ /* 0x000fe40007fbe0ff */
[----:B------:R-:W-:Y:S01]  /*145b20*/  IADD3.X R17, R17, R244, RZ, P2, !PT ;  /* 0x000000f411117210 */ /* 0x000fe200017fe4ff */
[----:B------:R-:W-:Y:S02]  /*145b30*/  IADD3 R12, P2, R12, R246, RZ ;  /* 0x000000f60c0c7210 */ /* 0x000fe40007f5e0ff */
[----:B------:R-:W-:Y:S01]  /*145b40*/  IMAD.X R15, R15, 0x1, R244, P5 ;  /* 0x000000010f0f7824 */ /* 0x000fe200028e06f4 */
[----:B------:R-:W-:Y:S01]  /*145b50*/  STL [R1+0x5ae0], R16 ;  /* 0x005ae01001007387 */ /* 0x000fe20000100800 */
[----:B------:R1:W-:Y:S02]  /*145b60*/  STL [R1+0x5adc], R19 ;  /* 0x005adc1301007387 */ /* 0x0003e40000100800 */
[----:B------:R-:W-:Y:S01]  /*145b70*/  STL [R1+0x5ad8], R14 ;  /* 0x005ad80e01007387 */ /* 0x000fe20000100800 */
[----:B--2---:R-:W-:Y:S01]  /*145b80*/  IADD3.X R13, R13, R244, RZ, P2, !PT ;  /* 0x000000f40d0d7210 */ /* 0x004fe200017fe4ff */
[----:B------:R2:W-:Y:S01]  /*145b90*/  STL [R1+0x5ad4], R17 ;  /* 0x005ad41101007387 */ /* 0x0005e20000100800 */
[----:B---3--:R-:W-:-:S03]  /*145ba0*/  IADD3 R2, P5, R2, R246, RZ ;  /* 0x000000f602027210 */ /* 0x008fc60007fbe0ff */
[----:B------:R-:W-:Y:S01]  /*145bb0*/  STL [R1+0x5ad0], R12 ;  /* 0x005ad00c01007387 */ /* 0x000fe20000100800 */
[----:B------:R3:W-:Y:S02]  /*145bc0*/  STL [R1+0x5acc], R15 ;  /* 0x005acc0f01007387 */ /* 0x0007e40000100800 */
[----:B------:R-:W-:Y:S01]  /*145bd0*/  IMAD.X R5, R5, 0x1, R244, P5 ;  /* 0x0000000105057824 */ /* 0x000fe200028e06f4 */
[----:B------:R-:W-:Y:S01]  /*145be0*/  STL [R1+0x5ac8], R2 ;  /* 0x005ac80201007387 */ /* 0x000fe20000100800 */
[----:B------:R2:W-:Y:S01]  /*145bf0*/  STL [R1+0x5ac4], R13 ;  /* 0x005ac40d01007387 */ /* 0x0005e20000100800 */
[----:B-1----:R-:W-:Y:S02]  /*145c00*/  MOV R6, R20 ;  /* 0x0000001400067202 */ /* 0x002fe40000000f00 */
[----:B------:R1:W-:Y:S01]  /*145c10*/  STL [R1+0x5abc], R5 ;  /* 0x005abc0501007387 */ /* 0x0003e20000100800 */
[----:B------:R-:W3:Y:S02]  /*145c20*/  LDL.LU R58, [R1+0x1358] ;  /* 0x00135800013a7983 */ /* 0x000ee40000300800 */
[----:B------:R-:W-:-:S02]  /*145c30*/  IMAD.MOV.U32 R7, RZ, RZ, R21 ;  /* 0x000000ffff077224 */ /* 0x000fc400078e0015 */
[----:B------:R-:W3:Y:S01]  /*145c40*/  LDL.LU R59, [R1+0x135c] ;  /* 0x00135c00013b7983 */ /* 0x000ee20000300800 */
[----:B------:R-:W3:Y:S04]  /*145c50*/  LDL.LU R26, [R1+0x59f4] ;  /* 0x0059f400011a7983 */ /* 0x000ee80000300800 */
[----:B------:R1:W-:Y:S01]  /*145c60*/  LDGSTS.E [R0+0x1b200], [R6.64], P3 ;  /* 0x1b20000006007fae */ /* 0x0003e20009921844 */
[----:B------:R-:W3:Y:S02]  /*145c70*/  LDL.LU R25, [R1+0x59ec] ;  /* 0x0059ec0001197983 */ /* 0x000ee40000300800 */
[----:B------:R-:W3:Y:S02]  /*145c80*/  LDL.LU R23, [R1+0x59f8] ;  /* 0x0059f80001177983 */ /* 0x000ee40000300800 */
[----:B-1----:R-:W-:Y:S01]  /*145c90*/  IMAD.MOV.U32 R6, RZ, RZ, R18 ;  /* 0x000000ffff067224 */ /* 0x002fe200078e0012 */
[----:B------:R-:W-:-:S05]  /*145ca0*/  MOV R7, R19 ;  /* 0x0000001300077202 */ /* 0x000fca0000000f00 */
[----:B------:R1:W-:Y:S02]  /*145cb0*/  LDGSTS.E [R0+0x1b300], [R6.64], P3 ;  /* 0x1b30000006007fae */ /* 0x0003e40009921844 */
[----:B-1----:R-:W-:Y:S01]  /*145cc0*/  MOV R7, R17 ;  /* 0x0000001100077202 */ /* 0x002fe20000000f00 */
[----:B------:R-:W-:-:S05]  /*145cd0*/  IMAD.MOV.U32 R6, RZ, RZ, R16 ;  /* 0x000000ffff067224 */ /* 0x000fca00078e0010 */
[----:B------:R1:W-:Y:S02]  /*145ce0*/  LDGSTS.E [R0+0x1b400], [R6.64], P3 ;  /* 0x1b40000006007fae */ /* 0x0003e40009921844 */
[----:B-1----:R-:W-:Y:S01]  /*145cf0*/  IMAD.MOV.U32 R7, RZ, RZ, R15 ;  /* 0x000000ffff077224 */ /* 0x002fe200078e000f */
[----:B----4-:R-:W-:-:S05]  /*145d00*/  IADD3 R24, P2, R24, R246, RZ ;  /* 0x000000f618187210 */ /* 0x010fca0007f5e0ff */
[----:B------:R1:W-:Y:S01]  /*145d10*/  STL [R1+0x5a00], R24 ;  /* 0x005a001801007387 */ /* 0x0003e20000100800 */
[----:B------:R-:W4:Y:S02]  /*145d20*/  LDL.LU R22, [R1+0x59e4] ;  /* 0x0059e40001167983 */ /* 0x000f240000300800 */
[----:B------:R-:W4:Y:S02]  /*145d30*/  LDL.LU R21, [R1+0x59f0] ;  /* 0x0059f00001157983 */ /* 0x000f240000300800 */
[----:B------:R-:W4:Y:S01]  /*145d40*/  LDL.LU R20, [R1+0x59dc] ;  /* 0x0059dc0001147983 */ /* 0x000f220000300800 */
[----:B------:R-:W4:Y:S01]  /*145d50*/  LDL.LU R19, [R1+0x59e8] ;  /* 0x0059e80001137983 */ /* 0x000f220000300800 */
[----:B------:R-:W4:Y:S02]  /*145d60*/  LDL.LU R18, [R1+0x59d4] ;  /* 0x0059d40001127983 */ /* 0x000f240000300800 */
[----:B--2---:R-:W2:Y:S02]  /*145d70*/  LDL.LU R17, [R1+0x59e0] ;  /* 0x0059e00001117983 */ /* 0x004ea40000300800 */
[----:B------:R-:W2:Y:S01]  /*145d80*/  LDL.LU R16, [R1+0x59cc] ;  /* 0x0059cc0001107983 */ /* 0x000ea20000300800 */
[----:B---3--:R-:W3:Y:S01]  /*145d90*/  LDL.LU R15, [R1+0x59d8] ;  /* 0x0059d800010f7983 */ /* 0x008ee20000300800 */
[----:B------:R-:W-:-:S02]  /*145da0*/  MOV R6, R14 ;  /* 0x0000000e00067202 */ /* 0x000fc40000000f00 */
[----:B------:R-:W3:Y:S03]  /*145db0*/  LDL.LU R14, [R1+0x59c4] ;  /* 0x0059c400010e7983 */ /* 0x000ee60000300800 */
[----:B------:R1:W-:Y:S02]  /*145dc0*/  LDGSTS.E [R0+0x1b500], [R6.64], P3 ;  /* 0x1b50000006007fae */ /* 0x0003e40009921844 */
[----:B-1----:R-:W-:Y:S01]  /*145dd0*/  MOV R6, R12 ;  /* 0x0000000c00067202 */ /* 0x002fe20000000f00 */
[----:B------:R-:W-:Y:S01]  /*145de0*/  IMAD.MOV.U32 R7, RZ, RZ, R13 ;  /* 0x000000ffff077224 */ /* 0x000fe200078e000d */
[----:B------:R-:W-:Y:S01]  /*145df0*/  ISETP.GT.AND P5, PT, R4, 0x46, PT ;  /* 0x000000460400780c */ /* 0x000fe20003fa4270 */
[----:B------:R-:W3:Y:S04]  /*145e00*/  LDL.LU R13, [R1+0x59d0] ;  /* 0x0059d000010d7983 */ /* 0x000ee80000300800 */
[----:B------:R1:W-:Y:S01]  /*145e10*/  LDGSTS.E [R0+0x1b600], [R6.64], P3 ;  /* 0x1b60000006007fae */ /* 0x0003e20009921844 */
[----:B------:R-:W3:Y:S01]  /*145e20*/  LDL.LU R12, [R1+0x59c8] ;  /* 0x0059c800010c7983 */ /* 0x000ee20000300800 */
[----:B-1----:R-:W-:Y:S01]  /*145e30*/  MOV R6, R2 ;  /* 0x0000000200067202 */ /* 0x002fe20000000f00 */
[----:B------:R-:W-:-:S05]  /*145e40*/  IMAD.MOV.U32 R7, RZ, RZ, R5 ;  /* 0x000000ffff077224 */ /* 0x000fca00078e0005 */
[----:B------:R1:W-:Y:S01]  /*145e50*/  LDGSTS.E [R0+0x1b700], [R6.64], P3 ;  /* 0x1b70000006007fae */ /* 0x0003e20009921844 */
[----:B------:R-:W-:Y:S01]  /*145e60*/  ISETP.GT.AND P3, PT, R4, 0x42, PT ;  /* 0x000000420400780c */ /* 0x000fe20003f64270 */
[----:B------:R-:W-:Y:S01]  /*145e70*/  HMMA.1688.F32.TF32 R28, R116, R58, R32 ;  /* 0x0000003a741c723c */ /* 0x000fe20000081020 */
[----:B------:R-:W-:Y:S02]  /*145e80*/  IADD3.X R26, R26, R244, RZ, P2, !PT ;  /* 0x000000f41a1a7210 */ /* 0x000fe400017fe4ff */
[----:B------:R-:W-:Y:S02]  /*145e90*/  IADD3 R23, P2, R23, R246, RZ ;  /* 0x000000f617177210 */ /* 0x000fe40007f5e0ff */
[----:B------:R-:W-:Y:S02]  /*145ea0*/  SEL R5, RZ, 0x4, !P3 ;  /* 0x00000004ff057807 */ /* 0x000fe40005800000 */
[----:B------:R-:W-:Y:S01]  /*145eb0*/  SEL R2, RZ, 0x4, !P5 ;  /* 0x00000004ff027807 */ /* 0x000fe20006800000 */
[----:B------:R-:W-:Y:S01]  /*145ec0*/  STL [R1+0x59f4], R26 ;  /* 0x0059f41a01007387 */ /* 0x000fe20000100800 */
[----:B------:R-:W-:-:S02]  /*145ed0*/  IMAD.X R25, R25, 0x1, R244, P2 ;  /* 0x0000000119197824 */ /* 0x000fc400010e06f4 */
[----:B------:R-:W-:Y:S01]  /*145ee0*/  STL [R1+0x59f8], R23 ;  /* 0x0059f81701007387 */ /* 0x000fe20000100800 */
[----:B------:R-:W-:Y:S01]  /*145ef0*/  SEL R2, R2, RZ, !P0 ;  /* 0x000000ff02027207 */ /* 0x000fe20004000000 */
[----:B-1----:R-:W-:Y:S01]  /*145f00*/  IMAD.MOV.U32 R6, RZ, RZ, R24 ;  /* 0x000000ffff067224 */ /* 0x002fe200078e0018 */
[-C--:B----4-:R-:W-:Y:S02]  /*145f10*/  IADD3 R21, P6, R21, R246.reuse, RZ ;  /* 0x000000f615157210 */ /* 0x090fe40007fde0ff */
[-C--:B------:R-:W-:Y:S02]  /*145f20*/  IADD3 R19, P3, R19, R246.reuse, RZ ;  /* 0x000000f613137210 */ /* 0x080fe40007f7e0ff */
[----:B--2---:R-:W-:Y:S02]  /*145f30*/  IADD3 R17, P5, R17, R246, RZ ;  /* 0x000000f611117210 */ /* 0x004fe40007fbe0ff */
[----:B------:R-:W-:Y:S01]  /*145f40*/  IADD3.X R22, R22, R244, RZ, P6, !PT ;  /* 0x000000f416167210 */ /* 0x000fe200037fe4ff */
[----:B------:R-:W-:Y:S01]  /*145f50*/  STL [R1+0x59f0], R21 ;  /* 0x0059f01501007387 */ /* 0x000fe20000100800 */
[----:B------:R-:W-:-:S02]  /*145f60*/  IMAD.X R20, R20, 0x1, R244, P3 ;  /* 0x0000000114147824 */ /* 0x000fc400018e06f4 */
[----:B------:R1:W-:Y:S01]  /*145f70*/  STL [R1+0x59ec], R25 ;  /* 0x0059ec1901007387 */ /* 0x0003e20000100800 */
[----:B------:R-:W-:Y:S01]  /*145f80*/  IADD3.X R18, R18, R244, RZ, P5, !PT ;  /* 0x000000f412127210 */ /* 0x000fe20002ffe4ff */
[----:B------:R-:W-:Y:S01]  /*145f90*/  STL [R1+0x59e8], R19 ;  /* 0x0059e81301007387 */ /* 0x000fe20000100800 */
[----:B------:R-:W-:Y:S02]  /*145fa0*/  STL [R1+0x59e0], R17 ;  /* 0x0059e01101007387 */ /* 0x000fe40000100800 */
[----:B------:R2:W-:Y:S01]  /*145fb0*/  STL [R1+0x59e4], R22 ;  /* 0x0059e41601007387 */ /* 0x0005e20000100800 */
[----:B---3--:R-:W-:Y:S01]  /*145fc0*/  IADD3 R15, P5, R15, R246, RZ ;  /* 0x000000f60f0f7210 */ /* 0x008fe20007fbe0ff */
[----:B------:R3:W-:Y:S01]  /*145fd0*/  STL [R1+0x59dc], R20 ;  /* 0x0059dc1401007387 */ /* 0x0007e20000100800 */
[----:B------:R4:W-:Y:S02]  /*145fe0*/  STL [R1+0x59d4], R18 ;  /* 0x0059d41201007387 */ /* 0x0009e40000100800 */
[----:B------:R-:W-:Y:S01]  /*145ff0*/  STL.64 [R1+0x1c90], R28 ;  /* 0x001c901c01007387 */ /* 0x000fe20000100a00 */
[----:B------:R-:W-:Y:S01]  /*146000*/  ISETP.NE.U32.AND P3, PT, R2, RZ, PT ;  /* 0x000000ff0200720c */ /* 0x000fe20003f65070 */
[----:B------:R-:W-:Y:S01]  /*146010*/  STL.64 [R1+0x1c98], R30 ;  /* 0x001c981e01007387 */ /* 0x000fe20000100a00 */
[----:B------:R-:W4:Y:S02]  /*146020*/  LDL.LU R2, [R1+0x59bc] ;  /* 0x0059bc0001027983 */ /* 0x000f240000300800 */
[----:B------:R-:W-:Y:S02]  /*146030*/  STL [R1+0x59d8], R15 ;  /* 0x0059d80f01007387 */ /* 0x000fe40000100800 */
[----:B------:R-:W4:Y:S01]  /*146040*/  LDL.LU R24, [R1+0x5900] ;  /* 0x0059000001187983 */ /* 0x000f220000300800 */
[----:B------:R-:W-:Y:S01]  /*146050*/  MOV R7, R26 ;  /* 0x0000001a00077202 */ /* 0x000fe20000000f00 */
[----:B------:R-:W-:Y:S01]  /*146060*/  IMAD.X R16, R16, 0x1, R244, P5 ;  /* 0x0000000110107824 */ /* 0x000fe200028e06f4 */
[----:B------:R-:W-:-:S03]  /*146070*/  IADD3 R13, P5, R13, R246, RZ ;  /* 0x000000f60d0d7210 */ /* 0x000fc60007fbe0ff */
[----:B------:R1:W-:Y:S04]  /*146080*/  LDGSTS.E [R0+0x1d000], [R6.64], P1 ;  /* 0x1d00000006007fae */ /* 0x0003e80008921844 */
[----:B------:R1:W-:Y:S01]  /*146090*/  STL [R1+0x59cc], R16 ;  /* 0x0059cc1001007387 */ /* 0x0003e20000100800 */
[----:B------:R-:W-:Y:S01]  /*1460a0*/  IADD3.X R14, R14, R244, RZ, P5, !PT ;  /* 0x000000f40e0e7210 */ /* 0x000fe20002ffe4ff */
[----:B------:R-:W-:Y:S02]  /*1460b0*/  IADD3 R12, P5, R12, R246, RZ ;  /* 0x000000f60c0c7210 */ /* 0x000fe40007fbe0ff */
[----:B------:R-:W-:Y:S01]  /*1460c0*/  STL [R1+0x59d0], R13 ;  /* 0x0059d00d01007387 */ /* 0x000fe20000100800 */
[----:B-1----:R-:W-:Y:S01]  /*1460d0*/  MOV R6, R23 ;  /* 0x0000001700067202 */ /* 0x002fe20000000f00 */
[----:B------:R-:W-:-:S02]  /*1460e0*/  IMAD.MOV.U32 R7, RZ, RZ, R25 ;  /* 0x000000ffff077224 */ /* 0x000fc400078e0019 */
[----:B------:R-:W4:Y:S01]  /*1460f0*/  LDL.LU R25, [R1+0x58f4] ;  /* 0x0058f40001197983 */ /* 0x000f220000300800 */
[----:B------:R1:W-:Y:S03]  /*146100*/  STL [R1+0x59c4], R14 ;  /* 0x0059c40e01007387 */ /* 0x0003e60000100800 */
[----:B------:R1:W-:Y:S01]  /*146110*/  LDGSTS.E [R0+0x1d100], [R6.64], P1 ;  /* 0x1d10000006007fae */ /* 0x0003e20008921844 */
[----:B------:R1:W-:Y:S02]  /*146120*/  STL [R1+0x59c8], R12 ;  /* 0x0059c80c01007387 */ /* 0x0003e40000100800 */
[----:B------:R-:W4:Y:S02]  /*146130*/  LDL.LU R23, [R1+0x58ec] ;  /* 0x0058ec0001177983 */ /* 0x000f240000300800 */
[----:B-1----:R-:W-:Y:S01]  /*146140*/  IMAD.MOV.U32 R7, RZ, RZ, R22 ;  /* 0x000000ffff077224 */ /* 0x002fe200078e0016 */
[----:B------:R-:W-:Y:S01]  /*146150*/  MOV R6, R21 ;  /* 0x0000001500067202 */ /* 0x000fe20000000f00 */
[----:B--2---:R-:W2:Y:S01]  /*146160*/  LDL.LU R22, [R1+0x58f8] ;  /* 0x0058f80001167983 */ /* 0x004ea20000300800 */
[----:B------:R-:W2:Y:S03]  /*146170*/  LDL.LU R21, [R1+0x58e4] ;  /* 0x0058e40001157983 */ /* 0x000ea60000300800 */
[----:B------:R1:W-:Y:S02]  /*146180*/  LDGSTS.E [R0+0x1d200], [R6.64], P1 ;  /* 0x1d20000006007fae */ /* 0x0003e40008921844 */
[----:B-1----:R-:W-:Y:S01]  /*146190*/  IMAD.MOV.U32 R6, RZ, RZ, R19 ;  /* 0x000000ffff067224 */ /* 0x002fe200078e0013 */
[----:B------:R-:W-:-:S02]  /*1461a0*/  MOV R7, R20 ;  /* 0x0000001400077202 */ /* 0x000fc40000000f00 */
[----:B---3--:R-:W3:Y:S04]  /*1461b0*/  LDL.LU R20, [R1+0x58f0] ;  /* 0x0058f00001147983 */ /* 0x008ee80000300800 */
[----:B------:R1:W-:Y:S02]  /*1461c0*/  LDGSTS.E [R0+0x1d300], [R6.64], P1 ;  /* 0x1d30000006007fae */ /* 0x0003e40008921844 */
[----:B-1----:R-:W-:Y:S01]  /*1461d0*/  MOV R7, R18 ;  /* 0x0000001200077202 */ /* 0x002fe20000000f00 */
[----:B----4-:R-:W-:Y:S01]  /*1461e0*/  IMAD.X R2, R2, 0x1, R244, P5 ;  /* 0x0000000102027824 */ /* 0x010fe200028e06f4 */
[----:B------:R-:W-:-:S04]  /*1461f0*/  IADD3 R24, P5, R24, R246, RZ ;  /* 0x000000f618187210 */ /* 0x000fc80007fbe0ff */
[----:B------:R1:W-:Y:S01]  /*146200*/  STL [R1+0x59bc], R2 ;  /* 0x0059bc0201007387 */ /* 0x0003e20000100800 */
[----:B------:R-:W4:Y:S02]  /*146210*/  LDL.LU R19, [R1+0x58dc] ;  /* 0x0058dc0001137983 */ /* 0x000f240000300800 */
[----:B------:R1:W-:Y:S02]  /*146220*/  STL [R1+0x5900], R24 ;  /* 0x0059001801007387 */ /* 0x0003e40000100800 */
[----:B------:R-:W4:Y:S02]  /*146230*/  LDL.LU R18, [R1+0x58e8] ;  /* 0x0058e80001127983 */ /* 0x000f240000300800 */
[----:B------:R-:W-:Y:S02]  /*146240*/  IMAD.MOV.U32 R6, RZ, RZ, R17 ;  /* 0x000000ffff067224 */ /* 0x000fe400078e0011 */
[----:B------:R-:W4:Y:S04]  /*146250*/  LDL.LU R17, [R1+0x58d4] ;  /* 0x0058d40001117983 */ /* 0x000f280000300800 */
[----:B------:R1:W-:Y:S01]  /*146260*/  LDGSTS.E [R0+0x1d400], [R6.64], P1 ;  /* 0x1d40000006007fae */ /* 0x0003e20008921844 */
[----:B------:R-:W-:-:S02]  /*146270*/  SEL R5, R5, RZ, !P0 ;  /* 0x000000ff05057207 */ /* 0x000fc40004000000 */
[----:B-1----:R-:W-:Y:S01]  /*146280*/  MOV R6, R15 ;  /* 0x0000000f00067202 */ /* 0x002fe20000000f00 */
[----:B------:R-:W-:Y:S01]  /*146290*/  IMAD.MOV.U32 R7, RZ, RZ, R16 ;  /* 0x000000ffff077224 */ /* 0x000fe200078e0010 */
[----:B------:R-:W-:Y:S01]  /*1462a0*/  IADD3.X R25, R25, R244, RZ, P5, !PT ;  /* 0x000000f419197210 */ /* 0x000fe20002ffe4ff */
[----:B------:R-:W4:Y:S04]  /*1462b0*/  LDL.LU R16, [R1+0x58e0] ;  /* 0x0058e00001107983 */ /* 0x000f280000300800 */
[----:B------:R1:W-:Y:S01]  /*1462c0*/  LDGSTS.E [R0+0x1d500], [R6.64], P1 ;  /* 0x1d50000006007fae */ /* 0x0003e20008921844 */
[----:B------:R-:W4:Y:S01]  /*1462d0*/  LDL.LU R15, [R1+0x58cc] ;  /* 0x0058cc00010f7983 */ /* 0x000f220000300800 */
[----:B------:R-:W-:Y:S02]  /*1462e0*/  ISETP.NE.U32.AND P2, PT, R5, RZ, PT ;  /* 0x000000ff0500720c */ /* 0x000fe40003f45070 */
[----:B-1----:R-:W-:Y:S01]  /*1462f0*/  MOV R6, R13 ;  /* 0x0000000d00067202 */ /* 0x002fe20000000f00 */
[----:B------:R-:W-:Y:S01]  /*146300*/  IMAD.MOV.U32 R7, RZ, RZ, R14 ;  /* 0x000000ffff077224 */ /* 0x000fe200078e000e */
[----:B--2---:R-:W-:Y:S01]  /*146310*/  IADD3 R22, P5, R22, R246, RZ ;  /* 0x000000f616167210 */ /* 0x004fe20007fbe0ff */
[----:B------:R-:W2:Y:S04]  /*146320*/  LDL.LU R14, [R1+0x58d8] ;  /* 0x0058d800010e7983 */ /* 0x000ea80000300800 */
[----:B------:R1:W-:Y:S01]  /*146330*/  LDGSTS.E [R0+0x1d600], [R6.64], P1 ;  /* 0x1d60000006007fae */ /* 0x0003e20008921844 */
[----:B------:R-:W2:Y:S02]  /*146340*/  LDL.LU R13, [R1+0x58c4] ;  /* 0x0058c400010d7983 */ /* 0x000ea40000300800 */
[----:B------:R1:W-:Y:S02]  /*146350*/  STL [R1+0x58f4], R25 ;  /* 0x0058f41901007387 */ /* 0x0003e40000100800 */
[----:B------:R-:W-:-:S02]  /*146360*/  IMAD.X R23, R23, 0x1, R244, P5 ;  /* 0x0000000117177824 */ /* 0x000fc400028e06f4 */
[----:B-1----:R-:W-:Y:S01]  /*146370*/  IMAD.MOV.U32 R6, RZ, RZ, R12 ;  /* 0x000000ffff067224 */ /* 0x002fe200078e000c */
[----:B------:R-:W-:Y:S01]  /*146380*/  MOV R7, R2 ;  /* 0x0000000200077202 */ /* 0x000fe20000000f00 */
[----:B------:R-:W2:Y:S01]  /*146390*/  LDL.LU R12, [R1+0x58d0] ;  /* 0x0058d000010c7983 */ /* 0x000ea20000300800 */
[----:B------:R-:W-:Y:S02]  /*1463a0*/  STL [R1+0x58f8], R22 ;  /* 0x0058f81601007387 */ /* 0x000fe40000100800 */
[----:B------:R-:W2:Y:S02]  /*1463b0*/  LDL.LU R5, [R1+0x58bc] ;  /* 0x0058bc0001057983 */ /* 0x000ea40000300800 */
[----:B------:R-:W2:Y:S01]  /*1463c0*/  LDL.LU R2, [R1+0x58c8] ;  /* 0x0058c80001027983 */ /* 0x000ea20000300800 */
[----:B------:R1:W-:Y:S01]  /*1463d0*/  LDGSTS.E [R0+0x1d700], [R6.64], P1 ;  /* 0x1d70000006007fae */ /* 0x0003e20008921844 */
[----:B---3--:R-:W-:-:S04]  /*1463e0*/  IADD3 R20, P1, R20, R246, RZ ;  /* 0x000000f614147210 */ /* 0x008fc80007f3e0ff */
[----:B------:R-:W-:Y:S01]  /*1463f0*/  IADD3.X R21, R21, R244, RZ, P1, !PT ;  /* 0x000000f415157210 */ /* 0x000fe20000ffe4ff */
[----:B------:R-:W-:Y:S01]  /*146400*/  STL [R1+0x58f0], R20 ;  /* 0x0058f01401007387 */ /* 0x000fe20000100800 */
[----:B------:R3:W-:Y:S01]  /*146410*/  STL [R1+0x58ec], R23 ;  /* 0x0058ec1701007387 */ /* 0x0007e20000100800 */
[----:B-1----:R-:W-:Y:S02]  /*146420*/  MOV R6, R24 ;  /* 0x0000001800067202 */ /* 0x002fe40000000f00 */
[----:B----4-:R-:W-:-:S05]  /*146430*/  IADD3 R18, P5, R18, R246, RZ ;  /* 0x000000f612127210 */ /* 0x010fca0007fbe0ff */
[----:B------:R-:W-:Y:S01]  /*146440*/  STL [R1+0x58e8], R18 ;  /* 0x0058e81201007387 */ /* 0x000fe20000100800 */
[----:B------:R1:W-:Y:S02]  /*146450*/  STL [R1+0x58e4], R21 ;  /* 0x0058e41501007387 */ /* 0x0003e40000100800 */
[----:B------:R-:W4:Y:S02]  /*146460*/  LDL.LU R24, [R1+0x5800] ;  /* 0x0058000001187983 */ /* 0x000f240000300800 */
[----:B------:R-:W-:Y:S02]  /*146470*/  IMAD.X R19, R19, 0x1, R244, P5 ;  /* 0x0000000113137824 */ /* 0x000fe400028e06f4 */
[----:B------:R-:W-:-:S05]  /*146480*/  IMAD.MOV.U32 R7, RZ, RZ, R25 ;  /* 0x000000ffff077224 */ /* 0x000fca00078e0019 */
[----:B------:R1:W-:Y:S01]  /*146490*/  LDGSTS.E [R0+0x1f000], [R6.64], P4 ;  /* 0x1f00000006007fae */ /* 0x0003e2000a121844 */
[----:B------:R-:W-:-:S04]  /*1464a0*/  IADD3 R16, P1, R16, R246, RZ ;  /* 0x000000f610107210 */ /* 0x000fc80007f3e0ff */
[----:B------:R-:W-:Y:S01]  /*1464b0*/  IADD3.X R17, R17, R244, RZ, P1, !PT ;  /* 0x000000f411117210 */ /* 0x000fe20000ffe4ff */
[----:B------:R-:W-:Y:S01]  /*1464c0*/  STL [R1+0x58e0], R16 ;  /* 0x0058e01001007387 */ /* 0x000fe20000100800 */
[----:B------:R2:W-:Y:S02]  /*1464d0*/  STL [R1+0x58dc], R19 ;  /* 0x0058dc1301007387 */ /* 0x0005e40000100800 */
[----:B-1----:R-:W-:Y:S01]  /*1464e0*/  IMAD.MOV.U32 R6, RZ, RZ, R22 ;  /* 0x000000ffff067224 */ /* 0x002fe200078e0016 */
[----:B--2---:R-:W-:Y:S02]  /*1464f0*/  IADD3 R14, P5, R14, R246, RZ ;  /* 0x000000f60e0e7210 */ /* 0x004fe40007fbe0ff */
[----:B------:R-:W-:-:S03]  /*146500*/  MOV R7, R23 ;  /* 0x0000001700077202 */ /* 0x000fc60000000f00 */
[--C-:B------:R-:W-:Y:S01]  /*146510*/  IMAD.X R15, R15, 0x1, R244.reuse, P5 ;  /* 0x000000010f0f7824 */ /* 0x100fe200028e06f4 */
[----:B------:R-:W-:Y:S01]  /*146520*/  STL [R1+0x58d8], R14 ;  /* 0x0058d80e01007387 */ /* 0x000fe20000100800 */
[----:B------:R1:W-:Y:S03]  /*146530*/  STL [R1+0x58d4], R17 ;  /* 0x0058d41101007387 */ /* 0x0003e60000100800 */
[----:B------:R2:W-:Y:S01]  /*146540*/  LDGSTS.E [R0+0x1f100], [R6.64], P4 ;  /* 0x1f10000006007fae */ /* 0x0005e2000a121844 */
[-C--:B------:R-:W-:Y:S02]  /*146550*/  IADD3 R12, P1, R12, R246.reuse, RZ ;  /* 0x000000f60c0c7210 */ /* 0x080fe40007f3e0ff */
[----:B------:R-:W-:Y:S02]  /*146560*/  IADD3 R2, P5, R2, R246, RZ ;  /* 0x000000f602027210 */ /* 0x000fe40007fbe0ff */
[----:B------:R-:W-:Y:S01]  /*146570*/  IADD3.X R13, R13, R244, RZ, P1, !PT ;  /* 0x000000f40d0d7210 */ /* 0x000fe20000ffe4ff */
[----:B------:R-:W-:Y:S01]  /*146580*/  STL [R1+0x58d0], R12 ;  /* 0x0058d00c01007387 */ /* 0x000fe20000100800 */
[----:B------:R1:W-:Y:S02]  /*146590*/  STL [R1+0x58cc], R15 ;  /* 0x0058cc0f01007387 */ /* 0x0003e40000100800 */
[----:B------:R-:W-:Y:S01]  /*1465a0*/  IMAD.X R5, R5, 0x1, R244, P5 ;  /* 0x0000000105057824 */ /* 0x000fe200028e06f4 */
[----:B------:R-:W-:Y:S01]  /*1465b0*/  STL [R1+0x58c8], R2 ;  /* 0x0058c80201007387 */ /* 0x000fe20000100800 */
[----:B--2---:R-:W-:Y:S01]  /*1465c0*/  MOV R6, R20 ;  /* 0x0000001400067202 */ /* 0x004fe20000000f00 */
[----:B------:R-:W-:-:S02]  /*1465d0*/  IMAD.MOV.U32 R7, RZ, RZ, R21 ;  /* 0x000000ffff077224 */ /* 0x000fc400078e0015 */
[----:B------:R2:W-:Y:S04]  /*1465e0*/  STL [R1+0x58c4], R13 ;  /* 0x0058c40d01007387 */ /* 0x0005e80000100800 */
[----:B------:R1:W-:Y:S01]  /*1465f0*/  STL [R1+0x58bc], R5 ;  /* 0x0058bc0501007387 */ /* 0x0003e20000100800 */
[----:B------:R-:W2:Y:S02]  /*146600*/  LDL.LU R58, [R1+0x1348] ;  /* 0x00134800013a7983 */ /* 0x000ea40000300800 */
[----:B------:R-:W2:Y:S01]  /*146610*/  LDL.LU R59, [R1+0x134c] ;  /* 0x00134c00013b7983 */ /* 0x000ea20000300800 */
[----:B------:R1:W-:Y:S01]  /*146620*/  LDGSTS.E [R0+0x1f200], [R6.64], P4 ;  /* 0x1f20000006007fae */ /* 0x0003e2000a121844 */
[----:B------:R-:W2:Y:S02]  /*146630*/  LDL.LU R25, [R1+0x57f4] ;  /* 0x0057f40001197983 */ /* 0x000ea40000300800 */
[----:B---3--:R-:W3:Y:S02]  /*146640*/  LDL.LU R23, [R1+0x57ec] ;  /* 0x0057ec0001177983 */ /* 0x008ee40000300800 */
[----:B------:R-:W3:Y:S02]  /*146650*/  LDL.LU R22, [R1+0x57f8] ;  /* 0x0057f80001167983 */ /* 0x000ee40000300800 */
[----:B-1----:R-:W-:Y:S01]  /*146660*/  IMAD.MOV.U32 R6, RZ, RZ, R18 ;  /* 0x000000ffff067224 */ /* 0x002fe200078e0012 */
[----:B------:R-:W-:-:S05]  /*146670*/  MOV R7, R19 ;  /* 0x0000001300077202 */ /* 0x000fca0000000f00 */
[----:B------:R1:W-:Y:S02]  /*146680*/  LDGSTS.E [R0+0x1f300], [R6.64], P4 ;  /* 0x1f30000006007fae */ /* 0x0003e4000a121844 */
[----:B-1----:R-:W-:Y:S01]  /*146690*/  IMAD.MOV.U32 R6, RZ, RZ, R16 ;  /* 0x000000ffff067224 */ /* 0x002fe200078e0010 */
        /* <DEDUP_REMOVED lines=8> */
[----:B----4-:R-:W-:-:S05]  /*146720*/  IADD3 R24, P1, R24, R246, RZ ;  /* 0x000000f618187210 */ /* 0x010fca0007f3e0ff */
        /* <DEDUP_REMOVED lines=11> */
[----:B------:R-:W2:Y:S01]  /*1467e0*/  LDL.LU R26, [R1+0x57c8] ;  /* 0x0057c800011a7983 */ /* 0x000ea20000300800 */
[----:B-1----:R-:W-:Y:S01]  /*1467f0*/  MOV R6, R2 ;  /* 0x0000000200067202 */ /* 0x002fe20000000f00 */
[----:B------:R-:W-:Y:S01]  /*146800*/  IMAD.MOV.U32 R7, RZ, RZ, R5 ;  /* 0x000000ffff077224 */ /* 0x000fe200078e0005 */
[----:B------:R-:W-:-:S04]  /*146810*/  ISETP.GT.AND P5, PT, R4, 0x4e, PT ;  /* 0x0000004e0400780c */ /* 0x000fc80003fa4270 */
[----:B------:R1:W-:Y:S01]  /*146820*/  LDGSTS.E [R0+0x1f700], [R6.64], P4 ;  /* 0x1f70000006007fae */ /* 0x0003e2000a121844 */
[----:B------:R-:W-:Y:S02]  /*146830*/  ISETP.GT.AND P4, PT, R4, 0x4a, PT ;  /* 0x0000004a0400780c */ /* 0x000fe40003f84270 */
[----:B------:R-:W-:Y:S02]  /*146840*/  SEL R2, RZ, 0x4, !P5 ;  /* 0x00000004ff027807 */ /* 0x000fe40006800000 */
[----:B------:R-:W-:Y:S01]  /*146850*/  SEL R5, RZ, 0x4, !P4 ;  /* 0x00000004ff057807 */ /* 0x000fe20006000000 */
[----:B------:R-:W-:Y:S01]  /*146860*/  HMMA.1688.F32.TF32 R28, R116, R58, R36 ;  /* 0x0000003a741c723c */ /* 0x000fe20000081024 */
[----:B------:R-:W-:Y:S02]  /*146870*/  IADD3.X R25, R25, R244, RZ, P1, !PT ;  /* 0x000000f419197210 */ /* 0x000fe40000ffe4ff */
[----:B---3--:R-:W-:-:S03]  /*146880*/  IADD3 R22, P1, R22, R246, RZ ;  /* 0x000000f616167210 */ /* 0x008fc60007f3e0ff */
[----:B------:R3:W-:Y:S02]  /*146890*/  STL [R1+0x57f4], R25 ;  /* 0x0057f41901007387 */ /* 0x0007e40000100800 */
[----:B------:R-:W-:Y:S02]  /*1468a0*/  IMAD.X R23, R23, 0x1, R244, P1 ;  /* 0x0000000117177824 */ /* 0x000fe400008e06f4 */
[----:B------:R-:W-:Y:S02]  /*1468b0*/  STL [R1+0x57f8], R22 ;  /* 0x0057f81601007387 */ /* 0x000fe40000100800 */
[----:B-1----:R-:W-:Y:S01]  /*1468c0*/  IMAD.MOV.U32 R6, RZ, RZ, R24 ;  /* 0x000000ffff067224 */ /* 0x002fe200078e0018 */
[----:B------:R-:W-:-:S05]  /*1468d0*/  MOV R7, R25 ;  /* 0x0000001900077202 */ /* 0x000fca0000000f00 */
[----:B------:R1:W-:Y:S02]  /*1468e0*/  LDGSTS.E [R0+0x21000], [R6.64], P2 ;  /* 0x2100000006007fae */ /* 0x0003e40009121844 */
[----:B-1----:R-:W-:Y:S01]  /*1468f0*/  MOV R6, R22 ;  /* 0x0000001600067202 */ /* 0x002fe20000000f00 */
[----:B------:R-:W-:-:S05]  /*146900*/  IMAD.MOV.U32 R7, RZ, RZ, R23 ;  /* 0x000000ffff077224 */ /* 0x000fca00078e0017 */
[----:B------:R1:W-:Y:S01]  /*146910*/  LDGSTS.E [R0+0x21100], [R6.64], P2 ;  /* 0x2110000006007fae */ /* 0x0003e20009121844 */
[-C--:B----4-:R-:W-:Y:S02]  /*146920*/  IADD3 R20, P6, R20, R246.reuse, RZ ;  /* 0x000000f614147210 */ /* 0x090fe40007fde0ff */
[-C--:B------:R-:W-:Y:S02]  /*146930*/  IADD3 R18, P4, R18, R246.reuse, RZ ;  /* 0x000000f612127210 */ /* 0x080fe40007f9e0ff */
[----:B------:R-:W-:Y:S02]  /*146940*/  IADD3 R16, P5, R16, R246, RZ ;  /* 0x000000f610107210 */ /* 0x000fe40007fbe0ff */
[-C--:B------:R-:W-:Y:S01]  /*146950*/  IADD3.X R21, R21, R244.reuse, RZ, P6, !PT ;  /* 0x000000f415157210 */ /* 0x080fe200037fe4ff */
[----:B------:R-:W-:Y:S01]  /*146960*/  STL [R1+0x57f0], R20 ;  /* 0x0057f01401007387 */ /* 0x000fe20000100800 */
[--C-:B------:R-:W-:Y:S01]  /*146970*/  IMAD.X R19, R19, 0x1, R244.reuse, P4 ;  /* 0x0000000113137824 */ /* 0x100fe200020e06f4 */
[----:B------:R-:W-:Y:S01]  /*146980*/  IADD3.X R17, R17, R244, RZ, P5, !PT ;  /* 0x000000f411117210 */ /* 0x000fe20002ffe4ff */
[----:B------:R4:W-:Y:S01]  /*146990*/  STL [R1+0x57ec], R23 ;  /* 0x0057ec1701007387 */ /* 0x0009e20000100800 */
[----:B------:R-:W-:Y:S01]  /*1469a0*/  IADD3 R14, P5, R14, R246, RZ ;  /* 0x000000f60e0e7210 */ /* 0x000fe20007fbe0ff */
[----:B------:R-:W-:Y:S01]  /*1469b0*/  STL [R1+0x57e8], R18 ;  /* 0x0057e81201007387 */ /* 0x000fe20000100800 */
[----:B------:R-:W-:Y:S02]  /*1469c0*/  STL [R1+0x57e0], R16 ;  /* 0x0057e01001007387 */ /* 0x000fe40000100800 */
[----:B------:R1:W-:Y:S02]  /*1469d0*/  STL [R1+0x57e4], R21 ;  /* 0x0057e41501007387 */ /* 0x0003e40000100800 */
[----:B------:R1:W-:Y:S01]  /*1469e0*/  STL [R1+0x57dc], R19 ;  /* 0x0057dc1301007387 */ /* 0x0003e20000100800 */
[----:B------:R1:W-:Y:S01]  /*1469f0*/  STL [R1+0x57d4], R17 ;  /* 0x0057d41101007387 */ /* 0x0003e20000100800 */
[----:B------:R-:W-:-:S02]  /*146a00*/  IMAD.X R15, R15, 0x1, R244, P5 ;  /* 0x000000010f0f7824 */ /* 0x000fc400028e06f4 */
[----:B------:R-:W-:Y:S01]  /*146a10*/  STL.64 [R1+0x1c20], R28 ;  /* 0x001c201c01007387 */ /* 0x000fe20000100a00 */
[----:B--2---:R-:W-:Y:S01]  /*146a20*/  IADD3 R12, P5, R12, R246, RZ ;  /* 0x000000f60c0c7210 */ /* 0x004fe20007fbe0ff */
[----:B------:R-:W-:Y:S01]  /*146a30*/  STL.64 [R1+0x1c28], R30 ;  /* 0x001c281e01007387 */ /* 0x000fe20000100a00 */
[----:B------:R-:W-:Y:S02]  /*146a40*/  STL [R1+0x57d8], R14 ;  /* 0x0057d80e01007387 */ /* 0x000fe40000100800 */
[----:B------:R-:W2:Y:S02]  /*146a50*/  LDL.LU R24, [R1+0x5700] ;  /* 0x0057000001187983 */ /* 0x000ea40000300800 */
[----:B------:R2:W-:Y:S01]  /*146a60*/  STL [R1+0x57cc], R15 ;  /* 0x0057cc0f01007387 */ /* 0x0005e20000100800 */
[----:B------:R-:W-:Y:S01]  /*146a70*/  STL [R1+0x57d0], R12 ;  /* 0x0057d00c01007387 */ /* 0x000fe20000100800 */
[----:B------:R-:W2:Y:S01]  /*146a80*/  LDL.LU R27, [R1+0x57bc] ;  /* 0x0057bc00011b7983 */ /* 0x000ea20000300800 */
[----:B------:R-:W-:Y:S01]  /*146a90*/  IADD3.X R13, R13, R244, RZ, P5, !PT ;  /* 0x000000f40d0d7210 */ /* 0x000fe20002ffe4ff */
[----:B------:R-:W-:Y:S01]  /*146aa0*/  IADD3 R26, P5, R26, R246, RZ ;  /* 0x000000f61a1a7210 */ /* 0x000fe20007fbe0ff */
[----:B---3--:R-:W3:Y:S01]  /*146ab0*/  LDL.LU R25, [R1+0x56f4] ;  /* 0x0056f40001197983 */ /* 0x008ee20000300800 */
[----:B-1----:R-:W-:Y:S01]  /*146ac0*/  MOV R6, R20 ;  /* 0x0000001400067202 */ /* 0x002fe20000000f00 */
[----:B------:R-:W-:-:S02]  /*146ad0*/  IMAD.MOV.U32 R7, RZ, RZ, R21 ;  /* 0x000000ffff077224 */ /* 0x000fc400078e0015 */
[----:B----4-:R-:W4:Y:S01]  /*146ae0*/  LDL.LU R23, [R1+0x56ec] ;  /* 0x0056ec0001177983 */ /* 0x010f220000300800 */
[----:B------:R1:W-:Y:S01]  /*146af0*/  STL [R1+0x57c4], R13 ;  /* 0x0057c40d01007387 */ /* 0x0003e20000100800 */
[----:B------:R-:W3:Y:S02]  /*146b00*/  LDL.LU R22, [R1+0x56f8] ;  /* 0x0056f80001167983 */ /* 0x000ee40000300800 */
[----:B------:R-:W-:Y:S02]  /*146b10*/  STL [R1+0x57c8], R26 ;  /* 0x0057c81a01007387 */ /* 0x000fe40000100800 */
[----:B------:R-:W3:Y:S01]  /*146b20*/  LDL.LU R21, [R1+0x56e4] ;  /* 0x0056e40001157983 */ /* 0x000ee20000300800 */
[----:B------:R1:W-:Y:S04]  /*146b30*/  LDGSTS.E [R0+0x21200], [R6.64], P2 ;  /* 0x2120000006007fae */ /* 0x0003e80009121844 */
[----:B------:R-:W3:Y:S01]  /*146b40*/  LDL.LU R20, [R1+0x56f0] ;  /* 0x0056f00001147983 */ /* 0x000ee20000300800 */
[----:B-1----:R-:W-:Y:S01]  /*146b50*/  MOV R7, R19 ;  /* 0x0000001300077202 */ /* 0x002fe20000000f00 */
[----:B------:R-:W-:-:S02]  /*146b60*/  IMAD.MOV.U32 R6, RZ, RZ, R18 ;  /* 0x000000ffff067224 */ /* 0x000fc400078e0012 */
[----:B------:R-:W4:Y:S01]  /*146b70*/  LDL.LU R19, [R1+0x56dc] ;  /* 0x0056dc0001137983 */ /* 0x000f220000300800 */
[----:B------:R-:W4:Y:S03]  /*146b80*/  LDL.LU R18, [R1+0x56e8] ;  /* 0x0056e80001127983 */ /* 0x000f260000300800 */
[----:B------:R1:W-:Y:S02]  /*146b90*/  LDGSTS.E [R0+0x21300], [R6.64], P2 ;  /* 0x2130000006007fae */ /* 0x0003e40009121844 */
[----:B-1----:R-:W-:Y:S01]  /*146ba0*/  IMAD.MOV.U32 R6, RZ, RZ, R16 ;  /* 0x000000ffff067224 */ /* 0x002fe200078e0010 */
[----:B------:R-:W-:Y:S02]  /*146bb0*/  MOV R7, R17 ;  /* 0x0000001100077202 */ /* 0x000fe40000000f00 */
[----:B------:R-:W4:Y:S04]  /*146bc0*/  LDL.LU R17, [R1+0x56d4] ;  /* 0x0056d40001117983 */ /* 0x000f280000300800 */
[----:B------:R1:W-:Y:S01]  /*146bd0*/  LDGSTS.E [R0+0x21400], [R6.64], P2 ;  /* 0x2140000006007fae */ /* 0x0003e20009121844 */
[----:B------:R-:W-:-:S02]  /*146be0*/  SEL R5, R5, RZ, !P0 ;  /* 0x000000ff05057207 */ /* 0x000fc40004000000 */
[----:B------:R-:W-:Y:S02]  /*146bf0*/  SEL R2, R2, RZ, !P0 ;  /* 0x000000ff02027207 */ /* 0x000fe40004000000 */
[----:B-1----:R-:W-:Y:S01]  /*146c00*/  MOV R6, R14 ;  /* 0x0000000e00067202 */ /* 0x002fe20000000f00 */
[----:B------:R-:W-:-:S05]  /*146c10*/  IMAD.MOV.U32 R7, RZ, RZ, R15 ;  /* 0x000000ffff077224 */ /* 0x000fca00078e000f */
[----:B------:R1:W-:Y:S01]  /*146c20*/  LDGSTS.E [R0+0x21500], [R6.64], P2 ;  /* 0x2150000006007fae */ /* 0x0003e20009121844 */
[----:B------:R-:W-:Y:S02]  /*146c30*/  ISETP.NE.U32.AND P1, PT, R5, RZ, PT ;  /* 0x000000ff0500720c */ /* 0x000fe40003f25070 */
[----:B------:R-:W-:Y:S02]  /*146c40*/  ISETP.NE.U32.AND P4, PT, R2, RZ, PT ;  /* 0x000000ff0200720c */ /* 0x000fe40003f85070 */
[----:B-1----:R-:W-:Y:S01]  /*146c50*/  MOV R6, R12 ;  /* 0x0000000c00067202 */ /* 0x002fe20000000f00 */
[----:B------:R-:W-:-:S05]  /*146c60*/  IMAD.MOV.U32 R7, RZ, RZ, R13 ;  /* 0x000000ffff077224 */ /* 0x000fca00078e000d */
[----:B------:R1:W-:Y:S02]  /*146c70*/  LDGSTS.E [R0+0x21600], [R6.64], P2 ;  /* 0x2160000006007fae */ /* 0x0003e40009121844 */
[----:B-1----:R-:W-:Y:S02]  /*146c80*/  IMAD.MOV.U32 R6, RZ, RZ, R26 ;  /* 0x000000ffff067224 */ /* 0x002fe400078e001a */
[----:B--2---:R-:W-:Y:S01]  /*146c90*/  IMAD.X R27, R27, 0x1, R244, P5 ;  /* 0x000000011b1b7824 */ /* 0x004fe200028e06f4 */
[----:B------:R-:W-:-:S04]  /*146ca0*/  IADD3 R24, P5, R24, R246, RZ ;  /* 0x000000f618187210 */ /* 0x000fc80007fbe0ff */
[----:B------:R-:W-:Y:S01]  /*146cb0*/  STL [R1+0x57bc], R27 ;  /* 0x0057bc1b01007387 */ /* 0x000fe20000100800 */
[----:B------:R-:W2:Y:S02]  /*146cc0*/  LDL.LU R16, [R1+0x56e0] ;  /* 0x0056e00001107983 */ /* 0x000ea40000300800 */
[----:B------:R-:W-:Y:S02]  /*146cd0*/  STL [R1+0x5700], R24 ;  /* 0x0057001801007387 */ /* 0x000fe40000100800 */
[----:B------:R-:W2:Y:S01]  /*146ce0*/  LDL.LU R15, [R1+0x56cc] ;  /* 0x0056cc00010f7983 */ /* 0x000ea20000300800 */
[----:B------:R-:W2:Y:S01]  /*146cf0*/  LDL.LU R14, [R1+0x56d8] ;  /* 0x0056d800010e7983 */ /* 0x000ea20000300800 */
[----:B------:R-:W2:Y:S02]  /*146d00*/  LDL.LU R13, [R1+0x56c4] ;  /* 0x0056c400010d7983 */ /* 0x000ea40000300800 */
[----:B------:R-:W2:Y:S01]  /*146d10*/  LDL.LU R12, [R1+0x56d0] ;  /* 0x0056d000010c7983 */ /* 0x000ea20000300800 */
[----:B------:R-:W-:Y:S01]  /*146d20*/  MOV R7, R27 ;  /* 0x0000001b00077202 */ /* 0x000fe20000000f00 */
[----:B------:R-:W2:Y:S01]  /*146d30*/  LDL.LU R5, [R1+0x56bc] ;  /* 0x0056bc0001057983 */ /* 0x000ea20000300800 */
[----:B------:R-:W2:Y:S01]  /*146d40*/  LDL.LU R2, [R1+0x56c8] ;  /* 0x0056c80001027983 */ /* 0x000ea20000300800 */
[----:B---3--:R-:W-:Y:S01]  /*146d50*/  IADD3.X R25, R25, R244, RZ, P5, !PT ;  /* 0x000000f419197210 */ /* 0x008fe20002ffe4ff */
[-C--:B------:R-:W-:Y:S01]  /*146d60*/  IADD3 R22, P5, R22, R246.reuse, RZ ;  /* 0x000000f616167210 */ /* 0x080fe20007fbe0ff */
[----:B------:R1:W-:Y:S01]  /*146d70*/  LDGSTS.E [R0+0x21700], [R6.64], P2 ;  /* 0x2170000006007fae */ /* 0x0003e20009121844 */
[----:B------:R-:W-:-:S03]  /*146d80*/  IADD3 R20, P2, R20, R246, RZ ;  /* 0x000000f614147210 */ /* 0x000fc60007f5e0ff */
[----:B------:R-:W-:Y:S01]  /*146d90*/  STL [R1+0x56f4], R25 ;  /* 0x0056f41901007387 */ /* 0x000fe20000100800 */
[----:B----4-:R-:W-:Y:S01]  /*146da0*/  IMAD.X R23, R23, 0x1, R244, P5 ;  /* 0x0000000117177824 */ /* 0x010fe200028e06f4 */
[----:B------:R-:W-:Y:S02]  /*146db0*/  IADD3.X R21, R21, R244, RZ, P2, !PT ;  /* 0x000000f415157210 */ /* 0x000fe400017fe4ff */
[----:B------:R3:W-:Y:S01]  /*146dc0*/  STL [R1+0x56f8], R22 ;  /* 0x0056f81601007387 */ /* 0x0007e20000100800 */
[----:B------:R-:W-:Y:S02]  /*146dd0*/  IADD3 R18, P5, R18, R246, RZ ;  /* 0x000000f612127210 */ /* 0x000fe40007fbe0ff */
[----:B-1----:R-:W-:Y:S01]  /*146de0*/  MOV R6, R24 ;  /* 0x0000001800067202 */ /* 0x002fe20000000f00 */
[----:B------:R-:W-:Y:S01]  /*146df0*/  IMAD.MOV.U32 R7, RZ, RZ, R25 ;  /* 0x000000ffff077224 */ /* 0x000fe200078e0019 */
[----:B------:R-:W-:Y:S01]  /*146e00*/  STL [R1+0x56f0], R20 ;  /* 0x0056f01401007387 */ /* 0x000fe20000100800 */
[----:B------:R1:W-:Y:S02]  /*146e10*/  STL [R1+0x56ec], R23 ;  /* 0x0056ec1701007387 */ /* 0x0003e40000100800 */
[----:B------:R-:W-:Y:S02]  /*146e20*/  STL [R1+0x56e8], R18 ;  /* 0x0056e81201007387 */ /* 0x000fe40000100800 */
[----:B------:R4:W-:Y:S01]  /*146e30*/  STL [R1+0x56e4], R21 ;  /* 0x0056e41501007387 */ /* 0x0009e20000100800 */
[----:B------:R1:W-:Y:S02]  /*146e40*/  LDGSTS.E [R0+0x23000], [R6.64], P3 ;  /* 0x2300000006007fae */ /* 0x0003e40009921844 */
[----:B-1----:R-:W-:-:S02]  /*146e50*/  IMAD.MOV.U32 R6, RZ, RZ, R22 ;  /* 0x000000ffff067224 */ /* 0x002fc400078e0016 */
[----:B---3--:R-:W3:Y:S01]  /*146e60*/  LDL.LU R22, [R1+0x5680] ;  /* 0x0056800001167983 */ /* 0x008ee20000300800 */
[----:B------:R-:W-:Y:S01]  /*146e70*/  IMAD.X R19, R19, 0x1, R244, P5 ;  /* 0x0000000113137824 */ /* 0x000fe200028e06f4 */
        /* <DEDUP_REMOVED lines=8> */
[-C--:B--2---:R-:W-:Y:S02]  /*146f00*/  IADD3 R16, P2, R16, R246.reuse, RZ ;  /* 0x000000f610107210 */ /* 0x084fe40007f5e0ff */
[----:B------:R-:W-:Y:S02]  /*146f10*/  IADD3 R14, P5, R14, R246, RZ ;  /* 0x000000f60e0e7210 */ /* 0x000fe40007fbe0ff */
[----:B------:R-:W-:Y:S01]  /*146f20*/  IADD3.X R17, R17, R244, RZ, P2, !PT ;  /* 0x000000f411117210 */ /* 0x000fe200017fe4ff */
[-C--:B------:R-:W-:Y:S02]  /*146f30*/  IADD3 R12, P2, R12, R246.reuse, RZ ;  /* 0x000000f60c0c7210 */ /* 0x080fe40007f5e0ff */
[--C-:B------:R-:W-:Y:S01]  /*146f40*/  IMAD.X R15, R15, 0x1, R244.reuse, P5 ;  /* 0x000000010f0f7824 */ /* 0x100fe200028e06f4 */
[----:B------:R-:W-:Y:S01]  /*146f50*/  IADD3 R2, P5, R2, R246, RZ ;  /* 0x000000f602027210 */ /* 0x000fe20007fbe0ff */
[----:B------:R-:W-:Y:S01]  /*146f60*/  STL [R1+0x56e0], R16 ;  /* 0x0056e01001007387 */ /* 0x000fe20000100800 */
[----:B------:R3:W-:Y:S02]  /*146f70*/  STL [R1+0x56dc], R19 ;  /* 0x0056dc1301007387 */ /* 0x0007e40000100800 */
[----:B------:R-:W-:Y:S01]  /*146f80*/  STL [R1+0x56d8], R14 ;  /* 0x0056d80e01007387 */ /* 0x000fe20000100800 */
[----:B------:R-:W-:Y:S01]  /*146f90*/  IADD3.X R13, R13, R244, RZ, P2, !PT ;  /* 0x000000f40d0d7210 */ /* 0x000fe200017fe4ff */
[----:B------:R3:W-:Y:S01]  /*146fa0*/  STL [R1+0x56d4], R17 ;  /* 0x0056d41101007387 */ /* 0x0007e20000100800 */
[----:B------:R-:W-:-:S02]  /*146fb0*/  IMAD.X R5, R5, 0x1, R244, P5 ;  /* 0x0000000105057824 */ /* 0x000fc400028e06f4 */
[----:B------:R-:W-:Y:S02]  /*146fc0*/  STL [R1+0x56d0], R12 ;  /* 0x0056d00c01007387 */ /* 0x000fe40000100800 */
[----:B------:R3:W-:Y:S01]  /*146fd0*/  STL [R1+0x56cc], R15 ;  /* 0x0056cc0f01007387 */ /* 0x0007e20000100800 */
[----:B------:R-:W-:Y:S01]  /*146fe0*/  STL [R1+0x56c8], R2 ;  /* 0x0056c80201007387 */ /* 0x000fe20000100800 */
[----:B------:R3:W-:Y:S02]  /*146ff0*/  STL [R1+0x56c4], R13 ;  /* 0x0056c40d01007387 */ /* 0x0007e40000100800 */
[----:B------:R3:W-:Y:S02]  /*147000*/  STL [R1+0x56bc], R5 ;  /* 0x0056bc0501007387 */ /* 0x0007e40000100800 */
[----:B------:R-:W2:Y:S01]  /*147010*/  LDL.LU R58, [R1+0x1338] ;  /* 0x00133800013a7983 */ /* 0x000ea20000300800 */
[----:B------:R-:W2:Y:S01]  /*147020*/  LDL.LU R59, [R1+0x133c] ;  /* 0x00133c00013b7983 */ /* 0x000ea20000300800 */
[----:B-1----:R-:W-:Y:S01]  /*147030*/  IMAD.MOV.U32 R6, RZ, RZ, R16 ;  /* 0x000000ffff067224 */ /* 0x002fe200078e0010 */
[----:B------:R-:W-:Y:S01]  /*147040*/  MOV R7, R17 ;  /* 0x0000001100077202 */ /* 0x000fe20000000f00 */
[----:B------:R-:W2:Y:S01]  /*147050*/  LDL.LU R23, [R1+0x55f4] ;  /* 0x0055f40001177983 */ /* 0x000ea20000300800 */
[----:B----4-:R-:W4:Y:S01]  /*147060*/  LDL.LU R21, [R1+0x55ec] ;  /* 0x0055ec0001157983 */ /* 0x010f220000300800 */
[----:B------:R-:W4:Y:S03]  /*147070*/  LDL.LU R20, [R1+0x55f8] ;  /* 0x0055f80001147983 */ /* 0x000f260000300800 */
[----:B------:R1:W-:Y:S01]  /*147080*/  LDGSTS.E [R0+0x23400], [R6.64], P3 ;  /* 0x2340000006007fae */ /* 0x0003e20009921844 */
[----:B---3--:R-:W-:-:S02]  /*147090*/  IADD3 R22, P2, R22, R246, RZ ;  /* 0x000000f616167210 */ /* 0x008fc40007f5e0ff */
[----:B-1----:R-:W-:Y:S01]  /*1470a0*/  MOV R6, R14 ;  /* 0x0000000e00067202 */ /* 0x002fe20000000f00 */
[----:B------:R-:W-:Y:S02]  /*1470b0*/  IMAD.MOV.U32 R7, RZ, RZ, R15 ;  /* 0x000000ffff077224 */ /* 0x000fe400078e000f */
[----:B------:R-:W-:Y:S01]  /*1470c0*/  STL [R1+0x5680], R22 ;  /* 0x0056801601007387 */ /* 0x000fe20000100800 */
[----:B------:R-:W3:Y:S02]  /*1470d0*/  LDL.LU R19, [R1+0x55e4] ;  /* 0x0055e40001137983 */ /* 0x000ee40000300800 */
[----:B------:R-:W3:Y:S02]  /*1470e0*/  LDL.LU R18, [R1+0x55f0] ;  /* 0x0055f00001127983 */ /* 0x000ee40000300800 */
[----:B------:R-:W3:Y:S01]  /*1470f0*/  LDL.LU R17, [R1+0x55dc] ;  /* 0x0055dc0001117983 */ /* 0x000ee20000300800 */
[----:B------:R-:W3:Y:S01]  /*147100*/  LDL.LU R16, [R1+0x55e8] ;  /* 0x0055e80001107983 */ /* 0x000ee20000300800 */
[----:B------:R-:W3:Y:S02]  /*147110*/  LDL.LU R15, [R1+0x55d4] ;  /* 0x0055d400010f7983 */ /* 0x000ee40000300800 */
[----:B------:R-:W3:Y:S01]  /*147120*/  LDL.LU R14, [R1+0x55e0] ;  /* 0x0055e000010e7983 */ /* 0x000ee20000300800 */
[----:B------:R1:W-:Y:S02]  /*147130*/  LDGSTS.E [R0+0x23500], [R6.64], P3 ;  /* 0x2350000006007fae */ /* 0x0003e40009921844 */
[----:B-1----:R-:W-:Y:S01]  /*147140*/  IMAD.MOV.U32 R7, RZ, RZ, R13 ;  /* 0x000000ffff077224 */ /* 0x002fe200078e000d */
[----:B------:R-:W-:Y:S01]  /*147150*/  MOV R6, R12 ;  /* 0x0000000c00067202 */ /* 0x000fe20000000f00 */
[----:B------:R-:W3:Y:S01]  /*147160*/  LDL.LU R13, [R1+0x55cc] ;  /* 0x0055cc00010d7983 */ /* 0x000ee20000300800 */
[----:B------:R-:W3:Y:S02]  /*147170*/  LDL.LU R12, [R1+0x55d8] ;  /* 0x0055d800010c7983 */ /* 0x000ee40000300800 */
[----:B------:R-:W3:Y:S02]  /*147180*/  LDL.LU R28, [R1+0x55c4] ;  /* 0x0055c400011c7983 */ /* 0x000ee40000300800 */
[----:B------:R-:W3:Y:S01]  /*147190*/  LDL.LU R27, [R1+0x55d0] ;  /* 0x0055d000011b7983 */ /* 0x000ee20000300800 */
[----:B------:R-:W3:Y:S04]  /*1471a0*/  LDL.LU R26, [R1+0x55c8] ;  /* 0x0055c800011a7983 */ /* 0x000ee80000300800 */
[----:B------:R1:W-:Y:S01]  /*1471b0*/  LDGSTS.E [R0+0x23600], [R6.64], P3 ;  /* 0x2360000006007fae */ /* 0x0003e20009921844 */
[----:B------:R-:W-:-:S02]  /*1471c0*/  ISETP.GT.AND P5, PT, R4, 0x56, PT ;  /* 0x000000560400780c */ /* 0x000fc40003fa4270 */
        /* <DEDUP_REMOVED lines=8> */
[----:B--2---:R-:W-:Y:S01]  /*147250*/  HMMA.1688.F32.TF32 R32, R116, R58, R40 ;  /* 0x0000003a7420723c */ /* 0x004fe20000081028 */
[----:B------:R-:W-:-:S02]  /*147260*/  IADD3.X R23, R23, R244, RZ, P2, !PT ;  /* 0x000000f417177210 */ /* 0x000fc400017fe4ff */
[----:B----4-:R-:W-:-:S03]  /*147270*/  IADD3 R20, P2, R20, R246, RZ ;  /* 0x000000f614147210 */ /* 0x010fc60007f5e0ff */
[----:B------:R1:W-:Y:S02]  /*147280*/  STL [R1+0x55f4], R23 ;  /* 0x0055f41701007387 */ /* 0x0003e40000100800 */
[--C-:B------:R-:W-:Y:S02]  /*147290*/  IMAD.X R21, R21, 0x1, R244.reuse, P2 ;  /* 0x0000000115157824 */ /* 0x100fe400010e06f4 */
[----:B------:R-:W-:Y:S01]  /*1472a0*/  STL [R1+0x55f8], R20 ;  /* 0x0055f81401007387 */ /* 0x000fe20000100800 */
[-C--:B---3--:R-:W-:Y:S02]  /*1472b0*/  IADD3 R18, P6, R18, R246.reuse, RZ ;  /* 0x000000f612127210 */ /* 0x088fe40007fde0ff */
[-C--:B------:R-:W-:Y:S02]  /*1472c0*/  IADD3 R16, P3, R16, R246.reuse, RZ ;  /* 0x000000f610107210 */ /* 0x080fe40007f7e0ff */
[----:B------:R-:W-:Y:S02]  /*1472d0*/  IADD3 R14, P5, R14, R246, RZ ;  /* 0x000000f60e0e7210 */ /* 0x000fe40007fbe0ff */
[----:B------:R-:W-:Y:S01]  /*1472e0*/  IADD3.X R19, R19, R244, RZ, P6, !PT ;  /* 0x000000f413137210 */ /* 0x000fe200037fe4ff */
[----:B------:R-:W-:Y:S01]  /*1472f0*/  STL [R1+0x55f0], R18 ;  /* 0x0055f01201007387 */ /* 0x000fe20000100800 */
[----:B------:R-:W-:-:S02]  /*147300*/  IMAD.X R17, R17, 0x1, R244, P3 ;  /* 0x0000000111117824 */ /* 0x000fc400018e06f4 */
[----:B------:R2:W-:Y:S01]  /*147310*/  STL [R1+0x55ec], R21 ;  /* 0x0055ec1501007387 */ /* 0x0005e20000100800 */
[----:B------:R-:W-:Y:S01]  /*147320*/  IADD3.X R15, R15, R244, RZ, P5, !PT ;  /* 0x000000f40f0f7210 */ /* 0x000fe20002ffe4ff */
[----:B------:R-:W-:Y:S01]  /*147330*/  STL [R1+0x55e8], R16 ;  /* 0x0055e81001007387 */ /* 0x000fe20000100800 */
[----:B------:R-:W-:Y:S02]  /*147340*/  STL [R1+0x55e0], R14 ;  /* 0x0055e00e01007387 */ /* 0x000fe40000100800 */
[----:B------:R3:W-:Y:S02]  /*147350*/  STL [R1+0x55e4], R19 ;  /* 0x0055e41301007387 */ /* 0x0007e40000100800 */
[----:B------:R2:W-:Y:S01]  /*147360*/  STL [R1+0x55dc], R17 ;  /* 0x0055dc1101007387 */ /* 0x0005e20000100800 */
[----:B------:R1:W-:Y:S01]  /*147370*/  STL [R1+0x55d4], R15 ;  /* 0x0055d40f01007387 */ /* 0x0003e20000100800 */
[----:B------:R-:W-:Y:S01]  /*147380*/  STL.64 [R1+0x1650], R32 ;  /* 0x0016502001007387 */ /* 0x000fe20000100a00 */
[----:B------:R-:W-:-:S02]  /*147390*/  IADD3 R12, P5, R12, R246, RZ ;  /* 0x000000f60c0c7210 */ /* 0x000fc40007fbe0ff */
[----:B------:R-:W-:Y:S01]  /*1473a0*/  ISETP.NE.U32.AND P3, PT, R2, RZ, PT ;  /* 0x000000ff0200720c */ /* 0x000fe20003f65070 */
[----:B------:R-:W-:Y:S01]  /*1473b0*/  STL.64 [R1+0x1658], R34 ;  /* 0x0016582201007387 */ /* 0x000fe20000100a00 */
[----:B------:R-:W4:Y:S02]  /*1473c0*/  LDL.LU R2, [R1+0x55bc] ;  /* 0x0055bc0001027983 */ /* 0x000f240000300800 */
[----:B------:R-:W-:Y:S01]  /*1473d0*/  IMAD.X R13, R13, 0x1, R244, P5 ;  /* 0x000000010d0d7824 */ /* 0x000fe200028e06f4 */
[----:B------:R-:W-:Y:S01]  /*1473e0*/  IADD3 R27, P5, R27, R246, RZ ;  /* 0x000000f61b1b7210 */ /* 0x000fe20007fbe0ff */
[----:B------:R-:W-:Y:S01]  /*1473f0*/  STL [R1+0x55d8], R12 ;  /* 0x0055d80c01007387 */ /* 0x000fe20000100800 */
[----:B------:R-:W4:Y:S02]  /*147400*/  LDL.LU R25, [R1+0x54f4] ;  /* 0x0054f40001197983 */ /* 0x000f240000300800 */
[----:B------:R2:W-:Y:S01]  /*147410*/  STL [R1+0x55cc], R13 ;  /* 0x0055cc0d01007387 */ /* 0x0005e20000100800 */
[----:B------:R-:W-:Y:S01]  /*147420*/  STL [R1+0x55d0], R27 ;  /* 0x0055d01b01007387 */ /* 0x000fe20000100800 */
[----:B------:R-:W4:Y:S01]  /*147430*/  LDL.LU R24, [R1+0x5580] ;  /* 0x0055800001187983 */ /* 0x000f220000300800 */
[----:B------:R-:W-:-:S02]  /*147440*/  MOV R7, R23 ;  /* 0x0000001700077202 */ /* 0x000fc40000000f00 */
[----:B------:R-:W-:Y:S01]  /*147450*/  IADD3.X R28, R28, R244, RZ, P5, !PT ;  /* 0x000000f41c1c7210 */ /* 0x000fe20002ffe4ff */
[----:B-1----:R-:W4:Y:S04]  /*147460*/  LDL.LU R23, [R1+0x54ec] ;  /* 0x0054ec0001177983 */ /* 0x002f280000300800 */
[----:B------:R1:W-:Y:S01]  /*147470*/  LDGSTS.E [R0+0x25000], [R6.64], P1 ;  /* 0x2500000006007fae */ /* 0x0003e20008921844 */
[----:B------:R-:W4:Y:S01]  /*147480*/  LDL.LU R22, [R1+0x54f8] ;  /* 0x0054f80001167983 */ /* 0x000f220000300800 */
[----:B------:R-:W-:Y:S02]  /*147490*/  IADD3 R26, P5, R26, R246, RZ ;  /* 0x000000f61a1a7210 */ /* 0x000fe40007fbe0ff */
[----:B-1----:R-:W-:Y:S01]  /*1474a0*/  MOV R6, R20 ;  /* 0x0000001400067202 */ /* 0x002fe20000000f00 */
[----:B------:R-:W-:-:S02]  /*1474b0*/  IMAD.MOV.U32 R7, RZ, RZ, R21 ;  /* 0x000000ffff077224 */ /* 0x000fc400078e0015 */
[----:B--2---:R-:W2:Y:S04]  /*1474c0*/  LDL.LU R21, [R1+0x54e4] ;  /* 0x0054e40001157983 */ /* 0x004ea80000300800 */
[----:B------:R1:W-:Y:S01]  /*1474d0*/  LDGSTS.E [R0+0x25100], [R6.64], P1 ;  /* 0x2510000006007fae */ /* 0x0003e20008921844 */
[----:B------:R-:W-:Y:S02]  /*1474e0*/  STL [R1+0x55c4], R28 ;  /* 0x0055c41c01007387 */ /* 0x000fe40000100800 */
[----:B------:R-:W2:Y:S02]  /*1474f0*/  LDL.LU R20, [R1+0x54f0] ;  /* 0x0054f00001147983 */ /* 0x000ea40000300800 */
[----:B------:R-:W-:Y:S01]  /*147500*/  STL [R1+0x55c8], R26 ;  /* 0x0055c81a01007387 */ /* 0x000fe20000100800 */
[----:B-1----:R-:W-:Y:S01]  /*147510*/  MOV R6, R18 ;  /* 0x0000001200067202 */ /* 0x002fe20000000f00 */
[----:B------:R-:W-:Y:S01]  /*147520*/  IMAD.MOV.U32 R7, RZ, RZ, R19 ;  /* 0x000000ffff077224 */ /* 0x000fe200078e0013 */
[----:B------:R-:W2:Y:S01]  /*147530*/  LDL.LU R18, [R1+0x54e8] ;  /* 0x0054e80001127983 */ /* 0x000ea20000300800 */
[----:B---3--:R-:W3:Y:S03]  /*147540*/  LDL.LU R19, [R1+0x54dc] ;  /* 0x0054dc0001137983 */ /* 0x008ee60000300800 */
[----:B------:R1:W-:Y:S02]  /*147550*/  LDGSTS.E [R0+0x25200], [R6.64], P1 ;  /* 0x2520000006007fae */ /* 0x0003e40008921844 */
[----:B-1----:R-:W-:Y:S01]  /*147560*/  IMAD.MOV.U32 R6, RZ, RZ, R16 ;  /* 0x000000ffff067224 */ /* 0x002fe200078e0010 */
[----:B------:R-:W-:-:S02]  /*147570*/  MOV R7, R17 ;  /* 0x0000001100077202 */ /* 0x000fc40000000f00 */
[----:B------:R-:W3:Y:S01]  /*147580*/  LDL.LU R17, [R1+0x54d4] ;  /* 0x0054d40001117983 */ /* 0x000ee20000300800 */
[----:B------:R-:W3:Y:S03]  /*147590*/  LDL.LU R16, [R1+0x54e0] ;  /* 0x0054e00001107983 */ /* 0x000ee60000300800 */
[----:B------:R1:W-:Y:S02]  /*1475a0*/  LDGSTS.E [R0+0x25300], [R6.64], P1 ;  /* 0x2530000006007fae */ /* 0x0003e40008921844 */
[----:B-1----:R-:W-:Y:S02]  /*1475b0*/  IMAD.MOV.U32 R6, RZ, RZ, R14 ;  /* 0x000000ffff067224 */ /* 0x002fe400078e000e */
[----:B------:R-:W3:Y:S01]  /*1475c0*/  LDL.LU R14, [R1+0x54d8] ;  /* 0x0054d800010e7983 */ /* 0x000ee20000300800 */
[----:B------:R-:W-:Y:S02]  /*1475d0*/  MOV R7, R15 ;  /* 0x0000000f00077202 */ /* 0x000fe40000000f00 */
[----:B------:R-:W-:Y:S01]  /*1475e0*/  SEL R5, R5, RZ, !P0 ;  /* 0x000000ff05057207 */ /* 0x000fe20004000000 */
[----:B------:R-:W3:Y:S02]  /*1475f0*/  LDL.LU R15, [R1+0x54cc] ;  /* 0x0054cc00010f7983 */ /* 0x000ee40000300800 */
[----:B------:R1:W-:Y:S01]  /*147600*/  LDGSTS.E [R0+0x25400], [R6.64], P1 ;  /* 0x2540000006007fae */ /* 0x0003e20008921844 */
[----:B------:R-:W-:-:S02]  /*147610*/  ISETP.NE.U32.AND P2, PT, R5, RZ, PT ;  /* 0x000000ff0500720c */ /* 0x000fc40003f45070 */
[----:B-1----:R-:W-:Y:S01]  /*147620*/  MOV R6, R12 ;  /* 0x0000000c00067202 */ /* 0x002fe20000000f00 */
[----:B------:R-:W-:-:S05]  /*147630*/  IMAD.MOV.U32 R7, RZ, RZ, R13 ;  /* 0x000000ffff077224 */ /* 0x000fca00078e000d */
[----:B------:R1:W-:Y:S02]  /*147640*/  LDGSTS.E [R0+0x25500], [R6.64], P1 ;  /* 0x2550000006007fae */ /* 0x0003e40008921844 */
[----:B-1----:R-:W-:Y:S01]  /*147650*/  MOV R6, R27 ;  /* 0x0000001b00067202 */ /* 0x002fe20000000f00 */
[----:B------:R-:W-:-:S05]  /*147660*/  IMAD.MOV.U32 R7, RZ, RZ, R28 ;  /* 0x000000ffff077224 */ /* 0x000fca00078e001c */
[----:B------:R1:W-:Y:S02]  /*147670*/  LDGSTS.E [R0+0x25600], [R6.64], P1 ;  /* 0x2560000006007fae */ /* 0x0003e40008921844 */
[----:B-1----:R-:W-:Y:S02]  /*147680*/  IMAD.MOV.U32 R6, RZ, RZ, R26 ;  /* 0x000000ffff067224 */ /* 0x002fe400078e001a */
[----:B----4-:R-:W-:-:S05]  /*147690*/  IMAD.X R2, R2, 0x1, R244, P5 ;  /* 0x0000000102027824 */ /* 0x010fca00028e06f4 */
[----:B------:R1:W-:Y:S01]  /*1476a0*/  STL [R1+0x55bc], R2 ;  /* 0x0055bc0201007387 */ /* 0x0003e20000100800 */
[----:B------:R-:W4:Y:S01]  /*1476b0*/  LDL.LU R13, [R1+0x54c4] ;  /* 0x0054c400010d7983 */ /* 0x000f220000300800 */
[----:B------:R-:W-:-:S04]  /*1476c0*/  IADD3 R24, P5, R24, R246, RZ ;  /* 0x000000f618187210 */ /* 0x000fc80007fbe0ff */
[----:B------:R-:W-:Y:S01]  /*1476d0*/  IADD3.X R25, R25, R244, RZ, P5, !PT ;  /* 0x000000f419197210 */ /* 0x000fe20002ffe4ff */
[----:B------:R-:W-:Y:S01]  /*1476e0*/  STL [R1+0x5580], R24 ;  /* 0x0055801801007387 */ /* 0x000fe20000100800 */
[----:B------:R-:W4:Y:S02]  /*1476f0*/  LDL.LU R12, [R1+0x54d0] ;  /* 0x0054d000010c7983 */ /* 0x000f240000300800 */
[----:B------:R-:W4:Y:S01]  /*147700*/  LDL.LU R5, [R1+0x54bc] ;  /* 0x0054bc0001057983 */ /* 0x000f220000300800 */
[----:B------:R-:W-:Y:S01]  /*147710*/  MOV R7, R2 ;  /* 0x0000000200077202 */ /* 0x000fe20000000f00 */
[----:B------:R-:W-:Y:S01]  /*147720*/  STL [R1+0x54f4], R25 ;  /* 0x0054f41901007387 */ /* 0x000fe20000100800 */
[----:B-1----:R-:W4:Y:S01]  /*147730*/  LDL.LU R2, [R1+0x54c8] ;  /* 0x0054c80001027983 */ /* 0x002f220000300800 */
[-C--:B------:R-:W-:Y:S02]  /*147740*/  IADD3 R22, P5, R22, R246.reuse, RZ ;  /* 0x000000f616167210 */ /* 0x080fe40007fbe0ff */
[----:B------:R1:W-:Y:S03]  /*147750*/  LDGSTS.E [R0+0x25700], [R6.64], P1 ;  /* 0x2570000006007fae */ /* 0x0003e60008921844 */
[----:B------:R-:W-:Y:S01]  /*147760*/  IMAD.X R23, R23, 0x1, R244, P5 ;  /* 0x0000000117177824 */ /* 0x000fe200028e06f4 */
[----:B--2---:R-:W-:Y:S01]  /*147770*/  IADD3 R20, P1, R20, R246, RZ ;  /* 0x000000f614147210 */ /* 0x004fe20007f3e0ff */
[----:B------:R2:W-:Y:S03]  /*147780*/  STL [R1+0x54f8], R22 ;  /* 0x0054f81601007387 */ /* 0x0005e60000100800 */
[----:B------:R-:W-:Y:S01]  /*147790*/  IADD3.X R21, R21, R244, RZ, P1, !PT ;  /* 0x000000f415157210 */ /* 0x000fe20000ffe4ff */
[----:B------:R-:W-:Y:S01]  /*1477a0*/  STL [R1+0x54f0], R20 ;  /* 0x0054f01401007387 */ /* 0x000fe20000100800 */
[----:B-1----:R-:W-:-:S02]  /*1477b0*/  MOV R6, R24 ;  /* 0x0000001800067202 */ /* 0x002fc40000000f00 */
[-C--:B------:R-:W-:Y:S01]  /*1477c0*/  IADD3 R18, P5, R18, R246.reuse, RZ ;  /* 0x000000f612127210 */ /* 0x080fe20007fbe0ff */
[----:B------:R-:W-:Y:S01]  /*1477d0*/  IMAD.MOV.U32 R7, RZ, RZ, R25 ;  /* 0x000000ffff077224 */ /* 0x000fe200078e0019 */
[----:B------:R1:W-:Y:S03]  /*1477e0*/  STL [R1+0x54ec], R23 ;  /* 0x0054ec1701007387 */ /* 0x0003e60000100800 */
[----:B------:R-:W-:Y:S02]  /*1477f0*/  STL [R1+0x54e8], R18 ;  /* 0x0054e81201007387 */ /* 0x000fe40000100800 */
[----:B---3--:R-:W-:Y:S01]  /*147800*/  IMAD.X R19, R19, 0x1, R244, P5 ;  /* 0x0000000113137824 */ /* 0x008fe200028e06f4 */
[----:B------:R3:W-:Y:S04]  /*147810*/  STL [R1+0x54e4], R21 ;  /* 0x0054e41501007387 */ /* 0x0007e80000100800 */
[----:B------:R1:W-:Y:S01]  /*147820*/  LDGSTS.E [R0+0x27000], [R6.64], P4 ;  /* 0x2700000006007fae */ /* 0x0003e2000a121844 */
[----:B------:R-:W-:-:S04]  /*147830*/  IADD3 R16, P1, R16, R246, RZ ;  /* 0x000000f610107210 */ /* 0x000fc80007f3e0ff */
[----:B------:R-:W-:Y:S01]  /*147840*/  IADD3.X R17, R17, R244, RZ, P1, !PT ;  /* 0x000000f411117210 */ /* 0x000fe20000ffe4ff */
[----:B------:R-:W-:Y:S01]  /*147850*/  STL [R1+0x54e0], R16 ;  /* 0x0054e01001007387 */ /* 0x000fe20000100800 */
[----:B------:R-:W-:Y:S02]  /*147860*/  STL [R1+0x54dc], R19 ;  /* 0x0054dc1301007387 */ /* 0x000fe40000100800 */
[----:B-1----:R-:W-:Y:S01]  /*147870*/  IMAD.MOV.U32 R6, RZ, RZ, R22 ;  /* 0x000000ffff067224 */ /* 0x002fe200078e0016 */
[----:B------:R-:W-:-:S05]  /*147880*/  IADD3 R14, P5, R14, R246, RZ ;  /* 0x000000f60e0e7210 */ /* 0x000fca0007fbe0ff */
[----:B------:R1:W-:Y:S01]  /*147890*/  STL [R1+0x54d8], R14 ;  /* 0x0054d80e01007387 */ /* 0x0003e20000100800 */
[----:B------:R-:W-:Y:S02]  /*1478a0*/  STL [R1+0x54d4], R17 ;  /* 0x0054d41101007387 */ /* 0x000fe40000100800 */
[----:B--2---:R-:W4:Y:S01]  /*1478b0*/  LDL.LU R22, [R1+0x5480] ;  /* 0x0054800001167983 */ /* 0x004f220000300800 */
[----:B------:R-:W-:-:S05]  /*1478c0*/  MOV R7, R23 ;  /* 0x0000001700077202 */ /* 0x000fca0000000f00 */
        /* <DEDUP_REMOVED lines=13> */
[----:B------:R1:W-:Y:S01]  /*1479a0*/  LDGSTS.E [R0+0x27500], [R6.64], P4 ;  /* 0x2750000006007fae */ /* 0x0003e2000a121844 */
[-C--:B----4-:R-:W-:Y:S02]  /*1479b0*/  IADD3 R12, P1, R12, R246.reuse, RZ ;  /* 0x000000f60c0c7210 */ /* 0x090fe40007f3e0ff */
[----:B------:R-:W-:Y:S02]  /*1479c0*/  IADD3 R2, P5, R2, R246, RZ ;  /* 0x000000f602027210 */ /* 0x000fe40007fbe0ff */
[----:B------:R-:W-:Y:S01]  /*1479d0*/  IADD3.X R13, R13, R244, RZ, P1, !PT ;  /* 0x000000f40d0d7210 */ /* 0x000fe20000ffe4ff */
[----:B------:R4:W-:Y:S01]  /*1479e0*/  STL [R1+0x54d0], R12 ;  /* 0x0054d00c01007387 */ /* 0x0009e20000100800 */
[----:B------:R1:W-:Y:S02]  /*1479f0*/  STL [R1+0x54cc], R15 ;  /* 0x0054cc0f01007387 */ /* 0x0003e40000100800 */
[----:B------:R-:W-:Y:S01]  /*147a00*/  IMAD.X R5, R5, 0x1, R244, P5 ;  /* 0x0000000105057824 */ /* 0x000fe200028e06f4 */
[----:B------:R-:W-:Y:S01]  /*147a10*/  STL [R1+0x54c8], R2 ;  /* 0x0054c80201007387 */ /* 0x000fe20000100800 */
[----:B------:R4:W-:Y:S02]  /*147a20*/  STL [R1+0x54c4], R13 ;  /* 0x0054c40d01007387 */ /* 0x0009e40000100800 */
[----:B------:R-:W2:Y:S01]  /*147a30*/  LDL.LU R23, [R1+0x53f4] ;  /* 0x0053f40001177983 */ /* 0x000ea20000300800 */
[----:B------:R4:W-:Y:S01]  /*147a40*/  STL [R1+0x54bc], R5 ;  /* 0x0054bc0501007387 */ /* 0x0009e20000100800 */
[----:B---3--:R-:W3:Y:S02]  /*147a50*/  LDL.LU R21, [R1+0x53ec] ;  /* 0x0053ec0001157983 */ /* 0x008ee40000300800 */
[----:B------:R-:W3:Y:S02]  /*147a60*/  LDL.LU R20, [R1+0x53f8] ;  /* 0x0053f80001147983 */ /* 0x000ee40000300800 */
[----:B------:R-:W3:Y:S01]  /*147a70*/  LDL.LU R18, [R1+0x53f0] ;  /* 0x0053f00001127983 */ /* 0x000ee20000300800 */
[----:B-1----:R-:W-:Y:S01]  /*147a80*/  MOV R6, R12 ;  /* 0x0000000c00067202 */ /* 0x002fe20000000f00 */
[----:B------:R-:W3:Y:S01]  /*147a90*/  LDL.LU R14, [R1+0x53e8] ;  /* 0x0053e800010e7983 */ /* 0x000ee20000300800 */
[----:B----4-:R-:W4:Y:S03]  /*147aa0*/  LDL.LU R12, [R1+0x53e0] ;  /* 0x0053e000010c7983 */ /* 0x010f260000300800 */
[----:B------:R-:W4:Y:S01]  /*147ab0*/  LDL.LU R58, [R1+0x13b8] ;  /* 0x0013b800013a7983 */ /* 0x000f220000300800 */
[----:B------:R-:W4:Y:S03]  /*147ac0*/  LDL.LU R59, [R1+0x13bc] ;  /* 0x0013bc00013b7983 */ /* 0x000f260000300800 */
[----:B------:R-:W4:Y:S01]  /*147ad0*/  LDL.LU R19, [R1+0x53e4] ;  /* 0x0053e40001137983 */ /* 0x000f220000300800 */
[----:B------:R-:W4:Y:S02]  /*147ae0*/  LDL.LU R16, [R1+0x53dc] ;  /* 0x0053dc0001107983 */ /* 0x000f240000300800 */
[----:B------:R-:W-:-:S05]  /*147af0*/  IMAD.MOV.U32 R7, RZ, RZ, R13 ;  /* 0x000000ffff077224 */ /* 0x000fca00078e000d */
[----:B------:R1:W-:Y:S01]  /*147b00*/  LDGSTS.E [R0+0x27600], [R6.64], P4 ;  /* 0x2760000006007fae */ /* 0x0003e2000a121844 */
[----:B------:R-:W-:-:S05]  /*147b10*/  IADD3 R22, P1, R22, R246, RZ ;  /* 0x000000f616167210 */ /* 0x000fca0007f3e0ff */
[----:B------:R-:W-:Y:S01]  /*147b20*/  STL [R1+0x5480], R22 ;  /* 0x0054801601007387 */ /* 0x000fe20000100800 */
[----:B------:R-:W4:Y:S02]  /*147b30*/  LDL.LU R17, [R1+0x53d4] ;  /* 0x0053d40001117983 */ /* 0x000f240000300800 */
[----:B------:R-:W4:Y:S02]  /*147b40*/  LDL.LU R15, [R1+0x53cc] ;  /* 0x0053cc00010f7983 */ /* 0x000f240000300800 */
[----:B------:R-:W4:Y:S01]  /*147b50*/  LDL.LU R13, [R1+0x53d8] ;  /* 0x0053d800010d7983 */ /* 0x000f220000300800 */
[----:B-1----:R-:W-:Y:S01]  /*147b60*/  MOV R6, R2 ;  /* 0x0000000200067202 */ /* 0x002fe20000000f00 */
[----:B------:R-:W-:Y:S01]  /*147b70*/  IMAD.MOV.U32 R7, RZ, RZ, R5 ;  /* 0x000000ffff077224 */ /* 0x000fe200078e0005 */
[C---:B------:R-:W-:Y:S01]  /*147b80*/  ISETP.GT.AND P5, PT, R4.reuse, 0x5e, PT ;  /* 0x0000005e0400780c */ /* 0x040fe20003fa4270 */
[----:B------:R-:W4:Y:S04]  /*147b90*/  LDL.LU R28, [R1+0x53d0] ;  /* 0x0053d000011c7983 */ /* 0x000f280000300800 */
[----:B------:R1:W-:Y:S01]  /*147ba0*/  LDGSTS.E [R0+0x27700], [R6.64], P4 ;  /* 0x2770000006007fae */ /* 0x0003e2000a121844 */
[----:B------:R-:W-:-:S02]  /*147bb0*/  ISETP.GT.AND P4, PT, R4, 0x5a, PT ;  /* 0x0000005a0400780c */ /* 0x000fc40003f84270 */
[----:B------:R-:W-:Y:S02]  /*147bc0*/  SEL R2, RZ, 0x4, !P5 ;  /* 0x00000004ff027807 */ /* 0x000fe40006800000 */
[----:B------:R-:W-:Y:S02]  /*147bd0*/  SEL R5, RZ, 0x4, !P4 ;  /* 0x00000004ff057807 */ /* 0x000fe40006000000 */
[----:B------:R-:W-:Y:S02]  /*147be0*/  SEL R2, R2, RZ, !P0 ;  /* 0x000000ff02027207 */ /* 0x000fe40004000000 */
[----:B--2---:R-:W-:Y:S02]  /*147bf0*/  IADD3.X R23, R23, R244, RZ, P1, !PT ;  /* 0x000000f417177210 */ /* 0x004fe40000ffe4ff */
[-C--:B---3--:R-:W-:Y:S01]  /*147c00*/  IADD3 R20, P1, R20, R246.reuse, RZ ;  /* 0x000000f614147210 */ /* 0x088fe20007f3e0ff */
[----:B----4-:R-:W-:Y:S01]  /*147c10*/  HMMA.1688.F32.TF32 R24, R116, R58, R44 ;  /* 0x0000003a7418723c */ /* 0x010fe2000008102c */
[----:B------:R-:W-:-:S02]  /*147c20*/  IADD3 R18, P6, R18, R246, RZ ;  /* 0x000000f612127210 */ /* 0x000fc40007fde0ff */
[-C--:B------:R-:W-:Y:S01]  /*147c30*/  IADD3 R14, P4, R14, R246.reuse, RZ ;  /* 0x000000f60e0e7210 */ /* 0x080fe20007f9e0ff */
[--C-:B------:R-:W-:Y:S01]  /*147c40*/  IMAD.X R21, R21, 0x1, R244.reuse, P1 ;  /* 0x0000000115157824 */ /* 0x100fe200008e06f4 */
[----:B------:R-:W-:Y:S01]  /*147c50*/  STL [R1+0x53f4], R23 ;  /* 0x0053f41701007387 */ /* 0x000fe20000100800 */
[----:B------:R-:W-:Y:S01]  /*147c60*/  IADD3 R12, P5, R12, R246, RZ ;  /* 0x000000f60c0c7210 */ /* 0x000fe20007fbe0ff */
[----:B------:R-:W-:Y:S01]  /*147c70*/  STL [R1+0x53f8], R20 ;  /* 0x0053f81401007387 */ /* 0x000fe20000100800 */
[-C--:B------:R-:W-:Y:S01]  /*147c80*/  IADD3.X R19, R19, R244.reuse, RZ, P6, !PT ;  /* 0x000000f413137210 */ /* 0x080fe200037fe4ff */
[----:B------:R-:W-:Y:S01]  /*147c90*/  STL [R1+0x53f0], R18 ;  /* 0x0053f01201007387 */ /* 0x000fe20000100800 */
[----:B------:R-:W-:Y:S02]  /*147ca0*/  IMAD.X R16, R16, 0x1, R244, P4 ;  /* 0x0000000110107824 */ /* 0x000fe400020e06f4 */
[----:B------:R-:W-:Y:S02]  /*147cb0*/  STL [R1+0x53ec], R21 ;  /* 0x0053ec1501007387 */ /* 0x000fe40000100800 */
[----:B------:R-:W-:Y:S01]  /*147cc0*/  STL [R1+0x53e8], R14 ;  /* 0x0053e80e01007387 */ /* 0x000fe20000100800 */
[----:B------:R-:W-:Y:S01]  /*147cd0*/  STL [R1+0x53e0], R12 ;  /* 0x0053e00c01007387 */ /* 0x000fe20000100800 */
[----:B------:R-:W-:Y:S01]  /*147ce0*/  STL [R1+0x53e4], R19 ;  /* 0x0053e41301007387 */ /* 0x000fe20000100800 */
[----:B------:R-:W-:Y:S01]  /*147cf0*/  ISETP.NE.U32.AND P4, PT, R2, RZ, PT ;  /* 0x000000ff0200720c */ /* 0x000fe20003f85070 */
[----:B------:R-:W-:Y:S01]  /*147d00*/  STL [R1+0x53dc], R16 ;  /* 0x0053dc1001007387 */ /* 0x000fe20000100800 */
[----:B------:R-:W2:Y:S01]  /*147d10*/  LDL.LU R2, [R1+0x53c4] ;  /* 0x0053c40001027983 */ /* 0x000ea20000300800 */
[----:B------:R-:W-:-:S02]  /*147d20*/  IADD3.X R17, R17, R244, RZ, P5, !PT ;  /* 0x000000f411117210 */ /* 0x000fc40002ffe4ff */
[----:B------:R-:W-:-:S03]  /*147d30*/  IADD3 R13, P5, R13, R246, RZ ;  /* 0x000000f60d0d7210 */ /* 0x000fc60007fbe0ff */
[----:B------:R-:W-:Y:S01]  /*147d40*/  STL [R1+0x53d4], R17 ;  /* 0x0053d41101007387 */ /* 0x000fe20000100800 */
[----:B------:R-:W-:Y:S02]  /*147d50*/  STL.64 [R1+0x1640], R24 ;  /* 0x0016401801007387 */ /* 0x000fe40000100a00 */
[----:B------:R3:W-:Y:S02]  /*147d60*/  STL.64 [R1+0x1648], R26 ;  /* 0x0016481a01007387 */ /* 0x0007e40000100a00 */
[----:B------:R-:W-:Y:S01]  /*147d70*/  STL [R1+0x53d8], R13 ;  /* 0x0053d80d01007387 */ /* 0x000fe20000100800 */
[----:B---3--:R-:W3:Y:S01]  /*147d80*/  LDL.LU R27, [R1+0x53bc] ;  /* 0x0053bc00011b7983 */ /* 0x008ee20000300800 */
[----:B------:R-:W4:Y:S02]  /*147d90*/  LDL.LU R26, [R1+0x53c8] ;  /* 0x0053c800011a7983 */ /* 0x000f240000300800 */
[----:B------:R-:W-:Y:S02]  /*147da0*/  IMAD.X R15, R15, 0x1, R244, P5 ;  /* 0x000000010f0f7824 */ /* 0x000fe400028e06f4 */
[----:B------:R-:W3:Y:S03]  /*147db0*/  LDL.LU R25, [R1+0x52f4] ;  /* 0x0052f40001197983 */ /* 0x000ee60000300800 */
[----:B------:R2:W-:Y:S01]  /*147dc0*/  STL [R1+0x53cc], R15 ;  /* 0x0053cc0f01007387 */ /* 0x0005e20000100800 */
[----:B------:R-:W3:Y:S02]  /*147dd0*/  LDL.LU R24, [R1+0x5380] ;  /* 0x0053800001187983 */ /* 0x000ee40000300800 */
[----:B-1----:R-:W-:Y:S01]  /*147de0*/  IMAD.MOV.U32 R6, RZ, RZ, R22 ;  /* 0x000000ffff067224 */ /* 0x002fe200078e0016 */
[----:B------:R-:W-:-:S02]  /*147df0*/  MOV R7, R23 ;  /* 0x0000001700077202 */ /* 0x000fc40000000f00 */
[----:B------:R-:W-:-:S03]  /*147e00*/  IADD3 R28, P5, R28, R246, RZ ;  /* 0x000000f61c1c7210 */ /* 0x000fc60007fbe0ff */
[----:B------:R1:W-:Y:S04]  /*147e10*/  LDGSTS.E [R0+0x29000], [R6.64], P2 ;  /* 0x2900000006007fae */ /* 0x0003e80009121844 */
[----:B------:R-:W-:Y:S01]  /*147e20*/  STL [R1+0x53d0], R28 ;  /* 0x0053d01c01007387 */ /* 0x000fe20000100800 */
[----:B------:R-:W3:Y:S02]  /*147e30*/  LDL.LU R22, [R1+0x52f8] ;  /* 0x0052f80001167983 */ /* 0x000ee40000300800 */
[----:B------:R-:W3:Y:S01]  /*147e40*/  LDL.LU R23, [R1+0x52ec] ;  /* 0x0052ec0001177983 */ /* 0x000ee20000300800 */
[----:B-1----:R-:W-:Y:S01]  /*147e50*/  MOV R6, R20 ;  /* 0x0000001400067202 */ /* 0x002fe20000000f00 */
[----:B------:R-:W-:Y:S02]  /*147e60*/  IMAD.MOV.U32 R7, RZ, RZ, R21 ;  /* 0x000000ffff077224 */ /* 0x000fe400078e0015 */
[----:B------:R-:W3:Y:S04]  /*147e70*/  LDL.LU R21, [R1+0x52e4] ;  /* 0x0052e40001157983 */ /* 0x000ee80000300800 */
[----:B------:R1:W-:Y:S01]  /*147e80*/  LDGSTS.E [R0+0x29100], [R6.64], P2 ;  /* 0x2910000006007fae */ /* 0x0003e20009121844 */
[----:B------:R-:W3:Y:S01]  /*147e90*/  LDL.LU R20, [R1+0x52f0] ;  /* 0x0052f00001147983 */ /* 0x000ee20000300800 */
[----:B-1----:R-:W-:Y:S01]  /*147ea0*/  MOV R6, R18 ;  /* 0x0000001200067202 */ /* 0x002fe20000000f00 */
[----:B------:R-:W-:Y:S01]  /*147eb0*/  IMAD.MOV.U32 R7, RZ, RZ, R19 ;  /* 0x000000ffff077224 */ /* 0x000fe200078e0013 */
[----:B------:R-:W3:Y:S01]  /*147ec0*/  LDL.LU R18, [R1+0x52e8] ;  /* 0x0052e80001127983 */ /* 0x000ee20000300800 */
[----:B------:R-:W3:Y:S03]  /*147ed0*/  LDL.LU R19, [R1+0x52dc] ;  /* 0x0052dc0001137983 */ /* 0x000ee60000300800 */
[----:B------:R1:W-:Y:S02]  /*147ee0*/  LDGSTS.E [R0+0x29200], [R6.64], P2 ;  /* 0x2920000006007fae */ /* 0x0003e40009121844 */
[----:B-1----:R-:W-:Y:S01]  /*147ef0*/  IMAD.MOV.U32 R6, RZ, RZ, R14 ;  /* 0x000000ffff067224 */ /* 0x002fe200078e000e */
[----:B------:R-:W-:-:S05]  /*147f00*/  MOV R7, R16 ;  /* 0x0000001000077202 */ /* 0x000fca0000000f00 */
[----:B------:R1:W-:Y:S02]  /*147f10*/  LDGSTS.E [R0+0x29300], [R6.64], P2 ;  /* 0x2930000006007fae */ /* 0x0003e40009121844 */
[----:B-1----:R-:W-:Y:S02]  /*147f20*/  MOV R7, R17 ;  /* 0x0000001100077202 */ /* 0x002fe40000000f00 */
[----:B--2---:R-:W-:-:S05]  /*147f30*/  IADD3.X R2, R2, R244, RZ, P5, !PT ;  /* 0x000000f402027210 */ /* 0x004fca0002ffe4ff */
[----:B------:R1:W-:Y:S01]  /*147f40*/  STL [R1+0x53c4], R2 ;  /* 0x0053c40201007387 */ /* 0x0003e20000100800 */
[----:B------:R-:W2:Y:S01]  /*147f50*/  LDL.LU R16, [R1+0x52e0] ;  /* 0x0052e00001107983 */ /* 0x000ea20000300800 */
[----:B----4-:R-:W-:-:S05]  /*147f60*/  IADD3 R26, P5, R26, R246, RZ ;  /* 0x000000f61a1a7210 */ /* 0x010fca0007fbe0ff */
[----:B------:R-:W-:Y:S01]  /*147f70*/  STL [R1+0x53c8], R26 ;  /* 0x0053c81a01007387 */ /* 0x000fe20000100800 */
[----:B------:R-:W4:Y:S02]  /*147f80*/  LDL.LU R14, [R1+0x52d8] ;  /* 0x0052d800010e7983 */ /* 0x000f240000300800 */
[----:B------:R-:W4:Y:S02]  /*147f90*/  LDL.LU R17, [R1+0x52d4] ;  /* 0x0052d40001117983 */ /* 0x000f240000300800 */
[----:B------:R-:W-:Y:S02]  /*147fa0*/  IMAD.MOV.U32 R6, RZ, RZ, R12 ;  /* 0x000000ffff067224 */ /* 0x000fe400078e000c */
[----:B---3--:R-:W-:Y:S01]  /*147fb0*/  IMAD.X R27, R27, 0x1, R244, P5 ;  /* 0x000000011b1b7824 */ /* 0x008fe200028e06f4 */
[----:B------:R-:W-:Y:S02]  /*147fc0*/  SEL R5, R5, RZ, !P0 ;  /* 0x000000ff05057207 */ /* 0x000fe40004000000 */
[----:B------:R-:W-:Y:S01]  /*147fd0*/  IADD3 R24, P5, R24, R246, RZ ;  /* 0x000000f618187210 */ /* 0x000fe20007fbe0ff */
[----:B------:R-:W3:Y:S04]  /*147fe0*/  LDL.LU R12, [R1+0x52d0] ;  /* 0x0052d000010c7983 */ /* 0x000ee80000300800 */
[----:B------:R1:W-:Y:S01]  /*147ff0*/  LDGSTS.E [R0+0x29400], [R6.64], P2 ;  /* 0x2940000006007fae */ /* 0x0003e20009121844 */
[----:B------:R-:W-:-:S02]  /*148000*/  ISETP.NE.U32.AND P1, PT, R5, RZ, PT ;  /* 0x000000ff0500720c */ /* 0x000fc40003f25070 */
[----:B-1----:R-:W-:Y:S01]  /*148010*/  MOV R6, R13 ;  /* 0x0000000d00067202 */ /* 0x002fe20000000f00 */
[----:B------:R-:W-:Y:S02]  /*148020*/  IMAD.MOV.U32 R7, RZ, RZ, R15 ;  /* 0x000000ffff077224 */ /* 0x000fe400078e000f */
[----:B------:R-:W3:Y:S01]  /*148030*/  LDL.LU R15, [R1+0x52cc] ;  /* 0x0052cc00010f7983 */ /* 0x000ee20000300800 */
[----:B------:R-:W-:Y:S02]  /*148040*/  STL [R1+0x53bc], R27 ;  /* 0x0053bc1b01007387 */ /* 0x000fe40000100800 */
[----:B------:R-:W3:Y:S02]  /*148050*/  LDL.LU R13, [R1+0x52c4] ;  /* 0x0052c400010d7983 */ /* 0x000ee40000300800 */
[----:B------:R-:W-:Y:S01]  /*148060*/  STL [R1+0x5380], R24 ;  /* 0x0053801801007387 */ /* 0x000fe20000100800 */
[----:B------:R1:W-:Y:S04]  /*148070*/  LDGSTS.E [R0+0x29500], [R6.64], P2 ;  /* 0x2950000006007fae */ /* 0x0003e80009121844 */
[----:B------:R-:W3:Y:S01]  /*148080*/  LDL.LU R5, [R1+0x52bc] ;  /* 0x0052bc0001057983 */ /* 0x000ee20000300800 */
[----:B------:R-:W-:Y:S01]  /*148090*/  IADD3.X R25, R25, R244, RZ, P5, !PT ;  /* 0x000000f419197210 */ /* 0x000fe20002ffe4ff */
[----:B-1----:R-:W-:Y:S01]  /*1480a0*/  IMAD.MOV.U32 R7, RZ, RZ, R2 ;  /* 0x000000ffff077224 */ /* 0x002fe200078e0002 */
[----:B------:R-:W-:Y:S01]  /*1480b0*/  MOV R6, R28 ;  /* 0x0000001c00067202 */ /* 0x000fe20000000f00 */
[----:B------:R-:W3:Y:S01]  /*1480c0*/  LDL.LU R2, [R1+0x52c8] ;  /* 0x0052c80001027983 */ /* 0x000ee20000300800 */
[----:B------:R-:W-:-:S03]  /*1480d0*/  IADD3 R22, P5, R22, R246, RZ ;  /* 0x000000f616167210 */ /* 0x000fc60007fbe0ff */
[----:B------:R1:W-:Y:S02]  /*1480e0*/  LDGSTS.E [R0+0x29600], [R6.64], P2 ;  /* 0x2960000006007fae */ /* 0x0003e40009121844 */
[----:B------:R-:W-:Y:S01]  /*1480f0*/  IMAD.X R23, R23, 0x1, R244, P5 ;  /* 0x0000000117177824 */ /* 0x000fe200028e06f4 */
[----:B------:R-:W-:Y:S01]  /*148100*/  IADD3 R18, P5, R18, R246, RZ ;  /* 0x000000f612127210 */ /* 0x000fe20007fbe0ff */
[----:B-1----:R-:W-:Y:S01]  /*148110*/  IMAD.MOV.U32 R6, RZ, RZ, R26 ;  /* 0x000000ffff067224 */ /* 0x002fe200078e001a */
[----:B------:R-:W-:-:S05]  /*148120*/  MOV R7, R27 ;  /* 0x0000001b00077202 */ /* 0x000fca0000000f00 */
[----:B------:R1:W-:Y:S01]  /*148130*/  LDGSTS.E [R0+0x29700], [R6.64], P2 ;  /* 0x2970000006007fae */ /* 0x0003e20009121844 */
[----:B------:R-:W-:-:S03]  /*148140*/  IADD3 R20, P2, R20, R246, RZ ;  /* 0x000000f614147210 */ /* 0x000fc60007f5e0ff */
[----:B------:R-:W-:Y:S01]  /*148150*/  STL [R1+0x52f4], R25 ;  /* 0x0052f41901007387 */ /* 0x000fe20000100800 */
[----:B------:R2:W-:Y:S01]  /*148160*/  STL [R1+0x52f8], R22 ;  /* 0x0052f81601007387 */ /* 0x0005e20000100800 */
[----:B------:R-:W-:Y:S02]  /*148170*/  IADD3.X R21, R21, R244, RZ, P2, !PT ;  /* 0x000000f415157210 */ /* 0x000fe400017fe4ff */
[----:B------:R-:W-:Y:S01]  /*148180*/  STL [R1+0x52f0], R20 ;  /* 0x0052f01401007387 */ /* 0x000fe20000100800 */
[----:B------:R-:W-:Y:S02]  /*148190*/  IMAD.X R19, R19, 0x1, R244, P5 ;  /* 0x0000000113137824 */ /* 0x000fe400028e06f4 */
[----:B------:R2:W-:Y:S02]  /*1481a0*/  STL [R1+0x52ec], R23 ;  /* 0x0052ec1701007387 */ /* 0x0005e40000100800 */
[----:B------:R-:W-:Y:S01]  /*1481b0*/  STL [R1+0x52e8], R18 ;  /* 0x0052e81201007387 */ /* 0x000fe20000100800 */
[----:B------:R2:W-:Y:S01]  /*1481c0*/  STL [R1+0x52e4], R21 ;  /* 0x0052e41501007387 */ /* 0x0005e20000100800 */
[----:B-1----:R-:W-:Y:S01]  /*1481d0*/  MOV R6, R24 ;  /* 0x0000001800067202 */ /* 0x002fe20000000f00 */
[----:B------:R-:W-:-:S05]  /*1481e0*/  IMAD.MOV.U32 R7, RZ, RZ, R25 ;  /* 0x000000ffff077224 */ /* 0x000fca00078e0019 */
[----:B------:R1:W-:Y:S02]  /*1481f0*/  LDGSTS.E [R0+0x2b000], [R6.64], P3 ;  /* 0x2b00000006007fae */ /* 0x0003e40009921844 */
[----:B-1----:R-:W-:Y:S01]  /*148200*/  IMAD.MOV.U32 R6, RZ, RZ, R22 ;  /* 0x000000ffff067224 */ /* 0x002fe200078e0016 */
[----:B--2---:R-:W-:-:S05]  /*148210*/  IADD3 R16, P2, R16, R246, RZ ;  /* 0x000000f610107210 */ /* 0x004fca0007f5e0ff */
[----:B------:R1:W-:Y:S01]  /*148220*/  STL [R1+0x52e0], R16 ;  /* 0x0052e01001007387 */ /* 0x0003e20000100800 */
[----:B------:R-:W-:Y:S01]  /*148230*/  STL [R1+0x52dc], R19 ;  /* 0x0052dc1301007387 */ /* 0x000fe20000100800 */
[----:B----4-:R-:W-:Y:S02]  /*148240*/  IADD3 R14, P5, R14, R246, RZ ;  /* 0x000000f60e0e7210 */ /* 0x010fe40007fbe0ff */
[----:B------:R-:W-:-:S03]  /*148250*/  IADD3.X R17, R17, R244, RZ, P2, !PT ;  /* 0x000000f411117210 */ /* 0x000fc600017fe4ff */
[----:B------:R2:W-:Y:S02]  /*148260*/  STL [R1+0x52d8], R14 ;  /* 0x0052d80e01007387 */ /* 0x0005e40000100800 */
[----:B------:R-:W-:Y:S02]  /*148270*/  STL [R1+0x52d4], R17 ;  /* 0x0052d41101007387 */ /* 0x000fe40000100800 */
[----:B------:R-:W4:Y:S01]  /*148280*/  LDL.LU R22, [R1+0x5244] ;  /* 0x0052440001167983 */ /* 0x000f220000300800 */
[----:B------:R-:W-:-:S05]  /*148290*/  MOV R7, R23 ;  /* 0x0000001700077202 */ /* 0x000fca0000000f00 */
[----:B------:R1:W-:Y:S01]  /*1482a0*/  LDGSTS.E [R0+0x2b100], [R6.64], P3 ;  /* 0x2b10000006007fae */ /* 0x0003e20009921844 */
[----:B---3--:R-:W-:Y:S02]  /*1482b0*/  IADD3 R12, P2, R12, R246, RZ ;  /* 0x000000f60c0c7210 */ /* 0x008fe40007f5e0ff */
[----:B-1----:R-:W-:Y:S01]  /*1482c0*/  MOV R6, R20 ;  /* 0x0000001400067202 */ /* 0x002fe20000000f00 */
[----:B------:R-:W-:Y:S02]  /*1482d0*/  IMAD.MOV.U32 R7, RZ, RZ, R21 ;  /* 0x000000ffff077224 */ /* 0x000fe400078e0015 */
[----:B------:R-:W-:-:S03]  /*1482e0*/  IMAD.X R15, R15, 0x1, R244, P5 ;  /* 0x000000010f0f7824 */ /* 0x000fc600028e06f4 */
[----:B------:R1:W-:Y:S01]  /*1482f0*/  LDGSTS.E [R0+0x2b200], [R6.64], P3 ;  /* 0x2b20000006007fae */ /* 0x0003e20009921844 */
[----:B------:R-:W-:-:S03]  /*148300*/  IADD3.X R13, R13, R244, RZ, P2, !PT ;  /* 0x000000f40d0d7210 */ /* 0x000fc600017fe4ff */
[----:B------:R3:W-:Y:S01]  /*148310*/  STL [R1+0x52d0], R12 ;  /* 0x0052d00c01007387 */ /* 0x0007e20000100800 */
[----:B-1----:R-:W-:Y:S01]  /*148320*/  IMAD.MOV.U32 R6, RZ, RZ, R18 ;  /* 0x000000ffff067224 */ /* 0x002fe200078e0012 */
[----:B------:R-:W-:Y:S02]  /*148330*/  MOV R7, R19 ;  /* 0x0000001300077202 */ /* 0x000fe40000000f00 */
[----:B------:R-:W-:-:S03]  /*148340*/  IADD3 R2, P5, R2, R246, RZ ;  /* 0x000000f602027210 */ /* 0x000fc60007fbe0ff */
[----:B------:R1:W-:Y:S02]  /*148350*/  LDGSTS.E [R0+0x2b300], [R6.64], P3 ;  /* 0x2b30000006007fae */ /* 0x0003e40009921844 */
[----:B------:R-:W-:Y:S02]  /*148360*/  IMAD.X R5, R5, 0x1, R244, P5 ;  /* 0x0000000105057824 */ /* 0x000fe400028e06f4 */
[----:B------:R1:W-:Y:S01]  /*148370*/  STL [R1+0x52cc], R15 ;  /* 0x0052cc0f01007387 */ /* 0x0003e20000100800 */
[----:B------:R-:W-:Y:S02]  /*148380*/  STL [R1+0x52c8], R2 ;  /* 0x0052c80201007387 */ /* 0x000fe40000100800 */
[----:B------:R2:W-:Y:S02]  /*148390*/  STL [R1+0x52c4], R13 ;  /* 0x0052c40d01007387 */ /* 0x0005e40000100800 */
[----:B------:R-:W4:Y:S02]  /*1483a0*/  LDL.LU R23, [R1+0x5240] ;  /* 0x0052400001177983 */ /* 0x000f240000300800 */
[----:B-1----:R-:W-:Y:S01]  /*1483b0*/  IMAD.MOV.U32 R6, RZ, RZ, R16 ;  /* 0x000000ffff067224 */ /* 0x002fe200078e0010 */
[----:B------:R-:W-:Y:S01]  /*1483c0*/  MOV R7, R17 ;  /* 0x0000001100077202 */ /* 0x000fe20000000f00 */
[----:B------:R1:W-:Y:S01]  /*1483d0*/  STL [R1+0x52bc], R5 ;  /* 0x0052bc0501007387 */ /* 0x0003e20000100800 */
[----:B------:R-:W4:Y:S02]  /*1483e0*/  LDL.LU R21, [R1+0x5248] ;  /* 0x0052480001157983 */ /* 0x000f240000300800 */
[----:B------:R-:W4:Y:S02]  /*1483f0*/  LDL.LU R20, [R1+0x524c] ;  /* 0x00524c0001147983 */ /* 0x000f240000300800 */
[----:B------:R-:W4:Y:S01]  /*148400*/  LDL.LU R16, [R1+0x5254] ;  /* 0x0052540001107983 */ /* 0x000f220000300800 */
[----:B------:R1:W-:Y:S02]  /*148410*/  LDGSTS.E [R0+0x2b400], [R6.64], P3 ;  /* 0x2b40000006007fae */ /* 0x0003e40009921844 */
[----:B-1----:R-:W-:Y:S01]  /*148420*/  MOV R6, R14 ;  /* 0x0000000e00067202 */ /* 0x002fe20000000f00 */
[----:B------:R-:W-:Y:S01]  /*148430*/  IMAD.MOV.U32 R7, RZ, RZ, R15 ;  /* 0x000000ffff077224 */ /* 0x000fe200078e000f */
[----:B--2---:R-:W2:Y:S04]  /*148440*/  LDL.LU R14, [R1+0x525c] ;  /* 0x00525c00010e7983 */ /* 0x004ea80000300800 */
[----:B------:R1:W-:Y:S02]  /*148450*/  LDGSTS.E [R0+0x2b500], [R6.64], P3 ;  /* 0x2b50000006007fae */ /* 0x0003e40009921844 */
[----:B-1----:R-:W-:-:S02]  /*148460*/  MOV R6, R12 ;  /* 0x0000000c00067202 */ /* 0x002fc40000000f00 */
[----:B---3--:R-:W3:Y:S01]  /*148470*/  LDL.LU R12, [R1+0x5264] ;  /* 0x00526400010c7983 */ /* 0x008ee20000300800 */
[----:B------:R-:W3:Y:S02]  /*148480*/  LDL.LU R58, [R1+0x13c8] ;  /* 0x0013c800013a7983 */ /* 0x000ee40000300800 */
[----:B------:R-:W3:Y:S02]  /*148490*/  LDL.LU R59, [R1+0x13cc] ;  /* 0x0013cc00013b7983 */ /* 0x000ee40000300800 */
[----:B------:R-:W3:Y:S01]  /*1484a0*/  LDL.LU R18, [R1+0x5250] ;  /* 0x0052500001127983 */ /* 0x000ee20000300800 */
[----:B------:R-:W3:Y:S01]  /*1484b0*/  LDL.LU R19, [R1+0x5258] ;  /* 0x0052580001137983 */ /* 0x000ee20000300800 */
[----:B------:R-:W-:-:S05]  /*1484c0*/  IMAD.MOV.U32 R7, RZ, RZ, R13 ;  /* 0x000000ffff077224 */ /* 0x000fca00078e000d */
[----:B------:R1:W-:Y:S01]  /*1484d0*/  LDGSTS.E [R0+0x2b600], [R6.64], P3 ;  /* 0x2b60000006007fae */ /* 0x0003e20009921844 */
[----:B----4-:R-:W-:-:S05]  /*1484e0*/  IADD3 R22, P2, R22, R246, RZ ;  /* 0x000000f616167210 */ /* 0x010fca0007f5e0ff */
        /* <DEDUP_REMOVED lines=11> */
[----:B------:R-:W-:-:S04]  /*1485a0*/  SEL R5, RZ, 0x4, !P3 ;  /* 0x00000004ff057807 */ /* 0x000fc80005800000 */
[----:B------:R-:W-:Y:S02]  /*1485b0*/  SEL R5, R5, RZ, !P0 ;  /* 0x000000ff05057207 */ /* 0x000fe40004000000 */
[----:B------:R-:W-:Y:S02]  /*1485c0*/  IADD3.X R23, R23, R244, RZ, P2, !PT ;  /* 0x000000f417177210 */ /* 0x000fe400017fe4ff */
[-C--:B------:R-:W-:Y:S02]  /*1485d0*/  IADD3 R20, P2, R20, R246.reuse, RZ ;  /* 0x000000f614147210 */ /* 0x080fe40007f5e0ff */
[-C--:B------:R-:W-:Y:S01]  /*1485e0*/  IADD3 R16, P6, R16, R246.reuse, RZ ;  /* 0x000000f610107210 */ /* 0x080fe20007fde0ff */
[----:B------:R-:W-:Y:S02]  /*1485f0*/  STL [R1+0x5240], R23 ;  /* 0x0052401701007387 */ /* 0x000fe40000100800 */
[----:B------:R-:W-:Y:S02]  /*148600*/  IMAD.X R21, R21, 0x1, R244, P2 ;  /* 0x0000000115157824 */ /* 0x000fe400010e06f4 */
[----:B------:R-:W-:Y:S01]  /*148610*/  STL [R1+0x524c], R20 ;  /* 0x00524c1401007387 */ /* 0x000fe20000100800 */
[----:B------:R-:W-:Y:S03]  /*148620*/  STL [R1+0x5254], R16 ;  /* 0x0052541001007387 */ /* 0x000fe60000100800 */
[----:B------:R-:W-:Y:S01]  /*148630*/  STL [R1+0x5248], R21 ;  /* 0x0052481501007387 */ /* 0x000fe20000100800 */
[-C--:B--2---:R-:W-:Y:S01]  /*148640*/  IADD3 R14, P3, R14, R246.reuse, RZ ;  /* 0x000000f60e0e7210 */ /* 0x084fe20007f7e0ff */
[----:B---3--:R-:W-:Y:S01]  /*148650*/  HMMA.1688.F32.TF32 R24, R116, R58, R48 ;  /* 0x0000003a7418723c */ /* 0x008fe20000081030 */
[----:B------:R-:W-:-:S02]  /*148660*/  IADD3 R12, P5, R12, R246, RZ ;  /* 0x000000f60c0c7210 */ /* 0x000fc40007fbe0ff */
[-C--:B------:R-:W-:Y:S01]  /*148670*/  IADD3.X R18, R18, R244.reuse, RZ, P6, !PT ;  /* 0x000000f412127210 */ /* 0x080fe200037fe4ff */
[----:B------:R-:W-:Y:S01]  /*148680*/  IMAD.X R19, R19, 0x1, R244, P3 ;  /* 0x0000000113137824 */ /* 0x000fe200018e06f4 */
[----:B------:R-:W-:Y:S01]  /*148690*/  STL [R1+0x525c], R14 ;  /* 0x00525c0e01007387 */ /* 0x000fe20000100800 */
[----:B------:R-:W-:Y:S02]  /*1486a0*/  STL [R1+0x5264], R12 ;  /* 0x0052640c01007387 */ /* 0x000fe40000100800 */
[----:B------:R-:W-:Y:S01]  /*1486b0*/  STL [R1+0x5250], R18 ;  /* 0x0052501201007387 */ /* 0x000fe20000100800 */
[----:B------:R-:W-:Y:S01]  /*1486c0*/  ISETP.NE.U32.AND P2, PT, R5, RZ, PT ;  /* 0x000000ff0500720c */ /* 0x000fe20003f45070 */
[----:B------:R-:W-:Y:S01]  /*1486d0*/  STL [R1+0x5258], R19 ;  /* 0x0052581301007387 */ /* 0x000fe20000100800 */
[----:B------:R-:W2:Y:S01]  /*1486e0*/  LDL.LU R5, [R1+0x5270] ;  /* 0x0052700001057983 */ /* 0x000ea20000300800 */
[----:B----4-:R-:W-:Y:S02]  /*1486f0*/  IADD3.X R17, R17, R244, RZ, P5, !PT ;  /* 0x000000f411117210 */ /* 0x010fe40002ffe4ff */
[----:B------:R-:W-:-:S03]  /*148700*/  IADD3 R13, P5, R13, R246, RZ ;  /* 0x000000f60d0d7210 */ /* 0x000fc60007fbe0ff */
[----:B------:R-:W-:Y:S06]  /*148710*/  STL [R1+0x5260], R17 ;  /* 0x0052601101007387 */ /* 0x000fec0000100800 */
[----:B------:R-:W-:Y:S02]  /*148720*/  STL.64 [R1+0x1610], R24 ;  /* 0x0016101801007387 */ /* 0x000fe40000100a00 */
[----:B------:R3:W-:Y:S02]  /*148730*/  STL.64 [R1+0x1618], R26 ;  /* 0x0016181a01007387 */ /* 0x0007e40000100a00 */
[----:B---3--:R-:W3:Y:S01]  /*148740*/  LDL.LU R27, [R1+0x5278] ;  /* 0x00527800011b7983 */ /* 0x008ee20000300800 */
[----:B------:R-:W-:Y:S02]  /*148750*/  STL [R1+0x526c], R13 ;  /* 0x00526c0d01007387 */ /* 0x000fe40000100800 */
[----:B------:R-:W4:Y:S02]  /*148760*/  LDL.LU R26, [R1+0x527c] ;  /* 0x00527c00011a7983 */ /* 0x000f240000300800 */
[----:B------:R-:W3:Y:S02]  /*148770*/  LDL.LU R24, [R1+0x500c] ;  /* 0x00500c0001187983 */ /* 0x000ee40000300800 */
[----:B-1----:R-:W-:Y:S01]  /*148780*/  IMAD.MOV.U32 R6, RZ, RZ, R22 ;  /* 0x000000ffff067224 */ /* 0x002fe200078e0016 */
[----:B------:R-:W-:Y:S01]  /*148790*/  MOV R7, R23 ;  /* 0x0000001700077202 */ /* 0x000fe20000000f00 */
[----:B------:R-:W-:Y:S01]  /*1487a0*/  IMAD.X R15, R15, 0x1, R244, P5 ;  /* 0x000000010f0f7824 */ /* 0x000fe200028e06f4 */
[----:B------:R-:W3:Y:S04]  /*1487b0*/  LDL.LU R22, [R1+0x5014] ;  /* 0x0050140001167983 */ /* 0x000ee80000300800 */
[----:B------:R1:W-:Y:S01]  /*1487c0*/  LDGSTS.E [R0+0x2d000], [R6.64], P1 ;  /* 0x2d00000006007fae */ /* 0x0003e20008921844 */
[----:B------:R-:W-:Y:S01]  /*1487d0*/  IADD3 R28, P5, R28, R246, RZ ;  /* 0x000000f61c1c7210 */ /* 0x000fe20007fbe0ff */
[----:B------:R-:W3:Y:S02]  /*1487e0*/  LDL.LU R25, [R1+0x5008] ;  /* 0x0050080001197983 */ /* 0x000ee40000300800 */
[----:B------:R2:W-:Y:S01]  /*1487f0*/  STL [R1+0x5268], R15 ;  /* 0x0052680f01007387 */ /* 0x0005e20000100800 */
[----:B-1----:R-:W-:Y:S01]  /*148800*/  MOV R6, R20 ;  /* 0x0000001400067202 */ /* 0x002fe20000000f00 */
[----:B------:R-:W-:Y:S01]  /*148810*/  IMAD.MOV.U32 R7, RZ, RZ, R21 ;  /* 0x000000ffff077224 */ /* 0x000fe200078e0015 */
[----:B------:R-:W3:Y:S04]  /*148820*/  LDL.LU R20, [R1+0x501c] ;  /* 0x00501c0001147983 */ /* 0x000ee80000300800 */
[----:B------:R1:W-:Y:S01]  /*148830*/  LDGSTS.E [R0+0x2d100], [R6.64], P1 ;  /* 0x2d10000006007fae */ /* 0x0003e20008921844 */
[----:B------:R-:W-:Y:S02]  /*148840*/  STL [R1+0x5274], R28 ;  /* 0x0052741c01007387 */ /* 0x000fe40000100800 */
[----:B------:R-:W3:Y:S02]  /*148850*/  LDL.LU R23, [R1+0x5010] ;  /* 0x0050100001177983 */ /* 0x000ee40000300800 */
[----:B------:R-:W3:Y:S01]  /*148860*/  LDL.LU R21, [R1+0x5018] ;  /* 0x0050180001157983 */ /* 0x000ee20000300800 */
[----:B-1----:R-:W-:Y:S01]  /*148870*/  MOV R6, R16 ;  /* 0x0000001000067202 */ /* 0x002fe20000000f00 */
[----:B------:R-:W-:-:S02]  /*148880*/  IMAD.MOV.U32 R7, RZ, RZ, R18 ;  /* 0x000000ffff077224 */ /* 0x000fc400078e0012 */
[----:B------:R-:W3:Y:S04]  /*148890*/  LDL.LU R18, [R1+0x5024] ;  /* 0x0050240001127983 */ /* 0x000ee80000300800 */
[----:B------:R1:W-:Y:S01]  /*1488a0*/  LDGSTS.E [R0+0x2d200], [R6.64], P1 ;  /* 0x2d20000006007fae */ /* 0x0003e20008921844 */
[----:B------:R-:W3:Y:S02]  /*1488b0*/  LDL.LU R16, [R1+0x502c] ;  /* 0x00502c0001107983 */ /* 0x000ee40000300800 */
[----:B-1----:R-:W-:Y:S01]  /*1488c0*/  IMAD.MOV.U32 R6, RZ, RZ, R14 ;  /* 0x000000ffff067224 */ /* 0x002fe200078e000e */
[----:B------:R-:W-:Y:S02]  /*1488d0*/  MOV R7, R19 ;  /* 0x0000001300077202 */ /* 0x000fe40000000f00 */
[----:B------:R-:W3:Y:S04]  /*1488e0*/  LDL.LU R19, [R1+0x5020] ;  /* 0x0050200001137983 */ /* 0x000ee80000300800 */
[----:B------:R1:W-:Y:S02]  /*1488f0*/  LDGSTS.E [R0+0x2d300], [R6.64], P1 ;  /* 0x2d30000006007fae */ /* 0x0003e40008921844 */
[----:B-1----:R-:W-:-:S02]  /*148900*/  MOV R7, R17 ;  /* 0x0000001100077202 */ /* 0x002fc40000000f00 */
[----:B--2---:R-:W-:-:S05]  /*148910*/  IADD3.X R5, R5, R244, RZ, P5, !PT ;  /* 0x000000f405057210 */ /* 0x004fca0002ffe4ff */
[----:B------:R1:W-:Y:S01]  /*148920*/  STL [R1+0x5270], R5 ;  /* 0x0052700501007387 */ /* 0x0003e20000100800 */
[----:B------:R-:W2:Y:S01]  /*148930*/  LDL.LU R14, [R1+0x5034] ;  /* 0x00503400010e7983 */ /* 0x000ea20000300800 */
[----:B----4-:R-:W-:-:S05]  /*148940*/  IADD3 R26, P5, R26, R246, RZ ;  /* 0x000000f61a1a7210 */ /* 0x010fca0007fbe0ff */
[----:B------:R-:W-:Y:S01]  /*148950*/  STL [R1+0x527c], R26 ;  /* 0x00527c1a01007387 */ /* 0x000fe20000100800 */
[----:B------:R-:W4:Y:S02]  /*148960*/  LDL.LU R17, [R1+0x5028] ;  /* 0x0050280001117983 */ /* 0x000f240000300800 */
[----:B------:R-:W-:Y:S02]  /*148970*/  IMAD.MOV.U32 R6, RZ, RZ, R12 ;  /* 0x000000ffff067224 */ /* 0x000fe400078e000c */
[----:B---3--:R-:W-:Y:S01]  /*148980*/  IMAD.X R27, R27, 0x1, R244, P5 ;  /* 0x000000011b1b7824 */ /* 0x008fe200028e06f4 */
[----:B------:R-:W-:Y:S02]  /*148990*/  SEL R2, R2, RZ, !P0 ;  /* 0x000000ff02027207 */ /* 0x000fe40004000000 */
[----:B------:R-:W-:Y:S01]  /*1489a0*/  IADD3 R24, P5, R24, R246, RZ ;  /* 0x000000f618187210 */ /* 0x000fe20007fbe0ff */
[----:B------:R-:W3:Y:S04]  /*1489b0*/  LDL.LU R12, [R1+0x503c] ;  /* 0x00503c00010c7983 */ /* 0x000ee80000300800 */
[----:B------:R1:W-:Y:S01]  /*1489c0*/  LDGSTS.E [R0+0x2d400], [R6.64], P1 ;  /* 0x2d40000006007fae */ /* 0x0003e20008921844 */
[----:B------:R-:W-:Y:S01]  /*1489d0*/  ISETP.NE.U32.AND P3, PT, R2, RZ, PT ;  /* 0x000000ff0200720c */ /* 0x000fe20003f65070 */
[----:B-1----:R-:W-:Y:S01]  /*1489e0*/  IMAD.MOV.U32 R7, RZ, RZ, R15 ;  /* 0x000000ffff077224 */ /* 0x002fe200078e000f */
[----:B------:R-:W-:Y:S01]  /*1489f0*/  MOV R6, R13 ;  /* 0x0000000d00067202 */ /* 0x000fe20000000f00 */
[----:B------:R-:W3:Y:S01]  /*148a00*/  LDL.LU R15, [R1+0x5030] ;  /* 0x00503000010f7983 */ /* 0x000ee20000300800 */
[----:B------:R-:W-:Y:S02]  /*148a10*/  STL [R1+0x5278], R27 ;  /* 0x0052781b01007387 */ /* 0x000fe40000100800 */
[----:B------:R-:W3:Y:S02]  /*148a20*/  LDL.LU R13, [R1+0x5038] ;  /* 0x00503800010d7983 */ /* 0x000ee40000300800 */
[----:B------:R-:W-:Y:S01]  /*148a30*/  STL [R1+0x500c], R24 ;  /* 0x00500c1801007387 */ /* 0x000fe20000100800 */
[----:B------:R-:W3:Y:S04]  /*148a40*/  LDL.LU R2, [R1+0x5044] ;  /* 0x0050440001027983 */ /* 0x000ee80000300800 */
[----:B------:R1:W-:Y:S01]  /*148a50*/  LDGSTS.E [R0+0x2d500], [R6.64], P1 ;  /* 0x2d50000006007fae */ /* 0x0003e20008921844 */
[----:B------:R-:W-:Y:S01]  /*148a60*/  IADD3.X R25, R25, R244, RZ, P5, !PT ;  /* 0x000000f419197210 */ /* 0x000fe20002ffe4ff */
[----:B------:R-:W-:Y:S01]  /*148a70*/  IADD3 R22, P5, R22, R246, RZ ;  /* 0x000000f616167210 */ /* 0x000fe20007fbe0ff */
[----:B-1----:R-:W-:Y:S01]  /*148a80*/  MOV R6, R28 ;  /* 0x0000001c00067202 */ /* 0x002fe20000000f00 */
[----:B------:R-:W-:-:S02]  /*148a90*/  IMAD.MOV.U32 R7, RZ, RZ, R5 ;  /* 0x000000ffff077224 */ /* 0x000fc400078e0005 */
[----:B------:R-:W3:Y:S04]  /*148aa0*/  LDL.LU R5, [R1+0x5040] ;  /* 0x0050400001057983 */ /* 0x000ee80000300800 */
[----:B------:R1:W-:Y:S01]  /*148ab0*/  LDGSTS.E [R0+0x2d600], [R6.64], P1 ;  /* 0x2d60000006007fae */ /* 0x0003e20008921844 */
[----:B------:R-:W-:Y:S01]  /*148ac0*/  IMAD.X R23, R23, 0x1, R244, P5 ;  /* 0x0000000117177824 */ /* 0x000fe200028e06f4 */
[----:B------:R-:W-:Y:S01]  /*148ad0*/  IADD3 R18, P5, R18, R246, RZ ;  /* 0x000000f612127210 */ /* 0x000fe20007fbe0ff */
[----:B-1----:R-:W-:Y:S01]  /*148ae0*/  IMAD.MOV.U32 R6, RZ, RZ, R26 ;  /* 0x000000ffff067224 */ /* 0x002fe200078e001a */
[----:B------:R-:W-:-:S05]  /*148af0*/  MOV R7, R27 ;  /* 0x0000001b00077202 */ /* 0x000fca0000000f00 */
[----:B------:R1:W-:Y:S01]  /*148b00*/  LDGSTS.E [R0+0x2d700], [R6.64], P1 ;  /* 0x2d70000006007fae */ /* 0x0003e20008921844 */
[----:B------:R-:W-:-:S03]  /*148b10*/  IADD3 R20, P1, R20, R246, RZ ;  /* 0x000000f614147210 */ /* 0x000fc60007f3e0ff */
[----:B------:R-:W-:Y:S01]  /*148b20*/  STL [R1+0x5008], R25 ;  /* 0x0050081901007387 */ /* 0x000fe20000100800 */
[----:B------:R-:W-:Y:S01]  /*148b30*/  STL [R1+0x5014], R22 ;  /* 0x0050141601007387 */ /* 0x000fe20000100800 */
[----:B------:R-:W-:Y:S01]  /*148b40*/  IADD3.X R21, R21, R244, RZ, P1, !PT ;  /* 0x000000f415157210 */ /* 0x000fe20000ffe4ff */
[----:B------:R-:W-:Y:S01]  /*148b50*/  IADD3 R16, P1, R16, R246, RZ ;  /* 0x000000f610107210 */ /* 0x000fe20007f3e0ff */
[----:B------:R-:W-:Y:S01]  /*148b60*/  STL [R1+0x501c], R20 ;  /* 0x00501c1401007387 */ /* 0x000fe20000100800 */
[----:B-1----:R-:W-:Y:S01]  /*148b70*/  MOV R6, R24 ;  /* 0x0000001800067202 */ /* 0x002fe20000000f00 */
[----:B------:R-:W-:Y:S02]  /*148b80*/  IMAD.MOV.U32 R7, RZ, RZ, R25 ;  /* 0x000000ffff077224 */ /* 0x000fe400078e0019 */
[----:B------:R-:W-:Y:S01]  /*148b90*/  IMAD.X R19, R19, 0x1, R244, P5 ;  /* 0x0000000113137824 */ /* 0x000fe200028e06f4 */
[----:B------:R-:W-:Y:S04]  /*148ba0*/  STL [R1+0x5010], R23 ;  /* 0x0050101701007387 */ /* 0x000fe80000100800 */
[----:B------:R1:W-:Y:S01]  /*148bb0*/  LDGSTS.E [R0+0x2f000], [R6.64], P4 ;  /* 0x2f00000006007fae */ /* 0x0003e2000a121844 */
[----:B--2---:R-:W-:Y:S01]  /*148bc0*/  IADD3 R14, P5, R14, R246, RZ ;  /* 0x000000f60e0e7210 */ /* 0x004fe20007fbe0ff */
[----:B------:R-:W-:Y:S02]  /*148bd0*/  STL [R1+0x5024], R18 ;  /* 0x0050241201007387 */ /* 0x000fe40000100800 */
[----:B------:R2:W-:Y:S01]  /*148be0*/  STL [R1+0x5018], R21 ;  /* 0x0050181501007387 */ /* 0x0005e20000100800 */
[----:B------:R-:W-:Y:S01]  /*148bf0*/  STL [R1+0x502c], R16 ;  /* 0x00502c1001007387 */ /* 0x000fe20000100800 */
[----:B------:R2:W-:Y:S02]  /*148c00*/  STL [R1+0x5020], R19 ;  /* 0x0050201301007387 */ /* 0x0005e40000100800 */
[----:B------:R-:W-:Y:S02]  /*148c10*/  STL [R1+0x5034], R14 ;  /* 0x0050340e01007387 */ /* 0x000fe40000100800 */
[----:B-1----:R-:W-:Y:S01]  /*148c20*/  IMAD.MOV.U32 R6, RZ, RZ, R22 ;  /* 0x000000ffff067224 */ /* 0x002fe200078e0016 */
[----:B------:R-:W-:-:S05]  /*148c30*/  MOV R7, R23 ;  /* 0x0000001700077202 */ /* 0x000fca0000000f00 */
[----:B------:R1:W-:Y:S02]  /*148c40*/  LDGSTS.E [R0+0x2f100], [R6.64], P4 ;  /* 0x2f10000006007fae */ /* 0x0003e4000a121844 */
[----:B-1----:R-:W-:Y:S01]  /*148c50*/  IMAD.MOV.U32 R7, RZ, RZ, R21 ;  /* 0x000000ffff077224 */ /* 0x002fe200078e0015 */
[----:B----4-:R-:W-:-:S05]  /*148c60*/  IADD3.X R17, R17, R244, RZ, P1, !PT ;  /* 0x000000f411117210 */ /* 0x010fca0000ffe4ff */
[----:B------:R-:W-:Y:S01]  /*148c70*/  STL [R1+0x5028], R17 ;  /* 0x0050281101007387 */ /* 0x000fe20000100800 */
[----:B--2---:R-:W2:Y:S01]  /*148c80*/  LDL.LU R21, [R1+0x4f4c] ;  /* 0x004f4c0001157983 */ /* 0x004ea20000300800 */
[----:B------:R-:W-:-:S05]  /*148c90*/  MOV R6, R20 ;  /* 0x0000001400067202 */ /* 0x000fca0000000f00 */
[----:B------:R1:W-:Y:S01]  /*148ca0*/  LDGSTS.E [R0+0x2f200], [R6.64], P4 ;  /* 0x2f20000006007fae */ /* 0x0003e2000a121844 */
[-C--:B---3--:R-:W-:Y:S01]  /*148cb0*/  IADD3 R12, P1, R12, R246.reuse, RZ ;  /* 0x000000f60c0c7210 */ /* 0x088fe20007f3e0ff */
[----:B-1----:R-:W-:Y:S01]  /*148cc0*/  IMAD.MOV.U32 R6, RZ, RZ, R18 ;  /* 0x000000ffff067224 */ /* 0x002fe200078e0012 */
[----:B------:R-:W-:Y:S01]  /*148cd0*/  MOV R7, R19 ;  /* 0x0000001300077202 */ /* 0x000fe20000000f00 */
[----:B------:R-:W-:Y:S01]  /*148ce0*/  IMAD.X R15, R15, 0x1, R244, P5 ;  /* 0x000000010f0f7824 */ /* 0x000fe200028e06f4 */
[----:B------:R-:W-:-:S03]  /*148cf0*/  IADD3 R2, P5, R2, R246, RZ ;  /* 0x000000f602027210 */ /* 0x000fc60007fbe0ff */
[----:B------:R1:W-:Y:S01]  /*148d00*/  LDGSTS.E [R0+0x2f300], [R6.64], P4 ;  /* 0x2f30000006007fae */ /* 0x0003e2000a121844 */
[----:B------:R-:W-:-:S03]  /*148d10*/  IADD3.X R13, R13, R244, RZ, P1, !PT ;  /* 0x000000f40d0d7210 */ /* 0x000fc60000ffe4ff */
[----:B------:R3:W-:Y:S01]  /*148d20*/  STL [R1+0x503c], R12 ;  /* 0x00503c0c01007387 */ /* 0x0007e20000100800 */
[----:B------:R4:W-:Y:S02]  /*148d30*/  STL [R1+0x5030], R15 ;  /* 0x0050300f01007387 */ /* 0x0009e40000100800 */
[----:B------:R-:W4:Y:S02]  /*148d40*/  LDL.LU R22, [R1+0x4f48] ;  /* 0x004f480001167983 */ /* 0x000f240000300800 */
[----:B------:R-:W-:Y:S02]  /*148d50*/  STL [R1+0x5044], R2 ;  /* 0x0050440201007387 */ /* 0x000fe40000100800 */
[----:B-1----:R-:W-:Y:S01]  /*148d60*/  IMAD.MOV.U32 R6, RZ, RZ, R16 ;  /* 0x000000ffff067224 */ /* 0x002fe200078e0010 */
[----:B------:R-:W-:Y:S01]  /*148d70*/  MOV R7, R17 ;  /* 0x0000001100077202 */ /* 0x000fe20000000f00 */
[----:B------:R-:W-:Y:S01]  /*148d80*/  IMAD.X R5, R5, 0x1, R244, P5 ;  /* 0x0000000105057824 */ /* 0x000fe200028e06f4 */
[----:B------:R1:W-:Y:S04]  /*148d90*/  STL [R1+0x5038], R13 ;  /* 0x0050380d01007387 */ /* 0x0003e80000100800 */
[----:B------:R1:W-:Y:S01]  /*148da0*/  LDGSTS.E [R0+0x2f400], [R6.64], P4 ;  /* 0x2f40000006007fae */ /* 0x0003e2000a121844 */
[----:B------:R-:W4:Y:S02]  /*148db0*/  LDL.LU R20, [R1+0x4f50] ;  /* 0x004f500001147983 */ /* 0x000f240000300800 */
[----:B------:R-:W4:Y:S02]  /*148dc0*/  LDL.LU R19, [R1+0x4f54] ;  /* 0x004f540001137983 */ /* 0x000f240000300800 */
[----:B------:R2:W-:Y:S01]  /*148dd0*/  STL [R1+0x5040], R5 ;  /* 0x0050400501007387 */ /* 0x0005e20000100800 */
[----:B------:R-:W4:Y:S01]  /*148de0*/  LDL.LU R18, [R1+0x4f58] ;  /* 0x004f580001127983 */ /* 0x000f220000300800 */
[----:B------:R-:W4:Y:S01]  /*148df0*/  LDL.LU R16, [R1+0x4f5c] ;  /* 0x004f5c0001107983 */ /* 0x000f220000300800 */
[----:B-1----:R-:W-:Y:S01]  /*148e00*/  MOV R6, R14 ;  /* 0x0000000e00067202 */ /* 0x002fe20000000f00 */
[----:B------:R-:W-:-:S05]  /*148e10*/  IMAD.MOV.U32 R7, RZ, RZ, R15 ;  /* 0x000000ffff077224 */ /* 0x000fca00078e000f */
[----:B------:R1:W-:Y:S02]  /*148e20*/  LDGSTS.E [R0+0x2f500], [R6.64], P4 ;  /* 0x2f50000006007fae */ /* 0x0003e4000a121844 */
[----:B-1----:R-:W-:Y:S02]  /*148e30*/  MOV R6, R12 ;  /* 0x0000000c00067202 */ /* 0x002fe40000000f00 */
[----:B---3--:R-:W3:Y:S01]  /*148e40*/  LDL.LU R12, [R1+0x4f64] ;  /* 0x004f6400010c7983 */ /* 0x008ee20000300800 */
[----:B------:R-:W3:Y:S02]  /*148e50*/  LDL.LU R17, [R1+0x4f6c] ;  /* 0x004f6c0001117983 */ /* 0x000ee40000300800 */
[----:B------:R-:W3:Y:S02]  /*148e60*/  LDL.LU R58, [R1+0x13d8] ;  /* 0x0013d800013a7983 */ /* 0x000ee40000300800 */
[----:B------:R-:W3:Y:S01]  /*148e70*/  LDL.LU R59, [R1+0x13dc] ;  /* 0x0013dc00013b7983 */ /* 0x000ee20000300800 */
[----:B------:R-:W3:Y:S01]  /*148e80*/  LDL.LU R14, [R1+0x4f60] ;  /* 0x004f6000010e7983 */ /* 0x000ee20000300800 */
[----:B------:R-:W3:Y:S02]  /*148e90*/  LDL.LU R29, [R1+0x4f68] ;  /* 0x004f6800011d7983 */ /* 0x000ee40000300800 */
[----:B------:R-:W-:-:S05]  /*148ea0*/  IMAD.MOV.U32 R7, RZ, RZ, R13 ;  /* 0x000000ffff077224 */ /* 0x000fca00078e000d */
[----:B------:R1:W-:Y:S01]  /*148eb0*/  LDGSTS.E [R0+0x2f600], [R6.64], P4 ;  /* 0x2f60000006007fae */ /* 0x0003e2000a121844 */
[----:B--2---:R-:W-:-:S05]  /*148ec0*/  IADD3 R21, P1, R21, R246, RZ ;  /* 0x000000f615157210 */ /* 0x004fca0007f3e0ff */
[----:B------:R-:W-:Y:S01]  /*148ed0*/  STL [R1+0x4f4c], R21 ;  /* 0x004f4c1501007387 */ /* 0x000fe20000100800 */
[----:B----4-:R-:W2:Y:S03]  /*148ee0*/  LDL.LU R15, [R1+0x4f70] ;  /* 0x004f7000010f7983 */ /* 0x010ea60000300800 */
[----:B------:R-:W4:Y:S01]  /*148ef0*/  LDL.LU R13, [R1+0x4f74] ;  /* 0x004f7400010d7983 */ /* 0x000f220000300800 */
[----:B-1----:R-:W-:Y:S01]  /*148f00*/  MOV R6, R2 ;  /* 0x0000000200067202 */ /* 0x002fe20000000f00 */
[----:B------:R-:W-:Y:S01]  /*148f10*/  IMAD.MOV.U32 R7, RZ, RZ, R5 ;  /* 0x000000ffff077224 */ /* 0x000fe200078e0005 */
[C---:B------:R-:W-:Y:S01]  /*148f20*/  ISETP.GT.AND P5, PT, R4.reuse, 0x6e, PT ;  /* 0x0000006e0400780c */ /* 0x040fe20003fa4270 */
[----:B------:R-:W2:Y:S04]  /*148f30*/  LDL.LU R28, [R1+0x4f7c] ;  /* 0x004f7c00011c7983 */ /* 0x000ea80000300800 */
[----:B------:R1:W-:Y:S01]  /*148f40*/  LDGSTS.E [R0+0x2f700], [R6.64], P4 ;  /* 0x2f70000006007fae */ /* 0x0003e2000a121844 */
[----:B------:R-:W-:-:S02]  /*148f50*/  ISETP.GT.AND P4, PT, R4, 0x6a, PT ;  /* 0x0000006a0400780c */ /* 0x000fc40003f84270 */
[----:B------:R-:W-:Y:S02]  /*148f60*/  SEL R2, RZ, 0x4, !P5 ;  /* 0x00000004ff027807 */ /* 0x000fe40006800000 */
[----:B------:R-:W-:Y:S02]  /*148f70*/  SEL R5, RZ, 0x4, !P4 ;  /* 0x00000004ff057807 */ /* 0x000fe40006000000 */
[----:B------:R-:W-:Y:S02]  /*148f80*/  IADD3.X R22, R22, R244, RZ, P1, !PT ;  /* 0x000000f416167210 */ /* 0x000fe40000ffe4ff */
[----:B------:R-:W-:-:S03]  /*148f90*/  SEL R5, R5, RZ, !P0 ;  /* 0x000000ff05057207 */ /* 0x000fc60004000000 */
[----:B------:R-:W-:Y:S01]  /*148fa0*/  STL [R1+0x4f48], R22 ;  /* 0x004f481601007387 */ /* 0x000fe20000100800 */
[-C--:B------:R-:W-:Y:S02]  /*148fb0*/  IADD3 R19, P1, R19, R246.reuse, RZ ;  /* 0x000000f613137210 */ /* 0x080fe40007f3e0ff */
[----:B------:R-:W-:-:S03]  /*148fc0*/  IADD3 R16, P6, R16, R246, RZ ;  /* 0x000000f610107210 */ /* 0x000fc60007fde0ff */
[----:B------:R-:W-:Y:S01]  /*148fd0*/  IMAD.X R20, R20, 0x1, R244, P1 ;  /* 0x0000000114147824 */ /* 0x000fe200008e06f4 */
[----:B------:R-:W-:Y:S01]  /*148fe0*/  STL [R1+0x4f54], R19 ;  /* 0x004f541301007387 */ /* 0x000fe20000100800 */
[----:B------:R-:W-:Y:S01]  /*148ff0*/  IADD3.X R18, R18, R244, RZ, P6, !PT ;  /* 0x000000f412127210 */ /* 0x000fe200037fe4ff */
[----:B------:R-:W-:Y:S02]  /*149000*/  STL [R1+0x4f5c], R16 ;  /* 0x004f5c1001007387 */ /* 0x000fe40000100800 */
[----:B------:R-:W-:Y:S01]  /*149010*/  STL [R1+0x4f50], R20 ;  /* 0x004f501401007387 */ /* 0x000fe20000100800 */
[----:B------:R-:W-:Y:S01]  /*149020*/  ISETP.NE.U32.AND P1, PT, R5, RZ, PT ;  /* 0x000000ff0500720c */ /* 0x000fe20003f25070 */
[----:B---3--:R-:W-:Y:S01]  /*149030*/  HMMA.1688.F32.TF32 R24, R116, R58, R52 ;  /* 0x0000003a7418723c */ /* 0x008fe20000081034 */
[-C--:B------:R-:W-:Y:S02]  /*149040*/  IADD3 R12, P4, R12, R246.reuse, RZ ;  /* 0x000000f60c0c7210 */ /* 0x080fe40007f9e0ff */
[----:B------:R-:W-:-:S03]  /*149050*/  IADD3 R17, P5, R17, R246, RZ ;  /* 0x000000f611117210 */ /* 0x000fc60007fbe0ff */
[----:B------:R-:W-:Y:S01]  /*149060*/  IMAD.X R14, R14, 0x1, R244, P4 ;  /* 0x000000010e0e7824 */ /* 0x000fe200020e06f4 */
[----:B------:R-:W-:Y:S01]  /*149070*/  STL [R1+0x4f64], R12 ;  /* 0x004f640c01007387 */ /* 0x000fe20000100800 */
[----:B------:R-:W-:Y:S01]  /*149080*/  IADD3.X R29, R29, R244, RZ, P5, !PT ;  /* 0x000000f41d1d7210 */ /* 0x000fe20002ffe4ff */
[----:B------:R-:W-:Y:S02]  /*149090*/  STL [R1+0x4f6c], R17 ;  /* 0x004f6c1101007387 */ /* 0x000fe40000100800 */
[----:B------:R-:W-:Y:S01]  /*1490a0*/  STL [R1+0x4f58], R18 ;  /* 0x004f581201007387 */ /* 0x000fe20000100800 */
[----:B------:R-:W-:Y:S01]  /*1490b0*/  STL [R1+0x4f60], R14 ;  /* 0x004f600e01007387 */ /* 0x000fe20000100800 */
[----:B------:R-:W3:Y:S02]  /*1490c0*/  LDL.LU R5, [R1+0x4f78] ;  /* 0x004f780001057983 */ /* 0x000ee40000300800 */
[----:B------:R-:W-:Y:S08]  /*1490d0*/  STL [R1+0x4f68], R29 ;  /* 0x004f681d01007387 */ /* 0x000ff00000100800 */
[----:B------:R-:W-:Y:S01]  /*1490e0*/  STL.64 [R1+0x15f0], R24 ;  /* 0x0015f01801007387 */ /* 0x000fe20000100a00 */
[----:B------:R1:W-:Y:S03]  /*1490f0*/  STL.64 [R1+0x15f8], R26 ;  /* 0x0015f81a01007387 */ /* 0x0003e60000100a00 */
[----:B-1----:R-:W3:Y:S01]  /*149100*/  LDL.LU R27, [R1+0x4f80] ;  /* 0x004f8000011b7983 */ /* 0x002ee20000300800 */
[----:B----4-:R-:W-:-:S05]  /*149110*/  IADD3 R13, P4, R13, R246, RZ ;  /* 0x000000f60d0d7210 */ /* 0x010fca0007f9e0ff */
[----:B------:R-:W-:Y:S01]  /*149120*/  STL [R1+0x4f74], R13 ;  /* 0x004f740d01007387 */ /* 0x000fe20000100800 */
[----:B------:R-:W4:Y:S02]  /*149130*/  LDL.LU R26, [R1+0x4f84] ;  /* 0x004f8400011a7983 */ /* 0x000f240000300800 */
[----:B------:R-:W-:Y:S01]  /*149140*/  IMAD.MOV.U32 R6, RZ, RZ, R21 ;  /* 0x000000ffff067224 */ /* 0x000fe200078e0015 */
[----:B------:R-:W-:Y:S01]  /*149150*/  MOV R7, R22 ;  /* 0x0000001600077202 */ /* 0x000fe20000000f00 */
[----:B------:R-:W4:Y:S01]  /*149160*/  LDL.LU R24, [R1+0x4e0c] ;  /* 0x004e0c0001187983 */ /* 0x000f220000300800 */
[----:B--2---:R-:W-:Y:S02]  /*149170*/  IMAD.X R15, R15, 0x1, R244, P4 ;  /* 0x000000010f0f7824 */ /* 0x004fe400020e06f4 */
[----:B------:R-:W2:Y:S01]  /*149180*/  LDL.LU R22, [R1+0x4e14] ;  /* 0x004e140001167983 */ /* 0x000ea20000300800 */
[----:B------:R1:W-:Y:S01]  /*149190*/  LDGSTS.E [R0+0x31000], [R6.64], P2 ;  /* 0x3100000006007fae */ /* 0x0003e20009121844 */
[----:B------:R-:W-:Y:S01]  /*1491a0*/  IADD3 R28, P4, R28, R246, RZ ;  /* 0x000000f61c1c7210 */ /* 0x000fe20007f9e0ff */
[----:B------:R-:W2:Y:S02]  /*1491b0*/  LDL.LU R25, [R1+0x4e08] ;  /* 0x004e080001197983 */ /* 0x000ea40000300800 */
[----:B------:R2:W-:Y:S01]  /*1491c0*/  STL [R1+0x4f70], R15 ;  /* 0x004f700f01007387 */ /* 0x0005e20000100800 */
[----:B-1----:R-:W-:Y:S01]  /*1491d0*/  MOV R6, R19 ;  /* 0x0000001300067202 */ /* 0x002fe20000000f00 */
[----:B------:R-:W-:-:S02]  /*1491e0*/  IMAD.MOV.U32 R7, RZ, RZ, R20 ;  /* 0x000000ffff077224 */ /* 0x000fc400078e0014 */
[----:B------:R-:W2:Y:S04]  /*1491f0*/  LDL.LU R20, [R1+0x4e1c] ;  /* 0x004e1c0001147983 */ /* 0x000ea80000300800 */
[----:B------:R1:W-:Y:S01]  /*149200*/  LDGSTS.E [R0+0x31100], [R6.64], P2 ;  /* 0x3110000006007fae */ /* 0x0003e20009121844 */
[----:B------:R-:W-:Y:S02]  /*149210*/  STL [R1+0x4f7c], R28 ;  /* 0x004f7c1c01007387 */ /* 0x000fe40000100800 */
[----:B------:R-:W2:Y:S02]  /*149220*/  LDL.LU R23, [R1+0x4e10] ;  /* 0x004e100001177983 */ /* 0x000ea40000300800 */
[----:B------:R-:W2:Y:S01]  /*149230*/  LDL.LU R21, [R1+0x4e18] ;  /* 0x004e180001157983 */ /* 0x000ea20000300800 */
[----:B-1----:R-:W-:Y:S01]  /*149240*/  MOV R6, R16 ;  /* 0x0000001000067202 */ /* 0x002fe20000000f00 */
[----:B------:R-:W-:-:S02]  /*149250*/  IMAD.MOV.U32 R7, RZ, RZ, R18 ;  /* 0x000000ffff077224 */ /* 0x000fc400078e0012 */
[----:B------:R-:W2:Y:S04]  /*149260*/  LDL.LU R18, [R1+0x4e24] ;  /* 0x004e240001127983 */ /* 0x000ea80000300800 */
[----:B------:R1:W-:Y:S01]  /*149270*/  LDGSTS.E [R0+0x31200], [R6.64], P2 ;  /* 0x3120000006007fae */ /* 0x0003e20009121844 */
[----:B------:R-:W2:Y:S02]  /*149280*/  LDL.LU R16, [R1+0x4e2c] ;  /* 0x004e2c0001107983 */ /* 0x000ea40000300800 */
[----:B------:R-:W2:Y:S02]  /*149290*/  LDL.LU R19, [R1+0x4e20] ;  /* 0x004e200001137983 */ /* 0x000ea40000300800 */
[----:B-1----:R-:W-:Y:S01]  /*1492a0*/  IMAD.MOV.U32 R6, RZ, RZ, R12 ;  /* 0x000000ffff067224 */ /* 0x002fe200078e000c */
[----:B------:R-:W-:-:S05]  /*1492b0*/  MOV R7, R14 ;  /* 0x0000000e00077202 */ /* 0x000fca0000000f00 */
[----:B------:R1:W-:Y:S01]  /*1492c0*/  LDGSTS.E [R0+0x31300], [R6.64], P2 ;  /* 0x3130000006007fae */ /* 0x0003e20009121844 */
[----:B---3--:R-:W-:Y:S01]  /*1492d0*/  IADD3.X R5, R5, R244, RZ, P4, !PT ;  /* 0x000000f405057210 */ /* 0x008fe200027fe4ff */
[----:B-1----:R-:W-:-:S04]  /*1492e0*/  IMAD.MOV.U32 R6, RZ, RZ, R17 ;  /* 0x000000ffff067224 */ /* 0x002fc800078e0011 */
[----:B------:R1:W-:Y:S01]  /*1492f0*/  STL [R1+0x4f78], R5 ;  /* 0x004f780501007387 */ /* 0x0003e20000100800 */
[----:B------:R-:W3:Y:S01]  /*149300*/  LDL.LU R14, [R1+0x4e34] ;  /* 0x004e3400010e7983 */ /* 0x000ee20000300800 */
[----:B----4-:R-:W-:-:S05]  /*149310*/  IADD3 R26, P4, R26, R246, RZ ;  /* 0x000000f61a1a7210 */ /* 0x010fca0007f9e0ff */
[----:B------:R-:W-:Y:S01]  /*149320*/  STL [R1+0x4f84], R26 ;  /* 0x004f841a01007387 */ /* 0x000fe20000100800 */
[----:B------:R-:W4:Y:S02]  /*149330*/  LDL.LU R12, [R1+0x4e3c] ;  /* 0x004e3c00010c7983 */ /* 0x000f240000300800 */
[----:B------:R-:W4:Y:S01]  /*149340*/  LDL.LU R17, [R1+0x4e28] ;  /* 0x004e280001117983 */ /* 0x000f220000300800 */
[----:B------:R-:W-:Y:S02]  /*149350*/  MOV R7, R29 ;  /* 0x0000001d00077202 */ /* 0x000fe40000000f00 */
[----:B------:R-:W-:Y:S01]  /*149360*/  SEL R2, R2, RZ, !P0 ;  /* 0x000000ff02027207 */ /* 0x000fe20004000000 */
[----:B------:R-:W-:Y:S02]  /*149370*/  IMAD.X R27, R27, 0x1, R244, P4 ;  /* 0x000000011b1b7824 */ /* 0x000fe400020e06f4 */
[----:B------:R1:W-:Y:S01]  /*149380*/  LDGSTS.E [R0+0x31400], [R6.64], P2 ;  /* 0x3140000006007fae */ /* 0x0003e20009121844 */
[----:B------:R-:W-:-:S02]  /*149390*/  ISETP.NE.U32.AND P6, PT, R2, RZ, PT ;  /* 0x000000ff0200720c */ /* 0x000fc40003fc5070 */
[----:B------:R-:W4:Y:S01]  /*1493a0*/  LDL.LU R2, [R1+0x4e44] ;  /* 0x004e440001027983 */ /* 0x000f220000300800 */
[----:B------:R-:W-:Y:S02]  /*1493b0*/  IADD3 R24, P4, R24, R246, RZ ;  /* 0x000000f618187210 */ /* 0x000fe40007f9e0ff */
[----:B-1----:R-:W-:Y:S01]  /*1493c0*/  MOV R6, R13 ;  /* 0x0000000d00067202 */ /* 0x002fe20000000f00 */
[----:B------:R-:W-:Y:S02]  /*1493d0*/  IMAD.MOV.U32 R7, RZ, RZ, R15 ;  /* 0x000000ffff077224 */ /* 0x000fe400078e000f */
[----:B--2---:R-:W2:Y:S01]  /*1493e0*/  LDL.LU R15, [R1+0x4e30] ;  /* 0x004e3000010f7983 */ /* 0x004ea20000300800 */
[----:B------:R-:W-:Y:S02]  /*1493f0*/  STL [R1+0x4f80], R27 ;  /* 0x004f801b01007387 */ /* 0x000fe40000100800 */
[----:B------:R-:W2:Y:S01]  /*149400*/  LDL.LU R13, [R1+0x4e38] ;  /* 0x004e3800010d7983 */ /* 0x000ea20000300800 */
[----:B------:R1:W-:Y:S01]  /*149410*/  LDGSTS.E [R0+0x31500], [R6.64], P2 ;  /* 0x3150000006007fae */ /* 0x0003e20009121844 */
[----:B------:R-:W-:Y:S01]  /*149420*/  STL [R1+0x4e0c], R24 ;  /* 0x004e0c1801007387 */ /* 0x000fe20000100800 */
[----:B------:R-:W-:Y:S01]  /*149430*/  IADD3.X R25, R25, R244, RZ, P4, !PT ;  /* 0x000000f419197210 */ /* 0x000fe200027fe4ff */
[----:B------:R-:W-:Y:S01]  /*149440*/  IADD3 R22, P4, R22, R246, RZ ;  /* 0x000000f616167210 */ /* 0x000fe20007f9e0ff */
[----:B-1----:R-:W-:Y:S01]  /*149450*/  MOV R6, R28 ;  /* 0x0000001c00067202 */ /* 0x002fe20000000f00 */
[----:B------:R-:W-:-:S02]  /*149460*/  IMAD.MOV.U32 R7, RZ, RZ, R5 ;  /* 0x000000ffff077224 */ /* 0x000fc400078e0005 */
[----:B------:R-:W2:Y:S04]  /*149470*/  LDL.LU R5, [R1+0x4e40] ;  /* 0x004e400001057983 */ /* 0x000ea80000300800 */
        /* <DEDUP_REMOVED lines=12> */
[----:B------:R-:W-:Y:S02]  /*149540*/  IMAD.X R19, R19, 0x1, R244, P4 ;  /* 0x0000000113137824 */ /* 0x000fe400020e06f4 */
[----:B------:R4:W-:Y:S02]  /*149550*/  STL [R1+0x4e10], R23 ;  /* 0x004e101701007387 */ /* 0x0009e40000100800 */
[----:B------:R-:W-:Y:S01]  /*149560*/  STL [R1+0x4e24], R18 ;  /* 0x004e241201007387 */ /* 0x000fe20000100800 */
[----:B-1----:R-:W-:Y:S01]  /*149570*/  MOV R6, R24 ;  /* 0x0000001800067202 */ /* 0x002fe20000000f00 */
[----:B------:R-:W-:Y:S01]  /*149580*/  IMAD.MOV.U32 R7, RZ, RZ, R25 ;  /* 0x000000ffff077224 */ /* 0x000fe200078e0019 */
[----:B---3--:R-:W-:Y:S01]  /*149590*/  IADD3 R14, P4, R14, R246, RZ ;  /* 0x000000f60e0e7210 */ /* 0x008fe20007f9e0ff */
[----:B------:R1:W-:Y:S01]  /*1495a0*/  STL [R1+0x4e18], R21 ;  /* 0x004e181501007387 */ /* 0x0003e20000100800 */
[----:B------:R3:W-:Y:S02]  /*1495b0*/  STL [R1+0x4e2c], R16 ;  /* 0x004e2c1001007387 */ /* 0x0007e40000100800 */
[----:B------:R1:W-:Y:S01]  /*1495c0*/  STL [R1+0x4e20], R19 ;  /* 0x004e201301007387 */ /* 0x0003e20000100800 */
[----:B------:R1:W-:Y:S04]  /*1495d0*/  LDGSTS.E [R0+0x33000], [R6.64], P3 ;  /* 0x3300000006007fae */ /* 0x0003e80009921844 */
[----:B------:R1:W-:Y:S02]  /*1495e0*/  STL [R1+0x4e34], R14 ;  /* 0x004e340e01007387 */ /* 0x0003e40000100800 */
[----:B-1----:R-:W-:Y:S01]  /*1495f0*/  MOV R7, R23 ;  /* 0x0000001700077202 */ /* 0x002fe20000000f00 */
[----:B------:R-:W-:-:S05]  /*149600*/  IMAD.MOV.U32 R6, RZ, RZ, R22 ;  /* 0x000000ffff067224 */ /* 0x000fca00078e0016 */
[----:B------:R1:W-:Y:S01]  /*149610*/  LDGSTS.E [R0+0x33100], [R6.64], P3 ;  /* 0x3310000006007fae */ /* 0x0003e20009921844 */
[----:B----4-:R-:W-:-:S05]  /*149620*/  IADD3.X R17, R17, R244, RZ, P2, !PT ;  /* 0x000000f411117210 */ /* 0x010fca00017fe4ff */
[----:B------:R-:W-:Y:S01]  /*149630*/  STL [R1+0x4e28], R17 ;  /* 0x004e281101007387 */ /* 0x000fe20000100800 */
[----:B------:R-:W4:Y:S02]  /*149640*/  LDL.LU R23, [R1+0x4ca4] ;  /* 0x004ca40001177983 */ /* 0x000f240000300800 */
[----:B------:R-:W4:Y:S01]  /*149650*/  LDL.LU R22, [R1+0x4ca8] ;  /* 0x004ca80001167983 */ /* 0x000f220000300800 */
[----:B-1----:R-:W-:Y:S01]  /*149660*/  MOV R6, R20 ;  /* 0x0000001400067202 */ /* 0x002fe20000000f00 */
[----:B------:R-:W-:Y:S01]  /*149670*/  IMAD.MOV.U32 R7, RZ, RZ, R21 ;  /* 0x000000ffff077224 */ /* 0x000fe200078e0015 */
[----:B------:R-:W-:-:S04]  /*149680*/  IADD3 R12, P2, R12, R246, RZ ;  /* 0x000000f60c0c7210 */ /* 0x000fc80007f5e0ff */
[----:B------:R1:W-:Y:S04]  /*149690*/  LDGSTS.E [R0+0x33200], [R6.64], P3 ;  /* 0x3320000006007fae */ /* 0x0003e80009921844 */
[----:B------:R-:W-:Y:S01]  /*1496a0*/  STL [R1+0x4e3c], R12 ;  /* 0x004e3c0c01007387 */ /* 0x000fe20000100800 */
[----:B--2---:R-:W-:Y:S01]  /*1496b0*/  IMAD.X R15, R15, 0x1, R244, P4 ;  /* 0x000000010f0f7824 */ /* 0x004fe200020e06f4 */
[----:B------:R-:W-:Y:S02]  /*1496c0*/  IADD3 R2, P4, R2, R246, RZ ;  /* 0x000000f602027210 */ /* 0x000fe40007f9e0ff */
[----:B------:R-:W-:Y:S01]  /*1496d0*/  IADD3.X R13, R13, R244, RZ, P2, !PT ;  /* 0x000000f40d0d7210 */ /* 0x000fe200017fe4ff */
[----:B-1----:R-:W-:Y:S01]  /*1496e0*/  IMAD.MOV.U32 R6, RZ, RZ, R18 ;  /* 0x000000ffff067224 */ /* 0x002fe200078e0012 */
[----:B------:R-:W-:Y:S01]  /*1496f0*/  MOV R7, R19 ;  /* 0x0000001300077202 */ /* 0x000fe20000000f00 */
[----:B------:R1:W-:Y:S01]  /*149700*/  STL [R1+0x4e30], R15 ;  /* 0x004e300f01007387 */ /* 0x0003e20000100800 */
[----:B------:R-:W2:Y:S02]  /*149710*/  LDL.LU R21, [R1+0x4cac] ;  /* 0x004cac0001157983 */ /* 0x000ea40000300800 */
[----:B------:R-:W-:Y:S01]  /*149720*/  STL [R1+0x4e44], R2 ;  /* 0x004e440201007387 */ /* 0x000fe20000100800 */
[----:B------:R1:W-:Y:S01]  /*149730*/  LDGSTS.E [R0+0x33300], [R6.64], P3 ;  /* 0x3330000006007fae */ /* 0x0003e20009921844 */
[----:B------:R-:W-:Y:S02]  /*149740*/  STL [R1+0x4e38], R13 ;  /* 0x004e380d01007387 */ /* 0x000fe40000100800 */
[----:B------:R-:W2:Y:S02]  /*149750*/  LDL.LU R20, [R1+0x4cb0] ;  /* 0x004cb00001147983 */ /* 0x000ea40000300800 */
[----:B------:R-:W2:Y:S02]  /*149760*/  LDL.LU R18, [R1+0x4cb4] ;  /* 0x004cb40001127983 */ /* 0x000ea40000300800 */
[----:B------:R-:W-:-:S02]  /*149770*/  IMAD.X R5, R5, 0x1, R244, P4 ;  /* 0x0000000105057824 */ /* 0x000fc400020e06f4 */
[----:B-1----:R-:W-:Y:S01]  /*149780*/  IMAD.MOV.U32 R6, RZ, RZ, R16 ;  /* 0x000000ffff067224 */ /* 0x002fe200078e0010 */
[----:B------:R-:W-:Y:S01]  /*149790*/  MOV R7, R17 ;  /* 0x0000001100077202 */ /* 0x000fe20000000f00 */
[----:B---3--:R-:W3:Y:S01]  /*1497a0*/  LDL.LU R16, [R1+0x4cb8] ;  /* 0x004cb80001107983 */ /* 0x008ee20000300800 */
[----:B------:R1:W-:Y:S02]  /*1497b0*/  STL [R1+0x4e40], R5 ;  /* 0x004e400501007387 */ /* 0x0003e40000100800 */
[----:B------:R-:W3:Y:S01]  /*1497c0*/  LDL.LU R19, [R1+0x4cbc] ;  /* 0x004cbc0001137983 */ /* 0x000ee20000300800 */
[----:B------:R1:W-:Y:S02]  /*1497d0*/  LDGSTS.E [R0+0x33400], [R6.64], P3 ;  /* 0x3340000006007fae */ /* 0x0003e40009921844 */
[----:B-1----:R-:W-:Y:S01]  /*1497e0*/  MOV R6, R14 ;  /* 0x0000000e00067202 */ /* 0x002fe20000000f00 */
[----:B------:R-:W-:Y:S01]  /*1497f0*/  IMAD.MOV.U32 R7, RZ, RZ, R15 ;  /* 0x000000ffff077224 */ /* 0x000fe200078e000f */
[----:B------:R-:W3:Y:S01]  /*149800*/  LDL.LU R14, [R1+0x4cc0] ;  /* 0x004cc000010e7983 */ /* 0x000ee20000300800 */
[----:B------:R-:W3:Y:S02]  /*149810*/  LDL.LU R15, [R1+0x4cc8] ;  /* 0x004cc800010f7983 */ /* 0x000ee40000300800 */
[----:B------:R-:W3:Y:S02]  /*149820*/  LDL.LU R58, [R1+0x15e8] ;  /* 0x0015e800013a7983 */ /* 0x000ee40000300800 */
[----:B------:R-:W3:Y:S01]  /*149830*/  LDL.LU R59, [R1+0x15ec] ;  /* 0x0015ec00013b7983 */ /* 0x000ee20000300800 */
[----:B------:R-:W3:Y:S01]  /*149840*/  LDL.LU R17, [R1+0x4cc4] ;  /* 0x004cc40001117983 */ /* 0x000ee20000300800 */
[----:B------:R-:W3:Y:S03]  /*149850*/  LDL.LU R29, [R1+0x4ccc] ;  /* 0x004ccc00011d7983 */ /* 0x000ee60000300800 */
[----:B------:R1:W-:Y:S01]  /*149860*/  LDGSTS.E [R0+0x33500], [R6.64], P3 ;  /* 0x3350000006007fae */ /* 0x0003e20009921844 */
[----:B----4-:R-:W-:-:S05]  /*149870*/  IADD3 R22, P4, R22, R246, RZ ;  /* 0x000000f616167210 */ /* 0x010fca0007f9e0ff */
[----:B------:R-:W-:Y:S01]  /*149880*/  STL [R1+0x4ca8], R22 ;  /* 0x004ca81601007387 */ /* 0x000fe20000100800 */
[----:B------:R-:W4:Y:S01]  /*149890*/  LDL.LU R28, [R1+0x4cd0] ;  /* 0x004cd000011c7983 */ /* 0x000f220000300800 */
[----:B-1----:R-:W-:Y:S01]  /*1498a0*/  MOV R6, R12 ;  /* 0x0000000c00067202 */ /* 0x002fe20000000f00 */
[----:B------:R-:W-:Y:S01]  /*1498b0*/  IMAD.MOV.U32 R7, RZ, RZ, R13 ;  /* 0x000000ffff077224 */ /* 0x000fe200078e000d */
[----:B------:R-:W-:Y:S02]  /*1498c0*/  ISETP.GT.AND P2, PT, R4, 0x72, PT ;  /* 0x000000720400780c */ /* 0x000fe40003f44270 */
[----:B------:R-:W-:Y:S01]  /*1498d0*/  IADD3.X R23, R23, R244, RZ, P4, !PT ;  /* 0x000000f417177210 */ /* 0x000fe200027fe4ff */
[----:B------:R-:W4:Y:S04]  /*1498e0*/  LDL.LU R12, [R1+0x4cd8] ;  /* 0x004cd800010c7983 */ /* 0x000f280000300800 */
[----:B------:R1:W-:Y:S02]  /*1498f0*/  LDGSTS.E [R0+0x33600], [R6.64], P3 ;  /* 0x3360000006007fae */ /* 0x0003e40009921844 */
[----:B-1----:R-:W-:Y:S01]  /*149900*/  MOV R6, R2 ;  /* 0x0000000200067202 */ /* 0x002fe20000000f00 */
[----:B------:R-:W-:Y:S01]  /*149910*/  IMAD.MOV.U32 R7, RZ, RZ, R5 ;  /* 0x000000ffff077224 */ /* 0x000fe200078e0005 */
[----:B------:R-:W-:-:S04]  /*149920*/  SEL R5, RZ, 0x4, !P2 ;  /* 0x00000004ff057807 */ /* 0x000fc80005000000 */
[----:B------:R1:W-:Y:S01]  /*149930*/  LDGSTS.E [R0+0x33700], [R6.64], P3 ;  /* 0x3370000006007fae */ /* 0x0003e20009921844 */
[----:B--2---:R-:W-:-:S03]  /*149940*/  IADD3 R20, P3, R20, R246, RZ ;  /* 0x000000f614147210 */ /* 0x004fc60007f7e0ff */
[----:B------:R-:W-:Y:S02]  /*149950*/  STL [R1+0x4ca4], R23 ;  /* 0x004ca41701007387 */ /* 0x000fe40000100800 */
[----:B------:R-:W-:Y:S01]  /*149960*/  IMAD.X R21, R21, 0x1, R244, P3 ;  /* 0x0000000115157824 */ /* 0x000fe200018e06f4 */
[----:B---3--:R-:W-:Y:S01]  /*149970*/  IADD3 R16, P4, R16, R246, RZ ;  /* 0x000000f610107210 */ /* 0x008fe20007f9e0ff */
[----:B------:R-:W-:Y:S03]  /*149980*/  STL [R1+0x4cb0], R20 ;  /* 0x004cb01401007387 */ /* 0x000fe60000100800 */
[----:B------:R-:W-:Y:S01]  /*149990*/  IADD3.X R18, R18, R244, RZ, P4, !PT ;  /* 0x000000f412127210 */ /* 0x000fe200027fe4ff */
[----:B------:R-:W-:Y:S01]  /*1499a0*/  STL [R1+0x4cb8], R16 ;  /* 0x004cb81001007387 */ /* 0x000fe20000100800 */
[----:B------:R-:W-:Y:S01]  /*1499b0*/  HMMA.1688.F32.TF32 R24, R116, R58, R60 ;  /* 0x0000003a7418723c */ /* 0x000fe2000008103c */
[----:B------:R-:W-:-:S02]  /*1499c0*/  IADD3 R14, P2, R14, R246, RZ ;  /* 0x000000f60e0e7210 */ /* 0x000fc40007f5e0ff */
[----:B------:R-:W-:Y:S01]  /*1499d0*/  IADD3 R15, P3, R15, R246, RZ ;  /* 0x000000f60f0f7210 */ /* 0x000fe20007f7e0ff */
[----:B------:R-:W-:Y:S02]  /*1499e0*/  STL [R1+0x4cac], R21 ;  /* 0x004cac1501007387 */ /* 0x000fe40000100800 */
[----:B------:R-:W-:Y:S02]  /*1499f0*/  STL [R1+0x4cc0], R14 ;  /* 0x004cc00e01007387 */ /* 0x000fe40000100800 */
[----:B------:R-:W-:Y:S01]  /*149a00*/  IMAD.X R19, R19, 0x1, R244, P2 ;  /* 0x0000000113137824 */ /* 0x000fe200010e06f4 */
[----:B------:R-:W-:Y:S01]  /*149a10*/  IADD3.X R17, R17, R244, RZ, P3, !PT ;  /* 0x000000f411117210 */ /* 0x000fe20001ffe4ff */
[----:B------:R-:W-:Y:S01]  /*149a20*/  STL [R1+0x4cc8], R15 ;  /* 0x004cc80f01007387 */ /* 0x000fe20000100800 */
[----:B------:R-:W-:Y:S02]  /*149a30*/  STL [R1+0x4cb4], R18 ;  /* 0x004cb41201007387 */ /* 0x000fe40000100800 */
[----:B------:R-:W-:Y:S02]  /*149a40*/  STL [R1+0x4cbc], R19 ;  /* 0x004cbc1301007387 */ /* 0x000fe40000100800 */
[----:B------:R-:W2:Y:S01]  /*149a50*/  LDL.LU R13, [R1+0x4cd4] ;  /* 0x004cd400010d7983 */ /* 0x000ea20000300800 */
[----:B------:R-:W-:Y:S07]  /*149a60*/  STL [R1+0x4cc4], R17 ;  /* 0x004cc41101007387 */ /* 0x000fee0000100800 */
[----:B------:R-:W-:Y:S01]  /*149a70*/  STL.64 [R1+0x15d0], R24 ;  /* 0x0015d01801007387 */ /* 0x000fe20000100a00 */
[----:B------:R3:W-:Y:S03]  /*149a80*/  STL.64 [R1+0x15d8], R26 ;  /* 0x0015d81a01007387 */ /* 0x0007e60000100a00 */
[----:B---3--:R-:W3:Y:S01]  /*149a90*/  LDL.LU R27, [R1+0x4cdc] ;  /* 0x004cdc00011b7983 */ /* 0x008ee20000300800 */
[----:B----4-:R-:W-:-:S05]  /*149aa0*/  IADD3 R28, P2, R28, R246, RZ ;  /* 0x000000f61c1c7210 */ /* 0x010fca0007f5e0ff */
[----:B------:R-:W-:Y:S01]  /*149ab0*/  STL [R1+0x4cd0], R28 ;  /* 0x004cd01c01007387 */ /* 0x000fe20000100800 */
        /* <DEDUP_REMOVED lines=8> */
[----:B------:R-:W3:Y:S01]  /*149b40*/  LDL.LU R25, [R1+0x4d24] ;  /* 0x004d240001197983 */ /* 0x000ee20000300800 */
[----:B-1----:R-:W-:Y:S01]  /*149b50*/  MOV R6, R20 ;  /* 0x0000001400067202 */ /* 0x002fe20000000f00 */
[----:B------:R-:W-:-:S05]  /*149b60*/  IMAD.MOV.U32 R7, RZ, RZ, R21 ;  /* 0x000000ffff077224 */ /* 0x000fca00078e0015 */
[----:B------:R1:W-:Y:S04]  /*149b70*/  LDGSTS.E [R0+0x35100], [R6.64], P1 ;  /* 0x3510000006007fae */ /* 0x0003e80008921844 */
[----:B------:R-:W-:Y:S01]  /*149b80*/  STL [R1+0x4ccc], R29 ;  /* 0x004ccc1d01007387 */ /* 0x000fe20000100800 */
[----:B------:R-:W3:Y:S01]  /*149b90*/  LDL.LU R20, [R1+0x4d38] ;  /* 0x004d380001147983 */ /* 0x000ee20000300800 */
[----:B------:R-:W-:Y:S01]  /*149ba0*/  ISETP.GT.AND P5, PT, R4, 0x76, PT ;  /* 0x000000760400780c */ /* 0x000fe20003fa4270 */
[----:B------:R-:W-:Y:S01]  /*149bb0*/  STL [R1+0x4cd8], R12 ;  /* 0x004cd80c01007387 */ /* 0x000fe20000100800 */
[----:B------:R-:W3:Y:S01]  /*149bc0*/  LDL.LU R23, [R1+0x4d2c] ;  /* 0x004d2c0001177983 */ /* 0x000ee20000300800 */
[----:B------:R-:W3:Y:S01]  /*149bd0*/  LDL.LU R21, [R1+0x4d34] ;  /* 0x004d340001157983 */ /* 0x000ee20000300800 */
[----:B-1----:R-:W-:Y:S01]  /*149be0*/  MOV R6, R16 ;  /* 0x0000001000067202 */ /* 0x002fe20000000f00 */
[----:B------:R-:W-:Y:S01]  /*149bf0*/  IMAD.MOV.U32 R7, RZ, RZ, R18 ;  /* 0x000000ffff077224 */ /* 0x000fe200078e0012 */
[----:B------:R-:W-:Y:S01]  /*149c00*/  SEL R2, RZ, 0x4, !P5 ;  /* 0x00000004ff027807 */ /* 0x000fe20006800000 */
[----:B------:R-:W3:Y:S04]  /*149c10*/  LDL.LU R18, [R1+0x4d40] ;  /* 0x004d400001127983 */ /* 0x000ee80000300800 */
[----:B------:R1:W-:Y:S01]  /*149c20*/  LDGSTS.E [R0+0x35200], [R6.64], P1 ;  /* 0x3520000006007fae */ /* 0x0003e20008921844 */
[----:B------:R-:W3:Y:S01]  /*149c30*/  LDL.LU R16, [R1+0x4d48] ;  /* 0x004d480001107983 */ /* 0x000ee20000300800 */
[----:B------:R-:W-:Y:S01]  /*149c40*/  SEL R2, R2, RZ, !P0 ;  /* 0x000000ff02027207 */ /* 0x000fe20004000000 */
[----:B-1----:R-:W-:Y:S01]  /*149c50*/  IMAD.MOV.U32 R6, RZ, RZ, R14 ;  /* 0x000000ffff067224 */ /* 0x002fe200078e000e */
[----:B------:R-:W-:-:S02]  /*149c60*/  MOV R7, R19 ;  /* 0x0000001300077202 */ /* 0x000fc40000000f00 */
[----:B------:R-:W3:Y:S04]  /*149c70*/  LDL.LU R19, [R1+0x4d3c] ;  /* 0x004d3c0001137983 */ /* 0x000ee80000300800 */
[----:B------:R1:W-:Y:S01]  /*149c80*/  LDGSTS.E [R0+0x35300], [R6.64], P1 ;  /* 0x3530000006007fae */ /* 0x0003e20008921844 */
[----:B--2---:R-:W-:Y:S02]  /*149c90*/  IADD3.X R13, R13, R244, RZ, P2, !PT ;  /* 0x000000f40d0d7210 */ /* 0x004fe400017fe4ff */
[----:B------:R-:W-:-:S03]  /*149ca0*/  SEL R5, R5, RZ, !P0 ;  /* 0x000000ff05057207 */ /* 0x000fc60004000000 */
[----:B------:R2:W-:Y:S01]  /*149cb0*/  STL [R1+0x4cd4], R13 ;  /* 0x004cd40d01007387 */ /* 0x0005e20000100800 */
[----:B------:R-:W3:Y:S02]  /*149cc0*/  LDL.LU R14, [R1+0x4d50] ;  /* 0x004d5000010e7983 */ /* 0x000ee40000300800 */
[----:B-1----:R-:W-:Y:S01]  /*149cd0*/  IMAD.MOV.U32 R6, RZ, RZ, R15 ;  /* 0x000000ffff067224 */ /* 0x002fe200078e000f */
[----:B------:R-:W-:Y:S02]  /*149ce0*/  MOV R7, R17 ;  /* 0x0000001100077202 */ /* 0x000fe40000000f00 */
[----:B------:R-:W-:-:S03]  /*149cf0*/  ISETP.NE.U32.AND P4, PT, R2, RZ, PT ;  /* 0x000000ff0200720c */ /* 0x000fc60003f85070 */
[----:B------:R1:W-:Y:S01]  /*149d00*/  LDGSTS.E [R0+0x35400], [R6.64], P1 ;  /* 0x3540000006007fae */ /* 0x0003e20008921844 */
[----:B------:R-:W-:Y:S02]  /*149d10*/  ISETP.NE.U32.AND P5, PT, R5, RZ, PT ;  /* 0x000000ff0500720c */ /* 0x000fe40003fa5070 */
        /* <DEDUP_REMOVED lines=8> */
[----:B---3--:R-:W-:-:S03]  /*149da0*/  IMAD.X R27, R27, 0x1, R244, P2 ;  /* 0x000000011b1b7824 */ /* 0x008fc600010e06f4 */
[----:B------:R-:W3:Y:S01]  /*149db0*/  LDL.LU R17, [R1+0x4d44] ;  /* 0x004d440001117983 */ /* 0x000ee20000300800 */
[----:B------:R-:W-:-:S03]  /*149dc0*/  IADD3 R24, P2, R24, R246, RZ ;  /* 0x000000f618187210 */ /* 0x000fc60007f5e0ff */
[----:B------:R-:W4:Y:S01]  /*149dd0*/  LDL.LU R15, [R1+0x4d4c] ;  /* 0x004d4c00010f7983 */ /* 0x000f220000300800 */
[----:B------:R-:W4:Y:S02]  /*149de0*/  LDL.LU R2, [R1+0x4d58] ;  /* 0x004d580001027983 */ /* 0x000f240000300800 */
[----:B------:R-:W4:Y:S02]  /*149df0*/  LDL.LU R5, [R1+0x4d60] ;  /* 0x004d600001057983 */ /* 0x000f240000300800 */
[----:B------:R-:W-:Y:S01]  /*149e00*/  STL [R1+0x4cdc], R27 ;  /* 0x004cdc1b01007387 */ /* 0x000fe20000100800 */
[----:B------:R-:W-:Y:S01]  /*149e10*/  STL [R1+0x4d28], R24 ;  /* 0x004d281801007387 */ /* 0x000fe20000100800 */
[----:B--2---:R-:W2:Y:S02]  /*149e20*/  LDL.LU R13, [R1+0x4d54] ;  /* 0x004d5400010d7983 */ /* 0x004ea40000300800 */
[----:B------:R-:W2:Y:S01]  /*149e30*/  LDL.LU R12, [R1+0x4d5c] ;  /* 0x004d5c00010c7983 */ /* 0x000ea20000300800 */
[----:B------:R-:W-:Y:S01]  /*149e40*/  IADD3.X R25, R25, R244, RZ, P2, !PT ;  /* 0x000000f419197210 */ /* 0x000fe200017fe4ff */
[----:B------:R-:W-:-:S02]  /*149e50*/  IADD3 R22, P2, R22, R246, RZ ;  /* 0x000000f616167210 */ /* 0x000fc40007f5e0ff */
[----:B-1----:R-:W-:Y:S01]  /*149e60*/  IMAD.MOV.U32 R6, RZ, RZ, R26 ;  /* 0x000000ffff067224 */ /* 0x002fe200078e001a */
[----:B------:R-:W-:-:S05]  /*149e70*/  MOV R7, R27 ;  /* 0x0000001b00077202 */ /* 0x000fca0000000f00 */
[----:B------:R1:W-:Y:S01]  /*149e80*/  LDGSTS.E [R0+0x35700], [R6.64], P1 ;  /* 0x3570000006007fae */ /* 0x0003e20008921844 */
[----:B------:R-:W-:Y:S01]  /*149e90*/  IADD3 R20, P1, R20, R246, RZ ;  /* 0x000000f614147210 */ /* 0x000fe20007f3e0ff */
[----:B------:R-:W-:Y:S02]  /*149ea0*/  IMAD.X R23, R23, 0x1, R244, P2 ;  /* 0x0000000117177824 */ /* 0x000fe400010e06f4 */
[----:B------:R1:W-:Y:S01]  /*149eb0*/  STL [R1+0x4d24], R25 ;  /* 0x004d241901007387 */ /* 0x0003e20000100800 */
[----:B------:R-:W-:Y:S01]  /*149ec0*/  IADD3.X R21, R21, R244, RZ, P1, !PT ;  /* 0x000000f415157210 */ /* 0x000fe20000ffe4ff */
[----:B------:R1:W-:Y:S01]  /*149ed0*/  STL [R1+0x4d30], R22 ;  /* 0x004d301601007387 */ /* 0x0003e20000100800 */
[-C--:B------:R-:W-:Y:S01]  /*149ee0*/  IADD3 R18, P2, R18, R246.reuse, RZ ;  /* 0x000000f612127210 */ /* 0x080fe20007f5e0ff */
[----:B------:R-:W-:Y:S01]  /*149ef0*/  STL [R1+0x4d38], R20 ;  /* 0x004d381401007387 */ /* 0x000fe20000100800 */
[----:B------:R-:W-:Y:S01]  /*149f00*/  IADD3 R16, P1, R16, R246, RZ ;  /* 0x000000f610107210 */ /* 0x000fe20007f3e0ff */
[----:B------:R2:W-:Y:S02]  /*149f10*/  STL [R1+0x4d2c], R23 ;  /* 0x004d2c1701007387 */ /* 0x0005e40000100800 */
[----:B------:R-:W-:Y:S01]  /*149f20*/  STL [R1+0x4d40], R18 ;  /* 0x004d401201007387 */ /* 0x000fe20000100800 */
[----:B------:R-:W-:Y:S02]  /*149f30*/  STL [R1+0x4d34], R21 ;  /* 0x004d341501007387 */ /* 0x000fe40000100800 */
[----:B------:R2:W-:Y:S02]  /*149f40*/  STL [R1+0x4d48], R16 ;  /* 0x004d481001007387 */ /* 0x0005e40000100800 */
[----:B-1----:R-:W-:-:S02]  /*149f50*/  IMAD.MOV.U32 R7, RZ, RZ, R25 ;  /* 0x000000ffff077224 */ /* 0x002fc400078e0019 */
[----:B------:R-:W-:Y:S01]  /*149f60*/  IMAD.X R19, R19, 0x1, R244, P2 ;  /* 0x0000000113137824 */ /* 0x000fe200010e06f4 */
[----:B------:R-:W-:-:S04]  /*149f70*/  IADD3 R14, P2, R14, R246, RZ ;  /* 0x000000f60e0e7210 */ /* 0x000fc80007f5e0ff */
[----:B------:R-:W-:Y:S01]  /*149f80*/  STL [R1+0x4d3c], R19 ;  /* 0x004d3c1301007387 */ /* 0x000fe20000100800 */
[----:B------:R-:W2:Y:S03]  /*149f90*/  LDL.LU R25, [R1+0x67c0] ;  /* 0x0067c00001197983 */ /* 0x000ea60000300800 */
[----:B------:R-:W-:Y:S01]  /*149fa0*/  STL [R1+0x4d50], R14 ;  /* 0x004d500e01007387 */ /* 0x000fe20000100800 */
        /* <DEDUP_REMOVED lines=10> */
[----:B------:R1:W-:Y:S02]  /*14a050*/  LDGSTS.E [R0+0x37300], [R6.64], P6 ;  /* 0x3730000006007fae */ /* 0x0003e4000b121844 */
[----:B-1----:R-:W-:Y:S02]  /*14a060*/  MOV R6, R16 ;  /* 0x0000001000067202 */ /* 0x002fe40000000f00 */
[----:B---3--:R-:W-:Y:S01]  /*14a070*/  IADD3.X R17, R17, R244, RZ, P1, !PT ;  /* 0x000000f411117210 */ /* 0x008fe20000ffe4ff */
[--C-:B----4-:R-:W-:Y:S01]  /*14a080*/  IMAD.X R15, R15, 0x1, R244.reuse, P2 ;  /* 0x000000010f0f7824 */ /* 0x110fe200010e06f4 */
[-C--:B------:R-:W-:Y:S02]  /*14a090*/  IADD3 R2, P1, R2, R246.reuse, RZ ;  /* 0x000000f602027210 */ /* 0x080fe40007f3e0ff */
[----:B------:R-:W-:Y:S01]  /*14a0a0*/  IADD3 R5, P2, R5, R246, RZ ;  /* 0x000000f605057210 */ /* 0x000fe20007f5e0ff */
[----:B------:R1:W-:Y:S02]  /*14a0b0*/  STL [R1+0x4d44], R17 ;  /* 0x004d441101007387 */ /* 0x0003e40000100800 */
[----:B------:R-:W-:Y:S01]  /*14a0c0*/  STL [R1+0x4d58], R2 ;  /* 0x004d580201007387 */ /* 0x000fe20000100800 */
[----:B--2---:R-:W-:Y:S01]  /*14a0d0*/  IADD3.X R13, R13, R244, RZ, P1, !PT ;  /* 0x000000f40d0d7210 */ /* 0x004fe20000ffe4ff */
[----:B------:R2:W-:Y:S02]  /*14a0e0*/  STL [R1+0x4d4c], R15 ;  /* 0x004d4c0f01007387 */ /* 0x0005e40000100800 */
[----:B------:R-:W-:Y:S01]  /*14a0f0*/  IMAD.X R12, R12, 0x1, R244, P2 ;  /* 0x000000010c0c7824 */ /* 0x000fe200010e06f4 */
[----:B------:R-:W3:Y:S01]  /*14a100*/  LDL.LU R26, [R1+0x67b4] ;  /* 0x0067b400011a7983 */ /* 0x000ee20000300800 */
[----:B------:R-:W-:Y:S02]  /*14a110*/  STL [R1+0x4d60], R5 ;  /* 0x004d600501007387 */ /* 0x000fe40000100800 */
[----:B------:R-:W-:Y:S02]  /*14a120*/  STL [R1+0x4d54], R13 ;  /* 0x004d540d01007387 */ /* 0x000fe40000100800 */
[----:B------:R-:W4:Y:S01]  /*14a130*/  LDL.LU R34, [R1+0x1608] ;  /* 0x0016080001227983 */ /* 0x000f220000300800 */
[----:B------:R2:W-:Y:S01]  /*14a140*/  STL [R1+0x4d5c], R12 ;  /* 0x004d5c0c01007387 */ /* 0x0005e20000100800 */
[----:B------:R-:W4:Y:S02]  /*14a150*/  LDL.LU R35, [R1+0x160c] ;  /* 0x00160c0001237983 */ /* 0x000f240000300800 */
[----:B------:R-:W3:Y:S02]  /*14a160*/  LDL.LU R30, [R1+0x1628] ;  /* 0x00162800011e7983 */ /* 0x000ee40000300800 */
[----:B------:R-:W3:Y:S01]  /*14a170*/  LDL.LU R31, [R1+0x162c] ;  /* 0x00162c00011f7983 */ /* 0x000ee20000300800 */
[----:B------:R-:W3:Y:S01]  /*14a180*/  LDL.LU R22, [R1+0xe68] ;  /* 0x000e680001167983 */ /* 0x000ee20000300800 */
[----:B------:R-:W3:Y:S02]  /*14a190*/  LDL.LU R23, [R1+0xea0] ;  /* 0x000ea00001177983 */ /* 0x000ee40000300800 */
[----:B------:R-:W-:-:S02]  /*14a1a0*/  IMAD.MOV.U32 R7, RZ, RZ, R17 ;  /* 0x000000ffff077224 */ /* 0x000fc400078e0011 */
[----:B------:R-:W3:Y:S01]  /*14a1b0*/  LDL.LU R16, [R1+0xe6c] ;  /* 0x000e6c0001107983 */ /* 0x000ee20000300800 */
[----:B-1----:R-:W3:Y:S04]  /*14a1c0*/  LDL.LU R17, [R1+0xea4] ;  /* 0x000ea40001117983 */ /* 0x002ee80000300800 */
[----:B------:R1:W-:Y:S02]  /*14a1d0*/  LDGSTS.E [R0+0x37400], [R6.64], P6 ;  /* 0x3740000006007fae */ /* 0x0003e4000b121844 */
[----:B-1----:R-:W-:Y:S01]  /*14a1e0*/  MOV R6, R14 ;  /* 0x0000000e00067202 */ /* 0x002fe20000000f00 */
[----:B------:R-:W-:Y:S02]  /*14a1f0*/  IMAD.MOV.U32 R7, RZ, RZ, R15 ;  /* 0x000000ffff077224 */ /* 0x000fe400078e000f */
[----:B--2---:R-:W2:Y:S04]  /*14a200*/  LDL.LU R15, [R1+0xe80] ;  /* 0x000e8000010f7983 */ /* 0x004ea80000300800 */
[----:B------:R1:W-:Y:S01]  /*14a210*/  LDGSTS.E [R0+0x37500], [R6.64], P6 ;  /* 0x3750000006007fae */ /* 0x0003e2000b121844 */
[----:B------:R-:W2:Y:S02]  /*14a220*/  LDL.LU R58, [R1+0xea8] ;  /* 0x000ea800013a7983 */ /* 0x000ea40000300800 */
[----:B------:R-:W2:Y:S02]  /*14a230*/  LDL.LU R18, [R1+0xe40] ;  /* 0x000e400001127983 */ /* 0x000ea40000300800 */
[----:B------:R-:W2:Y:S01]  /*14a240*/  LDL.LU R19, [R1+0xe84] ;  /* 0x000e840001137983 */ /* 0x000ea20000300800 */
[----:B-1----:R-:W-:Y:S01]  /*14a250*/  MOV R6, R2 ;  /* 0x0000000200067202 */ /* 0x002fe20000000f00 */
[----:B------:R-:W-:-:S05]  /*14a260*/  IMAD.MOV.U32 R7, RZ, RZ, R13 ;  /* 0x000000ffff077224 */ /* 0x000fca00078e000d */
[----:B------:R1:W-:Y:S02]  /*14a270*/  LDGSTS.E [R0+0x37600], [R6.64], P6 ;  /* 0x3760000006007fae */ /* 0x0003e4000b121844 */
[----:B-1----:R-:W-:Y:S02]  /*14a280*/  IMAD.MOV.U32 R7, RZ, RZ, R12 ;  /* 0x000000ffff077224 */ /* 0x002fe400078e000c */
        /* <DEDUP_REMOVED lines=8> */
[----:B------:R-:W-:-:S05]  /*14a310*/  MOV R6, R5 ;  /* 0x0000000500067202 */ /* 0x000fca0000000f00 */
[----:B------:R1:W-:Y:S01]  /*14a320*/  LDGSTS.E [R0+0x37700], [R6.64], P6 ;  /* 0x3770000006007fae */ /* 0x0003e2000b121844 */
[----:B------:R-:W-:-:S05]  /*14a330*/  IADD3 R25, P6, R25, R246, RZ ;  /* 0x000000f619197210 */ /* 0x000fca0007fde0ff */
[----:B------:R-:W-:Y:S01]  /*14a340*/  STL [R1+0x67c0], R25 ;  /* 0x0067c01901007387 */ /* 0x000fe20000100800 */
[C---:B----4-:R-:W-:Y:S08]  /*14a350*/  HMMA.1688.F32.TF32 R32, R116.reuse, R34, R64 ;  /* 0x000000227420723c */ /* 0x050ff00000081040 */
[----:B---3--:R-:W-:Y:S01]  /*14a360*/  HMMA.1688.F32.TF32 R28, R116, R30, R68 ;  /* 0x0000001e741c723c */ /* 0x008fe20000081044 */
[----:B------:R-:W-:-:S02]  /*14a370*/  IADD3.X R26, R26, R244, RZ, P6, !PT ;  /* 0x000000f41a1a7210 */ /* 0x000fc400037fe4ff */
[----:B------:R-:W-:Y:S01]  /*14a380*/  MOV R43, R22 ;  /* 0x00000016002b7202 */ /* 0x000fe20000000f00 */
[----:B------:R-:W-:Y:S01]  /*14a390*/  IMAD.MOV.U32 R42, RZ, RZ, R23 ;  /* 0x000000ffff2a7224 */ /* 0x000fe200078e0017 */
[----:B------:R-:W-:Y:S01]  /*14a3a0*/  MOV R41, R16 ;  /* 0x0000001000297202 */ /* 0x000fe20000000f00 */
[----:B------:R-:W-:-:S03]  /*14a3b0*/  IMAD.MOV.U32 R40, RZ, RZ, R17 ;  /* 0x000000ffff287224 */ /* 0x000fc600078e0011 */
[----:B------:R3:W-:Y:S02]  /*14a3c0*/  LDGSTS.E [R0+0x39000], [R42.64], P5 ;  /* 0x390000002a007fae */ /* 0x0007e4000a921844 */
[----:B------:R4:W-:Y:S04]  /*14a3d0*/  LDGSTS.E [R0+0x39100], [R40.64], P5 ;  /* 0x3910000028007fae */ /* 0x0009e8000a921844 */
[----:B------:R-:W-:Y:S01]  /*14a3e0*/  STL.64 [R1+0x15b0], R32 ;  /* 0x0015b02001007387 */ /* 0x000fe20000100a00 */
[----:B------:R1:W-:Y:S02]  /*14a3f0*/  STL.64 [R1+0x15b8], R34 ;  /* 0x0015b82201007387 */ /* 0x0003e40000100a00 */
[----:B------:R-:W-:Y:S05]  /*14a400*/  STL [R1+0x67b4], R26 ;  /* 0x0067b41a01007387 */ /* 0x000fea0000100800 */
[----:B------:R2:W-:Y:S04]  /*14a410*/  STL.64 [R1+0x1570], R28 ;  /* 0x0015701c01007387 */ /* 0x0005e80000100a00 */
[----:B------:R2:W-:Y:S04]  /*14a420*/  STL.64 [R1+0x1578], R30 ;  /* 0x0015781e01007387 */ /* 0x0005e80000100a00 */
[----:B-1----:R-:W3:Y:S01]  /*14a430*/  LDL.LU R34, [R1+0x1638] ;  /* 0x0016380001227983 */ /* 0x002ee20000300800 */
[----:B------:R-:W-:Y:S02]  /*14a440*/  STL.64 [R1+0x48d0], R42 ;  /* 0x0048d02a01007387 */ /* 0x000fe40000100a00 */
[----:B------:R-:W3:Y:S02]  /*14a450*/  LDL.LU R35, [R1+0x163c] ;  /* 0x00163c0001237983 */ /* 0x000ee40000300800 */
[----:B--2---:R-:W-:Y:S01]  /*14a460*/  IMAD.MOV.U32 R38, RZ, RZ, R58 ;  /* 0x000000ffff267224 */ /* 0x004fe200078e003a */
[----:B------:R-:W-:Y:S01]  /*14a470*/  MOV R39, R15 ;  /* 0x0000000f00277202 */ /* 0x000fe20000000f00 */
[----:B------:R-:W-:Y:S01]  /*14a480*/  STL.64 [R1+0x48c8], R40 ;  /* 0x0048c82801007387 */ /* 0x000fe20000100a00 */
[----:B------:R-:W-:Y:S01]  /*14a490*/  IMAD.MOV.U32 R36, RZ, RZ, R19 ;  /* 0x000000ffff247224 */ /* 0x000fe200078e0013 */
[----:B------:R-:W-:Y:S01]  /*14a4a0*/  MOV R37, R18 ;  /* 0x0000001200257202 */ /* 0x000fe20000000f00 */
[----:B------:R-:W2:Y:S01]  /*14a4b0*/  LDL.LU R15, [R1+0xe04] ;  /* 0x000e0400010f7983 */ /* 0x000ea20000300800 */
[----:B------:R-:W-:Y:S01]  /*14a4c0*/  STL.64 [R1+0x48c0], R38 ;  /* 0x0048c02601007387 */ /* 0x000fe20000100a00 */
[----:B------:R-:W4:Y:S02]  /*14a4d0*/  LDL.LU R58, [R1+0xe08] ;  /* 0x000e0800013a7983 */ /* 0x000f240000300800 */
[----:B------:R-:W-:Y:S01]  /*14a4e0*/  STL.64 [R1+0x48b8], R36 ;  /* 0x0048b82401007387 */ /* 0x000fe20000100a00 */
[----:B------:R2:W-:Y:S01]  /*14a4f0*/  LDGSTS.E [R0+0x39200], [R38.64], P5 ;  /* 0x3920000026007fae */ /* 0x0005e2000a921844 */
[----:B------:R1:W-:Y:S01]  /*14a500*/  LDGSTS.E [R0+0x39300], [R36.64], P5 ;  /* 0x3930000024007fae */ /* 0x0003e2000a921844 */
[----:B------:R-:W-:Y:S01]  /*14a510*/  MOV R33, R12 ;  /* 0x0000000c00217202 */ /* 0x000fe20000000f00 */
[----:B------:R-:W-:Y:S01]  /*14a520*/  IMAD.MOV.U32 R32, RZ, RZ, R13 ;  /* 0x000000ffff207224 */ /* 0x000fe200078e000d */
[----:B------:R-:W-:Y:S01]  /*14a530*/  MOV R29, R14 ;  /* 0x0000000e001d7202 */ /* 0x000fe20000000f00 */
[----:B------:R-:W-:Y:S01]  /*14a540*/  IMAD.MOV.U32 R28, RZ, RZ, R56 ;  /* 0x000000ffff1c7224 */ /* 0x000fe200078e0038 */
[----:B------:R-:W-:-:S02]  /*14a550*/  MOV R23, R57 ;  /* 0x0000003900177202 */ /* 0x000fc40000000f00 */
[----:B------:R-:W-:Y:S01]  /*14a560*/  STL.64 [R1+0x48b0], R32 ;  /* 0x0048b02001007387 */ /* 0x000fe20000100a00 */
[----:B------:R-:W4:Y:S02]  /*14a570*/  LDL.LU R30, [R1+0xe0c] ;  /* 0x000e0c00011e7983 */ /* 0x000f240000300800 */
[----:B------:R-:W-:Y:S02]  /*14a580*/  IMAD.MOV.U32 R22, RZ, RZ, R59 ;  /* 0x000000ffff167224 */ /* 0x000fe400078e003b */
[----:B------:R-:W-:Y:S01]  /*14a590*/  STL.64 [R1+0x48a8], R28 ;  /* 0x0048a81c01007387 */ /* 0x000fe20000100a00 */
[----:B------:R-:W4:Y:S01]  /*14a5a0*/  LDL.LU R31, [R1+0xe20] ;  /* 0x000e2000011f7983 */ /* 0x000f220000300800 */
[----:B------:R-:W-:Y:S01]  /*14a5b0*/  IMAD.MOV.U32 R16, RZ, RZ, R156 ;  /* 0x000000ffff107224 */ /* 0x000fe200078e009c */
[----:B------:R-:W-:Y:S01]  /*14a5c0*/  MOV R17, R245 ;  /* 0x000000f500117202 */ /* 0x000fe20000000f00 */
[----:B------:R1:W-:Y:S01]  /*14a5d0*/  STL.64 [R1+0x48a0], R22 ;  /* 0x0048a01601007387 */ /* 0x0003e20000100a00 */
[----:B------:R-:W4:Y:S03]  /*14a5e0*/  LDL.LU R24, [R1+0xe24] ;  /* 0x000e240001187983 */ /* 0x000f260000300800 */
        /* <DEDUP_REMOVED lines=11> */
[----:B------:R-:W4:Y:S04]  /*14a6a0*/  LDL.LU R156, [R1+0xe00] ;  /* 0x000e0000019c7983 */ /* 0x000f280000300800 */
[----:B------:R3:W-:Y:S01]  /*14a6b0*/  LDGSTS.E [R0+0x39400], [R32.64], P5 ;  /* 0x3940000020007fae */ /* 0x0007e2000a921844 */
[----:B------:R1:W-:Y:S02]  /*14a6c0*/  LDGSTS.E [R0+0x39500], [R28.64], P5 ;  /* 0x395000001c007fae */ /* 0x0003e4000a921844 */
[----:B------:R1:W-:Y:S02]  /*14a6d0*/  LDGSTS.E [R0+0x39600], [R22.64], P5 ;  /* 0x3960000016007fae */ /* 0x0003e4000a921844 */
[----:B------:R2:W-:Y:S01]  /*14a6e0*/  LDGSTS.E [R0+0x39700], [R16.64], P5 ;  /* 0x3970000010007fae */ /* 0x0005e2000a921844 */
[----:B-1----:R-:W4:Y:S01]  /*14a6f0*/  LDL.LU R22, [R1+0x1668] ;  /* 0x0016680001167983 */ /* 0x002f220000300800 */
[----:B------:R-:W-:-:S04]  /*14a700*/  ISETP.GT.AND P1, PT, R4, 0x7a, PT ;  /* 0x0000007a0400780c */ /* 0x000fc80003f24270 */
[----:B------:R-:W-:Y:S01]  /*14a710*/  SEL R2, RZ, 0x4, !P1 ;  /* 0x00000004ff027807 */ /* 0x000fe20004800000 */
[C---:B------:R-:W-:Y:S01]  /*14a720*/  ISETP.GT.AND P1, PT, R4.reuse, 0x7e, PT ;  /* 0x0000007e0400780c */ /* 0x040fe20003f24270 */
[----:B------:R-:W-:Y:S02]  /*14a730*/  ISETP.GT.AND P2, PT, R4, 0x3, PT ;  /* 0x000000030400780c */ /* 0x000fe40003f44270 */
[----:B------:R-:W-:Y:S02]  /*14a740*/  SEL R2, R2, RZ, !P0 ;  /* 0x000000ff02027207 */ /* 0x000fe40004000000 */
[----:B------:R-:W-:Y:S01]  /*14a750*/  SEL R5, RZ, 0x4, !P1 ;  /* 0x00000004ff057807 */ /* 0x000fe20004800000 */
[----:B------:R-:W-:Y:S01]  /*14a760*/  ISETP.GT.AND P1, PT, R4, 0x7, PT ;  /* 0x000000070400780c */ /* 0x000fe20003f24270 */
[----:B------:R-:W-:Y:S01]  /*14a770*/  ISETP.NE.U32.AND P3, PT, R2, RZ, PT ;  /* 0x000000ff0200720c */ /* 0x000fe20003f65070 */
[----:B------:R-:W-:Y:S02]  /*14a780*/  SEL R2, RZ, 0x4, !P2 ;  /* 0x00000004ff027807 */ /* 0x000fe40005000000 */
[----:B------:R-:W-:-:S02]  /*14a790*/  SEL R6, RZ, 0x4, !P1 ;  /* 0x00000004ff067807 */ /* 0x000fc40004800000 */
[----:B------:R-:W-:-:S04]  /*14a7a0*/  SEL R2, R2, RZ, !P0 ;  /* 0x000000ff02027207 */ /* 0x000fc80004000000 */
[----:B------:R-:W-:Y:S01]  /*14a7b0*/  ISETP.NE.U32.AND P1, PT, R2, RZ, PT ;  /* 0x000000ff0200720c */ /* 0x000fe20003f25070 */
[----:B------:R-:W-:Y:S01]  /*14a7c0*/  SEL R2, R6, RZ, !P0 ;  /* 0x000000ff06027207 */ /* 0x000fe20004000000 */
[----:B---3--:R-:W-:Y:S01]  /*14a7d0*/  HMMA.1688.F32.TF32 R32, R116, R34, R72 ;  /* 0x000000227420723c */ /* 0x008fe20000081048 */
[----:B--2---:R-:W-:Y:S01]  /*14a7e0*/  MOV R39, R15 ;  /* 0x0000000f00277202 */ /* 0x004fe20000000f00 */
[----:B----4-:R-:W-:-:S05]  /*14a7f0*/  IMAD.MOV.U32 R38, RZ, RZ, R58 ;  /* 0x000000ffff267224 */ /* 0x010fca00078e003a */
[----:B------:R1:W-:Y:S11]  /*14a800*/  LDGSTS.E [R0+0x3b000], [R38.64], P4 ;  /* 0x3b00000026007fae */ /* 0x0003f6000a121844 */
[----:B------:R-:W-:Y:S05]  /*14a810*/  @!UPT UIADD3 URZ, URZ, URZ, URZ ;  /* 0x0000003f3f3ff290 */ /* 0x000fea000fffe03f */
[----:B------:R-:W-:Y:S01]  /*14a820*/  STL.64 [R1+0x1530], R32 ;  /* 0x0015302001007387 */ /* 0x000fe20000100a00 */
[----:B------:R2:W-:Y:S02]  /*14a830*/  STL.64 [R1+0x1538], R34 ;  /* 0x0015382201007387 */ /* 0x0005e40000100a00 */
[----:B------:R-:W4:Y:S02]  /*14a840*/  LDL.LU R23, [R1+0x166c] ;  /* 0x00166c0001177983 */ /* 0x000f240000300800 */
[----:B------:R-:W4:Y:S01]  /*14a850*/  LDL.LU R14, [R1+0xd60] ;  /* 0x000d6000010e7983 */ /* 0x000f220000300800 */
[----:B------:R-:W-:Y:S01]  /*14a860*/  STL.64 [R1+0x4910], R38 ;  /* 0x0049102601007387 */ /* 0x000fe20000100a00 */
[----:B------:R-:W4:Y:S01]  /*14a870*/  LDL.LU R15, [R1+0xd8c] ;  /* 0x000d8c00010f7983 */ /* 0x000f220000300800 */
[----:B------:R-:W-:Y:S01]  /*14a880*/  LOP3.LUT R31, R31, R30, RZ, 0x3c, !PT ;  /* 0x0000001e1f1f7212 */ /* 0x000fe200078e3cff */
[----:B------:R-:W4:Y:S01]  /*14a890*/  LDL.LU R16, [R1+0xd64] ;  /* 0x000d640001107983 */ /* 0x000f220000300800 */
[----:B------:R-:W1:Y:S01]  /*14a8a0*/  LDL.LU R17, [R1+0xd90] ;  /* 0x000d900001117983 */ /* 0x000e620000300800 */
[----:B------:R-:W-:-:S02]  /*14a8b0*/  MOV R37, R24 ;  /* 0x0000001800257202 */ /* 0x000fc40000000f00 */
[C---:B------:R-:W-:Y:S01]  /*14a8c0*/  LOP3.LUT R30, R31.reuse, R30, RZ, 0x3c, !PT ;  /* 0x0000001e1f1e7212 */ /* 0x040fe200078e3cff */
[----:B------:R-:W-:Y:S01]  /*14a8d0*/  IMAD.MOV.U32 R36, RZ, RZ, R27 ;  /* 0x000000ffff247224 */ /* 0x000fe200078e001b */
[----:B------:R-:W4:Y:S01]  /*14a8e0*/  LDL.LU R18, [R1+0xd68] ;  /* 0x000d680001127983 */ /* 0x000f220000300800 */
[----:B--2---:R-:W-:Y:S01]  /*14a8f0*/  IMAD.MOV.U32 R34, RZ, RZ, R21 ;  /* 0x000000ffff227224 */ /* 0x004fe200078e0015 */
[----:B------:R-:W-:Y:S02]  /*14a900*/  LOP3.LUT R31, R31, R30, RZ, 0x3c, !PT ;  /* 0x0000001e1f1f7212 */ /* 0x000fe400078e3cff */
[----:B------:R-:W-:Y:S01]  /*14a910*/  MOV R35, R20 ;  /* 0x0000001400237202 */ /* 0x000fe20000000f00 */
[----:B------:R-:W-:Y:S01]  /*14a920*/  IMAD.MOV.U32 R32, RZ, RZ, R12 ;  /* 0x000000ffff207224 */ /* 0x000fe200078e000c */
[----:B------:R-:W-:Y:S01]  /*14a930*/  MOV R33, R19 ;  /* 0x0000001300217202 */ /* 0x000fe20000000f00 */
[----:B------:R-:W2:Y:S01]  /*14a940*/  LDL.LU R58, [R1+0xd94] ;  /* 0x000d9400013a7983 */ /* 0x000ea20000300800 */
[----:B------:R3:W-:Y:S02]  /*14a950*/  STL.64 [R1+0x4908], R30 ;  /* 0x0049081e01007387 */ /* 0x0007e40000100a00 */
[----:B------:R-:W-:Y:S01]  /*14a960*/  IMAD.MOV.U32 R28, RZ, RZ, R56 ;  /* 0x000000ffff1c7224 */ /* 0x000fe200078e0038 */
[----:B------:R-:W-:Y:S01]  /*14a970*/  MOV R29, R13 ;  /* 0x0000000d001d7202 */ /* 0x000fe20000000f00 */
[----:B------:R-:W-:Y:S01]  /*14a980*/  STL.64 [R1+0x4900], R36 ;  /* 0x0049002401007387 */ /* 0x000fe20000100a00 */
[----:B------:R-:W-:Y:S02]  /*14a990*/  STL.64 [R1+0x48f8], R34 ;  /* 0x0048f82201007387 */ /* 0x000fe40000100a00 */
[----:B------:R-:W-:Y:S02]  /*14a9a0*/  STL.64 [R1+0x48f0], R32 ;  /* 0x0048f02001007387 */ /* 0x000fe40000100a00 */
[----:B------:R-:W2:Y:S01]  /*14a9b0*/  LDL.LU R19, [R1+0xd6c] ;  /* 0x000d6c0001137983 */ /* 0x000ea20000300800 */
[----:B------:R-:W-:Y:S01]  /*14a9c0*/  STL.64 [R1+0x48e8], R28 ;  /* 0x0048e81c01007387 */ /* 0x000fe20000100a00 */
[----:B------:R-:W2:Y:S02]  /*14a9d0*/  LDL.LU R12, [R1+0xd98] ;  /* 0x000d9800010c7983 */ /* 0x000ea40000300800 */
[----:B------:R-:W-:Y:S01]  /*14a9e0*/  IMAD.MOV.U32 R20, RZ, RZ, R59 ;  /* 0x000000ffff147224 */ /* 0x000fe200078e003b */
[----:B------:R-:W-:Y:S01]  /*14a9f0*/  MOV R21, R57 ;  /* 0x0000003900157202 */ /* 0x000fe20000000f00 */
[----:B------:R-:W-:Y:S01]  /*14aa00*/  IMAD.MOV.U32 R6, RZ, RZ, R156 ;  /* 0x000000ffff067224 */ /* 0x000fe200078e009c */
[----:B------:R-:W-:Y:S01]  /*14aa10*/  MOV R7, R245 ;  /* 0x000000f500077202 */ /* 0x000fe20000000f00 */
[----:B------:R3:W-:Y:S04]  /*14aa20*/  LDGSTS.E [R0+0x3b100], [R30.64], P4 ;  /* 0x3b1000001e007fae */ /* 0x0007e8000a121844 */
[----:B------:R4:W-:Y:S01]  /*14aa30*/  STL.64 [R1+0x48e0], R20 ;  /* 0x0048e01401007387 */ /* 0x0009e20000100a00 */
[----:B------:R-:W-:Y:S02]  /*14aa40*/  STL.64 [R1+0x48d8], R6 ;  /* 0x0048d80601007387 */ /* 0x000fe40000100a00 */
        /* <DEDUP_REMOVED lines=8> */
[----:B------:R-:W3:Y:S02]  /*14aad0*/  LDL.LU R13, [R1+0xd44] ;  /* 0x000d4400010d7983 */ /* 0x000ee40000300800 */
[----:B------:R-:W3:Y:S01]  /*14aae0*/  LDL.LU R56, [R1+0xd84] ;  /* 0x000d840001387983 */ /* 0x000ee20000300800 */
[----:B------:R-:W3:Y:S01]  /*14aaf0*/  LDL.LU R57, [R1+0xd48] ;  /* 0x000d480001397983 */ /* 0x000ee20000300800 */
[----:B------:R-:W3:Y:S02]  /*14ab00*/  LDL.LU R59, [R1+0xd88] ;  /* 0x000d8800013b7983 */ /* 0x000ee40000300800 */
[----:B------:R-:W3:Y:S02]  /*14ab10*/  LDL.LU R245, [R1+0xd2c] ;  /* 0x000d2c0001f57983 */ /* 0x000ee40000300800 */
[----:B------:R-:W3:Y:S01]  /*14ab20*/  LDL.LU R156, [R1+0xd4c] ;  /* 0x000d4c00019c7983 */ /* 0x000ee20000300800 */
[----:B----4-:R-:W-:Y:S01]  /*14ab30*/  HMMA.1688.F32.TF32 R20, R116, R22, R76 ;  /* 0x000000167414723c */ /* 0x010fe2000008104c */
[----:B------:R-:W-:-:S04]  /*14ab40*/  LOP3.LUT R15, R15, R14, RZ, 0x3c, !PT ;  /* 0x0000000e0f0f7212 */ /* 0x000fc800078e3cff */
[C---:B------:R-:W-:Y:S01]  /*14ab50*/  LOP3.LUT R14, R15.reuse, R14, RZ, 0x3c, !PT ;  /* 0x0000000e0f0e7212 */ /* 0x040fe200078e3cff */
[----:B-1----:R-:W-:Y:S01]  /*14ab60*/  IMAD.MOV.U32 R38, RZ, RZ, R17 ;  /* 0x000000ffff267224 */ /* 0x002fe200078e0011 */
[----:B------:R-:W-:Y:S02]  /*14ab70*/  MOV R39, R16 ;  /* 0x0000001000277202 */ /* 0x000fe40000000f00 */
[----:B------:R-:W-:Y:S02]  /*14ab80*/  LOP3.LUT R15, R15, R14, RZ, 0x3c, !PT ;  /* 0x0000000e0f0f7212 */ /* 0x000fe400078e3cff */
[----:B------:R-:W-:Y:S01]  /*14ab90*/  MOV R37, R18 ;  /* 0x0000001200257202 */ /* 0x000fe20000000f00 */
[----:B--2---:R-:W-:Y:S02]  /*14aba0*/  IMAD.MOV.U32 R36, RZ, RZ, R58 ;  /* 0x000000ffff247224 */ /* 0x004fe400078e003a */
[----:B------:R1:W-:Y:S01]  /*14abb0*/  LDGSTS.E [R0+0x3d000], [R14.64], P3 ;  /* 0x3d0000000e007fae */ /* 0x0003e20009921844 */
[----:B------:R2:W-:Y:S03]  /*14abc0*/  LDGSTS.E [R0+0x3d100], [R38.64], P3 ;  /* 0x3d10000026007fae */ /* 0x0005e60009921844 */
[----:B------:R4:W-:Y:S05]  /*14abd0*/  LDGSTS.E [R0+0x3d200], [R36.64], P3 ;  /* 0x3d20000024007fae */ /* 0x0009ea0009921844 */
[----:B------:R1:W-:Y:S01]  /*14abe0*/  STL.64 [R1+0x1410], R20 ;  /* 0x0014101401007387 */ /* 0x0003e20000100a00 */
[----:B------:R2:W-:Y:S02]  /*14abf0*/  STL.64 [R1+0x1418], R22 ;  /* 0x0014181601007387 */ /* 0x0005e40000100a00 */
[----:B------:R-:W4:Y:S02]  /*14ac00*/  LDL.LU R27, [R1+0x11c] ;  /* 0x00011c00011b7983 */ /* 0x000f240000300800 */
[----:B------:R2:W-:Y:S02]  /*14ac10*/  STL.64 [R1+0x4950], R14 ;  /* 0x0049500e01007387 */ /* 0x0005e40000100a00 */
[----:B------:R-:W-:Y:S01]  /*14ac20*/  IMAD.MOV.U32 R34, RZ, RZ, R12 ;  /* 0x000000ffff227224 */ /* 0x000fe200078e000c */
[----:B------:R-:W-:-:S05]  /*14ac30*/  MOV R35, R19 ;  /* 0x0000001300237202 */ /* 0x000fca0000000f00 */
[----:B------:R3:W-:Y:S04]  /*14ac40*/  LDGSTS.E [R0+0x3d300], [R34.64], P3 ;  /* 0x3d30000022007fae */ /* 0x0007e80009921844 */
[----:B-1----:R-:W4:Y:S01]  /*14ac50*/  LDL.LU R20, [R1+0x12c] ;  /* 0x00012c0001147983 */ /* 0x002f220000300800 */
[----:B------:R1:W-:Y:S02]  /*14ac60*/  STL.64 [R1+0x4948], R38 ;  /* 0x0049482601007387 */ /* 0x0003e40000100a00 */
[----:B------:R-:W1:Y:S02]  /*14ac70*/  LDL.LU R21, [R1+0xc0] ;  /* 0x0000c00001157983 */ /* 0x000e640000300800 */
[----:B------:R1:W-:Y:S01]  /*14ac80*/  STL.64 [R1+0x4940], R36 ;  /* 0x0049402401007387 */ /* 0x0003e20000100a00 */
[----:B------:R-:W4:Y:S01]  /*14ac90*/  LDL.LU R58, [R1+0x120] ;  /* 0x00012000013a7983 */ /* 0x000f220000300800 */
[----:B------:R-:W4:Y:S02]  /*14aca0*/  LDL.LU R16, [R1+0x67b8] ;  /* 0x0067b80001107983 */ /* 0x000f240000300800 */
[----:B--2---:R-:W2:Y:S02]  /*14acb0*/  LDL.LU R22, [R1+0xc4] ;  /* 0x0000c40001167983 */ /* 0x004ea40000300800 */
[----:B------:R-:W2:Y:S01]  /*14acc0*/  LDL.LU R23, [R1+0x124] ;  /* 0x0001240001177983 */ /* 0x000ea20000300800 */
[----:B------:R-:W2:Y:S01]  /*14acd0*/  LDL.LU R17, [R1+0xc8] ;  /* 0x0000c80001117983 */ /* 0x000ea20000300800 */
[----:B------:R1:W-:Y:S02]  /*14ace0*/  STL.64 [R1+0x4938], R34 ;  /* 0x0049382201007387 */ /* 0x0003e40000100a00 */
[----:B------:R-:W2:Y:S02]  /*14acf0*/  LDL.LU R18, [R1+0x128] ;  /* 0x0001280001127983 */ /* 0x000ea40000300800 */
[----:B---3--:R-:W-:Y:S01]  /*14ad00*/  IMAD.MOV.U32 R32, RZ, RZ, R24 ;  /* 0x000000ffff207224 */ /* 0x008fe200078e0018 */
[----:B------:R-:W-:Y:S01]  /*14ad10*/  MOV R33, R31 ;  /* 0x0000001f00217202 */ /* 0x000fe20000000f00 */
[----:B------:R-:W-:Y:S01]  /*14ad20*/  IMAD.MOV.U32 R30, RZ, RZ, R56 ;  /* 0x000000ffff1e7224 */ /* 0x000fe200078e0038 */
[----:B------:R-:W-:Y:S01]  /*14ad30*/  MOV R31, R13 ;  /* 0x0000000d001f7202 */ /* 0x000fe20000000f00 */
[----:B------:R-:W3:Y:S01]  /*14ad40*/  LDL.LU R19, [R1+0xb0] ;  /* 0x0000b00001137983 */ /* 0x000ee20000300800 */
[----:B------:R-:W-:Y:S01]  /*14ad50*/  IMAD.MOV.U32 R28, RZ, RZ, R59 ;  /* 0x000000ffff1c7224 */ /* 0x000fe200078e003b */
[----:B------:R-:W-:Y:S01]  /*14ad60*/  MOV R29, R57 ;  /* 0x00000039001d7202 */ /* 0x000fe20000000f00 */
[----:B------:R-:W3:Y:S02]  /*14ad70*/  LDL.LU R12, [R1+0xcc] ;  /* 0x0000cc00010c7983 */ /* 0x000ee40000300800 */
[----:B------:R-:W-:Y:S01]  /*14ad80*/  IMAD.MOV.U32 R6, RZ, RZ, R156 ;  /* 0x000000ffff067224 */ /* 0x000fe200078e009c */
[----:B------:R-:W-:Y:S01]  /*14ad90*/  MOV R7, R245 ;  /* 0x000000f500077202 */ /* 0x000fe20000000f00 */
[----:B------:R3:W-:Y:S01]  /*14ada0*/  STL.64 [R1+0x4930], R32 ;  /* 0x0049302001007387 */ /* 0x0007e20000100a00 */
[----:B------:R1:W-:Y:S02]  /*14adb0*/  STL.64 [R1+0x4928], R30 ;  /* 0x0049281e01007387 */ /* 0x0003e40000100a00 */
[----:B------:R-:W3:Y:S02]  /*14adc0*/  LDL.LU R13, [R1+0xb4] ;  /* 0x0000b400010d7983 */ /* 0x000ee40000300800 */
[----:B------:R1:W-:Y:S01]  /*14add0*/  STL.64 [R1+0x4920], R28 ;  /* 0x0049201c01007387 */ /* 0x0003e20000100a00 */
[----:B------:R-:W3:Y:S01]  /*14ade0*/  LDL.LU R14, [R1+0xdc] ;  /* 0x0000dc00010e7983 */ /* 0x000ee20000300800 */
[----:B------:R1:W-:Y:S02]  /*14adf0*/  STL.64 [R1+0x4918], R6 ;  /* 0x0049180601007387 */ /* 0x0003e40000100a00 */
[----:B------:R-:W3:Y:S02]  /*14ae00*/  LDL.LU R15, [R1+0xb8] ;  /* 0x0000b800010f7983 */ /* 0x000ee40000300800 */
[----:B------:R-:W3:Y:S01]  /*14ae10*/  LDL.LU R57, [R1+0x114] ;  /* 0x0001140001397983 */ /* 0x000ee20000300800 */
[----:B------:R-:W3:Y:S01]  /*14ae20*/  LDL.LU R59, [R1+0xbc] ;  /* 0x0000bc00013b7983 */ /* 0x000ee20000300800 */
[----:B------:R-:W3:Y:S03]  /*14ae30*/  LDL.LU R245, [R1+0x118] ;  /* 0x0001180001f57983 */ /* 0x000ee60000300800 */
[----:B------:R3:W-:Y:S01]  /*14ae40*/  LDGSTS.E [R0+0x3d400], [R32.64], P3 ;  /* 0x3d40000020007fae */ /* 0x0007e20009921844 */
[----:B------:R1:W-:Y:S02]  /*14ae50*/  LDGSTS.E [R0+0x3d500], [R30.64], P3 ;  /* 0x3d5000001e007fae */ /* 0x0003e40009921844 */
[----:B------:R1:W-:Y:S02]  /*14ae60*/  LDGSTS.E [R0+0x3d600], [R28.64], P3 ;  /* 0x3d6000001c007fae */ /* 0x0003e40009921844 */
[----:B------:R1:W-:Y:S01]  /*14ae70*/  LDGSTS.E [R0+0x3d700], [R6.64], P3 ;  /* 0x3d70000006007fae */ /* 0x0003e20009921844 */
[----:B------:R-:W-:-:S02]  /*14ae80*/  SEL R5, R5, RZ, !P0 ;  /* 0x000000ff05057207 */ /* 0x000fc40004000000 */
[----:B------:R-:W-:Y:S02]  /*14ae90*/  ISETP.GT.AND P6, PT, R4, 0xb, PT ;  /* 0x0000000b0400780c */ /* 0x000fe40003fc4270 */
[----:B------:R-:W-:Y:S02]  /*14aea0*/  ISETP.NE.U32.AND P2, PT, R5, RZ, PT ;  /* 0x000000ff0500720c */ /* 0x000fe40003f45070 */
[----:B------:R-:W-:Y:S01]  /*14aeb0*/  SEL R5, RZ, 0x4, !P6 ;  /* 0x00000004ff057807 */ /* 0x000fe20007000000 */
[----:B------:R-:W-:-:S03]  /*14aec0*/  ISETP.NE.U32.AND P5, PT, R2, RZ, PT ;  /* 0x000000ff0200720c */ /* 0x000fc60003fa5070 */
[----:B------:R-:W-:Y:S02]  /*14aed0*/  SEL R2, R5, RZ, !P0 ;  /* 0x000000ff05027207 */ /* 0x000fe40004000000 */
[----:B----4-:R-:W-:Y:S01]  /*14aee0*/  MOV R41, R27 ;  /* 0x0000001b00297202 */ /* 0x010fe20000000f00 */
[----:B------:R-:W-:Y:S01]  /*14aef0*/  IMAD.MOV.U32 R40, RZ, RZ, R20 ;  /* 0x000000ffff287224 */ /* 0x000fe200078e0014 */
[----:B-1----:R-:W-:Y:S02]  /*14af00*/  MOV R39, R21 ;  /* 0x0000001500277202 */ /* 0x002fe40000000f00 */
[----:B------:R-:W-:Y:S01]  /*14af10*/  IADD3 R16, P3, R16, R246, RZ ;  /* 0x000000f610107210 */ /* 0x000fe20007f7e0ff */
[----:B------:R-:W-:Y:S01]  /*14af20*/  IMAD.MOV.U32 R38, RZ, RZ, R58 ;  /* 0x000000ffff267224 */ /* 0x000fe200078e003a */
[----:B--2---:R-:W-:Y:S01]  /*14af30*/  MOV R36, R23 ;  /* 0x0000001700247202 */ /* 0x004fe20000000f00 */
[----:B------:R-:W-:Y:S02]  /*14af40*/  IMAD.MOV.U32 R37, RZ, RZ, R22 ;  /* 0x000000ffff257224 */ /* 0x000fe400078e0016 */
[----:B------:R-:W-:Y:S01]  /*14af50*/  IMAD.MOV.U32 R35, RZ, RZ, R17 ;  /* 0x000000ffff237224 */ /* 0x000fe200078e0011 */
[----:B------:R-:W-:Y:S01]  /*14af60*/  STL [R1+0x67b8], R16 ;  /* 0x0067b81001007387 */ /* 0x000fe20000100800 */
[----:B------:R-:W-:Y:S01]  /*14af70*/  STL.64 [R1+0x4990], R40 ;  /* 0x0049902801007387 */ /* 0x000fe20000100a00 */
[----:B------:R-:W-:Y:S01]  /*14af80*/  MOV R34, R18 ;  /* 0x0000001200227202 */ /* 0x000fe20000000f00 */
[----:B------:R-:W-:Y:S01]  /*14af90*/  STL.64 [R1+0x4988], R38 ;  /* 0x0049882601007387 */ /* 0x000fe20000100a00 */
[----:B------:R-:W2:Y:S01]  /*14afa0*/  LDL.LU R23, [R1+0x67ac] ;  /* 0x0067ac0001177983 */ /* 0x000ea20000300800 */
[----:B------:R-:W-:Y:S02]  /*14afb0*/  STL.64 [R1+0x4980], R36 ;  /* 0x0049802401007387 */ /* 0x000fe40000100a00 */
[----:B------:R-:W4:Y:S02]  /*14afc0*/  LDL.LU R18, [R1+0x67a4] ;  /* 0x0067a40001127983 */ /* 0x000f240000300800 */
[----:B------:R-:W-:Y:S01]  /*14afd0*/  STL.64 [R1+0x4970], R34 ;  /* 0x0049702201007387 */ /* 0x000fe20000100a00 */
[----:B------:R-:W4:Y:S01]  /*14afe0*/  LDL.LU R17, [R1+0x67b0] ;  /* 0x0067b00001117983 */ /* 0x000f220000300800 */
[----:B---3--:R-:W-:Y:S01]  /*14aff0*/  MOV R32, R12 ;  /* 0x0000000c00207202 */ /* 0x008fe20000000f00 */
[----:B------:R-:W-:-:S02]  /*14b000*/  IMAD.MOV.U32 R33, RZ, RZ, R19 ;  /* 0x000000ffff217224 */ /* 0x000fc400078e0013 */
[----:B------:R-:W3:Y:S04]  /*14b010*/  LDL.LU R12, [R1+0x67a8] ;  /* 0x0067a800010c7983 */ /* 0x000ee80000300800 */
[----:B------:R1:W-:Y:S01]  /*14b020*/  LDGSTS.E [R0+0x3f000], [R40.64], P2 ;  /* 0x3f00000028007fae */ /* 0x0003e20009121844 */
[----:B------:R-:W-:Y:S01]  /*14b030*/  IMAD.MOV.U32 R31, RZ, RZ, R13 ;  /* 0x000000ffff1f7224 */ /* 0x000fe200078e000d */
[----:B------:R-:W-:Y:S02]  /*14b040*/  MOV R30, R14 ;  /* 0x0000000e001e7202 */ /* 0x000fe40000000f00 */
[----:B------:R-:W-:Y:S01]  /*14b050*/  STL.64 [R1+0x4968], R32 ;  /* 0x0049682001007387 */ /* 0x000fe20000100a00 */
[----:B------:R-:W-:Y:S01]  /*14b060*/  IMAD.MOV.U32 R29, RZ, RZ, R15 ;  /* 0x000000ffff1d7224 */ /* 0x000fe200078e000f */
[----:B------:R-:W-:Y:S01]  /*14b070*/  MOV R28, R57 ;  /* 0x00000039001c7202 */ /* 0x000fe20000000f00 */
[----:B------:R-:W3:Y:S01]  /*14b080*/  LDL.LU R13, [R1+0x679c] ;  /* 0x00679c00010d7983 */ /* 0x000ee20000300800 */
[----:B------:R-:W3:Y:S01]  /*14b090*/  LDL.LU R15, [R1+0x67a0] ;  /* 0x0067a000010f7983 */ /* 0x000ee20000300800 */
[----:B------:R-:W-:Y:S02]  /*14b0a0*/  STL.64 [R1+0x4960], R30 ;  /* 0x0049601e01007387 */ /* 0x000fe40000100a00 */
[----:B------:R-:W-:Y:S02]  /*14b0b0*/  STL.64 [R1+0x4958], R28 ;  /* 0x0049581c01007387 */ /* 0x000fe40000100a00 */
[----:B------:R-:W3:Y:S01]  /*14b0c0*/  LDL.LU R19, [R1+0x6794] ;  /* 0x0067940001137983 */ /* 0x000ee20000300800 */
[----:B------:R-:W-:Y:S01]  /*14b0d0*/  MOV R6, R245 ;  /* 0x000000f500067202 */ /* 0x000fe20000000f00 */
[----:B------:R-:W-:Y:S01]  /*14b0e0*/  IMAD.MOV.U32 R7, RZ, RZ, R59 ;  /* 0x000000ffff077224 */ /* 0x000fe200078e003b */
[----:B------:R-:W3:Y:S01]  /*14b0f0*/  LDL.LU R14, [R1+0x6798] ;  /* 0x00679800010e7983 */ /* 0x000ee20000300800 */
[----:B------:R-:W3:Y:S03]  /*14b100*/  LDL.LU R20, [R1+0x6790] ;  /* 0x0067900001147983 */ /* 0x000ee60000300800 */
[----:B------:R1:W-:Y:S04]  /*14b110*/  LDGSTS.E [R0+0x3f100], [R38.64], P2 ;  /* 0x3f10000026007fae */ /* 0x0003e80009121844 */
[----:B------:R1:W-:Y:S01]  /*14b120*/  STL.64 [R1+0x4978], R6 ;  /* 0x0049780601007387 */ /* 0x0003e20000100a00 */
[----:B------:R-:W3:Y:S02]  /*14b130*/  LDL.LU R5, [R1+0x6788] ;  /* 0x0067880001057983 */ /* 0x000ee40000300800 */
[----:B------:R-:W3:Y:S02]  /*14b140*/  LDL.LU R22, [R1+0x678c] ;  /* 0x00678c0001167983 */ /* 0x000ee40000300800 */
[----:B------:R1:W-:Y:S01]  /*14b150*/  LDGSTS.E [R0+0x3f200], [R36.64], P2 ;  /* 0x3f20000024007fae */ /* 0x0003e20009121844 */
[----:B------:R-:W3:Y:S04]  /*14b160*/  LDL.LU R21, [R1+0x6784] ;  /* 0x0067840001157983 */ /* 0x000ee80000300800 */
[----:B------:R1:W-:Y:S01]  /*14b170*/  LDGSTS.E [R0+0x3f300], [R34.64], P2 ;  /* 0x3f30000022007fae */ /* 0x0003e20009121844 */
[----:B------:R1:W-:Y:S02]  /*14b180*/  LDGSTS.E [R0+0x3f400], [R32.64], P2 ;  /* 0x3f40000020007fae */ /* 0x0003e40009121844 */
[----:B------:R1:W-:Y:S02]  /*14b190*/  LDGSTS.E [R0+0x3f500], [R30.64], P2 ;  /* 0x3f5000001e007fae */ /* 0x0003e40009121844 */
[----:B------:R1:W-:Y:S01]  /*14b1a0*/  LDGSTS.E [R0+0x3f600], [R28.64], P2 ;  /* 0x3f6000001c007fae */ /* 0x0003e20009121844 */
[----:B------:R1:W-:Y:S04]  /*14b1b0*/  LDGSTS.E [R0+0x3f700], [R6.64], P2 ;  /* 0x3f70000006007fae */ /* 0x0003e80009121844 */
[----:B-1----:R-:W3:Y:S04]  /*14b1c0*/  LDL.LU R0, [R1+0x677c] ;  /* 0x00677c0001007983 */ /* 0x002ee80000300800 */
[----:B------:R-:W1:Y:S01]  /*14b1d0*/  S2R R56, SR_TID.X ;  /* 0x0000000000387919 */ /* 0x000e620000002100 */
[----:B------:R-:W-:-:S02]  /*14b1e0*/  ISETP.NE.U32.AND P4, PT, R2, RZ, PT ;  /* 0x000000ff0200720c */ /* 0x000fc40003f85070 */
[----:B------:R-:W-:Y:S01]  /*14b1f0*/  MOV R6, R25 ;  /* 0x0000001900067202 */ /* 0x000fe20000000f00 */
[----:B------:R-:W-:Y:S01]  /*14b200*/  IMAD.MOV.U32 R7, RZ, RZ, R26 ;  /* 0x000000ffff077224 */ /* 0x000fe200078e001a */
[----:B-1----:R-:W-:-:S05]  /*14b210*/  LOP3.LUT R156, R56, 0x3f, RZ, 0xc0, !PT ;  /* 0x0000003f389c7812 */ /* 0x002fca00078ec0ff */
[----:B------:R-:W-:-:S05]  /*14b220*/  IMAD.SHL.U32 R58, R156, 0x4, RZ ;  /* 0x000000049c3a7824 */ /* 0x000fca00078e00ff */
[----:B------:R-:W-:-:S04]  /*14b230*/  LOP3.LUT R24, R58, 0x60, RZ, 0x3c, !PT ;  /* 0x000000603a187812 */ /* 0x000fc800078e3cff */
[----:B------:R-:W-:-:S05]  /*14b240*/  LEA R2, R247, R24, 0x12 ;  /* 0x00000018f7027211 */ /* 0x000fca00078e90ff */
[----:B------:R1:W-:Y:S02]  /*14b250*/  LDGSTS.E [R2+0x1800], [R6.64], P1 ;  /* 0x0180000006027fae */ /* 0x0003e40008921844 */
[----:B-1----:R-:W-:Y:S02]  /*14b260*/  IMAD.MOV.U32 R6, RZ, RZ, R16 ;  /* 0x000000ffff067224 */ /* 0x002fe400078e0010 */
[----:B--2---:R-:W-:Y:S01]  /*14b270*/  IMAD.X R23, R23, 0x1, R244, P3 ;  /* 0x0000000117177824 */ /* 0x004fe200018e06f4 */
[----:B----4-:R-:W-:-:S05]  /*14b280*/  IADD3 R17, P2, R17, R246, RZ ;  /* 0x000000f611117210 */ /* 0x010fca0007f5e0ff */
[----:B------:R1:W-:Y:S01]  /*14b290*/  STL [R1+0x67b0], R17 ;  /* 0x0067b01101007387 */ /* 0x0003e20000100800 */
[----:B------:R-:W-:Y:S02]  /*14b2a0*/  STL [R1+0x67ac], R23 ;  /* 0x0067ac1701007387 */ /* 0x000fe40000100800 */
[----:B------:R-:W2:Y:S01]  /*14b2b0*/  LDL.LU R16, [R1+0x66c0] ;  /* 0x0066c00001107983 */ /* 0x000ea20000300800 */
[----:B---3--:R-:W-:Y:S02]  /*14b2c0*/  IADD3 R12, P3, R12, R246, RZ ;  /* 0x000000f60c0c7210 */ /* 0x008fe40007f7e0ff */
[----:B------:R-:W-:Y:S02]  /*14b2d0*/  MOV R7, R23 ;  /* 0x0000001700077202 */ /* 0x000fe40000000f00 */
[----:B------:R-:W-:Y:S02]  /*14b2e0*/  IADD3.X R18, R18, R244, RZ, P2, !PT ;  /* 0x000000f412127210 */ /* 0x000fe400017fe4ff */
[----:B------:R-:W-:Y:S01]  /*14b2f0*/  IADD3 R15, P2, R15, R246, RZ ;  /* 0x000000f60f0f7210 */ /* 0x000fe20007f5e0ff */
[----:B------:R-:W-:Y:S01]  /*14b300*/  IMAD.X R13, R13, 0x1, R244, P3 ;  /* 0x000000010d0d7824 */ /* 0x000fe200018e06f4 */
[----:B------:R3:W-:Y:S04]  /*14b310*/  LDGSTS.E [R2+0x1900], [R6.64], P1 ;  /* 0x0190000006027fae */ /* 0x0007e80008921844 */
[----:B------:R-:W-:Y:S01]  /*14b320*/  STL [R1+0x67a8], R12 ;  /* 0x0067a80c01007387 */ /* 0x000fe20000100800 */
[----:B------:R-:W-:-:S02]  /*14b330*/  IADD3.X R19, R19, R244, RZ, P2, !PT ;  /* 0x000000f413137210 */ /* 0x000fc400017fe4ff */
[-C--:B------:R-:W-:Y:S01]  /*14b340*/  IADD3 R14, P3, R14, R246.reuse, RZ ;  /* 0x000000f60e0e7210 */ /* 0x080fe20007f7e0ff */
[----:B------:R4:W-:Y:S01]  /*14b350*/  STL [R1+0x67a4], R18 ;  /* 0x0067a41201007387 */ /* 0x0009e20000100800 */
[----:B------:R-:W-:Y:S02]  /*14b360*/  STL [R1+0x67a0], R15 ;  /* 0x0067a00f01007387 */ /* 0x000fe40000100800 */
[----:B------:R3:W-:Y:S01]  /*14b370*/  STL [R1+0x679c], R13 ;  /* 0x00679c0d01007387 */ /* 0x0007e20000100800 */
[-C--:B------:R-:W-:Y:S02]  /*14b380*/  IADD3 R20, P2, R20, R246.reuse, RZ ;  /* 0x000000f614147210 */ /* 0x080fe40007f5e0ff */
[----:B---3--:R-:W-:Y:S01]  /*14b390*/  MOV R6, R17 ;  /* 0x0000001100067202 */ /* 0x008fe20000000f00 */
[----:B------:R-:W-:Y:S01]  /*14b3a0*/  IMAD.MOV.U32 R7, RZ, RZ, R18 ;  /* 0x000000ffff077224 */ /* 0x000fe200078e0012 */
[----:B------:R-:W-:Y:S01]  /*14b3b0*/  STL [R1+0x6798], R14 ;  /* 0x0067980e01007387 */ /* 0x000fe20000100800 */
[----:B------:R3:W-:Y:S02]  /*14b3c0*/  STL [R1+0x6794], R19 ;  /* 0x0067941301007387 */ /* 0x0007e40000100800 */
[----:B-1----:R-:W2:Y:S02]  /*14b3d0*/  LDL.LU R17, [R1+0x66b4] ;  /* 0x0066b40001117983 */ /* 0x002ea40000300800 */
[----:B------:R-:W-:Y:S01]  /*14b3e0*/  IMAD.X R22, R22, 0x1, R244, P3 ;  /* 0x0000000116167824 */ /* 0x000fe200018e06f4 */
[----:B------:R1:W-:Y:S04]  /*14b3f0*/  LDGSTS.E [R2+0x1a00], [R6.64], P1 ;  /* 0x01a0000006027fae */ /* 0x0003e80008921844 */
[----:B----4-:R-:W4:Y:S01]  /*14b400*/  LDL.LU R18, [R1+0x66b8] ;  /* 0x0066b80001127983 */ /* 0x010f220000300800 */
[----:B------:R-:W-:Y:S01]  /*14b410*/  STL [R1+0x6790], R20 ;  /* 0x0067901401007387 */ /* 0x000fe20000100800 */
[----:B------:R-:W-:-:S02]  /*14b420*/  IADD3 R5, P3, R5, R246, RZ ;  /* 0x000000f605057210 */ /* 0x000fc40007f7e0ff */
[----:B------:R-:W-:Y:S01]  /*14b430*/  IADD3.X R21, R21, R244, RZ, P2, !PT ;  /* 0x000000f415157210 */ /* 0x000fe200017fe4ff */
[----:B-1----:R-:W-:Y:S01]  /*14b440*/  IMAD.MOV.U32 R6, RZ, RZ, R12 ;  /* 0x000000ffff067224 */ /* 0x002fe200078e000c */
[----:B------:R-:W-:Y:S01]  /*14b450*/  MOV R7, R13 ;  /* 0x0000000d00077202 */ /* 0x000fe20000000f00 */
[----:B------:R-:W4:Y:S01]  /*14b460*/  LDL.LU R12, [R1+0x66b0] ;  /* 0x0066b000010c7983 */ /* 0x000f220000300800 */
[----:B------:R-:W4:Y:S02]  /*14b470*/  LDL.LU R13, [R1+0x66a8] ;  /* 0x0066a800010d7983 */ /* 0x000f240000300800 */
[----:B------:R-:W-:Y:S01]  /*14b480*/  STL [R1+0x678c], R22 ;  /* 0x00678c1601007387 */ /* 0x000fe20000100800 */
[----:B------:R1:W-:Y:S01]  /*14b490*/  LDGSTS.E [R2+0x1b00], [R6.64], P1 ;  /* 0x01b0000006027fae */ /* 0x0003e20008921844 */
[----:B------:R-:W-:Y:S02]  /*14b4a0*/  IMAD.X R0, R0, 0x1, R244, P3 ;  /* 0x0000000100007824 */ /* 0x000fe400018e06f4 */
[----:B-1----:R-:W-:Y:S01]  /*14b4b0*/  IMAD.MOV.U32 R6, RZ, RZ, R15 ;  /* 0x000000ffff067224 */ /* 0x002fe200078e000f */
[----:B------:R-:W-:-:S02]  /*14b4c0*/  MOV R7, R19 ;  /* 0x0000001300077202 */ /* 0x000fc40000000f00 */
[----:B---3--:R-:W3:Y:S01]  /*14b4d0*/  LDL.LU R19, [R1+0x66ac] ;  /* 0x0066ac0001137983 */ /* 0x008ee20000300800 */
[----:B------:R1:W-:Y:S02]  /*14b4e0*/  STL [R1+0x6788], R5 ;  /* 0x0067880501007387 */ /* 0x0003e40000100800 */
[----:B------:R1:W-:Y:S02]  /*14b4f0*/  STL [R1+0x6784], R21 ;  /* 0x0067841501007387 */ /* 0x0003e40000100800 */
[----:B------:R-:W3:Y:S01]  /*14b500*/  LDL.LU R15, [R1+0x66a4] ;  /* 0x0066a400010f7983 */ /* 0x000ee20000300800 */
[----:B------:R-:W3:Y:S04]  /*14b510*/  LDL.LU R23, [R1+0x66a0] ;  /* 0x0066a00001177983 */ /* 0x000ee80000300800 */
[----:B------:R1:W-:Y:S01]  /*14b520*/  LDGSTS.E [R2+0x1c00], [R6.64], P1 ;  /* 0x01c0000006027fae */ /* 0x0003e20008921844 */
[----:B------:R-:W3:Y:S01]  /*14b530*/  LDL.LU R28, [R1+0x6698] ;  /* 0x00669800011c7983 */ /* 0x000ee20000300800 */
[----:B-1----:R-:W-:-:S02]  /*14b540*/  MOV R6, R14 ;  /* 0x0000000e00067202 */ /* 0x002fc40000000f00 */
[----:B------:R-:W3:Y:S01]  /*14b550*/  LDL.LU R14, [R1+0x669c] ;  /* 0x00669c00010e7983 */ /* 0x000ee20000300800 */
[----:B------:R-:W3:Y:S02]  /*14b560*/  LDL.LU R30, [R1+0x6694] ;  /* 0x00669400011e7983 */ /* 0x000ee40000300800 */
[----:B------:R1:W-:Y:S02]  /*14b570*/  STL [R1+0x677c], R0 ;  /* 0x00677c0001007387 */ /* 0x0003e40000100800 */
[----:B------:R-:W3:Y:S01]  /*14b580*/  LDL.LU R34, [R1+0x1678] ;  /* 0x0016780001227983 */ /* 0x000ee20000300800 */
[----:B------:R-:W3:Y:S01]  /*14b590*/  LDL.LU R35, [R1+0x167c] ;  /* 0x00167c0001237983 */ /* 0x000ee20000300800 */
[----:B------:R-:W3:Y:S02]  /*14b5a0*/  LDL.LU R29, [R1+0x668c] ;  /* 0x00668c00011d7983 */ /* 0x000ee40000300800 */
[----:B------:R-:W3:Y:S02]  /*14b5b0*/  LDL.LU R27, [R1+0x6684] ;  /* 0x00668400011b7983 */ /* 0x000ee40000300800 */
[----:B------:R-:W-:-:S05]  /*14b5c0*/  IMAD.MOV.U32 R7, RZ, RZ, R22 ;  /* 0x000000ffff077224 */ /* 0x000fca00078e0016 */
[----:B------:R1:W-:Y:S01]  /*14b5d0*/  LDGSTS.E [R2+0x1d00], [R6.64], P1 ;  /* 0x01d0000006027fae */ /* 0x0003e20008921844 */
[----:B------:R-:W-:Y:S02]  /*14b5e0*/  ISETP.GT.AND P2, PT, R4, 0xf, PT ;  /* 0x0000000f0400780c */ /* 0x000fe40003f44270 */
[----:B-1----:R-:W-:Y:S01]  /*14b5f0*/  MOV R6, R20 ;  /* 0x0000001400067202 */ /* 0x002fe20000000f00 */
[----:B------:R-:W-:-:S05]  /*14b600*/  IMAD.MOV.U32 R7, RZ, RZ, R21 ;  /* 0x000000ffff077224 */ /* 0x000fca00078e0015 */
[----:B------:R1:W-:Y:S02]  /*14b610*/  LDGSTS.E [R2+0x1e00], [R6.64], P1 ;  /* 0x01e0000006027fae */ /* 0x0003e40008921844 */
[----:B-1----:R-:W-:Y:S01]  /*14b620*/  MOV R6, R5 ;  /* 0x0000000500067202 */ /* 0x002fe20000000f00 */
[----:B------:R-:W-:Y:S01]  /*14b630*/  IMAD.MOV.U32 R7, RZ, RZ, R0 ;  /* 0x000000ffff077224 */ /* 0x000fe200078e0000 */
[----:B------:R-:W-:-:S04]  /*14b640*/  SEL R5, RZ, 0x4, !P2 ;  /* 0x00000004ff057807 */ /* 0x000fc80005000000 */
[----:B------:R1:W-:Y:S01]  /*14b650*/  LDGSTS.E [R2+0x1f00], [R6.64], P1 ;  /* 0x01f0000006027fae */ /* 0x0003e20008921844 */
[----:B------:R-:W-:Y:S02]  /*14b660*/  SEL R5, R5, RZ, !P0 ;  /* 0x000000ff05057207 */ /* 0x000fe40004000000 */
[----:B--2---:R-:W-:-:S05]  /*14b670*/  IADD3 R16, P3, R16, R246, RZ ;  /* 0x000000f610107210 */ /* 0x004fca0007f7e0ff */
[----:B------:R3:W-:Y:S01]  /*14b680*/  STL [R1+0x66c0], R16 ;  /* 0x0066c01001007387 */ /* 0x0007e20000100800 */
[----:B------:R-:W2:Y:S02]  /*14b690*/  LDL.LU R26, [R1+0x6690] ;  /* 0x00669000011a7983 */ /* 0x000ea40000300800 */
[----:B------:R-:W2:Y:S02]  /*14b6a0*/  LDL.LU R22, [R1+0x667c] ;  /* 0x00667c0001167983 */ /* 0x000ea40000300800 */
[----:B------:R-:W2:Y:S01]  /*14b6b0*/  LDL.LU R21, [R1+0x6688] ;  /* 0x0066880001157983 */ /* 0x000ea20000300800 */
[----:B------:R-:W2:Y:S01]  /*14b6c0*/  LDL.LU R25, [R1+0x65c0] ;  /* 0x0065c00001197983 */ /* 0x000ea20000300800 */
[----:B------:R-:W-:Y:S01]  /*14b6d0*/  IADD3.X R17, R17, R244, RZ, P3, !PT ;  /* 0x000000f411117210 */ /* 0x000fe20001ffe4ff */
[----:B------:R-:W-:Y:S01]  /*14b6e0*/  ISETP.GT.AND P3, PT, R4, 0x13, PT ;  /* 0x000000130400780c */ /* 0x000fe20003f64270 */
[----:B----4-:R-:W-:-:S03]  /*14b6f0*/  IADD3 R18, P1, R18, R246, RZ ;  /* 0x000000f612127210 */ /* 0x010fc60007f3e0ff */
[----:B------:R-:W-:Y:S01]  /*14b700*/  SEL R0, RZ, 0x4, !P3 ;  /* 0x00000004ff007807 */ /* 0x000fe20005800000 */
[----:B------:R4:W-:Y:S01]  /*14b710*/  STL [R1+0x66b4], R17 ;  /* 0x0066b41101007387 */ /* 0x0009e20000100800 */
[----:B------:R-:W-:Y:S01]  /*14b720*/  STL [R1+0x66b8], R18 ;  /* 0x0066b81201007387 */ /* 0x000fe20000100800 */
[-C--:B------:R-:W-:Y:S02]  /*14b730*/  IADD3 R12, P6, R12, R246.reuse, RZ ;  /* 0x000000f60c0c7210 */ /* 0x080fe40007fde0ff */
[----:B------:R-:W-:-:S03]  /*14b740*/  IADD3 R13, P2, R13, R246, RZ ;  /* 0x000000f60d0d7210 */ /* 0x000fc60007f5e0ff */
[----:B------:R-:W-:Y:S01]  /*14b750*/  STL [R1+0x66b0], R12 ;  /* 0x0066b00c01007387 */ /* 0x000fe20000100800 */
[--C-:B---3--:R-:W-:Y:S01]  /*14b760*/  IMAD.X R19, R19, 0x1, R244.reuse, P1 ;  /* 0x0000000113137824 */ /* 0x108fe200008e06f4 */
[----:B------:R-:W-:Y:S02]  /*14b770*/  IADD3 R23, P3, R23, R246, RZ ;  /* 0x000000f617177210 */ /* 0x000fe40007f7e0ff */
[-C--:B------:R-:W-:Y:S02]  /*14b780*/  IADD3.X R15, R15, R244.reuse, RZ, P6, !PT ;  /* 0x000000f40f0f7210 */ /* 0x080fe400037fe4ff */
[----:B------:R3:W-:Y:S01]  /*14b790*/  STL [R1+0x66ac], R19 ;  /* 0x0066ac1301007387 */ /* 0x0007e20000100800 */
[----:B------:R-:W-:Y:S01]  /*14b7a0*/  HMMA.1688.F32.TF32 R32, R116, R34, R80 ;  /* 0x000000227420723c */ /* 0x000fe20000081050 */
[----:B------:R-:W-:Y:S01]  /*14b7b0*/  IMAD.X R14, R14, 0x1, R244, P2 ;  /* 0x000000010e0e7824 */ /* 0x000fe200010e06f4 */
[----:B------:R-:W-:Y:S01]  /*14b7c0*/  IADD3.X R30, R30, R244, RZ, P3, !PT ;  /* 0x000000f41e1e7210 */ /* 0x000fe20001ffe4ff */
[----:B------:R-:W-:Y:S01]  /*14b7d0*/  STL [R1+0x66a8], R13 ;  /* 0x0066a80d01007387 */ /* 0x000fe20000100800 */
[----:B------:R-:W-:Y:S02]  /*14b7e0*/  STL [R1+0x66a0], R23 ;  /* 0x0066a01701007387 */ /* 0x000fe40000100800 */
[----:B------:R2:W-:Y:S02]  /*14b7f0*/  STL [R1+0x66a4], R15 ;  /* 0x0066a40f01007387 */ /* 0x0005e40000100800 */
[----:B------:R2:W-:Y:S01]  /*14b800*/  STL [R1+0x669c], R14 ;  /* 0x00669c0e01007387 */ /* 0x0005e20000100800 */
[----:B------:R-:W-:Y:S01]  /*14b810*/  STL [R1+0x6694], R30 ;  /* 0x0066941e01007387 */ /* 0x000fe20000100800 */
[----:B------:R-:W-:-:S02]  /*14b820*/  IADD3 R28, P3, R28, R246, RZ ;  /* 0x000000f61c1c7210 */ /* 0x000fc40007f7e0ff */
[----:B------:R-:W-:Y:S01]  /*14b830*/  ISETP.NE.U32.AND P1, PT, R5, RZ, PT ;  /* 0x000000ff0500720c */ /* 0x000fe20003f25070 */
[----:B-1----:R-:W-:-:S10]  /*14b840*/  IMAD.MOV.U32 R6, RZ, RZ, R16 ;  /* 0x000000ffff067224 */ /* 0x002fd400078e0010 */
[----:B------:R-:W-:Y:S01]  /*14b850*/  STL.64 [R1+0x1400], R32 ;  /* 0x0014002001007387 */ /* 0x000fe20000100a00 */
[----:B------:R-:W-:Y:S02]  /*14b860*/  STL.64 [R1+0x1408], R34 ;  /* 0x0014082201007387 */ /* 0x000fe40000100a00 */
[----:B------:R-:W3:Y:S02]  /*14b870*/  LDL.LU R5, [R1+0x65b4] ;  /* 0x0065b40001057983 */ /* 0x000ee40000300800 */
[----:B------:R-:W-:Y:S01]  /*14b880*/  STL [R1+0x6698], R28 ;  /* 0x0066981c01007387 */ /* 0x000fe20000100800 */
[----:B------:R-:W3:Y:S01]  /*14b890*/  LDL.LU R16, [R1+0x65b8] ;  /* 0x0065b80001107983 */ /* 0x000ee20000300800 */
[----:B------:R-:W-:Y:S01]  /*14b8a0*/  MOV R7, R17 ;  /* 0x0000001100077202 */ /* 0x000fe20000000f00 */
[----:B------:R-:W-:Y:S02]  /*14b8b0*/  IMAD.X R29, R29, 0x1, R244, P3 ;  /* 0x000000011d1d7824 */ /* 0x000fe400018e06f4 */
[----:B----4-:R-:W4:Y:S02]  /*14b8c0*/  LDL.LU R17, [R1+0x65b0] ;  /* 0x0065b00001117983 */ /* 0x010f240000300800 */
[----:B------:R1:W-:Y:S04]  /*14b8d0*/  LDGSTS.E [R2+0x3800], [R6.64], P5 ;  /* 0x0380000006027fae */ /* 0x0003e8000a921844 */
[----:B------:R-:W-:Y:S01]  /*14b8e0*/  STL [R1+0x668c], R29 ;  /* 0x00668c1d01007387 */ /* 0x000fe20000100800 */
        /* <DEDUP_REMOVED lines=9> */
[----:B--2---:R-:W-:-:S05]  /*14b980*/  IADD3 R26, P3, R26, R246, RZ ;  /* 0x000000f61a1a7210 */ /* 0x004fca0007f7e0ff */
[----:B------:R-:W-:Y:S01]  /*14b990*/  STL [R1+0x6690], R26 ;  /* 0x0066901a01007387 */ /* 0x000fe20000100800 */
[----:B---3--:R-:W2:Y:S02]  /*14b9a0*/  LDL.LU R19, [R1+0x65ac] ;  /* 0x0065ac0001137983 */ /* 0x008ea40000300800 */
[----:B-1----:R-:W-:Y:S01]  /*14b9b0*/  IMAD.MOV.U32 R6, RZ, RZ, R23 ;  /* 0x000000ffff067224 */ /* 0x002fe200078e0017 */
[----:B------:R-:W-:Y:S02]  /*14b9c0*/  MOV R7, R30 ;  /* 0x0000001e00077202 */ /* 0x000fe40000000f00 */
[----:B------:R-:W-:Y:S01]  /*14b9d0*/  IADD3.X R27, R27, R244, RZ, P3, !PT ;  /* 0x000000f41b1b7210 */ /* 0x000fe20001ffe4ff */
[----:B------:R-:W3:Y:S01]  /*14b9e0*/  LDL.LU R18, [R1+0x65a4] ;  /* 0x0065a40001127983 */ /* 0x000ee20000300800 */
[----:B------:R-:W3:Y:S01]  /*14b9f0*/  LDL.LU R12, [R1+0x65a8] ;  /* 0x0065a800010c7983 */ /* 0x000ee20000300800 */
[----:B------:R-:W-:Y:S01]  /*14ba00*/  IADD3 R21, P3, R21, R246, RZ ;  /* 0x000000f615157210 */ /* 0x000fe20007f7e0ff */
[----:B------:R-:W3:Y:S01]  /*14ba10*/  LDL.LU R15, [R1+0x65a0] ;  /* 0x0065a000010f7983 */ /* 0x000ee20000300800 */
[----:B------:R1:W-:Y:S04]  /*14ba20*/  LDGSTS.E [R2+0x3c00], [R6.64], P5 ;  /* 0x03c0000006027fae */ /* 0x0003e8000a921844 */
[----:B------:R-:W3:Y:S01]  /*14ba30*/  LDL.LU R13, [R1+0x659c] ;  /* 0x00659c00010d7983 */ /* 0x000ee20000300800 */
[----:B------:R-:W-:Y:S02]  /*14ba40*/  STL [R1+0x6684], R27 ;  /* 0x0066841b01007387 */ /* 0x000fe40000100800 */
[----:B------:R-:W3:Y:S02]  /*14ba50*/  LDL.LU R14, [R1+0x6598] ;  /* 0x00659800010e7983 */ /* 0x000ee40000300800 */
[----:B------:R-:W-:Y:S01]  /*14ba60*/  STL [R1+0x6688], R21 ;  /* 0x0066881501007387 */ /* 0x000fe20000100800 */
[----:B------:R-:W3:Y:S01]  /*14ba70*/  LDL.LU R20, [R1+0x6590] ;  /* 0x0065900001147983 */ /* 0x000ee20000300800 */
[----:B------:R-:W3:Y:S02]  /*14ba80*/  LDL.LU R23, [R1+0x6594] ;  /* 0x0065940001177983 */ /* 0x000ee40000300800 */
[----:B------:R-:W-:Y:S01]  /*14ba90*/  IMAD.X R22, R22, 0x1, R244, P3 ;  /* 0x0000000116167824 */ /* 0x000fe200018e06f4 */
[----:B-1----:R-:W-:Y:S01]  /*14baa0*/  MOV R6, R28 ;  /* 0x0000001c00067202 */ /* 0x002fe20000000f00 */
[----:B------:R-:W-:Y:S01]  /*14bab0*/  IMAD.MOV.U32 R7, RZ, RZ, R29 ;  /* 0x000000ffff077224 */ /* 0x000fe200078e001d */
[----:B------:R-:W-:-:S02]  /*14bac0*/  SEL R0, R0, RZ, !P0 ;  /* 0x000000ff00007207 */ /* 0x000fc40004000000 */
[----:B------:R-:W-:Y:S02]  /*14bad0*/  IADD3 R25, P3, R25, R246, RZ ;  /* 0x000000f619197210 */ /* 0x000fe40007f7e0ff */
[----:B------:R1:W-:Y:S04]  /*14bae0*/  LDGSTS.E [R2+0x3d00], [R6.64], P5 ;  /* 0x03d0000006027fae */ /* 0x0003e8000a921844 */
[----:B------:R1:W-:Y:S01]  /*14baf0*/  STL [R1+0x667c], R22 ;  /* 0x00667c1601007387 */ /* 0x0003e20000100800 */
[----:B------:R-:W-:Y:S01]  /*14bb00*/  ISETP.NE.U32.AND P2, PT, R0, RZ, PT ;  /* 0x000000ff0000720c */ /* 0x000fe20003f45070 */
[----:B------:R-:W-:Y:S02]  /*14bb10*/  STL [R1+0x65c0], R25 ;  /* 0x0065c01901007387 */ /* 0x000fe40000100800 */
[----:B------:R-:W3:Y:S01]  /*14bb20*/  LDL.LU R0, [R1+0x6588] ;  /* 0x0065880001007983 */ /* 0x000ee20000300800 */
[----:B-1----:R-:W-:Y:S01]  /*14bb30*/  MOV R6, R26 ;  /* 0x0000001a00067202 */ /* 0x002fe20000000f00 */
[----:B------:R-:W-:-:S05]  /*14bb40*/  IMAD.MOV.U32 R7, RZ, RZ, R27 ;  /* 0x000000ffff077224 */ /* 0x000fca00078e001b */
[----:B------:R1:W-:Y:S02]  /*14bb50*/  LDGSTS.E [R2+0x3e00], [R6.64], P5 ;  /* 0x03e0000006027fae */ /* 0x0003e4000a921844 */
[----:B-1----:R-:W-:Y:S01]  /*14bb60*/  MOV R7, R22 ;  /* 0x0000001600077202 */ /* 0x002fe20000000f00 */
[----:B------:R-:W-:Y:S01]  /*14bb70*/  IMAD.MOV.U32 R6, RZ, RZ, R21 ;  /* 0x000000ffff067224 */ /* 0x000fe200078e0015 */
[----:B------:R-:W3:Y:S04]  /*14bb80*/  LDL.LU R22, [R1+0x658c] ;  /* 0x00658c0001167983 */ /* 0x000ee80000300800 */
[----:B------:R1:W-:Y:S01]  /*14bb90*/  LDGSTS.E [R2+0x3f00], [R6.64], P5 ;  /* 0x03f0000006027fae */ /* 0x0003e2000a921844 */
[----:B------:R-:W-:Y:S02]  /*14bba0*/  IADD3.X R5, R5, R244, RZ, P3, !PT ;  /* 0x000000f405057210 */ /* 0x000fe40001ffe4ff */
[----:B------:R-:W-:-:S03]  /*14bbb0*/  IADD3 R16, P3, R16, R246, RZ ;  /* 0x000000f610107210 */ /* 0x000fc60007f7e0ff */
[----:B------:R4:W-:Y:S01]  /*14bbc0*/  STL [R1+0x65b4], R5 ;  /* 0x0065b40501007387 */ /* 0x0009e20000100800 */
[----:B------:R-:W3:Y:S02]  /*14bbd0*/  LDL.LU R21, [R1+0x6584] ;  /* 0x0065840001157983 */ /* 0x000ee40000300800 */
[----:B------:R2:W-:Y:S02]  /*14bbe0*/  STL [R1+0x65b8], R16 ;  /* 0x0065b81001007387 */ /* 0x0005e40000100800 */
[----:B-1----:R-:W-:Y:S02]  /*14bbf0*/  IMAD.MOV.U32 R7, RZ, RZ, R5 ;  /* 0x000000ffff077224 */ /* 0x002fe400078e0005 */
[----:B----4-:R-:W4:Y:S01]  /*14bc00*/  LDL.LU R5, [R1+0x657c] ;  /* 0x00657c0001057983 */ /* 0x010f220000300800 */
[----:B------:R-:W-:Y:S02]  /*14bc10*/  IADD3 R17, P5, R17, R246, RZ ;  /* 0x000000f611117210 */ /* 0x000fe40007fbe0ff */
[----:B------:R-:W-:-:S03]  /*14bc20*/  MOV R6, R25 ;  /* 0x0000001900067202 */ /* 0x000fc60000000f00 */
[----:B------:R1:W-:Y:S04]  /*14bc30*/  STL [R1+0x65b0], R17 ;  /* 0x0065b01101007387 */ /* 0x0003e80000100800 */
[----:B------:R1:W-:Y:S02]  /*14bc40*/  LDGSTS.E [R2+0x5800], [R6.64], P4 ;  /* 0x0580000006027fae */ /* 0x0003e4000a121844 */
[----:B-1----:R-:W-:Y:S02]  /*14bc50*/  IMAD.MOV.U32 R6, RZ, RZ, R16 ;  /* 0x000000ffff067224 */ /* 0x002fe400078e0010 */
[----:B--2---:R-:W-:-:S05]  /*14bc60*/  IMAD.X R19, R19, 0x1, R244, P3 ;  /* 0x0000000113137824 */ /* 0x004fca00018e06f4 */
[----:B------:R1:W-:Y:S01]  /*14bc70*/  STL [R1+0x65ac], R19 ;  /* 0x0065ac1301007387 */ /* 0x0003e20000100800 */
[----:B------:R-:W2:Y:S01]  /*14bc80*/  LDL.LU R16, [R1+0x64c0] ;  /* 0x0064c00001107983 */ /* 0x000ea20000300800 */
[----:B---3--:R-:W-:Y:S02]  /*14bc90*/  IADD3 R12, P3, R12, R246, RZ ;  /* 0x000000f60c0c7210 */ /* 0x008fe40007f7e0ff */
[----:B------:R-:W-:Y:S02]  /*14bca0*/  MOV R7, R19 ;  /* 0x0000001300077202 */ /* 0x000fe40000000f00 */
[----:B------:R-:W-:Y:S01]  /*14bcb0*/  IADD3.X R18, R18, R244, RZ, P5, !PT ;  /* 0x000000f412127210 */ /* 0x000fe20002ffe4ff */
[-C--:B------:R-:W-:Y:S02]  /*14bcc0*/  IADD3 R15, P5, R15, R246.reuse, RZ ;  /* 0x000000f60f0f7210 */ /* 0x080fe40007fbe0ff */
[----:B------:R-:W-:Y:S01]  /*14bcd0*/  IMAD.X R13, R13, 0x1, R244, P3 ;  /* 0x000000010d0d7824 */ /* 0x000fe200018e06f4 */
[----:B------:R3:W-:Y:S01]  /*14bce0*/  LDGSTS.E [R2+0x5900], [R6.64], P4 ;  /* 0x0590000006027fae */ /* 0x0007e2000a121844 */
[----:B------:R-:W-:-:S03]  /*14bcf0*/  IADD3 R14, P3, R14, R246, RZ ;  /* 0x000000f60e0e7210 */ /* 0x000fc60007f7e0ff */
[----:B------:R-:W-:Y:S01]  /*14bd00*/  STL [R1+0x65a8], R12 ;  /* 0x0065a80c01007387 */ /* 0x000fe20000100800 */
[----:B------:R-:W-:Y:S01]  /*14bd10*/  IADD3.X R23, R23, R244, RZ, P5, !PT ;  /* 0x000000f417177210 */ /* 0x000fe20002ffe4ff */
[----:B------:R1:W-:Y:S02]  /*14bd20*/  STL [R1+0x65a4], R18 ;  /* 0x0065a41201007387 */ /* 0x0003e40000100800 */
[----:B------:R-:W-:Y:S01]  /*14bd30*/  STL [R1+0x65a0], R15 ;  /* 0x0065a00f01007387 */ /* 0x000fe20000100800 */
[----:B------:R1:W-:Y:S01]  /*14bd40*/  STL [R1+0x659c], R13 ;  /* 0x00659c0d01007387 */ /* 0x0003e20000100800 */
[-C--:B------:R-:W-:Y:S02]  /*14bd50*/  IADD3 R20, P5, R20, R246.reuse, RZ ;  /* 0x000000f614147210 */ /* 0x080fe40007fbe0ff */
[----:B---3--:R-:W-:Y:S01]  /*14bd60*/  MOV R6, R17 ;  /* 0x0000001100067202 */ /* 0x008fe20000000f00 */
[----:B------:R-:W-:Y:S01]  /*14bd70*/  IMAD.MOV.U32 R7, RZ, RZ, R18 ;  /* 0x000000ffff077224 */ /* 0x000fe200078e0012 */
[----:B------:R3:W-:Y:S01]  /*14bd80*/  STL [R1+0x6598], R14 ;  /* 0x0065980e01007387 */ /* 0x0007e20000100800 */
[----:B------:R-:W-:Y:S02]  /*14bd90*/  STL [R1+0x6594], R23 ;  /* 0x0065941701007387 */ /* 0x000fe40000100800 */
[----:B------:R-:W2:Y:S02]  /*14bda0*/  LDL.LU R17, [R1+0x64b4] ;  /* 0x0064b40001117983 */ /* 0x000ea40000300800 */
[----:B-1----:R-:W2:Y:S01]  /*14bdb0*/  LDL.LU R19, [R1+0x64ac] ;  /* 0x0064ac0001137983 */ /* 0x002ea20000300800 */
[----:B------:R1:W-:Y:S04]  /*14bdc0*/  LDGSTS.E [R2+0x5a00], [R6.64], P4 ;  /* 0x05a0000006027fae */ /* 0x0003e8000a121844 */
[----:B------:R-:W-:Y:S01]  /*14bdd0*/  STL [R1+0x6590], R20 ;  /* 0x0065901401007387 */ /* 0x000fe20000100800 */
[----:B------:R-:W2:Y:S02]  /*14bde0*/  LDL.LU R18, [R1+0x64b8] ;  /* 0x0064b80001127983 */ /* 0x000ea40000300800 */
[----:B-1----:R-:W-:Y:S01]  /*14bdf0*/  IMAD.MOV.U32 R6, RZ, RZ, R12 ;  /* 0x000000ffff067224 */ /* 0x002fe200078e000c */
[----:B------:R-:W-:Y:S01]  /*14be00*/  MOV R7, R13 ;  /* 0x0000000d00077202 */ /* 0x000fe20000000f00 */
[----:B------:R-:W2:Y:S01]  /*14be10*/  LDL.LU R12, [R1+0x64b0] ;  /* 0x0064b000010c7983 */ /* 0x000ea20000300800 */
[----:B------:R-:W2:Y:S02]  /*14be20*/  LDL.LU R13, [R1+0x64a8] ;  /* 0x0064a800010d7983 */ /* 0x000ea40000300800 */
[----:B------:R-:W2:Y:S01]  /*14be30*/  LDL.LU R25, [R1+0x64a0] ;  /* 0x0064a00001197983 */ /* 0x000ea20000300800 */
[----:B------:R1:W-:Y:S01]  /*14be40*/  LDGSTS.E [R2+0x5b00], [R6.64], P4 ;  /* 0x05b0000006027fae */ /* 0x0003e2000a121844 */
[----:B------:R-:W-:Y:S01]  /*14be50*/  IMAD.X R22, R22, 0x1, R244, P3 ;  /* 0x0000000116167824 */ /* 0x000fe200018e06f4 */
[----:B------:R-:W-:Y:S01]  /*14be60*/  IADD3 R0, P3, R0, R246, RZ ;  /* 0x000000f600007210 */ /* 0x000fe20007f7e0ff */
[----:B-1----:R-:W-:Y:S01]  /*14be70*/  IMAD.MOV.U32 R6, RZ, RZ, R15 ;  /* 0x000000ffff067224 */ /* 0x002fe200078e000f */
[----:B------:R-:W-:-:S02]  /*14be80*/  MOV R7, R23 ;  /* 0x0000001700077202 */ /* 0x000fc40000000f00 */
[----:B------:R1:W-:Y:S01]  /*14be90*/  STL [R1+0x658c], R22 ;  /* 0x00658c1601007387 */ /* 0x0003e20000100800 */
[----:B------:R-:W2:Y:S02]  /*14bea0*/  LDL.LU R15, [R1+0x64a4] ;  /* 0x0064a400010f7983 */ /* 0x000ea40000300800 */
[----:B------:R-:W-:Y:S01]  /*14beb0*/  STL [R1+0x6588], R0 ;  /* 0x0065880001007387 */ /* 0x000fe20000100800 */
[----:B------:R1:W-:Y:S02]  /*14bec0*/  LDGSTS.E [R2+0x5c00], [R6.64], P4 ;  /* 0x05c0000006027fae */ /* 0x0003e4000a121844 */
[----:B-1----:R-:W-:Y:S02]  /*14bed0*/  MOV R6, R14 ;  /* 0x0000000e00067202 */ /* 0x002fe40000000f00 */
[----:B------:R-:W-:-:S05]  /*14bee0*/  IADD3.X R21, R21, R244, RZ, P5, !PT ;  /* 0x000000f415157210 */ /* 0x000fca0002ffe4ff */
[----:B------:R1:W-:Y:S01]  /*14bef0*/  STL [R1+0x6584], R21 ;  /* 0x0065841501007387 */ /* 0x0003e20000100800 */
[----:B------:R-:W2:Y:S02]  /*14bf00*/  LDL.LU R28, [R1+0x6498] ;  /* 0x00649800011c7983 */ /* 0x000ea40000300800 */
[----:B---3--:R-:W3:Y:S02]  /*14bf10*/  LDL.LU R14, [R1+0x649c] ;  /* 0x00649c00010e7983 */ /* 0x008ee40000300800 */
[----:B------:R-:W3:Y:S02]  /*14bf20*/  LDL.LU R30, [R1+0x6494] ;  /* 0x00649400011e7983 */ /* 0x000ee40000300800 */
[----:B----4-:R-:W-:-:S05]  /*14bf30*/  IMAD.X R5, R5, 0x1, R244, P3 ;  /* 0x0000000105057824 */ /* 0x010fca00018e06f4 */
[----:B------:R4:W-:Y:S01]  /*14bf40*/  STL [R1+0x657c], R5 ;  /* 0x00657c0501007387 */ /* 0x0009e20000100800 */
[----:B------:R-:W3:Y:S02]  /*14bf50*/  LDL.LU R34, [R1+0x1688] ;  /* 0x0016880001227983 */ /* 0x000ee40000300800 */
[----:B------:R-:W3:Y:S02]  /*14bf60*/  LDL.LU R35, [R1+0x168c] ;  /* 0x00168c0001237983 */ /* 0x000ee40000300800 */
[----:B------:R-:W3:Y:S01]  /*14bf70*/  LDL.LU R29, [R1+0x648c] ;  /* 0x00648c00011d7983 */ /* 0x000ee20000300800 */
[----:B------:R-:W3:Y:S01]  /*14bf80*/  LDL.LU R27, [R1+0x6484] ;  /* 0x00648400011b7983 */ /* 0x000ee20000300800 */
[----:B------:R-:W-:-:S05]  /*14bf90*/  IMAD.MOV.U32 R7, RZ, RZ, R22 ;  /* 0x000000ffff077224 */ /* 0x000fca00078e0016 */
[----:B------:R1:W-:Y:S02]  /*14bfa0*/  LDGSTS.E [R2+0x5d00], [R6.64], P4 ;  /* 0x05d0000006027fae */ /* 0x0003e4000a121844 */
[----:B-1----:R-:W-:Y:S01]  /*14bfb0*/  MOV R6, R20 ;  /* 0x0000001400067202 */ /* 0x002fe20000000f00 */
[----:B------:R-:W-:-:S05]  /*14bfc0*/  IMAD.MOV.U32 R7, RZ, RZ, R21 ;  /* 0x000000ffff077224 */ /* 0x000fca00078e0015 */
[----:B------:R1:W-:Y:S01]  /*14bfd0*/  LDGSTS.E [R2+0x5e00], [R6.64], P4 ;  /* 0x05e0000006027fae */ /* 0x0003e2000a121844 */
[----:B--2---:R-:W-:-:S05]  /*14bfe0*/  IADD3 R16, P3, R16, R246, RZ ;  /* 0x000000f610107210 */ /* 0x004fca0007f7e0ff */
[----:B------:R3:W-:Y:S01]  /*14bff0*/  STL [R1+0x64c0], R16 ;  /* 0x0064c01001007387 */ /* 0x0007e20000100800 */
[----:B------:R-:W2:Y:S01]  /*14c000*/  LDL.LU R26, [R1+0x6490] ;  /* 0x00649000011a7983 */ /* 0x000ea20000300800 */
[----:B-1----:R-:W-:Y:S01]  /*14c010*/  MOV R6, R0 ;  /* 0x0000000000067202 */ /* 0x002fe20000000f00 */
[----:B------:R-:W-:Y:S01]  /*14c020*/  IMAD.MOV.U32 R7, RZ, RZ, R5 ;  /* 0x000000ffff077224 */ /* 0x000fe200078e0005 */
[C---:B------:R-:W-:Y:S01]  /*14c030*/  ISETP.GT.AND P5, PT, R4.reuse, 0x1b, PT ;  /* 0x0000001b0400780c */ /* 0x040fe20003fa4270 */
[----:B------:R-:W2:Y:S04]  /*14c040*/  LDL.LU R22, [R1+0x647c] ;  /* 0x00647c0001167983 */ /* 0x000ea80000300800 */
[----:B------:R1:W-:Y:S01]  /*14c050*/  LDGSTS.E [R2+0x5f00], [R6.64], P4 ;  /* 0x05f0000006027fae */ /* 0x0003e2000a121844 */
[----:B------:R-:W-:Y:S01]  /*14c060*/  ISETP.GT.AND P4, PT, R4, 0x17, PT ;  /* 0x000000170400780c */ /* 0x000fe20003f84270 */
[----:B------:R-:W2:Y:S01]  /*14c070*/  LDL.LU R21, [R1+0x6488] ;  /* 0x0064880001157983 */ /* 0x000ea20000300800 */
[----:B------:R-:W-:Y:S01]  /*14c080*/  SEL R0, RZ, 0x4, !P5 ;  /* 0x00000004ff007807 */ /* 0x000fe20006800000 */
[----:B------:R-:W2:Y:S01]  /*14c090*/  LDL.LU R23, [R1+0x63c0] ;  /* 0x0063c00001177983 */ /* 0x000ea20000300800 */
[----:B----4-:R-:W-:-:S02]  /*14c0a0*/  SEL R5, RZ, 0x4, !P4 ;  /* 0x00000004ff057807 */ /* 0x010fc40006000000 */
[----:B------:R-:W-:Y:S02]  /*14c0b0*/  IADD3.X R17, R17, R244, RZ, P3, !PT ;  /* 0x000000f411117210 */ /* 0x000fe40001ffe4ff */
[----:B------:R-:W-:-:S03]  /*14c0c0*/  IADD3 R18, P3, R18, R246, RZ ;  /* 0x000000f612127210 */ /* 0x000fc60007f7e0ff */
[----:B------:R4:W-:Y:S02]  /*14c0d0*/  STL [R1+0x64b4], R17 ;  /* 0x0064b41101007387 */ /* 0x0009e40000100800 */
[----:B------:R-:W-:Y:S02]  /*14c0e0*/  IMAD.X R19, R19, 0x1, R244, P3 ;  /* 0x0000000113137824 */ /* 0x000fe400018e06f4 */
[----:B------:R-:W-:Y:S01]  /*14c0f0*/  STL [R1+0x64b8], R18 ;  /* 0x0064b81201007387 */ /* 0x000fe20000100800 */
[-C--:B------:R-:W-:Y:S02]  /*14c100*/  IADD3 R12, P6, R12, R246.reuse, RZ ;  /* 0x000000f60c0c7210 */ /* 0x080fe40007fde0ff */
[-C--:B------:R-:W-:Y:S02]  /*14c110*/  IADD3 R13, P4, R13, R246.reuse, RZ ;  /* 0x000000f60d0d7210 */ /* 0x080fe40007f9e0ff */
[----:B------:R-:W-:Y:S01]  /*14c120*/  IADD3 R25, P5, R25, R246, RZ ;  /* 0x000000f619197210 */ /* 0x000fe20007fbe0ff */
[----:B------:R-:W-:Y:S01]  /*14c130*/  STL [R1+0x64b0], R12 ;  /* 0x0064b00c01007387 */ /* 0x000fe20000100800 */
[----:B------:R1:W-:Y:S02]  /*14c140*/  STL [R1+0x64ac], R19 ;  /* 0x0064ac1301007387 */ /* 0x0003e40000100800 */
[----:B------:R-:W-:Y:S01]  /*14c150*/  STL [R1+0x64a8], R13 ;  /* 0x0064a80d01007387 */ /* 0x000fe20000100800 */
[----:B------:R-:W-:Y:S01]  /*14c160*/  SEL R5, R5, RZ, !P0 ;  /* 0x000000ff05057207 */ /* 0x000fe20004000000 */
[----:B------:R-:W-:Y:S01]  /*14c170*/  STL [R1+0x64a0], R25 ;  /* 0x0064a01901007387 */ /* 0x000fe20000100800 */
[----:B------:R-:W-:-:S02]  /*14c180*/  IADD3.X R15, R15, R244, RZ, P6, !PT ;  /* 0x000000f40f0f7210 */ /* 0x000fc400037fe4ff */
[----:B------:R-:W-:-:S03]  /*14c190*/  ISETP.NE.U32.AND P3, PT, R5, RZ, PT ;  /* 0x000000ff0500720c */ /* 0x000fc60003f65070 */
[----:B------:R2:W-:Y:S01]  /*14c1a0*/  STL [R1+0x64a4], R15 ;  /* 0x0064a40f01007387 */ /* 0x0005e20000100800 */
[----:B-1----:R-:W-:Y:S01]  /*14c1b0*/  IMAD.MOV.U32 R6, RZ, RZ, R16 ;  /* 0x000000ffff067224 */ /* 0x002fe200078e0010 */
[----:B---3--:R-:W-:Y:S01]  /*14c1c0*/  HMMA.1688.F32.TF32 R32, R116, R34, R84 ;  /* 0x000000227420723c */ /* 0x008fe20000081054 */
[----:B------:R-:W-:Y:S01]  /*14c1d0*/  IMAD.X R14, R14, 0x1, R244, P4 ;  /* 0x000000010e0e7824 */ /* 0x000fe200020e06f4 */
[----:B------:R-:W-:Y:S01]  /*14c1e0*/  IADD3.X R30, R30, R244, RZ, P5, !PT ;  /* 0x000000f41e1e7210 */ /* 0x000fe20002ffe4ff */
[----:B------:R-:W-:-:S03]  /*14c1f0*/  IADD3 R28, P5, R28, R246, RZ ;  /* 0x000000f61c1c7210 */ /* 0x000fc60007fbe0ff */
[----:B------:R1:W-:Y:S01]  /*14c200*/  STL [R1+0x649c], R14 ;  /* 0x00649c0e01007387 */ /* 0x0003e20000100800 */
[----:B------:R-:W-:Y:S11]  /*14c210*/  STL [R1+0x6494], R30 ;  /* 0x0064941e01007387 */ /* 0x000ff60000100800 */
[----:B------:R-:W-:Y:S05]  /*14c220*/  @!UPT UIADD3 URZ, URZ, URZ, URZ ;  /* 0x0000003f3f3ff290 */ /* 0x000fea000fffe03f */
        /* <DEDUP_REMOVED lines=12> */
[----:B------:R1:W-:Y:S01]  /*14c2f0*/  LDGSTS.E [R2+0x7900], [R6.64], P1 ;  /* 0x0790000006027fae */ /* 0x0003e20008921844 */
[----:B--2---:R-:W-:-:S05]  /*14c300*/  IADD3 R26, P5, R26, R246, RZ ;  /* 0x000000f61a1a7210 */ /* 0x004fca0007fbe0ff */
[----:B------:R-:W-:Y:S01]  /*14c310*/  STL [R1+0x6490], R26 ;  /* 0x0064901a01007387 */ /* 0x000fe20000100800 */
[----:B------:R-:W2:Y:S01]  /*14c320*/  LDL.LU R19, [R1+0x63ac] ;  /* 0x0063ac0001137983 */ /* 0x000ea20000300800 */
[----:B-1----:R-:W-:Y:S01]  /*14c330*/  MOV R6, R12 ;  /* 0x0000000c00067202 */ /* 0x002fe20000000f00 */
[----:B------:R-:W-:Y:S01]  /*14c340*/  IMAD.MOV.U32 R7, RZ, RZ, R15 ;  /* 0x000000ffff077224 */ /* 0x000fe200078e000f */
[----:B------:R-:W-:Y:S01]  /*14c350*/  IADD3.X R27, R27, R244, RZ, P5, !PT ;  /* 0x000000f41b1b7210 */ /* 0x000fe20002ffe4ff */
[----:B------:R-:W2:Y:S04]  /*14c360*/  LDL.LU R18, [R1+0x63a4] ;  /* 0x0063a40001127983 */ /* 0x000ea80000300800 */
[----:B------:R1:W-:Y:S01]  /*14c370*/  LDGSTS.E [R2+0x7a00], [R6.64], P1 ;  /* 0x07a0000006027fae */ /* 0x0003e20008921844 */
[----:B------:R-:W2:Y:S01]  /*14c380*/  LDL.LU R12, [R1+0x63a8] ;  /* 0x0063a800010c7983 */ /* 0x000ea20000300800 */
[----:B------:R-:W-:Y:S01]  /*14c390*/  IADD3 R21, P5, R21, R246, RZ ;  /* 0x000000f615157210 */ /* 0x000fe20007fbe0ff */
[----:B------:R-:W2:Y:S02]  /*14c3a0*/  LDL.LU R15, [R1+0x63a0] ;  /* 0x0063a000010f7983 */ /* 0x000ea40000300800 */
[----:B-1----:R-:W-:Y:S01]  /*14c3b0*/  IMAD.MOV.U32 R6, RZ, RZ, R13 ;  /* 0x000000ffff067224 */ /* 0x002fe200078e000d */
[----:B------:R-:W-:Y:S01]  /*14c3c0*/  MOV R7, R14 ;  /* 0x0000000e00077202 */ /* 0x000fe20000000f00 */
[----:B------:R-:W2:Y:S04]  /*14c3d0*/  LDL.LU R13, [R1+0x639c] ;  /* 0x00639c00010d7983 */ /* 0x000ea80000300800 */
[----:B------:R1:W-:Y:S01]  /*14c3e0*/  LDGSTS.E [R2+0x7b00], [R6.64], P1 ;  /* 0x07b0000006027fae */ /* 0x0003e20008921844 */
[----:B------:R-:W-:Y:S02]  /*14c3f0*/  STL [R1+0x6484], R27 ;  /* 0x0064841b01007387 */ /* 0x000fe40000100800 */
[----:B------:R-:W2:Y:S02]  /*14c400*/  LDL.LU R14, [R1+0x6398] ;  /* 0x00639800010e7983 */ /* 0x000ea40000300800 */
[----:B------:R-:W-:Y:S01]  /*14c410*/  STL [R1+0x6488], R21 ;  /* 0x0064881501007387 */ /* 0x000fe20000100800 */
[----:B------:R-:W2:Y:S01]  /*14c420*/  LDL.LU R20, [R1+0x6390] ;  /* 0x0063900001147983 */ /* 0x000ea20000300800 */
[----:B-1----:R-:W-:Y:S01]  /*14c430*/  IMAD.MOV.U32 R6, RZ, RZ, R25 ;  /* 0x000000ffff067224 */ /* 0x002fe200078e0019 */
[----:B------:R-:W-:-:S02]  /*14c440*/  MOV R7, R30 ;  /* 0x0000001e00077202 */ /* 0x000fc40000000f00 */
[----:B------:R-:W2:Y:S04]  /*14c450*/  LDL.LU R25, [R1+0x6394] ;  /* 0x0063940001197983 */ /* 0x000ea80000300800 */
[----:B------:R1:W-:Y:S01]  /*14c460*/  LDGSTS.E [R2+0x7c00], [R6.64], P1 ;  /* 0x07c0000006027fae */ /* 0x0003e20008921844 */
[----:B------:R-:W-:Y:S01]  /*14c470*/  IMAD.X R22, R22, 0x1, R244, P5 ;  /* 0x0000000116167824 */ /* 0x000fe200028e06f4 */
[----:B------:R-:W-:Y:S02]  /*14c480*/  SEL R0, R0, RZ, !P0 ;  /* 0x000000ff00007207 */ /* 0x000fe40004000000 */
[----:B------:R-:W-:Y:S02]  /*14c490*/  IADD3 R23, P5, R23, R246, RZ ;  /* 0x000000f617177210 */ /* 0x000fe40007fbe0ff */
[----:B-1----:R-:W-:Y:S01]  /*14c4a0*/  MOV R6, R28 ;  /* 0x0000001c00067202 */ /* 0x002fe20000000f00 */
[----:B------:R-:W-:-:S05]  /*14c4b0*/  IMAD.MOV.U32 R7, RZ, RZ, R29 ;  /* 0x000000ffff077224 */ /* 0x000fca00078e001d */
[----:B------:R1:W-:Y:S04]  /*14c4c0*/  LDGSTS.E [R2+0x7d00], [R6.64], P1 ;  /* 0x07d0000006027fae */ /* 0x0003e80008921844 */
[----:B------:R1:W-:Y:S01]  /*14c4d0*/  STL [R1+0x647c], R22 ;  /* 0x00647c1601007387 */ /* 0x0003e20000100800 */
[----:B------:R-:W-:Y:S01]  /*14c4e0*/  ISETP.NE.U32.AND P4, PT, R0, RZ, PT ;  /* 0x000000ff0000720c */ /* 0x000fe20003f85070 */
[----:B------:R-:W-:Y:S02]  /*14c4f0*/  STL [R1+0x63c0], R23 ;  /* 0x0063c01701007387 */ /* 0x000fe40000100800 */
[----:B------:R-:W2:Y:S01]  /*14c500*/  LDL.LU R0, [R1+0x6388] ;  /* 0x0063880001007983 */ /* 0x000ea20000300800 */
[----:B-1----:R-:W-:Y:S01]  /*14c510*/  MOV R6, R26 ;  /* 0x0000001a00067202 */ /* 0x002fe20000000f00 */
[----:B------:R-:W-:-:S05]  /*14c520*/  IMAD.MOV.U32 R7, RZ, RZ, R27 ;  /* 0x000000ffff077224 */ /* 0x000fca00078e001b */
[----:B------:R1:W-:Y:S02]  /*14c530*/  LDGSTS.E [R2+0x7e00], [R6.64], P1 ;  /* 0x07e0000006027fae */ /* 0x0003e40008921844 */
[----:B-1----:R-:W-:Y:S01]  /*14c540*/  MOV R7, R22 ;  /* 0x0000001600077202 */ /* 0x002fe20000000f00 */
[----:B------:R-:W-:Y:S01]  /*14c550*/  IMAD.MOV.U32 R6, RZ, RZ, R21 ;  /* 0x000000ffff067224 */ /* 0x000fe200078e0015 */
[----:B------:R-:W2:Y:S04]  /*14c560*/  LDL.LU R22, [R1+0x638c] ;  /* 0x00638c0001167983 */ /* 0x000ea80000300800 */
[----:B------:R1:W-:Y:S01]  /*14c570*/  LDGSTS.E [R2+0x7f00], [R6.64], P1 ;  /* 0x07f0000006027fae */ /* 0x0003e20008921844 */
[----:B---3--:R-:W-:Y:S02]  /*14c580*/  IADD3.X R5, R5, R244, RZ, P5, !PT ;  /* 0x000000f405057210 */ /* 0x008fe40002ffe4ff */
[----:B------:R-:W-:-:S03]  /*14c590*/  IADD3 R16, P5, R16, R246, RZ ;  /* 0x000000f610107210 */ /* 0x000fc60007fbe0ff */
[----:B------:R3:W-:Y:S01]  /*14c5a0*/  STL [R1+0x63b4], R5 ;  /* 0x0063b40501007387 */ /* 0x0007e20000100800 */
[----:B------:R-:W2:Y:S02]  /*14c5b0*/  LDL.LU R21, [R1+0x6384] ;  /* 0x0063840001157983 */ /* 0x000ea40000300800 */
[----:B------:R2:W-:Y:S02]  /*14c5c0*/  STL [R1+0x63b8], R16 ;  /* 0x0063b81001007387 */ /* 0x0005e40000100800 */
[----:B-1----:R-:W-:Y:S02]  /*14c5d0*/  IMAD.MOV.U32 R7, RZ, RZ, R5 ;  /* 0x000000ffff077224 */ /* 0x002fe400078e0005 */
[----:B---3--:R-:W3:Y:S01]  /*14c5e0*/  LDL.LU R5, [R1+0x637c] ;  /* 0x00637c0001057983 */ /* 0x008ee20000300800 */
[----:B----4-:R-:W-:Y:S02]  /*14c5f0*/  IADD3 R17, P1, R17, R246, RZ ;  /* 0x000000f611117210 */ /* 0x010fe40007f3e0ff */
[----:B------:R-:W-:-:S03]  /*14c600*/  MOV R6, R23 ;  /* 0x0000001700067202 */ /* 0x000fc60000000f00 */
[----:B------:R1:W-:Y:S04]  /*14c610*/  STL [R1+0x63b0], R17 ;  /* 0x0063b01101007387 */ /* 0x0003e80000100800 */
[----:B------:R4:W-:Y:S02]  /*14c620*/  LDGSTS.E [R2+0x9800], [R6.64], P2 ;  /* 0x0980000006027fae */ /* 0x0009e40009121844 */
[----:B----4-:R-:W-:Y:S02]  /*14c630*/  IMAD.MOV.U32 R6, RZ, RZ, R16 ;  /* 0x000000ffff067224 */ /* 0x010fe400078e0010 */
[----:B--2---:R-:W-:-:S05]  /*14c640*/  IMAD.X R19, R19, 0x1, R244, P5 ;  /* 0x0000000113137824 */ /* 0x004fca00028e06f4 */
[----:B------:R2:W-:Y:S01]  /*14c650*/  STL [R1+0x63ac], R19 ;  /* 0x0063ac1301007387 */ /* 0x0005e20000100800 */
[----:B------:R-:W4:Y:S01]  /*14c660*/  LDL.LU R16, [R1+0x62c0] ;  /* 0x0062c00001107983 */ /* 0x000f220000300800 */
[----:B------:R-:W-:Y:S02]  /*14c670*/  IADD3 R12, P5, R12, R246, RZ ;  /* 0x000000f60c0c7210 */ /* 0x000fe40007fbe0ff */
[----:B------:R-:W-:Y:S02]  /*14c680*/  MOV R7, R19 ;  /* 0x0000001300077202 */ /* 0x000fe40000000f00 */
[----:B------:R-:W-:Y:S01]  /*14c690*/  IADD3.X R18, R18, R244, RZ, P1, !PT ;  /* 0x000000f412127210 */ /* 0x000fe20000ffe4ff */
[-C--:B------:R-:W-:Y:S02]  /*14c6a0*/  IADD3 R15, P1, R15, R246.reuse, RZ ;  /* 0x000000f60f0f7210 */ /* 0x080fe40007f3e0ff */
[----:B------:R1:W-:Y:S04]  /*14c6b0*/  LDGSTS.E [R2+0x9900], [R6.64], P2 ;  /* 0x0990000006027fae */ /* 0x0003e80009121844 */
[----:B------:R-:W-:Y:S01]  /*14c6c0*/  STL [R1+0x63a8], R12 ;  /* 0x0063a80c01007387 */ /* 0x000fe20000100800 */
[----:B------:R1:W-:Y:S02]  /*14c6d0*/  STL [R1+0x63a4], R18 ;  /* 0x0063a41201007387 */ /* 0x0003e40000100800 */
[----:B------:R-:W-:Y:S01]  /*14c6e0*/  IMAD.X R13, R13, 0x1, R244, P5 ;  /* 0x000000010d0d7824 */ /* 0x000fe200028e06f4 */
[----:B------:R-:W-:Y:S01]  /*14c6f0*/  STL [R1+0x63a0], R15 ;  /* 0x0063a00f01007387 */ /* 0x000fe20000100800 */
[----:B-1----:R-:W-:Y:S01]  /*14c700*/  MOV R6, R17 ;  /* 0x0000001100067202 */ /* 0x002fe20000000f00 */
[----:B------:R-:W-:Y:S01]  /*14c710*/  IMAD.MOV.U32 R7, RZ, RZ, R18 ;  /* 0x000000ffff077224 */ /* 0x000fe200078e0012 */
[----:B------:R-:W-:Y:S01]  /*14c720*/  IADD3 R14, P5, R14, R246, RZ ;  /* 0x000000f60e0e7210 */ /* 0x000fe20007fbe0ff */
[----:B------:R1:W-:Y:S04]  /*14c730*/  STL [R1+0x639c], R13 ;  /* 0x00639c0d01007387 */ /* 0x0003e80000100800 */
[----:B------:R1:W-:Y:S04]  /*14c740*/  LDGSTS.E [R2+0x9a00], [R6.64], P2 ;  /* 0x09a0000006027fae */ /* 0x0003e80009121844 */
[----:B------:R1:W-:Y:S01]  /*14c750*/  STL [R1+0x6398], R14 ;  /* 0x0063980e01007387 */ /* 0x0003e20000100800 */
[----:B------:R-:W-:Y:S01]  /*14c760*/  IADD3.X R25, R25, R244, RZ, P1, !PT ;  /* 0x000000f419197210 */ /* 0x000fe20000ffe4ff */
[----:B------:R-:W-:-:S02]  /*14c770*/  IADD3 R20, P1, R20, R246, RZ ;  /* 0x000000f614147210 */ /* 0x000fc40007f3e0ff */
[----:B-1----:R-:W-:Y:S01]  /*14c780*/  IMAD.MOV.U32 R6, RZ, RZ, R12 ;  /* 0x000000ffff067224 */ /* 0x002fe200078e000c */
[----:B------:R-:W-:Y:S01]  /*14c790*/  MOV R7, R13 ;  /* 0x0000000d00077202 */ /* 0x000fe20000000f00 */
[----:B------:R-:W-:Y:S01]  /*14c7a0*/  STL [R1+0x6394], R25 ;  /* 0x0063941901007387 */ /* 0x000fe20000100800 */
[----:B------:R-:W4:Y:S02]  /*14c7b0*/  LDL.LU R17, [R1+0x62b4] ;  /* 0x0062b40001117983 */ /* 0x000f240000300800 */
[----:B--2---:R-:W2:Y:S02]  /*14c7c0*/  LDL.LU R19, [R1+0x62ac] ;  /* 0x0062ac0001137983 */ /* 0x004ea40000300800 */
[----:B------:R-:W-:Y:S01]  /*14c7d0*/  STL [R1+0x6390], R20 ;  /* 0x0063901401007387 */ /* 0x000fe20000100800 */
[----:B------:R-:W2:Y:S01]  /*14c7e0*/  LDL.LU R18, [R1+0x62b8] ;  /* 0x0062b80001127983 */ /* 0x000ea20000300800 */
[----:B------:R-:W2:Y:S03]  /*14c7f0*/  LDL.LU R12, [R1+0x62b0] ;  /* 0x0062b000010c7983 */ /* 0x000ea60000300800 */
[----:B------:R1:W-:Y:S01]  /*14c800*/  LDGSTS.E [R2+0x9b00], [R6.64], P2 ;  /* 0x09b0000006027fae */ /* 0x0003e20009121844 */
[----:B------:R-:W2:Y:S02]  /*14c810*/  LDL.LU R13, [R1+0x62a8] ;  /* 0x0062a800010d7983 */ /* 0x000ea40000300800 */
[----:B------:R-:W2:Y:S02]  /*14c820*/  LDL.LU R23, [R1+0x62a0] ;  /* 0x0062a00001177983 */ /* 0x000ea40000300800 */
[----:B-1----:R-:W-:Y:S01]  /*14c830*/  IMAD.MOV.U32 R6, RZ, RZ, R15 ;  /* 0x000000ffff067224 */ /* 0x002fe200078e000f */
[----:B------:R-:W-:-:S05]  /*14c840*/  MOV R7, R25 ;  /* 0x0000001900077202 */ /* 0x000fca0000000f00 */
[----:B------:R1:W-:Y:S02]  /*14c850*/  LDGSTS.E [R2+0x9c00], [R6.64], P2 ;  /* 0x09c0000006027fae */ /* 0x0003e40009121844 */
[----:B-1----:R-:W-:Y:S01]  /*14c860*/  MOV R6, R14 ;  /* 0x0000000e00067202 */ /* 0x002fe20000000f00 */
[----:B------:R-:W-:Y:S01]  /*14c870*/  IMAD.X R22, R22, 0x1, R244, P5 ;  /* 0x0000000116167824 */ /* 0x000fe200028e06f4 */
[----:B------:R-:W-:-:S04]  /*14c880*/  IADD3 R0, P5, R0, R246, RZ ;  /* 0x000000f600007210 */ /* 0x000fc80007fbe0ff */
[----:B------:R1:W-:Y:S01]  /*14c890*/  STL [R1+0x638c], R22 ;  /* 0x00638c1601007387 */ /* 0x0003e20000100800 */
[----:B------:R-:W2:Y:S02]  /*14c8a0*/  LDL.LU R15, [R1+0x62a4] ;  /* 0x0062a400010f7983 */ /* 0x000ea40000300800 */
[----:B------:R-:W-:Y:S01]  /*14c8b0*/  STL [R1+0x6388], R0 ;  /* 0x0063880001007387 */ /* 0x000fe20000100800 */
[----:B------:R-:W-:-:S05]  /*14c8c0*/  IADD3.X R21, R21, R244, RZ, P1, !PT ;  /* 0x000000f415157210 */ /* 0x000fca0000ffe4ff */
[----:B------:R1:W-:Y:S01]  /*14c8d0*/  STL [R1+0x6384], R21 ;  /* 0x0063841501007387 */ /* 0x0003e20000100800 */
[----:B------:R-:W2:Y:S02]  /*14c8e0*/  LDL.LU R28, [R1+0x6298] ;  /* 0x00629800011c7983 */ /* 0x000ea40000300800 */
[----:B------:R-:W2:Y:S02]  /*14c8f0*/  LDL.LU R14, [R1+0x629c] ;  /* 0x00629c00010e7983 */ /* 0x000ea40000300800 */
[----:B------:R-:W2:Y:S02]  /*14c900*/  LDL.LU R30, [R1+0x6294] ;  /* 0x00629400011e7983 */ /* 0x000ea40000300800 */
[----:B---3--:R-:W-:-:S05]  /*14c910*/  IMAD.X R5, R5, 0x1, R244, P5 ;  /* 0x0000000105057824 */ /* 0x008fca00028e06f4 */
[----:B------:R3:W-:Y:S01]  /*14c920*/  STL [R1+0x637c], R5 ;  /* 0x00637c0501007387 */ /* 0x0007e20000100800 */
[----:B------:R-:W2:Y:S02]  /*14c930*/  LDL.LU R34, [R1+0x1698] ;  /* 0x0016980001227983 */ /* 0x000ea40000300800 */
[----:B------:R-:W2:Y:S02]  /*14c940*/  LDL.LU R35, [R1+0x169c] ;  /* 0x00169c0001237983 */ /* 0x000ea40000300800 */
[----:B------:R-:W2:Y:S01]  /*14c950*/  LDL.LU R29, [R1+0x628c] ;  /* 0x00628c00011d7983 */ /* 0x000ea20000300800 */
[----:B------:R-:W2:Y:S01]  /*14c960*/  LDL.LU R27, [R1+0x6284] ;  /* 0x00628400011b7983 */ /* 0x000ea20000300800 */
[----:B----4-:R-:W-:-:S05]  /*14c970*/  IADD3 R16, P1, R16, R246, RZ ;  /* 0x000000f610107210 */ /* 0x010fca0007f3e0ff */
[----:B------:R2:W-:Y:S01]  /*14c980*/  STL [R1+0x62c0], R16 ;  /* 0x0062c01001007387 */ /* 0x0005e20000100800 */
[----:B------:R-:W3:Y:S02]  /*14c990*/  LDL.LU R26, [R1+0x6290] ;  /* 0x00629000011a7983 */ /* 0x000ee40000300800 */
[----:B------:R-:W-:Y:S01]  /*14c9a0*/  IMAD.MOV.U32 R7, RZ, RZ, R22 ;  /* 0x000000ffff077224 */ /* 0x000fe200078e0016 */
[----:B------:R-:W-:Y:S01]  /*14c9b0*/  ISETP.GT.AND P5, PT, R4, 0x23, PT ;  /* 0x000000230400780c */ /* 0x000fe20003fa4270 */
[----:B-1----:R-:W3:Y:S04]  /*14c9c0*/  LDL.LU R22, [R1+0x627c] ;  /* 0x00627c0001167983 */ /* 0x002ee80000300800 */
[----:B------:R1:W-:Y:S02]  /*14c9d0*/  LDGSTS.E [R2+0x9d00], [R6.64], P2 ;  /* 0x09d0000006027fae */ /* 0x0003e40009121844 */
[----:B-1----:R-:W-:Y:S01]  /*14c9e0*/  MOV R6, R20 ;  /* 0x0000001400067202 */ /* 0x002fe20000000f00 */
[----:B------:R-:W-:-:S02]  /*14c9f0*/  IMAD.MOV.U32 R7, RZ, RZ, R21 ;  /* 0x000000ffff077224 */ /* 0x000fc400078e0015 */
[----:B------:R-:W3:Y:S04]  /*14ca00*/  LDL.LU R21, [R1+0x6288] ;  /* 0x0062880001157983 */ /* 0x000ee80000300800 */
[----:B------:R1:W-:Y:S01]  /*14ca10*/  LDGSTS.E [R2+0x9e00], [R6.64], P2 ;  /* 0x09e0000006027fae */ /* 0x0003e20009121844 */
[----:B------:R-:W3:Y:S01]  /*14ca20*/  LDL.LU R25, [R1+0x61c0] ;  /* 0x0061c00001197983 */ /* 0x000ee20000300800 */
[----:B-1----:R-:W-:Y:S01]  /*14ca30*/  MOV R6, R0 ;  /* 0x0000000000067202 */ /* 0x002fe20000000f00 */
[----:B------:R-:W-:Y:S01]  /*14ca40*/  IMAD.MOV.U32 R7, RZ, RZ, R5 ;  /* 0x000000ffff077224 */ /* 0x000fe200078e0005 */
[----:B------:R-:W-:Y:S01]  /*14ca50*/  IADD3.X R17, R17, R244, RZ, P1, !PT ;  /* 0x000000f411117210 */ /* 0x000fe20000ffe4ff */
[----:B--2---:R-:W-:-:S03]  /*14ca60*/  IADD3 R18, P1, R18, R246, RZ ;  /* 0x000000f612127210 */ /* 0x004fc60007f3e0ff */
[----:B------:R1:W-:Y:S01]  /*14ca70*/  LDGSTS.E [R2+0x9f00], [R6.64], P2 ;  /* 0x09f0000006027fae */ /* 0x0003e20009121844 */
[----:B------:R-:W-:Y:S02]  /*14ca80*/  ISETP.GT.AND P2, PT, R4, 0x1f, PT ;  /* 0x0000001f0400780c */ /* 0x000fe40003f44270 */
[-C--:B------:R-:W-:Y:S02]  /*14ca90*/  IADD3 R12, P6, R12, R246.reuse, RZ ;  /* 0x000000f60c0c7210 */ /* 0x080fe40007fde0ff */
[----:B------:R-:W-:Y:S02]  /*14caa0*/  SEL R0, RZ, 0x4, !P5 ;  /* 0x00000004ff007807 */ /* 0x000fe40006800000 */
[----:B---3--:R-:W-:Y:S01]  /*14cab0*/  SEL R5, RZ, 0x4, !P2 ;  /* 0x00000004ff057807 */ /* 0x008fe20005000000 */
[-C--:B------:R-:W-:Y:S02]  /*14cac0*/  IADD3 R13, P2, R13, R246.reuse, RZ ;  /* 0x000000f60d0d7210 */ /* 0x080fe40007f5e0ff */
[----:B------:R-:W-:Y:S01]  /*14cad0*/  IMAD.X R19, R19, 0x1, R244, P1 ;  /* 0x0000000113137824 */ /* 0x000fe200008e06f4 */
[----:B------:R-:W-:Y:S01]  /*14cae0*/  IADD3 R23, P5, R23, R246, RZ ;  /* 0x000000f617177210 */ /* 0x000fe20007fbe0ff */
[----:B------:R2:W-:Y:S01]  /*14caf0*/  STL [R1+0x62b4], R17 ;  /* 0x0062b41101007387 */ /* 0x0005e20000100800 */
[----:B------:R-:W-:Y:S02]  /*14cb00*/  STL [R1+0x62b8], R18 ;  /* 0x0062b81201007387 */ /* 0x000fe40000100800 */
[----:B------:R-:W-:Y:S02]  /*14cb10*/  STL [R1+0x62b0], R12 ;  /* 0x0062b00c01007387 */ /* 0x000fe40000100800 */
[----:B------:R3:W-:Y:S01]  /*14cb20*/  STL [R1+0x62ac], R19 ;  /* 0x0062ac1301007387 */ /* 0x0007e20000100800 */
[----:B------:R-:W-:Y:S01]  /*14cb30*/  STL [R1+0x62a8], R13 ;  /* 0x0062a80d01007387 */ /* 0x000fe20000100800 */
[----:B------:R-:W-:Y:S01]  /*14cb40*/  SEL R5, R5, RZ, !P0 ;  /* 0x000000ff05057207 */ /* 0x000fe20004000000 */
[----:B------:R-:W-:Y:S03]  /*14cb50*/  STL [R1+0x62a0], R23 ;  /* 0x0062a01701007387 */ /* 0x000fe60000100800 */
[----:B------:R-:W-:Y:S01]  /*14cb60*/  ISETP.NE.U32.AND P1, PT, R5, RZ, PT ;  /* 0x000000ff0500720c */ /* 0x000fe20003f25070 */
[----:B-1----:R-:W-:Y:S01]  /*14cb70*/  IMAD.MOV.U32 R6, RZ, RZ, R16 ;  /* 0x000000ffff067224 */ /* 0x002fe200078e0010 */
[----:B------:R-:W-:-:S05]  /*14cb80*/  IADD3.X R15, R15, R244, RZ, P6, !PT ;  /* 0x000000f40f0f7210 */ /* 0x000fca00037fe4ff */
[----:B------:R1:W-:Y:S01]  /*14cb90*/  STL [R1+0x62a4], R15 ;  /* 0x0062a40f01007387 */ /* 0x0003e20000100800 */
[----:B------:R-:W-:Y:S01]  /*14cba0*/  HMMA.1688.F32.TF32 R32, R116, R34, R88 ;  /* 0x000000227420723c */ /* 0x000fe20000081058 */
        /* <DEDUP_REMOVED lines=8> */
[----:B------:R-:W4:Y:S02]  /*14cc30*/  LDL.LU R5, [R1+0x61b4] ;  /* 0x0061b40001057983 */ /* 0x000f240000300800 */
[----:B------:R-:W-:Y:S01]  /*14cc40*/  STL [R1+0x6298], R28 ;  /* 0x0062981c01007387 */ /* 0x000fe20000100800 */
[----:B------:R-:W4:Y:S01]  /*14cc50*/  LDL.LU R16, [R1+0x61b8] ;  /* 0x0061b80001107983 */ /* 0x000f220000300800 */
[----:B------:R-:W-:Y:S01]  /*14cc60*/  MOV R7, R17 ;  /* 0x0000001100077202 */ /* 0x000fe20000000f00 */
[----:B------:R-:W-:Y:S02]  /*14cc70*/  IMAD.X R29, R29, 0x1, R244, P5 ;  /* 0x000000011d1d7824 */ /* 0x000fe400028e06f4 */
[----:B--2---:R-:W2:Y:S02]  /*14cc80*/  LDL.LU R17, [R1+0x61b0] ;  /* 0x0061b00001117983 */ /* 0x004ea40000300800 */
[----:B------:R1:W-:Y:S04]  /*14cc90*/  LDGSTS.E [R2+0xb800], [R6.64], P3 ;  /* 0x0b80000006027fae */ /* 0x0003e80009921844 */
[----:B------:R-:W-:Y:S01]  /*14cca0*/  STL [R1+0x628c], R29 ;  /* 0x00628c1d01007387 */ /* 0x000fe20000100800 */
[----:B-1----:R-:W-:Y:S01]  /*14ccb0*/  IMAD.MOV.U32 R7, RZ, RZ, R19 ;  /* 0x000000ffff077224 */ /* 0x002fe200078e0013 */
[----:B---3--:R-:W-:-:S05]  /*14ccc0*/  IADD3 R26, P5, R26, R246, RZ ;  /* 0x000000f61a1a7210 */ /* 0x008fca0007fbe0ff */
[----:B------:R-:W-:Y:S01]  /*14ccd0*/  STL [R1+0x6290], R26 ;  /* 0x0062901a01007387 */ /* 0x000fe20000100800 */
[----:B------:R-:W3:Y:S01]  /*14cce0*/  LDL.LU R19, [R1+0x61ac] ;  /* 0x0061ac0001137983 */ /* 0x000ee20000300800 */
[----:B------:R-:W-:Y:S02]  /*14ccf0*/  MOV R6, R18 ;  /* 0x0000001200067202 */ /* 0x000fe40000000f00 */
[----:B------:R-:W-:Y:S01]  /*14cd00*/  IADD3.X R27, R27, R244, RZ, P5, !PT ;  /* 0x000000f41b1b7210 */ /* 0x000fe20002ffe4ff */
[----:B------:R-:W3:Y:S04]  /*14cd10*/  LDL.LU R18, [R1+0x61a4] ;  /* 0x0061a40001127983 */ /* 0x000ee80000300800 */
[----:B------:R1:W-:Y:S02]  /*14cd20*/  LDGSTS.E [R2+0xb900], [R6.64], P3 ;  /* 0x0b90000006027fae */ /* 0x0003e40009921844 */
[----:B-1----:R-:W-:Y:S01]  /*14cd30*/  MOV R6, R12 ;  /* 0x0000000c00067202 */ /* 0x002fe20000000f00 */
[----:B------:R-:W-:Y:S01]  /*14cd40*/  IMAD.MOV.U32 R7, RZ, RZ, R15 ;  /* 0x000000ffff077224 */ /* 0x000fe200078e000f */
[----:B------:R-:W3:Y:S01]  /*14cd50*/  LDL.LU R12, [R1+0x61a8] ;  /* 0x0061a800010c7983 */ /* 0x000ee20000300800 */
[----:B------:R-:W-:Y:S01]  /*14cd60*/  IADD3 R21, P5, R21, R246, RZ ;  /* 0x000000f615157210 */ /* 0x000fe20007fbe0ff */
[----:B------:R-:W3:Y:S02]  /*14cd70*/  LDL.LU R15, [R1+0x61a0] ;  /* 0x0061a000010f7983 */ /* 0x000ee40000300800 */
[----:B------:R1:W-:Y:S02]  /*14cd80*/  LDGSTS.E [R2+0xba00], [R6.64], P3 ;  /* 0x0ba0000006027fae */ /* 0x0003e40009921844 */
[----:B-1----:R-:W-:Y:S01]  /*14cd90*/  IMAD.MOV.U32 R6, RZ, RZ, R13 ;  /* 0x000000ffff067224 */ /* 0x002fe200078e000d */
[----:B------:R-:W-:Y:S01]  /*14cda0*/  MOV R7, R14 ;  /* 0x0000000e00077202 */ /* 0x000fe20000000f00 */
[----:B------:R-:W3:Y:S04]  /*14cdb0*/  LDL.LU R13, [R1+0x619c] ;  /* 0x00619c00010d7983 */ /* 0x000ee80000300800 */
[----:B------:R1:W-:Y:S01]  /*14cdc0*/  LDGSTS.E [R2+0xbb00], [R6.64], P3 ;  /* 0x0bb0000006027fae */ /* 0x0003e20009921844 */
[----:B------:R-:W-:Y:S02]  /*14cdd0*/  STL [R1+0x6284], R27 ;  /* 0x0062841b01007387 */ /* 0x000fe40000100800 */
[----:B------:R-:W3:Y:S02]  /*14cde0*/  LDL.LU R14, [R1+0x6198] ;  /* 0x00619800010e7983 */ /* 0x000ee40000300800 */
[----:B------:R-:W-:Y:S01]  /*14cdf0*/  STL [R1+0x6288], R21 ;  /* 0x0062881501007387 */ /* 0x000fe20000100800 */
[----:B------:R-:W3:Y:S01]  /*14ce00*/  LDL.LU R20, [R1+0x6190] ;  /* 0x0061900001147983 */ /* 0x000ee20000300800 */
[----:B-1----:R-:W-:Y:S01]  /*14ce10*/  IMAD.MOV.U32 R6, RZ, RZ, R23 ;  /* 0x000000ffff067224 */ /* 0x002fe200078e0017 */
[----:B------:R-:W-:-:S02]  /*14ce20*/  MOV R7, R30 ;  /* 0x0000001e00077202 */ /* 0x000fc40000000f00 */
[----:B------:R-:W3:Y:S04]  /*14ce30*/  LDL.LU R23, [R1+0x6194] ;  /* 0x0061940001177983 */ /* 0x000ee80000300800 */
        /* <DEDUP_REMOVED lines=18> */
[----:B----4-:R-:W-:Y:S02]  /*14cf60*/  IADD3.X R5, R5, R244, RZ, P5, !PT ;  /* 0x000000f405057210 */ /* 0x010fe40002ffe4ff */
[----:B------:R-:W-:-:S03]  /*14cf70*/  IADD3 R16, P5, R16, R246, RZ ;  /* 0x000000f610107210 */ /* 0x000fc60007fbe0ff */
[----:B------:R4:W-:Y:S01]  /*14cf80*/  STL [R1+0x61b4], R5 ;  /* 0x0061b40501007387 */ /* 0x0009e20000100800 */
[----:B------:R-:W3:Y:S02]  /*14cf90*/  LDL.LU R21, [R1+0x6184] ;  /* 0x0061840001157983 */ /* 0x000ee40000300800 */
[----:B------:R3:W-:Y:S02]  /*14cfa0*/  STL [R1+0x61b8], R16 ;  /* 0x0061b81001007387 */ /* 0x0007e40000100800 */
[----:B-1----:R-:W-:Y:S02]  /*14cfb0*/  IMAD.MOV.U32 R7, RZ, RZ, R5 ;  /* 0x000000ffff077224 */ /* 0x002fe400078e0005 */
[----:B----4-:R-:W4:Y:S01]  /*14cfc0*/  LDL.LU R5, [R1+0x617c] ;  /* 0x00617c0001057983 */ /* 0x010f220000300800 */
[----:B--2---:R-:W-:Y:S02]  /*14cfd0*/  IADD3 R17, P3, R17, R246, RZ ;  /* 0x000000f611117210 */ /* 0x004fe40007f7e0ff */
[----:B------:R-:W-:-:S03]  /*14cfe0*/  MOV R6, R25 ;  /* 0x0000001900067202 */ /* 0x000fc60000000f00 */
[----:B------:R1:W-:Y:S04]  /*14cff0*/  STL [R1+0x61b0], R17 ;  /* 0x0061b01101007387 */ /* 0x0003e80000100800 */
[----:B------:R2:W-:Y:S02]  /*14d000*/  LDGSTS.E [R2+0xd800], [R6.64], P4 ;  /* 0x0d80000006027fae */ /* 0x0005e4000a121844 */
[----:B--2---:R-:W-:Y:S02]  /*14d010*/  IMAD.MOV.U32 R6, RZ, RZ, R16 ;  /* 0x000000ffff067224 */ /* 0x004fe400078e0010 */
[----:B---3--:R-:W-:-:S05]  /*14d020*/  IMAD.X R19, R19, 0x1, R244, P5 ;  /* 0x0000000113137824 */ /* 0x008fca00028e06f4 */
[----:B------:R2:W-:Y:S01]  /*14d030*/  STL [R1+0x61ac], R19 ;  /* 0x0061ac1301007387 */ /* 0x0005e20000100800 */
[----:B------:R-:W3:Y:S01]  /*14d040*/  LDL.LU R16, [R1+0x60c0] ;  /* 0x0060c00001107983 */ /* 0x000ee20000300800 */
[----:B------:R-:W-:Y:S02]  /*14d050*/  MOV R7, R19 ;  /* 0x0000001300077202 */ /* 0x000fe40000000f00 */
[----:B------:R-:W-:-:S03]  /*14d060*/  IADD3.X R18, R18, R244, RZ, P3, !PT ;  /* 0x000000f412127210 */ /* 0x000fc60001ffe4ff */
[----:B------:R1:W-:Y:S01]  /*14d070*/  LDGSTS.E [R2+0xd900], [R6.64], P4 ;  /* 0x0d90000006027fae */ /* 0x0003e2000a121844 */
[-C--:B------:R-:W-:Y:S02]  /*14d080*/  IADD3 R12, P5, R12, R246.reuse, RZ ;  /* 0x000000f60c0c7210 */ /* 0x080fe40007fbe0ff */
[----:B------:R-:W-:-:S03]  /*14d090*/  IADD3 R15, P3, R15, R246, RZ ;  /* 0x000000f60f0f7210 */ /* 0x000fc60007f7e0ff */
[----:B------:R-:W-:Y:S01]  /*14d0a0*/  STL [R1+0x61a8], R12 ;  /* 0x0061a80c01007387 */ /* 0x000fe20000100800 */
[----:B-1----:R-:W-:Y:S01]  /*14d0b0*/  MOV R6, R17 ;  /* 0x0000001100067202 */ /* 0x002fe20000000f00 */
[----:B------:R-:W-:Y:S02]  /*14d0c0*/  IMAD.MOV.U32 R7, RZ, RZ, R18 ;  /* 0x000000ffff077224 */ /* 0x000fe400078e0012 */
[----:B------:R1:W-:Y:S04]  /*14d0d0*/  STL [R1+0x61a4], R18 ;  /* 0x0061a41201007387 */ /* 0x0003e80000100800 */
[----:B------:R-:W-:Y:S04]  /*14d0e0*/  STL [R1+0x61a0], R15 ;  /* 0x0061a00f01007387 */ /* 0x000fe80000100800 */
[----:B------:R1:W-:Y:S01]  /*14d0f0*/  LDGSTS.E [R2+0xda00], [R6.64], P4 ;  /* 0x0da0000006027fae */ /* 0x0003e2000a121844 */
[----:B------:R-:W-:Y:S01]  /*14d100*/  IMAD.X R13, R13, 0x1, R244, P5 ;  /* 0x000000010d0d7824 */ /* 0x000fe200028e06f4 */
[----:B------:R-:W-:-:S04]  /*14d110*/  IADD3 R14, P5, R14, R246, RZ ;  /* 0x000000f60e0e7210 */ /* 0x000fc80007fbe0ff */
[----:B------:R2:W-:Y:S01]  /*14d120*/  STL [R1+0x619c], R13 ;  /* 0x00619c0d01007387 */ /* 0x0005e20000100800 */
[----:B-1----:R-:W-:Y:S01]  /*14d130*/  IMAD.MOV.U32 R6, RZ, RZ, R12 ;  /* 0x000000ffff067224 */ /* 0x002fe200078e000c */
[----:B------:R-:W-:Y:S02]  /*14d140*/  MOV R7, R13 ;  /* 0x0000000d00077202 */ /* 0x000fe40000000f00 */
[----:B------:R1:W-:Y:S04]  /*14d150*/  STL [R1+0x6198], R14 ;  /* 0x0061980e01007387 */ /* 0x0003e80000100800 */
[----:B------:R1:W-:Y:S01]  /*14d160*/  LDGSTS.E [R2+0xdb00], [R6.64], P4 ;  /* 0x0db0000006027fae */ /* 0x0003e2000a121844 */
[----:B------:R-:W-:Y:S01]  /*14d170*/  IADD3.X R23, R23, R244, RZ, P3, !PT ;  /* 0x000000f417177210 */ /* 0x000fe20001ffe4ff */
[----:B------:R-:W-:-:S04]  /*14d180*/  IADD3 R20, P3, R20, R246, RZ ;  /* 0x000000f614147210 */ /* 0x000fc80007f7e0ff */
[----:B------:R-:W-:Y:S01]  /*14d190*/  STL [R1+0x6194], R23 ;  /* 0x0061941701007387 */ /* 0x000fe20000100800 */
[----:B------:R-:W3:Y:S02]  /*14d1a0*/  LDL.LU R17, [R1+0x60b4] ;  /* 0x0060b40001117983 */ /* 0x000ee40000300800 */
[----:B--2---:R-:W2:Y:S02]  /*14d1b0*/  LDL.LU R19, [R1+0x60ac] ;  /* 0x0060ac0001137983 */ /* 0x004ea40000300800 */
[----:B------:R-:W-:Y:S01]  /*14d1c0*/  STL [R1+0x6190], R20 ;  /* 0x0061901401007387 */ /* 0x000fe20000100800 */
[----:B------:R-:W2:Y:S01]  /*14d1d0*/  LDL.LU R18, [R1+0x60b8] ;  /* 0x0060b80001127983 */ /* 0x000ea20000300800 */
[----:B------:R-:W2:Y:S02]  /*14d1e0*/  LDL.LU R12, [R1+0x60b0] ;  /* 0x0060b000010c7983 */ /* 0x000ea40000300800 */
[----:B------:R-:W2:Y:S02]  /*14d1f0*/  LDL.LU R13, [R1+0x60a8] ;  /* 0x0060a800010d7983 */ /* 0x000ea40000300800 */
[----:B-1----:R-:W-:Y:S01]  /*14d200*/  IMAD.MOV.U32 R6, RZ, RZ, R15 ;  /* 0x000000ffff067224 */ /* 0x002fe200078e000f */
[----:B------:R-:W-:Y:S01]  /*14d210*/  MOV R7, R23 ;  /* 0x0000001700077202 */ /* 0x000fe20000000f00 */
[----:B------:R-:W2:Y:S04]  /*14d220*/  LDL.LU R25, [R1+0x60a0] ;  /* 0x0060a00001197983 */ /* 0x000ea80000300800 */
        /* <DEDUP_REMOVED lines=12> */
[----:B----4-:R-:W-:-:S05]  /*14d2f0*/  IMAD.X R5, R5, 0x1, R244, P5 ;  /* 0x0000000105057824 */ /* 0x010fca00028e06f4 */
[----:B------:R4:W-:Y:S01]  /*14d300*/  STL [R1+0x617c], R5 ;  /* 0x00617c0501007387 */ /* 0x0009e20000100800 */
[----:B------:R-:W2:Y:S02]  /*14d310*/  LDL.LU R34, [R1+0x16a8] ;  /* 0x0016a80001227983 */ /* 0x000ea40000300800 */
[----:B------:R-:W2:Y:S02]  /*14d320*/  LDL.LU R35, [R1+0x16ac] ;  /* 0x0016ac0001237983 */ /* 0x000ea40000300800 */
[----:B------:R-:W2:Y:S01]  /*14d330*/  LDL.LU R29, [R1+0x608c] ;  /* 0x00608c00011d7983 */ /* 0x000ea20000300800 */
[----:B------:R-:W2:Y:S01]  /*14d340*/  LDL.LU R27, [R1+0x6084] ;  /* 0x00608400011b7983 */ /* 0x000ea20000300800 */
[----:B---3--:R-:W-:-:S05]  /*14d350*/  IADD3 R16, P3, R16, R246, RZ ;  /* 0x000000f610107210 */ /* 0x008fca0007f7e0ff */
[----:B------:R2:W-:Y:S01]  /*14d360*/  STL [R1+0x60c0], R16 ;  /* 0x0060c01001007387 */ /* 0x0005e20000100800 */
[----:B------:R-:W4:Y:S02]  /*14d370*/  LDL.LU R26, [R1+0x6090] ;  /* 0x00609000011a7983 */ /* 0x000f240000300800 */
[----:B------:R-:W-:Y:S01]  /*14d380*/  IMAD.MOV.U32 R7, RZ, RZ, R22 ;  /* 0x000000ffff077224 */ /* 0x000fe200078e0016 */
[----:B------:R-:W-:Y:S01]  /*14d390*/  ISETP.GT.AND P5, PT, R4, 0x2b, PT ;  /* 0x0000002b0400780c */ /* 0x000fe20003fa4270 */
[----:B-1----:R-:W4:Y:S04]  /*14d3a0*/  LDL.LU R22, [R1+0x607c] ;  /* 0x00607c0001167983 */ /* 0x002f280000300800 */
[----:B------:R1:W-:Y:S02]  /*14d3b0*/  LDGSTS.E [R2+0xdd00], [R6.64], P4 ;  /* 0x0dd0000006027fae */ /* 0x0003e4000a121844 */
[----:B-1----:R-:W-:Y:S01]  /*14d3c0*/  MOV R6, R20 ;  /* 0x0000001400067202 */ /* 0x002fe20000000f00 */
[----:B------:R-:W-:-:S02]  /*14d3d0*/  IMAD.MOV.U32 R7, RZ, RZ, R21 ;  /* 0x000000ffff077224 */ /* 0x000fc400078e0015 */
[----:B------:R-:W4:Y:S04]  /*14d3e0*/  LDL.LU R21, [R1+0x6088] ;  /* 0x0060880001157983 */ /* 0x000f280000300800 */
[----:B------:R1:W-:Y:S01]  /*14d3f0*/  LDGSTS.E [R2+0xde00], [R6.64], P4 ;  /* 0x0de0000006027fae */ /* 0x0003e2000a121844 */
[----:B------:R-:W4:Y:S01]  /*14d400*/  LDL.LU R23, [R1+0x5fc0] ;  /* 0x005fc00001177983 */ /* 0x000f220000300800 */
[----:B-1----:R-:W-:Y:S01]  /*14d410*/  MOV R6, R0 ;  /* 0x0000000000067202 */ /* 0x002fe20000000f00 */
[----:B------:R-:W-:-:S05]  /*14d420*/  IMAD.MOV.U32 R7, RZ, RZ, R5 ;  /* 0x000000ffff077224 */ /* 0x000fca00078e0005 */
[----:B------:R1:W-:Y:S01]  /*14d430*/  LDGSTS.E [R2+0xdf00], [R6.64], P4 ;  /* 0x0df0000006027fae */ /* 0x0003e2000a121844 */
[----:B------:R-:W-:Y:S02]  /*14d440*/  ISETP.GT.AND P4, PT, R4, 0x27, PT ;  /* 0x000000270400780c */ /* 0x000fe40003f84270 */
[----:B------:R-:W-:Y:S02]  /*14d450*/  SEL R0, RZ, 0x4, !P5 ;  /* 0x00000004ff007807 */ /* 0x000fe40006800000 */
[----:B----4-:R-:W-:Y:S02]  /*14d460*/  SEL R5, RZ, 0x4, !P4 ;  /* 0x00000004ff057807 */ /* 0x010fe40006000000 */
[----:B------:R-:W-:Y:S02]  /*14d470*/  IADD3.X R17, R17, R244, RZ, P3, !PT ;  /* 0x000000f411117210 */ /* 0x000fe40001ffe4ff */
[-C--:B--2---:R-:W-:Y:S02]  /*14d480*/  IADD3 R18, P3, R18, R246.reuse, RZ ;  /* 0x000000f612127210 */ /* 0x084fe40007f7e0ff */
[----:B------:R-:W-:-:S02]  /*14d490*/  IADD3 R12, P6, R12, R246, RZ ;  /* 0x000000f60c0c7210 */ /* 0x000fc40007fde0ff */
[-C--:B------:R-:W-:Y:S01]  /*14d4a0*/  IADD3 R13, P4, R13, R246.reuse, RZ ;  /* 0x000000f60d0d7210 */ /* 0x080fe20007f9e0ff */
[----:B------:R2:W-:Y:S01]  /*14d4b0*/  STL [R1+0x60b4], R17 ;  /* 0x0060b41101007387 */ /* 0x0005e20000100800 */
[----:B------:R-:W-:Y:S01]  /*14d4c0*/  IMAD.X R19, R19, 0x1, R244, P3 ;  /* 0x0000000113137824 */ /* 0x000fe200018e06f4 */
[----:B------:R-:W-:Y:S02]  /*14d4d0*/  IADD3 R25, P5, R25, R246, RZ ;  /* 0x000000f619197210 */ /* 0x000fe40007fbe0ff */
[----:B------:R-:W-:Y:S01]  /*14d4e0*/  STL [R1+0x60b8], R18 ;  /* 0x0060b81201007387 */ /* 0x000fe20000100800 */
[----:B------:R-:W-:Y:S02]  /*14d4f0*/  STL [R1+0x60b0], R12 ;  /* 0x0060b00c01007387 */ /* 0x000fe40000100800 */
[----:B------:R4:W-:Y:S02]  /*14d500*/  STL [R1+0x60ac], R19 ;  /* 0x0060ac1301007387 */ /* 0x0009e40000100800 */
        /* <DEDUP_REMOVED lines=21> */
[----:B--2---:R-:W2:Y:S02]  /*14d660*/  LDL.LU R17, [R1+0x5fb0] ;  /* 0x005fb00001117983 */ /* 0x004ea40000300800 */
[----:B------:R1:W-:Y:S04]  /*14d670*/  LDGSTS.E [R2+0xf800], [R6.64], P1 ;  /* 0x0f80000006027fae */ /* 0x0003e80008921844 */
[----:B------:R-:W-:Y:S01]  /*14d680*/  STL [R1+0x608c], R29 ;  /* 0x00608c1d01007387 */ /* 0x000fe20000100800 */
[----:B-1----:R-:W-:Y:S01]  /*14d690*/  IMAD.MOV.U32 R7, RZ, RZ, R19 ;  /* 0x000000ffff077224 */ /* 0x002fe200078e0013 */
[----:B----4-:R-:W-:-:S05]  /*14d6a0*/  IADD3 R26, P5, R26, R246, RZ ;  /* 0x000000f61a1a7210 */ /* 0x010fca0007fbe0ff */
[----:B------:R-:W-:Y:S01]  /*14d6b0*/  STL [R1+0x6090], R26 ;  /* 0x0060901a01007387 */ /* 0x000fe20000100800 */
[----:B------:R-:W4:Y:S01]  /*14d6c0*/  LDL.LU R19, [R1+0x5fac] ;  /* 0x005fac0001137983 */ /* 0x000f220000300800 */
[----:B------:R-:W-:Y:S02]  /*14d6d0*/  MOV R6, R18 ;  /* 0x0000001200067202 */ /* 0x000fe40000000f00 */
[----:B------:R-:W-:Y:S01]  /*14d6e0*/  IADD3.X R27, R27, R244, RZ, P5, !PT ;  /* 0x000000f41b1b7210 */ /* 0x000fe20002ffe4ff */
[----:B------:R-:W4:Y:S04]  /*14d6f0*/  LDL.LU R18, [R1+0x5fa4] ;  /* 0x005fa40001127983 */ /* 0x000f280000300800 */
[----:B------:R1:W-:Y:S02]  /*14d700*/  LDGSTS.E [R2+0xf900], [R6.64], P1 ;  /* 0x0f90000006027fae */ /* 0x0003e40008921844 */
[----:B-1----:R-:W-:Y:S01]  /*14d710*/  MOV R6, R12 ;  /* 0x0000000c00067202 */ /* 0x002fe20000000f00 */
[----:B------:R-:W-:Y:S01]  /*14d720*/  IMAD.MOV.U32 R7, RZ, RZ, R15 ;  /* 0x000000ffff077224 */ /* 0x000fe200078e000f */
[----:B------:R-:W4:Y:S01]  /*14d730*/  LDL.LU R12, [R1+0x5fa8] ;  /* 0x005fa800010c7983 */ /* 0x000f220000300800 */
[----:B------:R-:W-:Y:S01]  /*14d740*/  IADD3 R21, P5, R21, R246, RZ ;  /* 0x000000f615157210 */ /* 0x000fe20007fbe0ff */
[----:B------:R-:W4:Y:S02]  /*14d750*/  LDL.LU R15, [R1+0x5fa0] ;  /* 0x005fa000010f7983 */ /* 0x000f240000300800 */
[----:B------:R1:W-:Y:S02]  /*14d760*/  LDGSTS.E [R2+0xfa00], [R6.64], P1 ;  /* 0x0fa0000006027fae */ /* 0x0003e40008921844 */
[----:B-1----:R-:W-:Y:S01]  /*14d770*/  IMAD.MOV.U32 R6, RZ, RZ, R13 ;  /* 0x000000ffff067224 */ /* 0x002fe200078e000d */
[----:B------:R-:W-:Y:S01]  /*14d780*/  MOV R7, R14 ;  /* 0x0000000e00077202 */ /* 0x000fe20000000f00 */
[----:B------:R-:W4:Y:S04]  /*14d790*/  LDL.LU R13, [R1+0x5f9c] ;  /* 0x005f9c00010d7983 */ /* 0x000f280000300800 */
[----:B------:R1:W-:Y:S01]  /*14d7a0*/  LDGSTS.E [R2+0xfb00], [R6.64], P1 ;  /* 0x0fb0000006027fae */ /* 0x0003e20008921844 */
[----:B------:R-:W-:Y:S02]  /*14d7b0*/  STL [R1+0x6084], R27 ;  /* 0x0060841b01007387 */ /* 0x000fe40000100800 */
[----:B------:R-:W4:Y:S02]  /*14d7c0*/  LDL.LU R14, [R1+0x5f98] ;  /* 0x005f9800010e7983 */ /* 0x000f240000300800 */
[----:B------:R-:W-:Y:S01]  /*14d7d0*/  STL [R1+0x6088], R21 ;  /* 0x0060881501007387 */ /* 0x000fe20000100800 */
[----:B------:R-:W4:Y:S01]  /*14d7e0*/  LDL.LU R20, [R1+0x5f90] ;  /* 0x005f900001147983 */ /* 0x000f220000300800 */
[----:B-1----:R-:W-:Y:S01]  /*14d7f0*/  IMAD.MOV.U32 R6, RZ, RZ, R25 ;  /* 0x000000ffff067224 */ /* 0x002fe200078e0019 */
[----:B------:R-:W-:-:S02]  /*14d800*/  MOV R7, R30 ;  /* 0x0000001e00077202 */ /* 0x000fc40000000f00 */
[----:B------:R-:W4:Y:S04]  /*14d810*/  LDL.LU R25, [R1+0x5f94] ;  /* 0x005f940001197983 */ /* 0x000f280000300800 */
        /* <DEDUP_REMOVED lines=10> */
[----:B------:R-:W4:Y:S01]  /*14d8c0*/  LDL.LU R0, [R1+0x5f88] ;  /* 0x005f880001007983 */ /* 0x000f220000300800 */
[----:B-1----:R-:W-:Y:S01]  /*14d8d0*/  MOV R6, R26 ;  /* 0x0000001a00067202 */ /* 0x002fe20000000f00 */
[----:B------:R-:W-:-:S05]  /*14d8e0*/  IMAD.MOV.U32 R7, RZ, RZ, R27 ;  /* 0x000000ffff077224 */ /* 0x000fca00078e001b */
[----:B------:R1:W-:Y:S02]  /*14d8f0*/  LDGSTS.E [R2+0xfe00], [R6.64], P1 ;  /* 0x0fe0000006027fae */ /* 0x0003e40008921844 */
[----:B-1----:R-:W-:Y:S01]  /*14d900*/  MOV R7, R22 ;  /* 0x0000001600077202 */ /* 0x002fe20000000f00 */
[----:B------:R-:W-:Y:S01]  /*14d910*/  IMAD.MOV.U32 R6, RZ, RZ, R21 ;  /* 0x000000ffff067224 */ /* 0x000fe200078e0015 */
[----:B------:R-:W4:Y:S04]  /*14d920*/  LDL.LU R22, [R1+0x5f8c] ;  /* 0x005f8c0001167983 */ /* 0x000f280000300800 */
[----:B------:R1:W-:Y:S01]  /*14d930*/  LDGSTS.E [R2+0xff00], [R6.64], P1 ;  /* 0x0ff0000006027fae */ /* 0x0003e20008921844 */
[----:B---3--:R-:W-:Y:S02]  /*14d940*/  IADD3.X R5, R5, R244, RZ, P5, !PT ;  /* 0x000000f405057210 */ /* 0x008fe40002ffe4ff */
[----:B------:R-:W-:-:S03]  /*14d950*/  IADD3 R16, P5, R16, R246, RZ ;  /* 0x000000f610107210 */ /* 0x000fc60007fbe0ff */
[----:B------:R3:W-:Y:S01]  /*14d960*/  STL [R1+0x5fb4], R5 ;  /* 0x005fb40501007387 */ /* 0x0007e20000100800 */
[----:B------:R-:W4:Y:S02]  /*14d970*/  LDL.LU R21, [R1+0x5f84] ;  /* 0x005f840001157983 */ /* 0x000f240000300800 */
[----:B------:R4:W-:Y:S02]  /*14d980*/  STL [R1+0x5fb8], R16 ;  /* 0x005fb81001007387 */ /* 0x0009e40000100800 */
[----:B-1----:R-:W-:Y:S02]  /*14d990*/  IMAD.MOV.U32 R7, RZ, RZ, R5 ;  /* 0x000000ffff077224 */ /* 0x002fe400078e0005 */
[----:B---3--:R-:W3:Y:S01]  /*14d9a0*/  LDL.LU R5, [R1+0x5f7c] ;  /* 0x005f7c0001057983 */ /* 0x008ee20000300800 */
[----:B--2---:R-:W-:Y:S02]  /*14d9b0*/  IADD3 R17, P1, R17, R246, RZ ;  /* 0x000000f611117210 */ /* 0x004fe40007f3e0ff */
[----:B------:R-:W-:-:S03]  /*14d9c0*/  MOV R6, R23 ;  /* 0x0000001700067202 */ /* 0x000fc60000000f00 */
[----:B------:R1:W-:Y:S04]  /*14d9d0*/  STL [R1+0x5fb0], R17 ;  /* 0x005fb01101007387 */ /* 0x0003e80000100800 */
[----:B------:R2:W-:Y:S02]  /*14d9e0*/  LDGSTS.E [R2+0x11800], [R6.64], P2 ;  /* 0x1180000006027fae */ /* 0x0005e40009121844 */
[----:B--2---:R-:W-:Y:S02]  /*14d9f0*/  IMAD.MOV.U32 R6, RZ, RZ, R16 ;  /* 0x000000ffff067224 */ /* 0x004fe400078e0010 */
[----:B----4-:R-:W-:-:S05]  /*14da00*/  IMAD.X R19, R19, 0x1, R244, P5 ;  /* 0x0000000113137824 */ /* 0x010fca00028e06f4 */
[----:B------:R2:W-:Y:S01]  /*14da10*/  STL [R1+0x5fac], R19 ;  /* 0x005fac1301007387 */ /* 0x0005e20000100800 */
[----:B------:R-:W4:Y:S01]  /*14da20*/  LDL.LU R16, [R1+0x5ec0] ;  /* 0x005ec00001107983 */ /* 0x000f220000300800 */
        /* <DEDUP_REMOVED lines=21> */
[----:B------:R-:W4:Y:S02]  /*14db80*/  LDL.LU R17, [R1+0x5eb4] ;  /* 0x005eb40001117983 */ /* 0x000f240000300800 */
        /* <DEDUP_REMOVED lines=28> */
[----:B------:R-:W2:Y:S02]  /*14dd50*/  LDL.LU R26, [R1+0x5e90] ;  /* 0x005e9000011a7983 */ /* 0x000ea40000300800 */
[----:B------:R-:W-:Y:S01]  /*14dd60*/  IMAD.MOV.U32 R7, RZ, RZ, R22 ;  /* 0x000000ffff077224 */ /* 0x000fe200078e0016 */
[----:B------:R-:W-:Y:S01]  /*14dd70*/  ISETP.GT.AND P5, PT, R4, 0x33, PT ;  /* 0x000000330400780c */ /* 0x000fe20003fa4270 */
[----:B-1----:R-:W2:Y:S04]  /*14dd80*/  LDL.LU R22, [R1+0x5e7c] ;  /* 0x005e7c0001167983 */ /* 0x002ea80000300800 */
[----:B------:R1:W-:Y:S02]  /*14dd90*/  LDGSTS.E [R2+0x11d00], [R6.64], P2 ;  /* 0x11d0000006027fae */ /* 0x0003e40009121844 */
[----:B-1----:R-:W-:Y:S01]  /*14dda0*/  MOV R6, R20 ;  /* 0x0000001400067202 */ /* 0x002fe20000000f00 */
[----:B------:R-:W-:-:S02]  /*14ddb0*/  IMAD.MOV.U32 R7, RZ, RZ, R21 ;  /* 0x000000ffff077224 */ /* 0x000fc400078e0015 */
[----:B------:R-:W2:Y:S04]  /*14ddc0*/  LDL.LU R21, [R1+0x5e88] ;  /* 0x005e880001157983 */ /* 0x000ea80000300800 */
[----:B------:R1:W-:Y:S01]  /*14ddd0*/  LDGSTS.E [R2+0x11e00], [R6.64], P2 ;  /* 0x11e0000006027fae */ /* 0x0003e20009121844 */
[----:B------:R-:W2:Y:S01]  /*14dde0*/  LDL.LU R25, [R1+0x5dc0] ;  /* 0x005dc00001197983 */ /* 0x000ea20000300800 */
[----:B-1----:R-:W-:Y:S01]  /*14ddf0*/  MOV R6, R0 ;  /* 0x0000000000067202 */ /* 0x002fe20000000f00 */
[----:B------:R-:W-:-:S05]  /*14de00*/  IMAD.MOV.U32 R7, RZ, RZ, R5 ;  /* 0x000000ffff077224 */ /* 0x000fca00078e0005 */
[----:B------:R1:W-:Y:S01]  /*14de10*/  LDGSTS.E [R2+0x11f00], [R6.64], P2 ;  /* 0x11f0000006027fae */ /* 0x0003e20009121844 */
[----:B------:R-:W-:Y:S02]  /*14de20*/  ISETP.GT.AND P2, PT, R4, 0x2f, PT ;  /* 0x0000002f0400780c */ /* 0x000fe40003f44270 */
[----:B------:R-:W-:Y:S02]  /*14de30*/  SEL R0, RZ, 0x4, !P5 ;  /* 0x00000004ff007807 */ /* 0x000fe40006800000 */
[----:B---3--:R-:W-:Y:S02]  /*14de40*/  SEL R5, RZ, 0x4, !P2 ;  /* 0x00000004ff057807 */ /* 0x008fe40005000000 */
        /* <DEDUP_REMOVED lines=17> */
[----:B------:R-:W-:-:S05]  /*14df60*/  MOV R7, R17 ;  /* 0x0000001100077202 */ /* 0x000fca0000000f00 */
[----:B------:R1:W-:Y:S01]  /*14df70*/  LDGSTS.E [R2+0x13800], [R6.64], P3 ;  /* 0x1380000006027fae */ /* 0x0003e20009921844 */
        /* <DEDUP_REMOVED lines=11> */
[----:B--2---:R-:W2:Y:S01]  /*14e030*/  LDL.LU R16, [R1+0x5db8] ;  /* 0x005db80001107983 */ /* 0x004ea20000300800 */
[----:B------:R-:W-:Y:S02]  /*14e040*/  IMAD.X R29, R29, 0x1, R244, P5 ;  /* 0x000000011d1d7824 */ /* 0x000fe400028e06f4 */
[----:B------:R-:W2:Y:S02]  /*14e050*/  LDL.LU R17, [R1+0x5db0] ;  /* 0x005db00001117983 */ /* 0x000ea40000300800 */
[----:B-1----:R-:W-:Y:S01]  /*14e060*/  IMAD.MOV.U32 R7, RZ, RZ, R19 ;  /* 0x000000ffff077224 */ /* 0x002fe200078e0013 */
[----:B------:R-:W-:Y:S01]  /*14e070*/  STL [R1+0x5e8c], R29 ;  /* 0x005e8c1d01007387 */ /* 0x000fe20000100800 */
[----:B------:R-:W-:-:S05]  /*14e080*/  IADD3 R26, P5, R26, R246, RZ ;  /* 0x000000f61a1a7210 */ /* 0x000fca0007fbe0ff */
[----:B------:R-:W-:Y:S01]  /*14e090*/  STL [R1+0x5e90], R26 ;  /* 0x005e901a01007387 */ /* 0x000fe20000100800 */
[----:B---3--:R-:W3:Y:S01]  /*14e0a0*/  LDL.LU R19, [R1+0x5dac] ;  /* 0x005dac0001137983 */ /* 0x008ee20000300800 */
        /* <DEDUP_REMOVED lines=38> */
[----:B------:R1:W-:Y:S02]  /*14e310*/  LDGSTS.E [R2+0x13f00], [R6.64], P3 ;  /* 0x13f0000006027fae */ /* 0x0003e40009921844 */
[----:B-1----:R-:W-:-:S02]  /*14e320*/  MOV R6, R25 ;  /* 0x0000001900067202 */ /* 0x002fc40000000f00 */
[----:B----4-:R-:W-:Y:S02]  /*14e330*/  IADD3.X R5, R5, R244, RZ, P5, !PT ;  /* 0x000000f405057210 */ /* 0x010fe40002ffe4ff */
[----:B--2---:R-:W-:-:S03]  /*14e340*/  IADD3 R16, P5, R16, R246, RZ ;  /* 0x000000f610107210 */ /* 0x004fc60007fbe0ff */
[----:B------:R1:W-:Y:S01]  /*14e350*/  STL [R1+0x5db4], R5 ;  /* 0x005db40501007387 */ /* 0x0003e20000100800 */
[----:B------:R-:W2:Y:S02]  /*14e360*/  LDL.LU R21, [R1+0x5d84] ;  /* 0x005d840001157983 */ /* 0x000ea40000300800 */
[----:B------:R4:W-:Y:S02]  /*14e370*/  STL [R1+0x5db8], R16 ;  /* 0x005db81001007387 */ /* 0x0009e40000100800 */
[----:B------:R-:W-:Y:S01]  /*14e380*/  IMAD.MOV.U32 R7, RZ, RZ, R5 ;  /* 0x000000ffff077224 */ /* 0x000fe200078e0005 */
[----:B------:R-:W-:-:S04]  /*14e390*/  IADD3 R17, P3, R17, R246, RZ ;  /* 0x000000f611117210 */ /* 0x000fc80007f7e0ff */
[----:B------:R4:W-:Y:S04]  /*14e3a0*/  LDGSTS.E [R2+0x15800], [R6.64], P4 ;  /* 0x1580000006027fae */ /* 0x0009e8000a121844 */
[----:B-1----:R-:W2:Y:S01]  /*14e3b0*/  LDL.LU R5, [R1+0x5d7c] ;  /* 0x005d7c0001057983 */ /* 0x002ea20000300800 */
[----:B------:R1:W-:Y:S02]  /*14e3c0*/  STL [R1+0x5db0], R17 ;  /* 0x005db01101007387 */ /* 0x0003e40000100800 */
[----:B----4-:R-:W-:Y:S02]  /*14e3d0*/  IMAD.MOV.U32 R6, RZ, RZ, R16 ;  /* 0x000000ffff067224 */ /* 0x010fe400078e0010 */
[----:B---3--:R-:W-:-:S05]  /*14e3e0*/  IMAD.X R19, R19, 0x1, R244, P5 ;  /* 0x0000000113137824 */ /* 0x008fca00028e06f4 */
        /* <DEDUP_REMOVED lines=24> */
[----:B---3--:R-:W4:Y:S02]  /*14e570*/  LDL.LU R19, [R1+0x5cac] ;  /* 0x005cac0001137983 */ /* 0x008f240000300800 */
[----:B------:R-:W-:Y:S01]  /*14e580*/  STL [R1+0x5d90], R20 ;  /* 0x005d901401007387 */ /* 0x000fe20000100800 */
[----:B------:R-:W4:Y:S01]  /*14e590*/  LDL.LU R18, [R1+0x5cb8] ;  /* 0x005cb80001127983 */ /* 0x000f220000300800 */
[----:B------:R-:W4:Y:S02]  /*14e5a0*/  LDL.LU R12, [R1+0x5cb0] ;  /* 0x005cb000010c7983 */ /* 0x000f240000300800 */
[----:B------:R-:W4:Y:S02]  /*14e5b0*/  LDL.LU R13, [R1+0x5ca8] ;  /* 0x005ca800010d7983 */ /* 0x000f240000300800 */
[----:B-1----:R-:W-:Y:S01]  /*14e5c0*/  IMAD.MOV.U32 R6, RZ, RZ, R15 ;  /* 0x000000ffff067224 */ /* 0x002fe200078e000f */
[----:B------:R-:W-:Y:S01]  /*14e5d0*/  MOV R7, R23 ;  /* 0x0000001700077202 */ /* 0x000fe20000000f00 */
[----:B------:R-:W4:Y:S04]  /*14e5e0*/  LDL.LU R25, [R1+0x5ca0] ;  /* 0x005ca00001197983 */ /* 0x000f280000300800 */
[----:B------:R1:W-:Y:S02]  /*14e5f0*/  LDGSTS.E [R2+0x15c00], [R6.64], P4 ;  /* 0x15c0000006027fae */ /* 0x0003e4000a121844 */
[----:B-1----:R-:W-:Y:S01]  /*14e600*/  MOV R6, R14 ;  /* 0x0000000e00067202 */ /* 0x002fe20000000f00 */
[----:B------:R-:W-:Y:S01]  /*14e610*/  IMAD.X R22, R22, 0x1, R244, P5 ;  /* 0x0000000116167824 */ /* 0x000fe200028e06f4 */
[----:B------:R-:W-:-:S04]  /*14e620*/  IADD3 R0, P5, R0, R246, RZ ;  /* 0x000000f600007210 */ /* 0x000fc80007fbe0ff */
[----:B------:R1:W-:Y:S01]  /*14e630*/  STL [R1+0x5d8c], R22 ;  /* 0x005d8c1601007387 */ /* 0x0003e20000100800 */
[----:B------:R-:W4:Y:S02]  /*14e640*/  LDL.LU R15, [R1+0x5ca4] ;  /* 0x005ca400010f7983 */ /* 0x000f240000300800 */
[----:B------:R-:W-:Y:S01]  /*14e650*/  STL [R1+0x5d88], R0 ;  /* 0x005d880001007387 */ /* 0x000fe20000100800 */
[----:B--2---:R-:W-:-:S05]  /*14e660*/  IADD3.X R21, R21, R244, RZ, P3, !PT ;  /* 0x000000f415157210 */ /* 0x004fca0001ffe4ff */
[----:B------:R2:W-:Y:S01]  /*14e670*/  STL [R1+0x5d84], R21 ;  /* 0x005d841501007387 */ /* 0x0005e20000100800 */
[----:B------:R-:W3:Y:S02]  /*14e680*/  LDL.LU R28, [R1+0x5c98] ;  /* 0x005c9800011c7983 */ /* 0x000ee40000300800 */
[----:B------:R-:W3:Y:S02]  /*14e690*/  LDL.LU R14, [R1+0x5c9c] ;  /* 0x005c9c00010e7983 */ /* 0x000ee40000300800 */
[----:B------:R-:W-:Y:S01]  /*14e6a0*/  IMAD.X R5, R5, 0x1, R244, P5 ;  /* 0x0000000105057824 */ /* 0x000fe200028e06f4 */
[----:B------:R-:W3:Y:S04]  /*14e6b0*/  LDL.LU R30, [R1+0x5c94] ;  /* 0x005c9400011e7983 */ /* 0x000ee80000300800 */
[----:B------:R1:W-:Y:S01]  /*14e6c0*/  STL [R1+0x5d7c], R5 ;  /* 0x005d7c0501007387 */ /* 0x0003e20000100800 */
[----:B------:R-:W3:Y:S02]  /*14e6d0*/  LDL.LU R34, [R1+0x16c8] ;  /* 0x0016c80001227983 */ /* 0x000ee40000300800 */
[----:B------:R-:W3:Y:S02]  /*14e6e0*/  LDL.LU R35, [R1+0x16cc] ;  /* 0x0016cc0001237983 */ /* 0x000ee40000300800 */
[----:B------:R-:W3:Y:S01]  /*14e6f0*/  LDL.LU R29, [R1+0x5c8c] ;  /* 0x005c8c00011d7983 */ /* 0x000ee20000300800 */
[----:B------:R-:W3:Y:S01]  /*14e700*/  LDL.LU R27, [R1+0x5c84] ;  /* 0x005c8400011b7983 */ /* 0x000ee20000300800 */
[----:B----4-:R-:W-:-:S05]  /*14e710*/  IADD3 R16, P3, R16, R246, RZ ;  /* 0x000000f610107210 */ /* 0x010fca0007f7e0ff */
        /* <DEDUP_REMOVED lines=8> */
[----:B--2---:R-:W2:Y:S04]  /*14e7a0*/  LDL.LU R21, [R1+0x5c88] ;  /* 0x005c880001157983 */ /* 0x004ea80000300800 */
[----:B------:R1:W-:Y:S01]  /*14e7b0*/  LDGSTS.E [R2+0x15e00], [R6.64], P4 ;  /* 0x15e0000006027fae */ /* 0x0003e2000a121844 */
[----:B------:R-:W2:Y:S01]  /*14e7c0*/  LDL.LU R23, [R1+0x5bc0] ;  /* 0x005bc00001177983 */ /* 0x000ea20000300800 */
[----:B-1----:R-:W-:Y:S01]  /*14e7d0*/  MOV R6, R0 ;  /* 0x0000000000067202 */ /* 0x002fe20000000f00 */
[----:B------:R-:W-:-:S05]  /*14e7e0*/  IMAD.MOV.U32 R7, RZ, RZ, R5 ;  /* 0x000000ffff077224 */ /* 0x000fca00078e0005 */
[----:B------:R1:W-:Y:S01]  /*14e7f0*/  LDGSTS.E [R2+0x15f00], [R6.64], P4 ;  /* 0x15f0000006027fae */ /* 0x0003e2000a121844 */
[----:B------:R-:W-:Y:S02]  /*14e800*/  ISETP.GT.AND P4, PT, R4, 0x37, PT ;  /* 0x000000370400780c */ /* 0x000fe40003f84270 */
[----:B------:R-:W-:Y:S02]  /*14e810*/  SEL R0, RZ, 0x4, !P5 ;  /* 0x00000004ff007807 */ /* 0x000fe40006800000 */
[----:B------:R-:W-:Y:S02]  /*14e820*/  SEL R5, RZ, 0x4, !P4 ;  /* 0x00000004ff057807 */ /* 0x000fe40006000000 */
[----:B------:R-:W-:Y:S02]  /*14e830*/  IADD3.X R17, R17, R244, RZ, P3, !PT ;  /* 0x000000f411117210 */ /* 0x000fe40001ffe4ff */
[-C--:B------:R-:W-:Y:S02]  /*14e840*/  IADD3 R18, P3, R18, R246.reuse, RZ ;  /* 0x000000f612127210 */ /* 0x080fe40007f7e0ff */
        /* <DEDUP_REMOVED lines=13> */
[----:B------:R-:W-:-:S05]  /*14e920*/  MOV R7, R17 ;  /* 0x0000001100077202 */ /* 0x000fca0000000f00 */
[----:B------:R1:W-:Y:S01]  /*14e930*/  LDGSTS.E [R2+0x17800], [R6.64], P1 ;  /* 0x1780000006027fae */ /* 0x0003e20008921844 */
[----:B------:R-:W-:-:S05]  /*14e940*/  IADD3.X R15, R15, R244, RZ, P6, !PT ;  /* 0x000000f40f0f7210 */ /* 0x000fca00037fe4ff */
[----:B------:R2:W-:Y:S01]  /*14e950*/  STL [R1+0x5ca4], R15 ;  /* 0x005ca40f01007387 */ /* 0x0005e20000100800 */
[----:B-1----:R-:W-:Y:S01]  /*14e960*/  IMAD.MOV.U32 R7, RZ, RZ, R19 ;  /* 0x000000ffff077224 */ /* 0x002fe200078e0013 */
[----:B---3--:R-:W-:Y:S01]  /*14e970*/  HMMA.1688.F32.TF32 R32, R116, R34, R100 ;  /* 0x000000227420723c */ /* 0x008fe20000081064 */
[----:B------:R-:W-:Y:S01]  /*14e980*/  IMAD.X R14, R14, 0x1, R244, P4 ;  /* 0x000000010e0e7824 */ /* 0x000fe200020e06f4 */
[----:B------:R-:W-:-:S04]  /*14e990*/  IADD3.X R30, R30, R244, RZ, P5, !PT ;  /* 0x000000f41e1e7210 */ /* 0x000fc80002ffe4ff */
[----:B------:R1:W-:Y:S01]  /*14e9a0*/  STL [R1+0x5c9c], R14 ;  /* 0x005c9c0e01007387 */ /* 0x0003e20000100800 */
[----:B------:R-:W-:Y:S11]  /*14e9b0*/  STL [R1+0x5c94], R30 ;  /* 0x005c941e01007387 */ /* 0x000ff60000100800 */
[----:B------:R-:W-:Y:S05]  /*14e9c0*/  @!UPT UIADD3 URZ, URZ, URZ, URZ ;  /* 0x0000003f3f3ff290 */ /* 0x000fea000fffe03f */
[----:B------:R-:W-:Y:S01]  /*14e9d0*/  STL.64 [R1+0xed0], R32 ;  /* 0x000ed02001007387 */ /* 0x000fe20000100a00 */
[----:B------:R-:W-:Y:S02]  /*14e9e0*/  STL.64 [R1+0xed8], R34 ;  /* 0x000ed82201007387 */ /* 0x000fe40000100a00 */
[----:B------:R-:W3:Y:S01]  /*14e9f0*/  LDL.LU R5, [R1+0x5bb4] ;  /* 0x005bb40001057983 */ /* 0x000ee20000300800 */
[----:B------:R-:W-:-:S05]  /*14ea00*/  IADD3 R28, P5, R28, R246, RZ ;  /* 0x000000f61c1c7210 */ /* 0x000fca0007fbe0ff */
[----:B------:R-:W-:Y:S01]  /*14ea10*/  IMAD.X R29, R29, 0x1, R244, P5 ;  /* 0x000000011d1d7824 */ /* 0x000fe200028e06f4 */
[----:B------:R-:W-:Y:S01]  /*14ea20*/  STL [R1+0x5c98], R28 ;  /* 0x005c981c01007387 */ /* 0x000fe20000100800 */
[----:B----4-:R-:W4:Y:S03]  /*14ea30*/  LDL.LU R16, [R1+0x5bb8] ;  /* 0x005bb80001107983 */ /* 0x010f260000300800 */
[----:B------:R-:W4:Y:S04]  /*14ea40*/  LDL.LU R17, [R1+0x5bb0] ;  /* 0x005bb00001117983 */ /* 0x000f280000300800 */
[----:B------:R-:W-:Y:S01]  /*14ea50*/  STL [R1+0x5c8c], R29 ;  /* 0x005c8c1d01007387 */ /* 0x000fe20000100800 */
[----:B------:R-:W-:-:S05]  /*14ea60*/  IADD3 R26, P5, R26, R246, RZ ;  /* 0x000000f61a1a7210 */ /* 0x000fca0007fbe0ff */
        /* <DEDUP_REMOVED lines=9> */
[----:B--2---:R-:W-:Y:S01]  /*14eb00*/  IADD3 R21, P5, R21, R246, RZ ;  /* 0x000000f615157210 */ /* 0x004fe20007fbe0ff */
[----:B------:R-:W2:Y:S02]  /*14eb10*/  LDL.LU R15, [R1+0x5ba0] ;  /* 0x005ba000010f7983 */ /* 0x000ea40000300800 */
[----:B------:R1:W-:Y:S02]  /*14eb20*/  LDGSTS.E [R2+0x17a00], [R6.64], P1 ;  /* 0x17a0000006027fae */ /* 0x0003e40008921844 */
        /* <DEDUP_REMOVED lines=25> */
[----:B-1----:R-:W-:Y:S02]  /*14ecc0*/  MOV R7, R22 ;  /* 0x0000001600077202 */ /* 0x002fe40000000f00 */
[----:B------:R-:W2:Y:S01]  /*14ecd0*/  LDL.LU R22, [R1+0x5b8c] ;  /* 0x005b8c0001167983 */ /* 0x000ea20000300800 */
[----:B------:R-:W-:-:S05]  /*14ece0*/  IMAD.MOV.U32 R6, RZ, RZ, R21 ;  /* 0x000000ffff067224 */ /* 0x000fca00078e0015 */
[----:B------:R1:W-:Y:S02]  /*14ecf0*/  LDGSTS.E [R2+0x17f00], [R6.64], P1 ;  /* 0x17f0000006027fae */ /* 0x0003e40008921844 */
[----:B-1----:R-:W-:Y:S02]  /*14ed00*/  MOV R6, R23 ;  /* 0x0000001700067202 */ /* 0x002fe40000000f00 */
[----:B---3--:R-:W-:-:S05]  /*14ed10*/  IADD3.X R5, R5, R244, RZ, P5, !PT ;  /* 0x000000f405057210 */ /* 0x008fca0002ffe4ff */
[----:B------:R1:W-:Y:S01]  /*14ed20*/  STL [R1+0x5bb4], R5 ;  /* 0x005bb40501007387 */ /* 0x0003e20000100800 */
[----:B------:R-:W3:Y:S01]  /*14ed30*/  LDL.LU R21, [R1+0x5b84] ;  /* 0x005b840001157983 */ /* 0x000ee20000300800 */
[-C--:B----4-:R-:W-:Y:S02]  /*14ed40*/  IADD3 R16, P5, R16, R246.reuse, RZ ;  /* 0x000000f610107210 */ /* 0x090fe40007fbe0ff */
[----:B------:R-:W-:Y:S01]  /*14ed50*/  IADD3 R17, P1, R17, R246, RZ ;  /* 0x000000f611117210 */ /* 0x000fe20007f3e0ff */
[----:B------:R-:W-:Y:S02]  /*14ed60*/  IMAD.MOV.U32 R7, RZ, RZ, R5 ;  /* 0x000000ffff077224 */ /* 0x000fe400078e0005 */
[----:B------:R4:W-:Y:S01]  /*14ed70*/  STL [R1+0x5bb8], R16 ;  /* 0x005bb81001007387 */ /* 0x0009e20000100800 */
[----:B-1----:R-:W3:Y:S02]  /*14ed80*/  LDL.LU R5, [R1+0x5b7c] ;  /* 0x005b7c0001057983 */ /* 0x002ee40000300800 */
[----:B------:R1:W-:Y:S01]  /*14ed90*/  STL [R1+0x5bb0], R17 ;  /* 0x005bb01101007387 */ /* 0x0003e20000100800 */
[----:B------:R1:W-:Y:S02]  /*14eda0*/  LDGSTS.E [R2+0x19800], [R6.64], P2 ;  /* 0x1980000006027fae */ /* 0x0003e40009121844 */
[----:B-1----:R-:W-:-:S02]  /*14edb0*/  IMAD.MOV.U32 R6, RZ, RZ, R16 ;  /* 0x000000ffff067224 */ /* 0x002fc400078e0010 */
[----:B------:R-:W-:-:S05]  /*14edc0*/  IMAD.X R19, R19, 0x1, R244, P5 ;  /* 0x0000000113137824 */ /* 0x000fca00028e06f4 */
[----:B------:R1:W-:Y:S01]  /*14edd0*/  STL [R1+0x5bac], R19 ;  /* 0x005bac1301007387 */ /* 0x0003e20000100800 */
[----:B----4-:R-:W3:Y:S01]  /*14ede0*/  LDL.LU R16, [R1+0x5ac0] ;  /* 0x005ac00001107983 */ /* 0x010ee20000300800 */
[----:B------:R-:W-:Y:S02]  /*14edf0*/  MOV R7, R19 ;  /* 0x0000001300077202 */ /* 0x000fe40000000f00 */
[----:B------:R-:W-:-:S03]  /*14ee00*/  IADD3.X R18, R18, R244, RZ, P1, !PT ;  /* 0x000000f412127210 */ /* 0x000fc60000ffe4ff */
[----:B------:R1:W-:Y:S01]  /*14ee10*/  LDGSTS.E [R2+0x19900], [R6.64], P2 ;  /* 0x1990000006027fae */ /* 0x0003e20009121844 */
[-C--:B------:R-:W-:Y:S02]  /*14ee20*/  IADD3 R12, P5, R12, R246.reuse, RZ ;  /* 0x000000f60c0c7210 */ /* 0x080fe40007fbe0ff */
[----:B--2---:R-:W-:-:S03]  /*14ee30*/  IADD3 R15, P1, R15, R246, RZ ;  /* 0x000000f60f0f7210 */ /* 0x004fc60007f3e0ff */
[----:B------:R-:W-:Y:S01]  /*14ee40*/  STL [R1+0x5ba8], R12 ;  /* 0x005ba80c01007387 */ /* 0x000fe20000100800 */
[----:B-1----:R-:W-:Y:S01]  /*14ee50*/  MOV R6, R17 ;  /* 0x0000001100067202 */ /* 0x002fe20000000f00 */
[----:B------:R-:W-:Y:S02]  /*14ee60*/  IMAD.MOV.U32 R7, RZ, RZ, R18 ;  /* 0x000000ffff077224 */ /* 0x000fe400078e0012 */
[----:B------:R1:W-:Y:S01]  /*14ee70*/  STL [R1+0x5ba4], R18 ;  /* 0x005ba41201007387 */ /* 0x0003e20000100800 */
[----:B------:R-:W-:Y:S04]  /*14ee80*/  STL [R1+0x5ba0], R15 ;  /* 0x005ba00f01007387 */ /* 0x000fe80000100800 */
[----:B------:R2:W-:Y:S01]  /*14ee90*/  LDGSTS.E [R2+0x19a00], [R6.64], P2 ;  /* 0x19a0000006027fae */ /* 0x0005e20009121844 */
[----:B------:R-:W-:Y:S01]  /*14eea0*/  IMAD.X R13, R13, 0x1, R244, P5 ;  /* 0x000000010d0d7824 */ /* 0x000fe200028e06f4 */
[----:B------:R-:W-:-:S04]  /*14eeb0*/  IADD3 R14, P5, R14, R246, RZ ;  /* 0x000000f60e0e7210 */ /* 0x000fc80007fbe0ff */
[----:B------:R1:W-:Y:S01]  /*14eec0*/  STL [R1+0x5b9c], R13 ;  /* 0x005b9c0d01007387 */ /* 0x0003e20000100800 */
[----:B--2---:R-:W-:Y:S01]  /*14eed0*/  IMAD.MOV.U32 R6, RZ, RZ, R12 ;  /* 0x000000ffff067224 */ /* 0x004fe200078e000c */
[----:B------:R-:W-:Y:S02]  /*14eee0*/  MOV R7, R13 ;  /* 0x0000000d00077202 */ /* 0x000fe40000000f00 */
[----:B------:R2:W-:Y:S04]  /*14eef0*/  STL [R1+0x5b98], R14 ;  /* 0x005b980e01007387 */ /* 0x0005e80000100800 */
[----:B------:R1:W-:Y:S01]  /*14ef00*/  LDGSTS.E [R2+0x19b00], [R6.64], P2 ;  /* 0x19b0000006027fae */ /* 0x0003e20009121844 */
[----:B------:R-:W-:Y:S01]  /*14ef10*/  IADD3.X R25, R25, R244, RZ, P1, !PT ;  /* 0x000000f419197210 */ /* 0x000fe20000ffe4ff */
[----:B------:R-:W-:-:S04]  /*14ef20*/  IADD3 R20, P1, R20, R246, RZ ;  /* 0x000000f614147210 */ /* 0x000fc80007f3e0ff */
[----:B------:R-:W-:Y:S01]  /*14ef30*/  STL [R1+0x5b94], R25 ;  /* 0x005b941901007387 */ /* 0x000fe20000100800 */
[----:B------:R-:W3:Y:S02]  /*14ef40*/  LDL.LU R17, [R1+0x5ab4] ;  /* 0x005ab40001117983 */ /* 0x000ee40000300800 */
[----:B------:R-:W3:Y:S02]  /*14ef50*/  LDL.LU R19, [R1+0x5aac] ;  /* 0x005aac0001137983 */ /* 0x000ee40000300800 */
[----:B------:R-:W-:Y:S01]  /*14ef60*/  STL [R1+0x5b90], R20 ;  /* 0x005b901401007387 */ /* 0x000fe20000100800 */
[----:B-1----:R-:W3:Y:S01]  /*14ef70*/  LDL.LU R18, [R1+0x5ab8] ;  /* 0x005ab80001127983 */ /* 0x002ee20000300800 */
[----:B------:R-:W3:Y:S02]  /*14ef80*/  LDL.LU R12, [R1+0x5ab0] ;  /* 0x005ab000010c7983 */ /* 0x000ee40000300800 */
[----:B------:R-:W3:Y:S02]  /*14ef90*/  LDL.LU R13, [R1+0x5aa8] ;  /* 0x005aa800010d7983 */ /* 0x000ee40000300800 */
[----:B------:R-:W-:Y:S01]  /*14efa0*/  IMAD.MOV.U32 R6, RZ, RZ, R15 ;  /* 0x000000ffff067224 */ /* 0x000fe200078e000f */
[----:B------:R-:W-:Y:S01]  /*14efb0*/  MOV R7, R25 ;  /* 0x0000001900077202 */ /* 0x000fe20000000f00 */
[----:B------:R-:W3:Y:S04]  /*14efc0*/  LDL.LU R23, [R1+0x5aa0] ;  /* 0x005aa00001177983 */ /* 0x000ee80000300800 */
[----:B------:R1:W-:Y:S02]  /*14efd0*/  LDGSTS.E [R2+0x19c00], [R6.64], P2 ;  /* 0x19c0000006027fae */ /* 0x0003e40009121844 */
[----:B-1----:R-:W-:Y:S01]  /*14efe0*/  MOV R6, R14 ;  /* 0x0000000e00067202 */ /* 0x002fe20000000f00 */
[----:B------:R-:W-:Y:S01]  /*14eff0*/  IMAD.X R22, R22, 0x1, R244, P5 ;  /* 0x0000000116167824 */ /* 0x000fe200028e06f4 */
[----:B------:R-:W-:-:S04]  /*14f000*/  IADD3 R0, P5, R0, R246, RZ ;  /* 0x000000f600007210 */ /* 0x000fc80007fbe0ff */
[----:B------:R1:W-:Y:S01]  /*14f010*/  STL [R1+0x5b8c], R22 ;  /* 0x005b8c1601007387 */ /* 0x0003e20000100800 */
[----:B------:R-:W3:Y:S02]  /*14f020*/  LDL.LU R15, [R1+0x5aa4] ;  /* 0x005aa400010f7983 */ /* 0x000ee40000300800 */
[----:B------:R-:W-:Y:S01]  /*14f030*/  STL [R1+0x5b88], R0 ;  /* 0x005b880001007387 */ /* 0x000fe20000100800 */
[----:B------:R-:W-:Y:S01]  /*14f040*/  MOV R34, R148 ;  /* 0x0000009400227202 */ /* 0x000fe20000000f00 */
[----:B------:R-:W-:Y:S01]  /*14f050*/  IMAD.MOV.U32 R35, RZ, RZ, R149 ;  /* 0x000000ffff237224 */ /* 0x000fe200078e0095 */
[----:B---3--:R-:W-:-:S05]  /*14f060*/  IADD3.X R21, R21, R244, RZ, P1, !PT ;  /* 0x000000f415157210 */ /* 0x008fca0000ffe4ff */
[----:B------:R3:W-:Y:S01]  /*14f070*/  STL [R1+0x5b84], R21 ;  /* 0x005b841501007387 */ /* 0x0007e20000100800 */
[----:B------:R-:W4:Y:S02]  /*14f080*/  LDL.LU R28, [R1+0x5a98] ;  /* 0x005a9800011c7983 */ /* 0x000f240000300800 */
[----:B--2---:R-:W2:Y:S02]  /*14f090*/  LDL.LU R14, [R1+0x5a9c] ;  /* 0x005a9c00010e7983 */ /* 0x004ea40000300800 */
[----:B------:R-:W4:Y:S02]  /*14f0a0*/  LDL.LU R30, [R1+0x5a94] ;  /* 0x005a9400011e7983 */ /* 0x000f240000300800 */
[----:B------:R-:W-:-:S05]  /*14f0b0*/  IMAD.X R5, R5, 0x1, R244, P5 ;  /* 0x0000000105057824 */ /* 0x000fca00028e06f4 */
[----:B------:R1:W-:Y:S01]  /*14f0c0*/  STL [R1+0x5b7c], R5 ;  /* 0x005b7c0501007387 */ /* 0x0003e20000100800 */
[----:B------:R1:W5:Y:S02]  /*14f0d0*/  LDL.LU R148, [R1+0x7300] ;  /* 0x0073000001947983 */ /* 0x0003640000300800 */
[----:B------:R1:W5:Y:S02]  /*14f0e0*/  LDL.LU R149, [R1+0x72fc] ;  /* 0x0072fc0001957983 */ /* 0x0003640000300800 */
[----:B------:R-:W4:Y:S01]  /*14f0f0*/  LDL.LU R29, [R1+0x5a8c] ;  /* 0x005a8c00011d7983 */ /* 0x000f220000300800 */
[----:B------:R-:W4:Y:S01]  /*14f100*/  LDL.LU R27, [R1+0x5a84] ;  /* 0x005a8400011b7983 */ /* 0x000f220000300800 */
[----:B---3--:R-:W-:-:S05]  /*14f110*/  IADD3 R16, P1, R16, R246, RZ ;  /* 0x000000f610107210 */ /* 0x008fca0007f3e0ff */
[----:B------:R3:W-:Y:S01]  /*14f120*/  STL [R1+0x5ac0], R16 ;  /* 0x005ac01001007387 */ /* 0x0007e20000100800 */
[----:B------:R-:W3:Y:S02]  /*14f130*/  LDL.LU R26, [R1+0x5a90] ;  /* 0x005a9000011a7983 */ /* 0x000ee40000300800 */
[----:B------:R-:W-:Y:S01]  /*14f140*/  IMAD.MOV.U32 R7, RZ, RZ, R22 ;  /* 0x000000ffff077224 */ /* 0x000fe200078e0016 */
[----:B------:R-:W-:Y:S01]  /*14f150*/  HMMA.1688.F32.TF32 R32, R116, R34, R104 ;  /* 0x000000227420723c */ /* 0x000fe20000081068 */
        /* <DEDUP_REMOVED lines=33> */
[----:B-1----:R-:W-:Y:S02]  /*14f370*/  IMAD.MOV.U32 R7, RZ, RZ, R19 ;  /* 0x000000ffff077224 */ /* 0x002fe400078e0013 */
[----:B--2---:R-:W-:Y:S01]  /*14f380*/  IMAD.X R14, R14, 0x1, R244, P2 ;  /* 0x000000010e0e7824 */ /* 0x004fe200010e06f4 */
[----:B----4-:R-:W-:-:S04]  /*14f390*/  IADD3.X R30, R30, R244, RZ, P5, !PT ;  /* 0x000000f41e1e7210 */ /* 0x010fc80002ffe4ff */
[----:B------:R1:W-:Y:S04]  /*14f3a0*/  STL [R1+0x5a9c], R14 ;  /* 0x005a9c0e01007387 */ /* 0x0003e80000100800 */
[----:B------:R-:W-:Y:S01]  /*14f3b0*/  STL [R1+0x5a94], R30 ;  /* 0x005a941e01007387 */ /* 0x000fe20000100800 */
[----:B------:R-:W-:Y:S02]  /*14f3c0*/  STL.64 [R1+0xea0], R32 ;  /* 0x000ea02001007387 */ /* 0x000fe40000100a00 */
[----:B------:R-:W-:Y:S01]  /*14f3d0*/  STL.64 [R1+0xea8], R34 ;  /* 0x000ea82201007387 */ /* 0x000fe20000100a00 */
[----:B------:R-:W2:Y:S01]  /*14f3e0*/  LDL.LU R5, [R1+0x59b4] ;  /* 0x0059b40001057983 */ /* 0x000ea20000300800 */
[----:B------:R-:W-:-:S05]  /*14f3f0*/  IADD3 R28, P5, R28, R246, RZ ;  /* 0x000000f61c1c7210 */ /* 0x000fca0007fbe0ff */
[----:B------:R-:W-:Y:S01]  /*14f400*/  IMAD.X R29, R29, 0x1, R244, P5 ;  /* 0x000000011d1d7824 */ /* 0x000fe200028e06f4 */
[----:B------:R-:W-:Y:S01]  /*14f410*/  STL [R1+0x5a98], R28 ;  /* 0x005a981c01007387 */ /* 0x000fe20000100800 */
[----:B---3--:R-:W3:Y:S03]  /*14f420*/  LDL.LU R16, [R1+0x59b8] ;  /* 0x0059b80001107983 */ /* 0x008ee60000300800 */
        /* <DEDUP_REMOVED lines=40> */
[----:B-1----:R-:W-:Y:S02]  /*14f6b0*/  MOV R7, R22 ;  /* 0x0000001600077202 */ /* 0x002fe40000000f00 */
[----:B------:R-:W4:Y:S01]  /*14f6c0*/  LDL.LU R22, [R1+0x598c] ;  /* 0x00598c0001167983 */ /* 0x000f220000300800 */
[----:B------:R-:W-:-:S05]  /*14f6d0*/  IMAD.MOV.U32 R6, RZ, RZ, R21 ;  /* 0x000000ffff067224 */ /* 0x000fca00078e0015 */
[----:B------:R1:W-:Y:S02]  /*14f6e0*/  LDGSTS.E [R2+0x1bf00], [R6.64], P3 ;  /* 0x1bf0000006027fae */ /* 0x0003e40009921844 */
[----:B-1----:R-:W-:Y:S02]  /*14f6f0*/  MOV R6, R25 ;  /* 0x0000001900067202 */ /* 0x002fe40000000f00 */
[----:B--2---:R-:W-:-:S05]  /*14f700*/  IADD3.X R5, R5, R244, RZ, P5, !PT ;  /* 0x000000f405057210 */ /* 0x004fca0002ffe4ff */
[----:B------:R1:W-:Y:S01]  /*14f710*/  STL [R1+0x59b4], R5 ;  /* 0x0059b40501007387 */ /* 0x0003e20000100800 */
[----:B------:R-:W2:Y:S01]  /*14f720*/  LDL.LU R21, [R1+0x5984] ;  /* 0x0059840001157983 */ /* 0x000ea20000300800 */
[-C--:B---3--:R-:W-:Y:S02]  /*14f730*/  IADD3 R16, P5, R16, R246.reuse, RZ ;  /* 0x000000f610107210 */ /* 0x088fe40007fbe0ff */
[----:B----4-:R-:W-:Y:S01]  /*14f740*/  IADD3 R17, P3, R17, R246, RZ ;  /* 0x000000f611117210 */ /* 0x010fe20007f7e0ff */
[----:B------:R-:W-:Y:S02]  /*14f750*/  IMAD.MOV.U32 R7, RZ, RZ, R5 ;  /* 0x000000ffff077224 */ /* 0x000fe400078e0005 */
[----:B------:R3:W-:Y:S01]  /*14f760*/  STL [R1+0x59b8], R16 ;  /* 0x0059b81001007387 */ /* 0x0007e20000100800 */
[----:B-1----:R-:W4:Y:S02]  /*14f770*/  LDL.LU R5, [R1+0x593c] ;  /* 0x00593c0001057983 */ /* 0x002f240000300800 */
[----:B------:R1:W-:Y:S01]  /*14f780*/  STL [R1+0x59b0], R17 ;  /* 0x0059b01101007387 */ /* 0x0003e20000100800 */
[----:B------:R1:W-:Y:S02]  /*14f790*/  LDGSTS.E [R2+0x1d800], [R6.64], P4 ;  /* 0x1d80000006027fae */ /* 0x0003e4000a121844 */
[----:B-1----:R-:W-:-:S02]  /*14f7a0*/  IMAD.MOV.U32 R6, RZ, RZ, R16 ;  /* 0x000000ffff067224 */ /* 0x002fc400078e0010 */
[----:B------:R-:W-:-:S05]  /*14f7b0*/  IMAD.X R19, R19, 0x1, R244, P5 ;  /* 0x0000000113137824 */ /* 0x000fca00028e06f4 */
[----:B------:R1:W-:Y:S01]  /*14f7c0*/  STL [R1+0x59ac], R19 ;  /* 0x0059ac1301007387 */ /* 0x0003e20000100800 */
[----:B---3--:R-:W2:Y:S01]  /*14f7d0*/  LDL.LU R16, [R1+0x58c0] ;  /* 0x0058c00001107983 */ /* 0x008ea20000300800 */
        /* <DEDUP_REMOVED lines=13> */
[----:B------:R1:W-:Y:S02]  /*14f8b0*/  STL [R1+0x599c], R13 ;  /* 0x00599c0d01007387 */ /* 0x0003e40000100800 */
[----:B-1----:R-:W-:Y:S01]  /*14f8c0*/  IMAD.MOV.U32 R6, RZ, RZ, R12 ;  /* 0x000000ffff067224 */ /* 0x002fe200078e000c */
[----:B------:R-:W-:Y:S01]  /*14f8d0*/  MOV R7, R13 ;  /* 0x0000000d00077202 */ /* 0x000fe20000000f00 */
[----:B------:R1:W-:Y:S04]  /*14f8e0*/  STL [R1+0x5998], R14 ;  /* 0x0059980e01007387 */ /* 0x0003e80000100800 */
[----:B------:R1:W-:Y:S01]  /*14f8f0*/  LDGSTS.E [R2+0x1db00], [R6.64], P4 ;  /* 0x1db0000006027fae */ /* 0x0003e2000a121844 */
[----:B------:R-:W-:Y:S01]  /*14f900*/  IADD3.X R23, R23, R244, RZ, P3, !PT ;  /* 0x000000f417177210 */ /* 0x000fe20001ffe4ff */
[----:B------:R-:W-:-:S04]  /*14f910*/  IADD3 R20, P3, R20, R246, RZ ;  /* 0x000000f614147210 */ /* 0x000fc80007f7e0ff */
[----:B------:R-:W-:Y:S01]  /*14f920*/  STL [R1+0x5994], R23 ;  /* 0x0059941701007387 */ /* 0x000fe20000100800 */
[----:B------:R-:W2:Y:S02]  /*14f930*/  LDL.LU R17, [R1+0x58b4] ;  /* 0x0058b40001117983 */ /* 0x000ea40000300800 */
[----:B------:R-:W2:Y:S02]  /*14f940*/  LDL.LU R19, [R1+0x58ac] ;  /* 0x0058ac0001137983 */ /* 0x000ea40000300800 */
        /* <DEDUP_REMOVED lines=14> */
[----:B------:R-:W-:Y:S01]  /*14fa30*/  MOV R34, R150 ;  /* 0x0000009600227202 */ /* 0x000fe20000000f00 */
[----:B------:R-:W-:Y:S01]  /*14fa40*/  IMAD.MOV.U32 R35, RZ, RZ, R151 ;  /* 0x000000ffff237224 */ /* 0x000fe200078e0097 */
[----:B--2---:R-:W-:-:S05]  /*14fa50*/  IADD3.X R21, R21, R244, RZ, P3, !PT ;  /* 0x000000f415157210 */ /* 0x004fca0001ffe4ff */
[----:B------:R2:W-:Y:S01]  /*14fa60*/  STL [R1+0x5984], R21 ;  /* 0x0059841501007387 */ /* 0x0005e20000100800 */
[----:B------:R-:W3:Y:S02]  /*14fa70*/  LDL.LU R28, [R1+0x5898] ;  /* 0x00589800011c7983 */ /* 0x000ee40000300800 */
[----:B------:R-:W3:Y:S02]  /*14fa80*/  LDL.LU R14, [R1+0x589c] ;  /* 0x00589c00010e7983 */ /* 0x000ee40000300800 */
[----:B------:R-:W3:Y:S02]  /*14fa90*/  LDL.LU R30, [R1+0x5894] ;  /* 0x00589400011e7983 */ /* 0x000ee40000300800 */
[----:B----4-:R-:W-:-:S05]  /*14faa0*/  IMAD.X R5, R5, 0x1, R244, P5 ;  /* 0x0000000105057824 */ /* 0x010fca00028e06f4 */
[----:B------:R4:W-:Y:S01]  /*14fab0*/  STL [R1+0x593c], R5 ;  /* 0x00593c0501007387 */ /* 0x0009e20000100800 */
[----:B------:R1:W5:Y:S02]  /*14fac0*/  LDL.LU R150, [R1+0x72f8] ;  /* 0x0072f80001967983 */ /* 0x0003640000300800 */
[----:B------:R1:W5:Y:S02]  /*14fad0*/  LDL.LU R151, [R1+0x72f4] ;  /* 0x0072f40001977983 */ /* 0x0003640000300800 */
[----:B------:R-:W3:Y:S01]  /*14fae0*/  LDL.LU R29, [R1+0x588c] ;  /* 0x00588c00011d7983 */ /* 0x000ee20000300800 */
[----:B------:R-:W3:Y:S01]  /*14faf0*/  LDL.LU R27, [R1+0x5884] ;  /* 0x00588400011b7983 */ /* 0x000ee20000300800 */
[----:B--2---:R-:W-:-:S05]  /*14fb00*/  IADD3 R16, P3, R16, R246, RZ ;  /* 0x000000f610107210 */ /* 0x004fca0007f7e0ff */
[----:B------:R2:W-:Y:S01]  /*14fb10*/  STL [R1+0x58c0], R16 ;  /* 0x0058c01001007387 */ /* 0x0005e20000100800 */
[----:B------:R-:W2:Y:S02]  /*14fb20*/  LDL.LU R26, [R1+0x5890] ;  /* 0x00589000011a7983 */ /* 0x000ea40000300800 */
[----:B------:R-:W-:Y:S01]  /*14fb30*/  IMAD.MOV.U32 R7, RZ, RZ, R22 ;  /* 0x000000ffff077224 */ /* 0x000fe200078e0016 */
[----:B------:R-:W-:Y:S01]  /*14fb40*/  HMMA.1688.F32.TF32 R32, R116, R34, R108 ;  /* 0x000000227420723c */ /* 0x000fe2000008106c */
        /* <DEDUP_REMOVED lines=13> */
[----:B----4-:R-:W-:Y:S02]  /*14fc20*/  SEL R5, RZ, 0x4, !P4 ;  /* 0x00000004ff057807 */ /* 0x010fe40006000000 */
        /* <DEDUP_REMOVED lines=20> */
[----:B---3--:R-:W-:Y:S01]  /*14fd70*/  IMAD.X R14, R14, 0x1, R244, P4 ;  /* 0x000000010e0e7824 */ /* 0x008fe200020e06f4 */
[----:B------:R-:W-:-:S04]  /*14fd80*/  IADD3.X R30, R30, R244, RZ, P5, !PT ;  /* 0x000000f41e1e7210 */ /* 0x000fc80002ffe4ff */
[----:B------:R1:W-:Y:S01]  /*14fd90*/  STL [R1+0x589c], R14 ;  /* 0x00589c0e01007387 */ /* 0x0003e20000100800 */
[----:B------:R-:W-:Y:S02]  /*14fda0*/  STL [R1+0x5894], R30 ;  /* 0x0058941e01007387 */ /* 0x000fe40000100800 */
[----:B------:R-:W-:Y:S02]  /*14fdb0*/  STL.64 [R1+0xd80], R32 ;  /* 0x000d802001007387 */ /* 0x000fe40000100a00 */
[----:B------:R-:W-:Y:S01]  /*14fdc0*/  STL.64 [R1+0xd88], R34 ;  /* 0x000d882201007387 */ /* 0x000fe20000100a00 */
[----:B------:R-:W3:Y:S01]  /*14fdd0*/  LDL.LU R5, [R1+0x57b4] ;  /* 0x0057b40001057983 */ /* 0x000ee20000300800 */
[----:B------:R-:W-:-:S05]  /*14fde0*/  IADD3 R28, P5, R28, R246, RZ ;  /* 0x000000f61c1c7210 */ /* 0x000fca0007fbe0ff */
[----:B------:R-:W-:Y:S01]  /*14fdf0*/  IMAD.X R29, R29, 0x1, R244, P5 ;  /* 0x000000011d1d7824 */ /* 0x000fe200028e06f4 */
[----:B------:R-:W-:Y:S01]  /*14fe00*/  STL [R1+0x5898], R28 ;  /* 0x0058981c01007387 */ /* 0x000fe20000100800 */
[----:B--2---:R-:W2:Y:S03]  /*14fe10*/  LDL.LU R16, [R1+0x57b8] ;  /* 0x0057b80001107983 */ /* 0x004ea60000300800 */
[----:B----4-:R-:W4:Y:S04]  /*14fe20*/  LDL.LU R17, [R1+0x57b0] ;  /* 0x0057b00001117983 */ /* 0x010f280000300800 */
        /* <DEDUP_REMOVED lines=44> */
[----:B---3--:R-:W-:-:S05]  /*1500f0*/  IADD3.X R5, R5, R244, RZ, P5, !PT ;  /* 0x000000f405057210 */ /* 0x008fca0002ffe4ff */
[----:B------:R1:W-:Y:S01]  /*150100*/  STL [R1+0x57b4], R5 ;  /* 0x0057b40501007387 */ /* 0x0003e20000100800 */
[----:B------:R-:W3:Y:S01]  /*150110*/  LDL.LU R21, [R1+0x5784] ;  /* 0x0057840001157983 */ /* 0x000ee20000300800 */
[-C--:B--2---:R-:W-:Y:S02]  /*150120*/  IADD3 R16, P5, R16, R246.reuse, RZ ;  /* 0x000000f610107210 */ /* 0x084fe40007fbe0ff */
        /* <DEDUP_REMOVED lines=9> */
[----:B--2---:R-:W3:Y:S01]  /*1501c0*/  LDL.LU R16, [R1+0x56c0] ;  /* 0x0056c00001107983 */ /* 0x004ee20000300800 */
        /* <DEDUP_REMOVED lines=24> */
[----:B------:R-:W3:Y:S01]  /*150350*/  LDL.LU R18, [R1+0x56b8] ;  /* 0x0056b80001127983 */ /* 0x000ee20000300800 */
[----:B------:R-:W3:Y:S02]  /*150360*/  LDL.LU R12, [R1+0x56b0] ;  /* 0x0056b000010c7983 */ /* 0x000ee40000300800 */
[----:B------:R-:W3:Y:S02]  /*150370*/  LDL.LU R13, [R1+0x56a8] ;  /* 0x0056a800010d7983 */ /* 0x000ee40000300800 */
[----:B-1----:R-:W-:Y:S01]  /*150380*/  IMAD.MOV.U32 R6, RZ, RZ, R15 ;  /* 0x000000ffff067224 */ /* 0x002fe200078e000f */
        /* <DEDUP_REMOVED lines=13> */
[----:B------:R-:W2:Y:S02]  /*150460*/  LDL.LU R28, [R1+0x5698] ;  /* 0x00569800011c7983 */ /* 0x000ea40000300800 */
[----:B------:R-:W2:Y:S02]  /*150470*/  LDL.LU R14, [R1+0x569c] ;  /* 0x00569c00010e7983 */ /* 0x000ea40000300800 */
[----:B------:R-:W2:Y:S02]  /*150480*/  LDL.LU R30, [R1+0x5694] ;  /* 0x00569400011e7983 */ /* 0x000ea40000300800 */
[----:B----4-:R-:W-:-:S05]  /*150490*/  IMAD.X R5, R5, 0x1, R244, P5 ;  /* 0x0000000105057824 */ /* 0x010fca00028e06f4 */
[----:B------:R4:W-:Y:S01]  /*1504a0*/  STL [R1+0x573c], R5 ;  /* 0x00573c0501007387 */ /* 0x0009e20000100800 */
[----:B------:R1:W5:Y:S02]  /*1504b0*/  LDL.LU R144, [R1+0x72f0] ;  /* 0x0072f00001907983 */ /* 0x0003640000300800 */
[----:B------:R1:W5:Y:S02]  /*1504c0*/  LDL.LU R145, [R1+0x72ec] ;  /* 0x0072ec0001917983 */ /* 0x0003640000300800 */
[----:B------:R-:W2:Y:S01]  /*1504d0*/  LDL.LU R29, [R1+0x568c] ;  /* 0x00568c00011d7983 */ /* 0x000ea20000300800 */
[----:B------:R-:W2:Y:S01]  /*1504e0*/  LDL.LU R27, [R1+0x5684] ;  /* 0x00568400011b7983 */ /* 0x000ea20000300800 */
        /* <DEDUP_REMOVED lines=26> */
[----:B------:R2:W-:Y:S01]  /*150690*/  STL [R1+0x56b8], R18 ;  /* 0x0056b81201007387 */ /* 0x0005e20000100800 */
[----:B------:R2:W-:Y:S02]  /*1506a0*/  STL [R1+0x56b0], R12 ;  /* 0x0056b00c01007387 */ /* 0x0005e40000100800 */
[----:B------:R-:W-:Y:S02]  /*1506b0*/  STL [R1+0x56ac], R19 ;  /* 0x0056ac1301007387 */ /* 0x000fe40000100800 */
        /* <DEDUP_REMOVED lines=9> */
[----:B--2---:R-:W-:Y:S01]  /*150750*/  IMAD.X R14, R14, 0x1, R244, P2 ;  /* 0x000000010e0e7824 */ /* 0x004fe200010e06f4 */
[----:B------:R-:W-:-:S04]  /*150760*/  IADD3.X R30, R30, R244, RZ, P5, !PT ;  /* 0x000000f41e1e7210 */ /* 0x000fc80002ffe4ff */
[----:B------:R3:W-:Y:S01]  /*150770*/  STL [R1+0x569c], R14 ;  /* 0x00569c0e01007387 */ /* 0x0007e20000100800 */
[----:B------:R-:W-:Y:S02]  /*150780*/  STL [R1+0x5694], R30 ;  /* 0x0056941e01007387 */ /* 0x000fe40000100800 */
[----:B------:R-:W-:Y:S02]  /*150790*/  STL.64 [R1+0xd40], R32 ;  /* 0x000d402001007387 */ /* 0x000fe40000100a00 */
[----:B------:R-:W-:Y:S01]  /*1507a0*/  STL.64 [R1+0xd48], R34 ;  /* 0x000d482201007387 */ /* 0x000fe20000100a00 */
[----:B------:R-:W2:Y:S01]  /*1507b0*/  LDL.LU R5, [R1+0x55b4] ;  /* 0x0055b40001057983 */ /* 0x000ea20000300800 */
[----:B------:R-:W-:-:S05]  /*1507c0*/  IADD3 R28, P5, R28, R246, RZ ;  /* 0x000000f61c1c7210 */ /* 0x000fca0007fbe0ff */
[----:B------:R-:W-:Y:S01]  /*1507d0*/  IMAD.X R29, R29, 0x1, R244, P5 ;  /* 0x000000011d1d7824 */ /* 0x000fe200028e06f4 */
[----:B------:R-:W-:Y:S01]  /*1507e0*/  STL [R1+0x5698], R28 ;  /* 0x0056981c01007387 */ /* 0x000fe20000100800 */
[----:B---3--:R-:W3:Y:S03]  /*1507f0*/  LDL.LU R16, [R1+0x55b8] ;  /* 0x0055b80001107983 */ /* 0x008ee60000300800 */
[----:B----4-:R-:W4:Y:S04]  /*150800*/  LDL.LU R17, [R1+0x55b0] ;  /* 0x0055b00001117983 */ /* 0x010f280000300800 */
[----:B------:R-:W-:Y:S01]  /*150810*/  STL [R1+0x568c], R29 ;  /* 0x00568c1d01007387 */ /* 0x000fe20000100800 */
[----:B------:R-:W-:-:S05]  /*150820*/  IADD3 R26, P5, R26, R246, RZ ;  /* 0x000000f61a1a7210 */ /* 0x000fca0007fbe0ff */
[----:B------:R-:W-:Y:S01]  /*150830*/  STL [R1+0x5690], R26 ;  /* 0x0056901a01007387 */ /* 0x000fe20000100800 */
[----:B------:R-:W4:Y:S01]  /*150840*/  LDL.LU R20, [R1+0x55ac] ;  /* 0x0055ac0001147983 */ /* 0x000f220000300800 */
[----:B-1----:R-:W-:Y:S01]  /*150850*/  MOV R6, R18 ;  /* 0x0000001200067202 */ /* 0x002fe20000000f00 */
[----:B------:R-:W-:Y:S01]  /*150860*/  IMAD.MOV.U32 R7, RZ, RZ, R19 ;  /* 0x000000ffff077224 */ /* 0x000fe200078e0013 */
        /* <DEDUP_REMOVED lines=47> */
[----:B------:R-:W-:Y:S01]  /*150b60*/  STL [R1+0x55b0], R17 ;  /* 0x0055b01101007387 */ /* 0x000fe20000100800 */
[----:B------:R1:W-:Y:S02]  /*150b70*/  LDGSTS.E [R2+0x25800], [R6.64], P4 ;  /* 0x2580000006027fae */ /* 0x0003e4000a121844 */
[----:B-1----:R-:W-:-:S02]  /*150b80*/  IMAD.MOV.U32 R6, RZ, RZ, R16 ;  /* 0x000000ffff067224 */ /* 0x002fc400078e0010 */
[----:B------:R-:W-:-:S05]  /*150b90*/  IMAD.X R20, R20, 0x1, R244, P5 ;  /* 0x0000000114147824 */ /* 0x000fca00028e06f4 */
[----:B------:R-:W-:Y:S01]  /*150ba0*/  STL [R1+0x55ac], R20 ;  /* 0x0055ac1401007387 */ /* 0x000fe20000100800 */
[----:B---3--:R-:W3:Y:S01]  /*150bb0*/  LDL.LU R16, [R1+0x54c0] ;  /* 0x0054c00001107983 */ /* 0x008ee20000300800 */
[----:B------:R-:W-:Y:S02]  /*150bc0*/  MOV R7, R20 ;  /* 0x0000001400077202 */ /* 0x000fe40000000f00 */
[----:B------:R-:W-:-:S03]  /*150bd0*/  IADD3.X R18, R18, R244, RZ, P3, !PT ;  /* 0x000000f412127210 */ /* 0x000fc60001ffe4ff */
[----:B------:R1:W-:Y:S01]  /*150be0*/  LDGSTS.E [R2+0x25900], [R6.64], P4 ;  /* 0x2590000006027fae */ /* 0x0003e2000a121844 */
[-C--:B------:R-:W-:Y:S02]  /*150bf0*/  IADD3 R12, P5, R12, R246.reuse, RZ ;  /* 0x000000f60c0c7210 */ /* 0x080fe40007fbe0ff */
[-C--:B------:R-:W-:Y:S02]  /*150c00*/  IADD3 R15, P3, R15, R246.reuse, RZ ;  /* 0x000000f60f0f7210 */ /* 0x080fe40007f7e0ff */
[----:B-1----:R-:W-:Y:S01]  /*150c10*/  MOV R6, R17 ;  /* 0x0000001100067202 */ /* 0x002fe20000000f00 */
[----:B------:R-:W-:Y:S01]  /*150c20*/  IMAD.MOV.U32 R7, RZ, RZ, R18 ;  /* 0x000000ffff077224 */ /* 0x000fe200078e0012 */
[----:B------:R-:W-:Y:S01]  /*150c30*/  STL [R1+0x55a8], R12 ;  /* 0x0055a80c01007387 */ /* 0x000fe20000100800 */
[----:B------:R1:W-:Y:S02]  /*150c40*/  STL [R1+0x55a4], R18 ;  /* 0x0055a41201007387 */ /* 0x0003e40000100800 */
[----:B------:R-:W-:Y:S01]  /*150c50*/  STL [R1+0x55a0], R15 ;  /* 0x0055a00f01007387 */ /* 0x000fe20000100800 */
        /* <DEDUP_REMOVED lines=10> */
[----:B------:R2:W-:Y:S01]  /*150d00*/  STL [R1+0x5594], R23 ;  /* 0x0055941701007387 */ /* 0x0005e20000100800 */
[----:B------:R-:W3:Y:S02]  /*150d10*/  LDL.LU R18, [R1+0x54b4] ;  /* 0x0054b40001127983 */ /* 0x000ee40000300800 */
[----:B------:R-:W3:Y:S02]  /*150d20*/  LDL.LU R20, [R1+0x54ac] ;  /* 0x0054ac0001147983 */ /* 0x000ee40000300800 */
[----:B------:R2:W-:Y:S01]  /*150d30*/  STL [R1+0x5590], R19 ;  /* 0x0055901301007387 */ /* 0x0005e20000100800 */
[----:B------:R-:W3:Y:S01]  /*150d40*/  LDL.LU R17, [R1+0x54b8] ;  /* 0x0054b80001117983 */ /* 0x000ee20000300800 */
[----:B------:R-:W3:Y:S02]  /*150d50*/  LDL.LU R12, [R1+0x54b0] ;  /* 0x0054b000010c7983 */ /* 0x000ee40000300800 */
[----:B------:R-:W3:Y:S02]  /*150d60*/  LDL.LU R13, [R1+0x54a8] ;  /* 0x0054a800010d7983 */ /* 0x000ee40000300800 */
[----:B-1----:R-:W-:Y:S01]  /*150d70*/  IMAD.MOV.U32 R6, RZ, RZ, R15 ;  /* 0x000000ffff067224 */ /* 0x002fe200078e000f */
[----:B------:R-:W-:Y:S01]  /*150d80*/  MOV R7, R23 ;  /* 0x0000001700077202 */ /* 0x000fe20000000f00 */
[----:B------:R-:W3:Y:S04]  /*150d90*/  LDL.LU R25, [R1+0x54a0] ;  /* 0x0054a00001197983 */ /* 0x000ee80000300800 */
[----:B------:R1:W-:Y:S01]  /*150da0*/  LDGSTS.E [R2+0x25c00], [R6.64], P4 ;  /* 0x25c0000006027fae */ /* 0x0003e2000a121844 */
[----:B------:R-:W-:-:S02]  /*150db0*/  MOV R34, R146 ;  /* 0x0000009200227202 */ /* 0x000fc40000000f00 */
[----:B-1----:R-:W-:Y:S01]  /*150dc0*/  MOV R6, R14 ;  /* 0x0000000e00067202 */ /* 0x002fe20000000f00 */
[----:B------:R-:W-:Y:S02]  /*150dd0*/  IMAD.MOV.U32 R35, RZ, RZ, R147 ;  /* 0x000000ffff237224 */ /* 0x000fe400078e0093 */
[----:B------:R-:W-:Y:S01]  /*150de0*/  IMAD.X R22, R22, 0x1, R244, P5 ;  /* 0x0000000116167824 */ /* 0x000fe200028e06f4 */
[----:B------:R-:W-:-:S04]  /*150df0*/  IADD3 R0, P5, R0, R246, RZ ;  /* 0x000000f600007210 */ /* 0x000fc80007fbe0ff */
[----:B------:R1:W-:Y:S01]  /*150e00*/  STL [R1+0x558c], R22 ;  /* 0x00558c1601007387 */ /* 0x0003e20000100800 */
[----:B------:R-:W3:Y:S02]  /*150e10*/  LDL.LU R15, [R1+0x54a4] ;  /* 0x0054a400010f7983 */ /* 0x000ee40000300800 */
[----:B------:R1:W-:Y:S01]  /*150e20*/  STL [R1+0x5588], R0 ;  /* 0x0055880001007387 */ /* 0x0003e20000100800 */
[----:B--2---:R-:W-:-:S05]  /*150e30*/  IADD3.X R21, R21, R244, RZ, P3, !PT ;  /* 0x000000f415157210 */ /* 0x004fca0001ffe4ff */
[----:B------:R-:W-:Y:S01]  /*150e40*/  STL [R1+0x5584], R21 ;  /* 0x0055841501007387 */ /* 0x000fe20000100800 */
        /* <DEDUP_REMOVED lines=13> */
[----:B------:R-:W-:Y:S01]  /*150f20*/  ISETP.GT.AND P5, PT, R4, 0x5b, PT ;  /* 0x0000005b0400780c */ /* 0x000fe20003fa4270 */
[----:B------:R-:W3:Y:S04]  /*150f30*/  LDL.LU R23, [R1+0x53fc] ;  /* 0x0053fc0001177983 */ /* 0x000ee80000300800 */
[----:B------:R1:W-:Y:S02]  /*150f40*/  LDGSTS.E [R2+0x25d00], [R6.64], P4 ;  /* 0x25d0000006027fae */ /* 0x0003e4000a121844 */
[----:B-1----:R-:W-:Y:S01]  /*150f50*/  MOV R6, R19 ;  /* 0x0000001300067202 */ /* 0x002fe20000000f00 */
[----:B------:R-:W-:Y:S01]  /*150f60*/  IMAD.MOV.U32 R7, RZ, RZ, R21 ;  /* 0x000000ffff077224 */ /* 0x000fe200078e0015 */
[----:B------:R-:W3:Y:S01]  /*150f70*/  LDL.LU R19, [R1+0x5488] ;  /* 0x0054880001137983 */ /* 0x000ee20000300800 */
[----:B------:R-:W3:Y:S03]  /*150f80*/  LDL.LU R22, [R1+0x53c0] ;  /* 0x0053c00001167983 */ /* 0x000ee60000300800 */
[----:B------:R1:W-:Y:S02]  /*150f90*/  LDGSTS.E [R2+0x25e00], [R6.64], P4 ;  /* 0x25e0000006027fae */ /* 0x0003e4000a121844 */
        /* <DEDUP_REMOVED lines=14> */
[----:B------:R-:W-:Y:S01]  /*151080*/  STL [R1+0x54b0], R12 ;  /* 0x0054b00c01007387 */ /* 0x000fe20000100800 */
[----:B------:R-:W-:Y:S01]  /*151090*/  SEL R5, R5, RZ, !P0 ;  /* 0x000000ff05057207 */ /* 0x000fe20004000000 */
[----:B------:R2:W-:Y:S01]  /*1510a0*/  STL [R1+0x54ac], R20 ;  /* 0x0054ac1401007387 */ /* 0x0005e20000100800 */
[----:B------:R2:W-:Y:S01]  /*1510b0*/  STL [R1+0x54a8], R13 ;  /* 0x0054a80d01007387 */ /* 0x0005e20000100800 */
[----:B------:R-:W-:Y:S01]  /*1510c0*/  STL [R1+0x54a0], R25 ;  /* 0x0054a01901007387 */ /* 0x000fe20000100800 */
        /* <DEDUP_REMOVED lines=79> */
[----:B------:R-:W-:Y:S02]  /*1515c0*/  IADD3 R17, P1, R17, R246, RZ ;  /* 0x000000f611117210 */ /* 0x000fe40007f3e0ff */
        /* <DEDUP_REMOVED lines=25> */
[----:B------:R1:W-:Y:S01]  /*151760*/  LDGSTS.E [R2+0x29c00], [R6.64], P2 ;  /* 0x29c0000006027fae */ /* 0x0003e20009121844 */
[----:B------:R-:W-:Y:S01]  /*151770*/  HMMA.1688.F32.TF32 R120, R116, R34, R120 ;  /* 0x000000227478723c */ /* 0x000fe20000081078 */
[----:B-1----:R-:W-:-:S06]  /*151780*/  MOV R6, R15 ;  /* 0x0000000f00067202 */ /* 0x002fcc0000000f00 */
[----:B------:R-:W-:Y:S01]  /*151790*/  MOV R34, R152 ;  /* 0x0000009800227202 */ /* 0x000fe20000000f00 */
[----:B------:R-:W-:Y:S02]  /*1517a0*/  IMAD.MOV.U32 R35, RZ, RZ, R153 ;  /* 0x000000ffff237224 */ /* 0x000fe400078e0099 */
[----:B------:R-:W-:Y:S01]  /*1517b0*/  IMAD.X R23, R23, 0x1, R244, P5 ;  /* 0x0000000117177824 */ /* 0x000fe200028e06f4 */
[----:B------:R-:W-:-:S04]  /*1517c0*/  IADD3 R0, P5, R0, R246, RZ ;  /* 0x000000f600007210 */ /* 0x000fc80007fbe0ff */
[----:B------:R-:W-:Y:S01]  /*1517d0*/  STL [R1+0x538c], R23 ;  /* 0x00538c1701007387 */ /* 0x000fe20000100800 */
[----:B------:R-:W3:Y:S02]  /*1517e0*/  LDL.LU R17, [R1+0x52a4] ;  /* 0x0052a40001117983 */ /* 0x000ee40000300800 */
[----:B------:R-:W-:Y:S01]  /*1517f0*/  STL [R1+0x5388], R0 ;  /* 0x0053880001007387 */ /* 0x000fe20000100800 */
[----:B--2---:R-:W-:-:S05]  /*151800*/  IADD3.X R19, R19, R244, RZ, P1, !PT ;  /* 0x000000f413137210 */ /* 0x004fca0000ffe4ff */
        /* <DEDUP_REMOVED lines=12> */
[----:B------:R-:W2:Y:S02]  /*1518d0*/  LDL.LU R26, [R1+0x5290] ;  /* 0x00529000011a7983 */ /* 0x000ea40000300800 */
[----:B------:R-:W-:-:S05]  /*1518e0*/  IMAD.MOV.U32 R7, RZ, RZ, R23 ;  /* 0x000000ffff077224 */ /* 0x000fca00078e0017 */
[----:B------:R1:W-:Y:S02]  /*1518f0*/  LDGSTS.E [R2+0x29d00], [R6.64], P2 ;  /* 0x29d0000006027fae */ /* 0x0003e40009121844 */
[----:B-1----:R-:W-:Y:S01]  /*151900*/  MOV R6, R14 ;  /* 0x0000000e00067202 */ /* 0x002fe20000000f00 */
[----:B------:R-:W-:Y:S01]  /*151910*/  IMAD.MOV.U32 R7, RZ, RZ, R19 ;  /* 0x000000ffff077224 */ /* 0x000fe200078e0013 */
[----:B------:R-:W-:Y:S01]  /*151920*/  ISETP.GT.AND P5, PT, R4, 0x63, PT ;  /* 0x000000630400780c */ /* 0x000fe20003fa4270 */
[----:B------:R-:W2:Y:S04]  /*151930*/  LDL.LU R19, [R1+0x5084] ;  /* 0x0050840001137983 */ /* 0x000ea80000300800 */
[----:B------:R1:W-:Y:S01]  /*151940*/  LDGSTS.E [R2+0x29e00], [R6.64], P2 ;  /* 0x29e0000006027fae */ /* 0x0003e20009121844 */
[----:B------:R-:W2:Y:S02]  /*151950*/  LDL.LU R14, [R1+0x5288] ;  /* 0x00528800010e7983 */ /* 0x000ea40000300800 */
        /* <DEDUP_REMOVED lines=18> */
[----:B------:R-:W-:Y:S01]  /*151a80*/  STL [R1+0x52a8], R13 ;  /* 0x0052a80d01007387 */ /* 0x000fe20000100800 */
[----:B------:R-:W-:Y:S01]  /*151a90*/  STL [R1+0x52a0], R21 ;  /* 0x0052a01501007387 */ /* 0x000fe20000100800 */
[----:B------:R-:W-:Y:S01]  /*151aa0*/  ISETP.NE.U32.AND P1, PT, R5, RZ, PT ;  /* 0x000000ff0500720c */ /* 0x000fe20003f25070 */
[----:B-1----:R-:W-:Y:S01]  /*151ab0*/  IMAD.MOV.U32 R6, RZ, RZ, R16 ;  /* 0x000000ffff067224 */ /* 0x002fe200078e0010 */
[----:B------:R-:W-:-:S05]  /*151ac0*/  MOV R7, R18 ;  /* 0x0000001200077202 */ /* 0x000fca0000000f00 */
[----:B------:R1:W-:Y:S01]  /*151ad0*/  LDGSTS.E [R2+0x2b800], [R6.64], P3 ;  /* 0x2b80000006027fae */ /* 0x0003e20009921844 */
[----:B------:R-:W-:-:S05]  /*151ae0*/  IADD3.X R17, R17, R244, RZ, P6, !PT ;  /* 0x000000f411117210 */ /* 0x000fca00037fe4ff */
[----:B------:R-:W-:Y:S01]  /*151af0*/  STL [R1+0x52a4], R17 ;  /* 0x0052a41101007387 */ /* 0x000fe20000100800 */
[----:B--2---:R-:W-:Y:S01]  /*151b00*/  IMAD.X R15, R15, 0x1, R244, P2 ;  /* 0x000000010f0f7824 */ /* 0x004fe200010e06f4 */
[----:B------:R-:W-:Y:S01]  /*151b10*/  IADD3.X R30, R30, R244, RZ, P5, !PT ;  /* 0x000000f41e1e7210 */ /* 0x000fe20002ffe4ff */
[----:B------:R-:W-:-:S03]  /*151b20*/  IADD3 R28, P5, R28, R246, RZ ;  /* 0x000000f61c1c7210 */ /* 0x000fc60007fbe0ff */
[----:B------:R4:W-:Y:S01]  /*151b30*/  STL [R1+0x529c], R15 ;  /* 0x00529c0f01007387 */ /* 0x0009e20000100800 */
[----:B------:R-:W-:Y:S02]  /*151b40*/  STL [R1+0x5294], R30 ;  /* 0x0052941e01007387 */ /* 0x000fe40000100800 */
[----:B------:R-:W2:Y:S02]  /*151b50*/  LDL.LU R5, [R1+0x507c] ;  /* 0x00507c0001057983 */ /* 0x000ea40000300800 */
[----:B------:R-:W-:Y:S01]  /*151b60*/  STL [R1+0x5298], R28 ;  /* 0x0052981c01007387 */ /* 0x000fe20000100800 */
[----:B---3--:R-:W3:Y:S01]  /*151b70*/  LDL.LU R16, [R1+0x5080] ;  /* 0x0050800001107983 */ /* 0x008ee20000300800 */
[----:B------:R-:W-:Y:S02]  /*151b80*/  IMAD.X R29, R29, 0x1, R244, P5 ;  /* 0x000000011d1d7824 */ /* 0x000fe400028e06f4 */
[----:B----4-:R-:W4:Y:S03]  /*151b90*/  LDL.LU R18, [R1+0x5078] ;  /* 0x0050780001127983 */ /* 0x010f260000300800 */
        /* <DEDUP_REMOVED lines=16> */
[----:B------:R-:W-:-:S02]  /*151ca0*/  MOV R7, R15 ;  /* 0x0000000f00077202 */ /* 0x000fc40000000f00 */
        /* <DEDUP_REMOVED lines=28> */
[----:B--2---:R-:W-:Y:S02]  /*151e70*/  IADD3.X R5, R5, R244, RZ, P5, !PT ;  /* 0x000000f405057210 */ /* 0x004fe40002ffe4ff */
[----:B---3--:R-:W-:-:S03]  /*151e80*/  IADD3 R16, P5, R16, R246, RZ ;  /* 0x000000f610107210 */ /* 0x008fc60007fbe0ff */
[----:B------:R1:W-:Y:S01]  /*151e90*/  STL [R1+0x507c], R5 ;  /* 0x00507c0501007387 */ /* 0x0003e20000100800 */
[----:B------:R-:W2:Y:S01]  /*151ea0*/  LDL.LU R14, [R1+0x504c] ;  /* 0x00504c00010e7983 */ /* 0x000ea20000300800 */
[----:B----4-:R-:W-:Y:S01]  /*151eb0*/  IADD3 R18, P3, R18, R246, RZ ;  /* 0x000000f612127210 */ /* 0x010fe20007f7e0ff */
[----:B------:R-:W-:Y:S01]  /*151ec0*/  IMAD.MOV.U32 R7, RZ, RZ, R5 ;  /* 0x000000ffff077224 */ /* 0x000fe200078e0005 */
[----:B------:R3:W-:Y:S04]  /*151ed0*/  STL [R1+0x5080], R16 ;  /* 0x0050801001007387 */ /* 0x0007e80000100800 */
[----:B------:R4:W-:Y:S04]  /*151ee0*/  LDGSTS.E [R2+0x2d800], [R6.64], P4 ;  /* 0x2d80000006027fae */ /* 0x0009e8000a121844 */
[----:B-1----:R-:W2:Y:S01]  /*151ef0*/  LDL.LU R5, [R1+0x4fc4] ;  /* 0x004fc40001057983 */ /* 0x002ea20000300800 */
[----:B------:R-:W-:Y:S02]  /*151f00*/  STL [R1+0x5078], R18 ;  /* 0x0050781201007387 */ /* 0x000fe40000100800 */
[----:B----4-:R-:W-:-:S02]  /*151f10*/  IMAD.MOV.U32 R6, RZ, RZ, R16 ;  /* 0x000000ffff067224 */ /* 0x010fc400078e0010 */
[----:B------:R-:W-:-:S05]  /*151f20*/  IMAD.X R23, R23, 0x1, R244, P5 ;  /* 0x0000000117177824 */ /* 0x000fca00028e06f4 */
[----:B------:R1:W-:Y:S01]  /*151f30*/  STL [R1+0x5074], R23 ;  /* 0x0050741701007387 */ /* 0x0003e20000100800 */
[----:B---3--:R-:W3:Y:S01]  /*151f40*/  LDL.LU R16, [R1+0x5048] ;  /* 0x0050480001107983 */ /* 0x008ee20000300800 */
[----:B------:R-:W-:Y:S02]  /*151f50*/  MOV R7, R23 ;  /* 0x0000001700077202 */ /* 0x000fe40000000f00 */
[----:B------:R-:W-:-:S03]  /*151f60*/  IADD3.X R22, R22, R244, RZ, P3, !PT ;  /* 0x000000f416167210 */ /* 0x000fc60001ffe4ff */
[----:B------:R4:W-:Y:S01]  /*151f70*/  LDGSTS.E [R2+0x2d900], [R6.64], P4 ;  /* 0x2d90000006027fae */ /* 0x0009e2000a121844 */
[-C--:B------:R-:W-:Y:S02]  /*151f80*/  IADD3 R12, P5, R12, R246.reuse, RZ ;  /* 0x000000f60c0c7210 */ /* 0x080fe40007fbe0ff */
[----:B------:R-:W-:Y:S02]  /*151f90*/  IADD3 R20, P3, R20, R246, RZ ;  /* 0x000000f614147210 */ /* 0x000fe40007f7e0ff */
[----:B----4-:R-:W-:Y:S01]  /*151fa0*/  MOV R6, R18 ;  /* 0x0000001200067202 */ /* 0x010fe20000000f00 */
[----:B------:R-:W-:Y:S01]  /*151fb0*/  IMAD.MOV.U32 R7, RZ, RZ, R22 ;  /* 0x000000ffff077224 */ /* 0x000fe200078e0016 */
[----:B------:R-:W-:Y:S01]  /*151fc0*/  STL [R1+0x5070], R12 ;  /* 0x0050700c01007387 */ /* 0x000fe20000100800 */
[----:B------:R-:W-:Y:S02]  /*151fd0*/  STL [R1+0x506c], R22 ;  /* 0x00506c1601007387 */ /* 0x000fe40000100800 */
[----:B------:R-:W-:Y:S01]  /*151fe0*/  STL [R1+0x5068], R20 ;  /* 0x0050681401007387 */ /* 0x000fe20000100800 */
[----:B------:R4:W-:Y:S01]  /*151ff0*/  LDGSTS.E [R2+0x2da00], [R6.64], P4 ;  /* 0x2da0000006027fae */ /* 0x0009e2000a121844 */
[----:B------:R-:W-:Y:S01]  /*152000*/  IMAD.X R15, R15, 0x1, R244, P5 ;  /* 0x000000010f0f7824 */ /* 0x000fe200028e06f4 */
[----:B------:R-:W-:-:S04]  /*152010*/  IADD3 R17, P5, R17, R246, RZ ;  /* 0x000000f611117210 */ /* 0x000fc80007fbe0ff */
[----:B------:R1:W-:Y:S01]  /*152020*/  STL [R1+0x5064], R15 ;  /* 0x0050640f01007387 */ /* 0x0003e20000100800 */
[----:B------:R-:W-:Y:S02]  /*152030*/  STL [R1+0x5060], R17 ;  /* 0x0050601101007387 */ /* 0x000fe40000100800 */
[----:B----4-:R-:W-:Y:S01]  /*152040*/  IMAD.MOV.U32 R6, RZ, RZ, R12 ;  /* 0x000000ffff067224 */ /* 0x010fe200078e000c */
[----:B------:R-:W-:-:S05]  /*152050*/  MOV R7, R15 ;  /* 0x0000000f00077202 */ /* 0x000fca0000000f00 */
[----:B------:R4:W-:Y:S01]  /*152060*/  LDGSTS.E [R2+0x2db00], [R6.64], P4 ;  /* 0x2db0000006027fae */ /* 0x0009e2000a121844 */
[----:B------:R-:W-:Y:S01]  /*152070*/  IADD3.X R21, R21, R244, RZ, P3, !PT ;  /* 0x000000f415157210 */ /* 0x000fe20001ffe4ff */
[----:B------:R-:W-:-:S04]  /*152080*/  IADD3 R13, P3, R13, R246, RZ ;  /* 0x000000f60d0d7210 */ /* 0x000fc80007f7e0ff */
[----:B------:R2:W-:Y:S01]  /*152090*/  STL [R1+0x505c], R21 ;  /* 0x00505c1501007387 */ /* 0x0005e20000100800 */
[----:B-1----:R-:W3:Y:S02]  /*1520a0*/  LDL.LU R23, [R1+0x4fbc] ;  /* 0x004fbc0001177983 */ /* 0x002ee40000300800 */
[----:B------:R-:W3:Y:S02]  /*1520b0*/  LDL.LU R29, [R1+0x4fb4] ;  /* 0x004fb400011d7983 */ /* 0x000ee40000300800 */
[----:B------:R-:W-:Y:S01]  /*1520c0*/  STL [R1+0x5058], R13 ;  /* 0x0050580d01007387 */ /* 0x000fe20000100800 */
[----:B------:R-:W3:Y:S01]  /*1520d0*/  LDL.LU R28, [R1+0x4fc0] ;  /* 0x004fc000011c7983 */ /* 0x000ee20000300800 */
[----:B------:R-:W3:Y:S02]  /*1520e0*/  LDL.LU R15, [R1+0x4fb8] ;  /* 0x004fb800010f7983 */ /* 0x000ee40000300800 */
[----:B------:R-:W3:Y:S02]  /*1520f0*/  LDL.LU R18, [R1+0x4fb0] ;  /* 0x004fb00001127983 */ /* 0x000ee40000300800 */
[----:B----4-:R-:W-:Y:S01]  /*152100*/  IMAD.MOV.U32 R6, RZ, RZ, R20 ;  /* 0x000000ffff067224 */ /* 0x010fe200078e0014 */
        /* <DEDUP_REMOVED lines=9> */
[----:B------:R1:W-:Y:S01]  /*1521a0*/  STL [R1+0x5054], R19 ;  /* 0x0050541301007387 */ /* 0x0003e20000100800 */
[----:B------:R-:W3:Y:S02]  /*1521b0*/  LDL.LU R25, [R1+0x4fac] ;  /* 0x004fac0001197983 */ /* 0x000ee40000300800 */
[----:B------:R-:W-:Y:S02]  /*1521c0*/  STL [R1+0x5050], R0 ;  /* 0x0050500001007387 */ /* 0x000fe40000100800 */
[----:B------:R-:W-:-:S05]  /*1521d0*/  IMAD.MOV.U32 R7, RZ, RZ, R19 ;  /* 0x000000ffff077224 */ /* 0x000fca00078e0013 */
[----:B------:R1:W-:Y:S01]  /*1521e0*/  LDGSTS.E [R2+0x2dd00], [R6.64], P4 ;  /* 0x2dd0000006027fae */ /* 0x0003e2000a121844 */
[----:B--2---:R-:W-:-:S05]  /*1521f0*/  IADD3.X R14, R14, R244, RZ, P3, !PT ;  /* 0x000000f40e0e7210 */ /* 0x004fca0001ffe4ff */
[----:B------:R2:W-:Y:S01]  /*152200*/  STL [R1+0x504c], R14 ;  /* 0x00504c0e01007387 */ /* 0x0005e20000100800 */
[----:B------:R-:W4:Y:S02]  /*152210*/  LDL.LU R21, [R1+0x4fa0] ;  /* 0x004fa00001157983 */ /* 0x000f240000300800 */
[----:B-1----:R-:W4:Y:S02]  /*152220*/  LDL.LU R19, [R1+0x4fa4] ;  /* 0x004fa40001137983 */ /* 0x002f240000300800 */
[----:B------:R-:W-:Y:S01]  /*152230*/  IMAD.X R5, R5, 0x1, R244, P5 ;  /* 0x0000000105057824 */ /* 0x000fe200028e06f4 */
[----:B------:R-:W4:Y:S04]  /*152240*/  LDL.LU R17, [R1+0x4f9c] ;  /* 0x004f9c0001117983 */ /* 0x000f280000300800 */
[----:B------:R1:W-:Y:S01]  /*152250*/  STL [R1+0x4fc4], R5 ;  /* 0x004fc40501007387 */ /* 0x0003e20000100800 */
[----:B------:R1:W5:Y:S02]  /*152260*/  LDL.LU R154, [R1+0x72d8] ;  /* 0x0072d800019a7983 */ /* 0x0003640000300800 */
[----:B------:R1:W5:Y:S02]  /*152270*/  LDL.LU R155, [R1+0x72d4] ;  /* 0x0072d400019b7983 */ /* 0x0003640000300800 */
[----:B------:R-:W4:Y:S01]  /*152280*/  LDL.LU R27, [R1+0x4f94] ;  /* 0x004f9400011b7983 */ /* 0x000f220000300800 */
[----:B------:R-:W4:Y:S01]  /*152290*/  LDL.LU R26, [R1+0x4f8c] ;  /* 0x004f8c00011a7983 */ /* 0x000f220000300800 */
[----:B------:R-:W-:Y:S01]  /*1522a0*/  IMAD.MOV.U32 R7, RZ, RZ, R14 ;  /* 0x000000ffff077224 */ /* 0x000fe200078e000e */
[----:B---3--:R-:W-:-:S05]  /*1522b0*/  IADD3 R16, P5, R16, R246, RZ ;  /* 0x000000f610107210 */ /* 0x008fca0007fbe0ff */
[----:B------:R-:W-:Y:S01]  /*1522c0*/  STL [R1+0x5048], R16 ;  /* 0x0050481001007387 */ /* 0x000fe20000100800 */
[----:B------:R-:W3:Y:S02]  /*1522d0*/  LDL.LU R22, [R1+0x4f98] ;  /* 0x004f980001167983 */ /* 0x000ee40000300800 */
[----:B------:R-:W3:Y:S02]  /*1522e0*/  LDL.LU R20, [R1+0x4f04] ;  /* 0x004f040001147983 */ /* 0x000ee40000300800 */
[----:B--2---:R-:W2:Y:S01]  /*1522f0*/  LDL.LU R14, [R1+0x4f90] ;  /* 0x004f9000010e7983 */ /* 0x004ea20000300800 */
[----:B------:R-:W-:Y:S02]  /*152300*/  MOV R6, R13 ;  /* 0x0000000d00067202 */ /* 0x000fe40000000f00 */
[----:B------:R-:W-:Y:S01]  /*152310*/  ISETP.GT.AND P3, PT, R4, 0x67, PT ;  /* 0x000000670400780c */ /* 0x000fe20003f64270 */
[----:B------:R-:W2:Y:S04]  /*152320*/  LDL.LU R13, [R1+0x4f88] ;  /* 0x004f8800010d7983 */ /* 0x000ea80000300800 */
[----:B------:R1:W-:Y:S02]  /*152330*/  LDGSTS.E [R2+0x2de00], [R6.64], P4 ;  /* 0x2de0000006027fae */ /* 0x0003e4000a121844 */
[----:B-1----:R-:W-:Y:S01]  /*152340*/  MOV R6, R0 ;  /* 0x0000000000067202 */ /* 0x002fe20000000f00 */
[----:B------:R-:W-:Y:S01]  /*152350*/  IMAD.MOV.U32 R7, RZ, RZ, R5 ;  /* 0x000000ffff077224 */ /* 0x000fe200078e0005 */
[----:B------:R-:W-:-:S04]  /*152360*/  SEL R5, RZ, 0x4, !P3 ;  /* 0x00000004ff057807 */ /* 0x000fc80005800000 */
[----:B------:R1:W-:Y:S01]  /*152370*/  LDGSTS.E [R2+0x2df00], [R6.64], P4 ;  /* 0x2df0000006027fae */ /* 0x0003e2000a121844 */
[----:B------:R-:W-:Y:S01]  /*152380*/  SEL R5, R5, RZ, !P0 ;  /* 0x000000ff05057207 */ /* 0x000fe20004000000 */
[----:B-1----:R-:W-:Y:S01]  /*152390*/  IMAD.MOV.U32 R6, RZ, RZ, R16 ;  /* 0x000000ffff067224 */ /* 0x002fe200078e0010 */
[----:B------:R-:W-:Y:S02]  /*1523a0*/  IADD3.X R23, R23, R244, RZ, P5, !PT ;  /* 0x000000f417177210 */ /* 0x000fe40002ffe4ff */
[-C--:B------:R-:W-:Y:S02]  /*1523b0*/  IADD3 R28, P4, R28, R246.reuse, RZ ;  /* 0x000000f61c1c7210 */ /* 0x080fe40007f9e0ff */
[-C--:B------:R-:W-:Y:S02]  /*1523c0*/  IADD3 R15, P5, R15, R246.reuse, RZ ;  /* 0x000000f60f0f7210 */ /* 0x080fe40007fbe0ff */
[-C--:B------:R-:W-:Y:S01]  /*1523d0*/  IADD3 R18, P3, R18, R246.reuse, RZ ;  /* 0x000000f612127210 */ /* 0x080fe20007f7e0ff */
[----:B------:R1:W-:Y:S01]  /*1523e0*/  STL [R1+0x4fbc], R23 ;  /* 0x004fbc1701007387 */ /* 0x0003e20000100800 */
[----:B------:R-:W-:Y:S01]  /*1523f0*/  IMAD.X R29, R29, 0x1, R244, P4 ;  /* 0x000000011d1d7824 */ /* 0x000fe200020e06f4 */
[----:B------:R-:W-:-:S02]  /*152400*/  IADD3 R12, P4, R12, R246, RZ ;  /* 0x000000f60c0c7210 */ /* 0x000fc40007f9e0ff */
[----:B------:R-:W-:Y:S01]  /*152410*/  STL [R1+0x4fc0], R28 ;  /* 0x004fc01c01007387 */ /* 0x000fe20000100800 */
[----:B------:R-:W-:Y:S02]  /*152420*/  STL [R1+0x4fb8], R15 ;  /* 0x004fb80f01007387 */ /* 0x000fe40000100800 */
[----:B------:R-:W-:Y:S02]  /*152430*/  STL [R1+0x4fb4], R29 ;  /* 0x004fb41d01007387 */ /* 0x000fe40000100800 */
[----:B------:R-:W-:Y:S01]  /*152440*/  STL [R1+0x4fb0], R18 ;  /* 0x004fb01201007387 */ /* 0x000fe20000100800 */
[----:B------:R-:W-:Y:S01]  /*152450*/  STL [R1+0x4fa8], R12 ;  /* 0x004fa80c01007387 */ /* 0x000fe20000100800 */
[----:B------:R-:W-:-:S05]  /*152460*/  MOV R7, R23 ;  /* 0x0000001700077202 */ /* 0x000fca0000000f00 */
[----:B------:R1:W-:Y:S02]  /*152470*/  LDGSTS.E [R2+0x2f800], [R6.64], P1 ;  /* 0x2f80000006027fae */ /* 0x0003e40008921844 */
[----:B-1----:R-:W-:Y:S01]  /*152480*/  MOV R6, R28 ;  /* 0x0000001c00067202 */ /* 0x002fe20000000f00 */
[----:B------:R-:W-:-:S05]  /*152490*/  IMAD.MOV.U32 R7, RZ, RZ, R29 ;  /* 0x000000ffff077224 */ /* 0x000fca00078e001d */
[----:B------:R1:W-:Y:S01]  /*1524a0*/  LDGSTS.E [R2+0x2f900], [R6.64], P1 ;  /* 0x2f90000006027fae */ /* 0x0003e20008921844 */
[----:B------:R-:W-:Y:S01]  /*1524b0*/  IADD3.X R25, R25, R244, RZ, P5, !PT ;  /* 0x000000f419197210 */ /* 0x000fe20002ffe4ff */
[----:B------:R-:W-:-:S04]  /*1524c0*/  ISETP.NE.U32.AND P5, PT, R5, RZ, PT ;  /* 0x000000ff0500720c */ /* 0x000fc80003fa5070 */
[----:B------:R2:W-:Y:S01]  /*1524d0*/  STL [R1+0x4fac], R25 ;  /* 0x004fac1901007387 */ /* 0x0005e20000100800 */
[----:B-1----:R-:W-:Y:S01]  /*1524e0*/  MOV R6, R15 ;  /* 0x0000000f00067202 */ /* 0x002fe20000000f00 */
[----:B------:R-:W-:-:S05]  /*1524f0*/  IMAD.MOV.U32 R7, RZ, RZ, R25 ;  /* 0x000000ffff077224 */ /* 0x000fca00078e0019 */
[----:B------:R1:W-:Y:S02]  /*152500*/  LDGSTS.E [R2+0x2fa00], [R6.64], P1 ;  /* 0x2fa0000006027fae */ /* 0x0003e40008921844 */
[----:B-1----:R-:W-:Y:S02]  /*152510*/  IMAD.MOV.U32 R6, RZ, RZ, R18 ;  /* 0x000000ffff067224 */ /* 0x002fe400078e0012 */
[----:B----4-:R-:W-:Y:S01]  /*152520*/  IMAD.X R19, R19, 0x1, R244, P3 ;  /* 0x0000000113137824 */ /* 0x010fe200018e06f4 */
[----:B------:R-:W-:Y:S01]  /*152530*/  IADD3.X R17, R17, R244, RZ, P4, !PT ;  /* 0x000000f411117210 */ /* 0x000fe200027fe4ff */
[----:B------:R-:W-:-:S03]  /*152540*/  IADD3 R21, P4, R21, R246, RZ ;  /* 0x000000f615157210 */ /* 0x000fc60007f9e0ff */
[----:B------:R1:W-:Y:S01]  /*152550*/  STL [R1+0x4fa4], R19 ;  /* 0x004fa41301007387 */ /* 0x0003e20000100800 */
[----:B------:R-:W4:Y:S02]  /*152560*/  LDL.LU R5, [R1+0x4f00] ;  /* 0x004f000001057983 */ /* 0x000f240000300800 */
[----:B------:R1:W-:Y:S02]  /*152570*/  STL [R1+0x4f9c], R17 ;  /* 0x004f9c1101007387 */ /* 0x0003e40000100800 */
[----:B------:R1:W-:Y:S01]  /*152580*/  STL [R1+0x4fa0], R21 ;  /* 0x004fa01501007387 */ /* 0x0003e20000100800 */
[----:B------:R-:W4:Y:S01]  /*152590*/  LDL.LU R23, [R1+0x4efc] ;  /* 0x004efc0001177983 */ /* 0x000f220000300800 */
[----:B------:R-:W-:Y:S02]  /*1525a0*/  IMAD.X R27, R27, 0x1, R244, P4 ;  /* 0x000000011b1b7824 */ /* 0x000fe400020e06f4 */
[----:B------:R-:W4:Y:S03]  /*1525b0*/  LDL.LU R16, [R1+0x4ef8] ;  /* 0x004ef80001107983 */ /* 0x000f260000300800 */
[----:B------:R-:W-:Y:S01]  /*1525c0*/  STL [R1+0x4f94], R27 ;  /* 0x004f941b01007387 */ /* 0x000fe20000100800 */
[----:B------:R-:W-:-:S05]  /*1525d0*/  MOV R7, R19 ;  /* 0x0000001300077202 */ /* 0x000fca0000000f00 */
[----:B------:R1:W-:Y:S01]  /*1525e0*/  LDGSTS.E [R2+0x2fb00], [R6.64], P1 ;  /* 0x2fb0000006027fae */ /* 0x0003e20008921844 */
[----:B---3--:R-:W-:-:S05]  /*1525f0*/  IADD3 R22, P4, R22, R246, RZ ;  /* 0x000000f616167210 */ /* 0x008fca0007f9e0ff */
[----:B------:R-:W-:Y:S01]  /*152600*/  STL [R1+0x4f98], R22 ;  /* 0x004f981601007387 */ /* 0x000fe20000100800 */
[----:B--2---:R-:W2:Y:S01]  /*152610*/  LDL.LU R25, [R1+0x4ef4] ;  /* 0x004ef40001197983 */ /* 0x004ea20000300800 */
[----:B------:R-:W-:Y:S01]  /*152620*/  IADD3.X R26, R26, R244, RZ, P4, !PT ;  /* 0x000000f41a1a7210 */ /* 0x000fe200027fe4ff */
[----:B------:R-:W3:Y:S01]  /*152630*/  LDL.LU R15, [R1+0x4ef0] ;  /* 0x004ef000010f7983 */ /* 0x000ee20000300800 */
[----:B------:R-:W-:Y:S01]  /*152640*/  IADD3 R14, P4, R14, R246, RZ ;  /* 0x000000f60e0e7210 */ /* 0x000fe20007f9e0ff */
[----:B-1----:R-:W3:Y:S02]  /*152650*/  LDL.LU R19, [R1+0x4eec] ;  /* 0x004eec0001137983 */ /* 0x002ee40000300800 */
[----:B------:R-:W-:Y:S02]  /*152660*/  STL [R1+0x4f8c], R26 ;  /* 0x004f8c1a01007387 */ /* 0x000fe40000100800 */
[----:B------:R-:W-:Y:S01]  /*152670*/  IMAD.MOV.U32 R6, RZ, RZ, R12 ;  /* 0x000000ffff067224 */ /* 0x000fe200078e000c */
[----:B------:R-:W-:Y:S01]  /*152680*/  MOV R7, R17 ;  /* 0x0000001100077202 */ /* 0x000fe20000000f00 */
[----:B------:R-:W3:Y:S01]  /*152690*/  LDL.LU R18, [R1+0x4ee8] ;  /* 0x004ee80001127983 */ /* 0x000ee20000300800 */
[----:B------:R-:W-:Y:S02]  /*1526a0*/  STL [R1+0x4f90], R14 ;  /* 0x004f900e01007387 */ /* 0x000fe40000100800 */
[----:B------:R-:W3:Y:S02]  /*1526b0*/  LDL.LU R17, [R1+0x4ee4] ;  /* 0x004ee40001117983 */ /* 0x000ee40000300800 */
[----:B------:R-:W3:Y:S01]  /*1526c0*/  LDL.LU R12, [R1+0x4ee0] ;  /* 0x004ee000010c7983 */ /* 0x000ee20000300800 */
[----:B------:R1:W-:Y:S02]  /*1526d0*/  LDGSTS.E [R2+0x2fc00], [R6.64], P1 ;  /* 0x2fc0000006027fae */ /* 0x0003e40008921844 */
[----:B-1----:R-:W-:-:S02]  /*1526e0*/  MOV R6, R21 ;  /* 0x0000001500067202 */ /* 0x002fc40000000f00 */
[----:B------:R-:W3:Y:S01]  /*1526f0*/  LDL.LU R21, [R1+0x4edc] ;  /* 0x004edc0001157983 */ /* 0x000ee20000300800 */
[----:B------:R-:W-:Y:S01]  /*152700*/  ISETP.GT.AND P6, PT, R4, 0x6b, PT ;  /* 0x0000006b0400780c */ /* 0x000fe20003fc4270 */
[----:B------:R-:W-:Y:S02]  /*152710*/  IMAD.MOV.U32 R7, RZ, RZ, R27 ;  /* 0x000000ffff077224 */ /* 0x000fe400078e001b */
[----:B------:R-:W-:Y:S01]  /*152720*/  IMAD.X R20, R20, 0x1, R244, P4 ;  /* 0x0000000114147824 */ /* 0x000fe200020e06f4 */
[----:B------:R-:W-:Y:S02]  /*152730*/  SEL R0, RZ, 0x4, !P6 ;  /* 0x00000004ff007807 */ /* 0x000fe40007000000 */
[----:B------:R-:W-:Y:S01]  /*152740*/  IADD3 R13, P4, R13, R246, RZ ;  /* 0x000000f60d0d7210 */ /* 0x000fe20007f9e0ff */
[----:B------:R1:W-:Y:S01]  /*152750*/  LDGSTS.E [R2+0x2fd00], [R6.64], P1 ;  /* 0x2fd0000006027fae */ /* 0x0003e20008921844 */
[----:B------:R-:W-:-:S03]  /*152760*/  SEL R0, R0, RZ, !P0 ;  /* 0x000000ff00007207 */ /* 0x000fc60004000000 */
[----:B------:R1:W-:Y:S01]  /*152770*/  STL [R1+0x4f04], R20 ;  /* 0x004f041401007387 */ /* 0x0003e20000100800 */
[----:B------:R-:W-:Y:S01]  /*152780*/  STL [R1+0x4f88], R13 ;  /* 0x004f880d01007387 */ /* 0x000fe20000100800 */
[----:B------:R-:W-:Y:S02]  /*152790*/  ISETP.NE.U32.AND P3, PT, R0, RZ, PT ;  /* 0x000000ff0000720c */ /* 0x000fe40003f65070 */
[----:B------:R-:W3:Y:S01]  /*1527a0*/  LDL.LU R0, [R1+0x4ed8] ;  /* 0x004ed80001007983 */ /* 0x000ee20000300800 */
[----:B-1----:R-:W-:Y:S01]  /*1527b0*/  MOV R6, R22 ;  /* 0x0000001600067202 */ /* 0x002fe20000000f00 */
[----:B------:R-:W-:-:S05]  /*1527c0*/  IMAD.MOV.U32 R7, RZ, RZ, R26 ;  /* 0x000000ffff077224 */ /* 0x000fca00078e001a */
[----:B------:R1:W-:Y:S02]  /*1527d0*/  LDGSTS.E [R2+0x2fe00], [R6.64], P1 ;  /* 0x2fe0000006027fae */ /* 0x0003e40008921844 */
[----:B-1----:R-:W-:Y:S01]  /*1527e0*/  IMAD.MOV.U32 R6, RZ, RZ, R14 ;  /* 0x000000ffff067224 */ /* 0x002fe200078e000e */
[----:B------:R-:W-:Y:S02]  /*1527f0*/  MOV R7, R20 ;  /* 0x0000001400077202 */ /* 0x000fe40000000f00 */
[----:B------:R-:W3:Y:S04]  /*152800*/  LDL.LU R20, [R1+0x4ed4] ;  /* 0x004ed40001147983 */ /* 0x000ee80000300800 */
[----:B------:R1:W-:Y:S02]  /*152810*/  LDGSTS.E [R2+0x2ff00], [R6.64], P1 ;  /* 0x2ff0000006027fae */ /* 0x0003e40008921844 */
[----:B-1----:R-:W-:-:S02]  /*152820*/  MOV R6, R13 ;  /* 0x0000000d00067202 */ /* 0x002fc40000000f00 */
[----:B----4-:R-:W-:Y:S01]  /*152830*/  IADD3.X R23, R23, R244, RZ, P4, !PT ;  /* 0x000000f417177210 */ /* 0x010fe200027fe4ff */
[-C--:B------:R-:W-:Y:S01]  /*152840*/  IADD3 R5, P4, R5, R246.reuse, RZ ;  /* 0x000000f605057210 */ /* 0x080fe20007f9e0ff */
[----:B------:R-:W-:-:S03]  /*152850*/  IADD3 R16, P1, R16, R246, RZ ;  /* 0x000000f610107210 */ /* 0x000fc60007f3e0ff */
[----:B------:R1:W-:Y:S01]  /*152860*/  STL [R1+0x4efc], R23 ;  /* 0x004efc1701007387 */ /* 0x0003e20000100800 */
[----:B------:R-:W4:Y:S02]  /*152870*/  LDL.LU R14, [R1+0x4ecc] ;  /* 0x004ecc00010e7983 */ /* 0x000f240000300800 */
[----:B------:R2:W-:Y:S02]  /*152880*/  STL [R1+0x4f00], R5 ;  /* 0x004f000501007387 */ /* 0x0005e40000100800 */
[----:B------:R-:W4:Y:S02]  /*152890*/  LDL.LU R22, [R1+0x4ed0] ;  /* 0x004ed00001167983 */ /* 0x000f240000300800 */
[----:B------:R-:W-:-:S05]  /*1528a0*/  IMAD.MOV.U32 R7, RZ, RZ, R23 ;  /* 0x000000ffff077224 */ /* 0x000fca00078e0017 */
[----:B------:R1:W-:Y:S04]  /*1528b0*/  LDGSTS.E [R2+0x31800], [R6.64], P2 ;  /* 0x3180000006027fae */ /* 0x0003e80009121844 */
[----:B-1----:R-:W4:Y:S01]  /*1528c0*/  LDL.LU R23, [R1+0x4dac] ;  /* 0x004dac0001177983 */ /* 0x002f220000300800 */
[----:B------:R-:W-:Y:S02]  /*1528d0*/  STL [R1+0x4ef8], R16 ;  /* 0x004ef81001007387 */ /* 0x000fe40000100800 */
[----:B------:R-:W-:Y:S02]  /*1528e0*/  IMAD.MOV.U32 R6, RZ, RZ, R5 ;  /* 0x000000ffff067224 */ /* 0x000fe400078e0005 */
[----:B--2---:R-:W-:Y:S01]  /*1528f0*/  IMAD.X R25, R25, 0x1, R244, P4 ;  /* 0x0000000119197824 */ /* 0x004fe200020e06f4 */
[----:B---3--:R-:W-:-:S04]  /*152900*/  IADD3 R15, P4, R15, R246, RZ ;  /* 0x000000f60f0f7210 */ /* 0x008fc80007f9e0ff */
[----:B------:R-:W-:Y:S01]  /*152910*/  STL [R1+0x4ef4], R25 ;  /* 0x004ef41901007387 */ /* 0x000fe20000100800 */
[----:B------:R-:W2:Y:S01]  /*152920*/  LDL.LU R13, [R1+0x4ec8] ;  /* 0x004ec800010d7983 */ /* 0x000ea20000300800 */
[----:B------:R-:W-:Y:S02]  /*152930*/  MOV R7, R25 ;  /* 0x0000001900077202 */ /* 0x000fe40000000f00 */
[----:B------:R-:W-:Y:S01]  /*152940*/  IADD3.X R19, R19, R244, RZ, P1, !PT ;  /* 0x000000f413137210 */ /* 0x000fe20000ffe4ff */
[----:B------:R-:W-:Y:S01]  /*152950*/  IADD3 R18, P1, R18, R246, RZ ;  /* 0x000000f612127210 */ /* 0x000fe20007f3e0ff */
[----:B------:R-:W3:Y:S04]  /*152960*/  LDL.LU R5, [R1+0x4da8] ;  /* 0x004da80001057983 */ /* 0x000ee80000300800 */
[----:B------:R1:W-:Y:S01]  /*152970*/  LDGSTS.E [R2+0x31900], [R6.64], P2 ;  /* 0x3190000006027fae */ /* 0x0003e20009121844 */
[----:B------:R-:W-:-:S02]  /*152980*/  IMAD.X R17, R17, 0x1, R244, P4 ;  /* 0x0000000111117824 */ /* 0x000fc400020e06f4 */
[----:B------:R-:W-:Y:S02]  /*152990*/  STL [R1+0x4ef0], R15 ;  /* 0x004ef00f01007387 */ /* 0x000fe40000100800 */
[----:B------:R1:W-:Y:S01]  /*1529a0*/  STL [R1+0x4eec], R19 ;  /* 0x004eec1301007387 */ /* 0x0003e20000100800 */
[----:B------:R-:W-:Y:S02]  /*1529b0*/  IADD3 R12, P4, R12, R246, RZ ;  /* 0x000000f60c0c7210 */ /* 0x000fe40007f9e0ff */
[----:B-1----:R-:W-:Y:S01]  /*1529c0*/  MOV R6, R16 ;  /* 0x0000001000067202 */ /* 0x002fe20000000f00 */
[----:B------:R-:W-:Y:S02]  /*1529d0*/  IMAD.MOV.U32 R7, RZ, RZ, R19 ;  /* 0x000000ffff077224 */ /* 0x000fe400078e0013 */
[----:B------:R-:W3:Y:S01]  /*1529e0*/  LDL.LU R19, [R1+0x4da4] ;  /* 0x004da40001137983 */ /* 0x000ee20000300800 */
[----:B------:R-:W-:Y:S01]  /*1529f0*/  STL [R1+0x4ee8], R18 ;  /* 0x004ee81201007387 */ /* 0x000fe20000100800 */
[----:B------:R-:W-:Y:S01]  /*152a00*/  IADD3.X R21, R21, R244, RZ, P1, !PT ;  /* 0x000000f415157210 */ /* 0x000fe20000ffe4ff */
[----:B------:R1:W-:Y:S01]  /*152a10*/  STL [R1+0x4ee4], R17 ;  /* 0x004ee41101007387 */ /* 0x0003e20000100800 */
[----:B------:R1:W-:Y:S04]  /*152a20*/  LDGSTS.E [R2+0x31a00], [R6.64], P2 ;  /* 0x31a0000006027fae */ /* 0x0003e80009121844 */
[----:B------:R-:W3:Y:S01]  /*152a30*/  LDL.LU R16, [R1+0x4c78] ;  /* 0x004c780001107983 */ /* 0x000ee20000300800 */
[----:B-1----:R-:W-:-:S03]  /*152a40*/  IMAD.MOV.U32 R6, RZ, RZ, R15 ;  /* 0x000000ffff067224 */ /* 0x002fc600078e000f */
[----:B------:R-:W3:Y:S01]  /*152a50*/  LDL.LU R15, [R1+0x4c70] ;  /* 0x004c7000010f7983 */ /* 0x000ee20000300800 */
[----:B------:R1:W-:Y:S01]  /*152a60*/  STL [R1+0x4ee0], R12 ;  /* 0x004ee00c01007387 */ /* 0x0003e20000100800 */
[----:B------:R-:W-:Y:S01]  /*152a70*/  MOV R7, R17 ;  /* 0x0000001100077202 */ /* 0x000fe20000000f00 */
[----:B------:R-:W-:Y:S01]  /*152a80*/  STL [R1+0x4edc], R21 ;  /* 0x004edc1501007387 */ /* 0x000fe20000100800 */
[----:B------:R-:W3:Y:S01]  /*152a90*/  LDL.LU R17, [R1+0x4c74] ;  /* 0x004c740001117983 */ /* 0x000ee20000300800 */
[----:B------:R-:W3:Y:S01]  /*152aa0*/  LDL.LU R25, [R1+0x4c80] ;  /* 0x004c800001197983 */ /* 0x000ee20000300800 */
[----:B------:R-:W-:Y:S02]  /*152ab0*/  IADD3 R0, P1, R0, R246, RZ ;  /* 0x000000f600007210 */ /* 0x000fe40007f3e0ff */
[----:B------:R1:W-:Y:S02]  /*152ac0*/  LDGSTS.E [R2+0x31b00], [R6.64], P2 ;  /* 0x31b0000006027fae */ /* 0x0003e40009121844 */
[----:B-1----:R-:W-:Y:S01]  /*152ad0*/  MOV R6, R18 ;  /* 0x0000001200067202 */ /* 0x002fe20000000f00 */
[----:B------:R-:W-:Y:S01]  /*152ae0*/  IMAD.MOV.U32 R7, RZ, RZ, R21 ;  /* 0x000000ffff077224 */ /* 0x000fe200078e0015 */
[----:B------:R-:W3:Y:S01]  /*152af0*/  LDL.LU R18, [R1+0x4c88] ;  /* 0x004c880001127983 */ /* 0x000ee20000300800 */
[----:B------:R-:W-:-:S02]  /*152b00*/  IMAD.X R20, R20, 0x1, R244, P4 ;  /* 0x0000000114147824 */ /* 0x000fc400020e06f4 */
[----:B------:R-:W-:Y:S01]  /*152b10*/  STL [R1+0x4ed8], R0 ;  /* 0x004ed80001007387 */ /* 0x000fe20000100800 */
[----:B------:R1:W-:Y:S04]  /*152b20*/  LDGSTS.E [R2+0x31c00], [R6.64], P2 ;  /* 0x31c0000006027fae */ /* 0x0003e80009121844 */
[----:B------:R1:W-:Y:S01]  /*152b30*/  STL [R1+0x4ed4], R20 ;  /* 0x004ed41401007387 */ /* 0x0003e20000100800 */
[----:B------:R-:W3:Y:S02]  /*152b40*/  LDL.LU R26, [R1+0x4c7c] ;  /* 0x004c7c00011a7983 */ /* 0x000ee40000300800 */
[----:B-1----:R-:W-:Y:S01]  /*152b50*/  IMAD.MOV.U32 R6, RZ, RZ, R12 ;  /* 0x000000ffff067224 */ /* 0x002fe200078e000c */
[----:B------:R-:W-:-:S05]  /*152b60*/  MOV R7, R20 ;  /* 0x0000001400077202 */ /* 0x000fca0000000f00 */
[----:B------:R1:W-:Y:S02]  /*152b70*/  LDGSTS.E [R2+0x31d00], [R6.64], P2 ;  /* 0x31d0000006027fae */ /* 0x0003e40009121844 */
[----:B-1----:R-:W-:Y:S02]  /*152b80*/  MOV R6, R0 ;  /* 0x0000000000067202 */ /* 0x002fe40000000f00 */
[----:B----4-:R-:W-:Y:S02]  /*152b90*/  IADD3.X R14, R14, R244, RZ, P1, !PT ;  /* 0x000000f40e0e7210 */ /* 0x010fe40000ffe4ff */
[----:B------:R-:W-:-:S05]  /*152ba0*/  IADD3 R22, P4, R22, R246, RZ ;  /* 0x000000f616167210 */ /* 0x000fca0007f9e0ff */
[----:B------:R-:W-:Y:S01]  /*152bb0*/  STL [R1+0x4ed0], R22 ;  /* 0x004ed01601007387 */ /* 0x000fe20000100800 */
[----:B------:R1:W-:Y:S02]  /*152bc0*/  STL [R1+0x4ecc], R14 ;  /* 0x004ecc0e01007387 */ /* 0x0003e40000100800 */
[----:B------:R-:W4:Y:S02]  /*152bd0*/  LDL.LU R12, [R1+0x4c90] ;  /* 0x004c9000010c7983 */ /* 0x000f240000300800 */
[----:B------:R-:W-:Y:S01]  /*152be0*/  IMAD.X R23, R23, 0x1, R244, P4 ;  /* 0x0000000117177824 */ /* 0x000fe200020e06f4 */
[----:B------:R-:W4:Y:S01]  /*152bf0*/  LDL.LU R20, [R1+0x4c84] ;  /* 0x004c840001147983 */ /* 0x000f220000300800 */
[----:B------:R-:W-:-:S05]  /*152c00*/  IMAD.MOV.U32 R7, RZ, RZ, R14 ;  /* 0x000000ffff077224 */ /* 0x000fca00078e000e */
[----:B------:R1:W-:Y:S02]  /*152c10*/  LDGSTS.E [R2+0x31e00], [R6.64], P2 ;  /* 0x31e0000006027fae */ /* 0x0003e40009121844 */
[----:B-1----:R-:W-:Y:S01]  /*152c20*/  IMAD.MOV.U32 R6, RZ, RZ, R22 ;  /* 0x000000ffff067224 */ /* 0x002fe200078e0016 */
[----:B------:R-:W-:-:S05]  /*152c30*/  MOV R7, R23 ;  /* 0x0000001700077202 */ /* 0x000fca0000000f00 */
[----:B------:R1:W-:Y:S01]  /*152c40*/  LDGSTS.E [R2+0x31f00], [R6.64], P2 ;  /* 0x31f0000006027fae */ /* 0x0003e20009121844 */
[----:B--2---:R-:W-:-:S05]  /*152c50*/  IADD3 R13, P1, R13, R246, RZ ;  /* 0x000000f60d0d7210 */ /* 0x004fca0007f3e0ff */
[----:B------:R-:W-:Y:S01]  /*152c60*/  STL [R1+0x4ec8], R13 ;  /* 0x004ec80d01007387 */ /* 0x000fe20000100800 */
[----:B------:R2:W-:Y:S02]  /*152c70*/  STL [R1+0x4dac], R23 ;  /* 0x004dac1701007387 */ /* 0x0005e40000100800 */
[----:B------:R-:W4:Y:S01]  /*152c80*/  LDL.LU R14, [R1+0x4c8c] ;  /* 0x004c8c00010e7983 */ /* 0x000f220000300800 */
[----:B---3--:R-:W-:Y:S01]  /*152c90*/  IADD3 R5, P4, R5, R246, RZ ;  /* 0x000000f605057210 */ /* 0x008fe20007f9e0ff */
[----:B------:R-:W3:Y:S01]  /*152ca0*/  LDL.LU R21, [R1+0x4c98] ;  /* 0x004c980001157983 */ /* 0x000ee20000300800 */
[----:B------:R-:W3:Y:S01]  /*152cb0*/  LDL.LU R0, [R1+0x4ca0] ;  /* 0x004ca00001007983 */ /* 0x000ee20000300800 */
[----:B-1----:R-:W-:Y:S02]  /*152cc0*/  MOV R6, R13 ;  /* 0x0000000d00067202 */ /* 0x002fe40000000f00 */
[----:B--2---:R-:W2:Y:S01]  /*152cd0*/  LDL.LU R23, [R1+0x4c94] ;  /* 0x004c940001177983 */ /* 0x004ea20000300800 */
[----:B------:R-:W-:-:S03]  /*152ce0*/  IADD3.X R19, R19, R244, RZ, P1, !PT ;  /* 0x000000f413137210 */ /* 0x000fc60000ffe4ff */
[----:B------:R-:W-:Y:S01]  /*152cf0*/  STL [R1+0x4da8], R5 ;  /* 0x004da80501007387 */ /* 0x000fe20000100800 */
[----:B------:R-:W-:-:S03]  /*152d00*/  IADD3 R16, P1, R16, R246, RZ ;  /* 0x000000f610107210 */ /* 0x000fc60007f3e0ff */
[----:B------:R1:W-:Y:S01]  /*152d10*/  STL [R1+0x4da4], R19 ;  /* 0x004da41301007387 */ /* 0x0003e20000100800 */
[----:B------:R-:W2:Y:S02]  /*152d20*/  LDL.LU R13, [R1+0x4ce8] ;  /* 0x004ce800010d7983 */ /* 0x000ea40000300800 */
[----:B------:R-:W-:Y:S01]  /*152d30*/  IMAD.MOV.U32 R7, RZ, RZ, R19 ;  /* 0x000000ffff077224 */ /* 0x000fe200078e0013 */
[----:B------:R-:W-:Y:S04]  /*152d40*/  STL [R1+0x4c78], R16 ;  /* 0x004c781001007387 */ /* 0x000fe80000100800 */
[----:B------:R1:W-:Y:S01]  /*152d50*/  LDGSTS.E [R2+0x33800], [R6.64], P5 ;  /* 0x3380000006027fae */ /* 0x0003e2000a921844 */
[----:B------:R-:W-:Y:S01]  /*152d60*/  IMAD.X R15, R15, 0x1, R244, P4 ;  /* 0x000000010f0f7824 */ /* 0x000fe200020e06f4 */
[----:B------:R-:W-:-:S02]  /*152d70*/  IADD3.X R17, R17, R244, RZ, P1, !PT ;  /* 0x000000f411117210 */ /* 0x000fc40000ffe4ff */
[----:B------:R-:W-:Y:S02]  /*152d80*/  IADD3 R25, P2, R25, R246, RZ ;  /* 0x000000f619197210 */ /* 0x000fe40007f5e0ff */
[----:B------:R1:W-:Y:S02]  /*152d90*/  STL [R1+0x4c70], R15 ;  /* 0x004c700f01007387 */ /* 0x0003e40000100800 */
[----:B-1----:R-:W2:Y:S02]  /*152da0*/  LDL.LU R19, [R1+0x4c9c] ;  /* 0x004c9c0001137983 */ /* 0x002ea40000300800 */
[----:B------:R-:W-:Y:S01]  /*152db0*/  IMAD.MOV.U32 R6, RZ, RZ, R5 ;  /* 0x000000ffff067224 */ /* 0x000fe200078e0005 */
[----:B------:R-:W-:Y:S01]  /*152dc0*/  MOV R7, R15 ;  /* 0x0000000f00077202 */ /* 0x000fe20000000f00 */
[----:B------:R-:W-:Y:S01]  /*152dd0*/  STL [R1+0x4c80], R25 ;  /* 0x004c801901007387 */ /* 0x000fe20000100800 */
[----:B------:R1:W-:Y:S03]  /*152de0*/  STL [R1+0x4c74], R17 ;  /* 0x004c741101007387 */ /* 0x0003e60000100800 */
[----:B------:R1:W-:Y:S04]  /*152df0*/  LDGSTS.E [R2+0x33900], [R6.64], P5 ;  /* 0x3390000006027fae */ /* 0x0003e8000a921844 */
[----:B------:R-:W2:Y:S01]  /*152e00*/  LDL.LU R15, [R1+0x4ce4] ;  /* 0x004ce400010f7983 */ /* 0x000ea20000300800 */
[----:B------:R-:W2:Y:S02]  /*152e10*/  LDL.LU R5, [R1+0x4cf0] ;  /* 0x004cf00001057983 */ /* 0x000ea40000300800 */
[----:B------:R-:W2:Y:S01]  /*152e20*/  LDL.LU R22, [R1+0x4cf8] ;  /* 0x004cf80001167983 */ /* 0x000ea20000300800 */
[----:B-1----:R-:W-:-:S02]  /*152e30*/  MOV R6, R16 ;  /* 0x0000001000067202 */ /* 0x002fc40000000f00 */
[----:B------:R-:W2:Y:S01]  /*152e40*/  LDL.LU R16, [R1+0x4cec] ;  /* 0x004cec0001107983 */ /* 0x000ea20000300800 */
[----:B------:R-:W-:Y:S02]  /*152e50*/  IMAD.MOV.U32 R7, RZ, RZ, R17 ;  /* 0x000000ffff077224 */ /* 0x000fe400078e0011 */
[----:B------:R-:W-:Y:S01]  /*152e60*/  IMAD.X R26, R26, 0x1, R244, P2 ;  /* 0x000000011a1a7824 */ /* 0x000fe200010e06f4 */
[----:B------:R-:W-:Y:S02]  /*152e70*/  IADD3 R18, P1, R18, R246, RZ ;  /* 0x000000f612127210 */ /* 0x000fe40007f3e0ff */
[----:B------:R1:W-:Y:S04]  /*152e80*/  LDGSTS.E [R2+0x33a00], [R6.64], P5 ;  /* 0x33a0000006027fae */ /* 0x0003e8000a921844 */
[----:B------:R-:W-:Y:S01]  /*152e90*/  STL [R1+0x4c88], R18 ;  /* 0x004c881201007387 */ /* 0x000fe20000100800 */
[----:B-1----:R-:W-:Y:S01]  /*152ea0*/  IMAD.MOV.U32 R6, RZ, RZ, R25 ;  /* 0x000000ffff067224 */ /* 0x002fe200078e0019 */
[----:B------:R-:W-:-:S05]  /*152eb0*/  MOV R7, R26 ;  /* 0x0000001a00077202 */ /* 0x000fca0000000f00 */
[----:B------:R1:W-:Y:S04]  /*152ec0*/  LDGSTS.E [R2+0x33b00], [R6.64], P5 ;  /* 0x33b0000006027fae */ /* 0x0003e8000a921844 */
[----:B------:R-:W-:Y:S01]  /*152ed0*/  STL [R1+0x4c7c], R26 ;  /* 0x004c7c1a01007387 */ /* 0x000fe20000100800 */
[----:B------:R-:W2:Y:S02]  /*152ee0*/  LDL.LU R17, [R1+0x4d00] ;  /* 0x004d000001117983 */ /* 0x000ea40000300800 */
[----:B------:R-:W2:Y:S01]  /*152ef0*/  LDL.LU R25, [R1+0x4cf4] ;  /* 0x004cf40001197983 */ /* 0x000ea20000300800 */
[----:B-1----:R-:W-:Y:S02]  /*152f00*/  MOV R6, R18 ;  /* 0x0000001200067202 */ /* 0x002fe40000000f00 */
[----:B----4-:R-:W-:-:S02]  /*152f10*/  IADD3 R12, P2, R12, R246, RZ ;  /* 0x000000f60c0c7210 */ /* 0x010fc40007f5e0ff */
[----:B------:R-:W-:-:S05]  /*152f20*/  IADD3.X R20, R20, R244, RZ, P1, !PT ;  /* 0x000000f414147210 */ /* 0x000fca0000ffe4ff */
[----:B------:R-:W-:Y:S01]  /*152f30*/  IMAD.MOV.U32 R7, RZ, RZ, R20 ;  /* 0x000000ffff077224 */ /* 0x000fe200078e0014 */
[----:B------:R-:W-:Y:S04]  /*152f40*/  STL [R1+0x4c90], R12 ;  /* 0x004c900c01007387 */ /* 0x000fe80000100800 */
[----:B------:R1:W-:Y:S01]  /*152f50*/  LDGSTS.E [R2+0x33c00], [R6.64], P5 ;  /* 0x33c0000006027fae */ /* 0x0003e2000a921844 */
[----:B------:R4:W-:Y:S02]  /*152f60*/  STL [R1+0x4c84], R20 ;  /* 0x004c841401007387 */ /* 0x0009e40000100800 */
[----:B-1----:R-:W-:Y:S02]  /*152f70*/  IMAD.MOV.U32 R6, RZ, RZ, R12 ;  /* 0x000000ffff067224 */ /* 0x002fe400078e000c */
[----:B------:R-:W-:Y:S01]  /*152f80*/  IMAD.X R14, R14, 0x1, R244, P2 ;  /* 0x000000010e0e7824 */ /* 0x000fe200010e06f4 */
[----:B---3--:R-:W-:-:S02]  /*152f90*/  IADD3 R21, P1, R21, R246, RZ ;  /* 0x000000f615157210 */ /* 0x008fc40007f3e0ff */
[----:B------:R-:W-:Y:S02]  /*152fa0*/  IADD3 R0, P2, R0, R246, RZ ;  /* 0x000000f600007210 */ /* 0x000fe40007f5e0ff */
[----:B------:R-:W-:Y:S02]  /*152fb0*/  MOV R7, R14 ;  /* 0x0000000e00077202 */ /* 0x000fe40000000f00 */
[----:B--2---:R-:W-:Y:S01]  /*152fc0*/  IADD3.X R23, R23, R244, RZ, P1, !PT ;  /* 0x000000f417177210 */ /* 0x004fe20000ffe4ff */
[----:B------:R-:W-:Y:S04]  /*152fd0*/  STL [R1+0x4c98], R21 ;  /* 0x004c981501007387 */ /* 0x000fe80000100800 */
[----:B------:R1:W-:Y:S01]  /*152fe0*/  LDGSTS.E [R2+0x33d00], [R6.64], P5 ;  /* 0x33d0000006027fae */ /* 0x0003e2000a921844 */
[----:B------:R2:W-:Y:S02]  /*152ff0*/  STL [R1+0x4c8c], R14 ;  /* 0x004c8c0e01007387 */ /* 0x0005e40000100800 */
[----:B----4-:R-:W3:Y:S02]  /*153000*/  LDL.LU R20, [R1+0x4cfc] ;  /* 0x004cfc0001147983 */ /* 0x010ee40000300800 */
[----:B------:R4:W-:Y:S01]  /*153010*/  STL [R1+0x4ca0], R0 ;  /* 0x004ca00001007387 */ /* 0x0009e20000100800 */
[----:B------:R-:W-:Y:S01]  /*153020*/  STL [R1+0x4c94], R23 ;  /* 0x004c941701007387 */ /* 0x000fe20000100800 */
[----:B------:R-:W3:Y:S01]  /*153030*/  LDL.LU R18, [R1+0x4d08] ;  /* 0x004d080001127983 */ /* 0x000ee20000300800 */
[----:B------:R-:W-:-:S02]  /*153040*/  IADD3 R13, P1, R13, R246, RZ ;  /* 0x000000f60d0d7210 */ /* 0x000fc40007f3e0ff */
[----:B--2---:R-:W2:Y:S01]  /*153050*/  LDL.LU R14, [R1+0x4d10] ;  /* 0x004d1000010e7983 */ /* 0x004ea20000300800 */
[----:B-1----:R-:W-:Y:S01]  /*153060*/  MOV R6, R21 ;  /* 0x0000001500067202 */ /* 0x002fe20000000f00 */
[----:B------:R-:W-:Y:S02]  /*153070*/  IMAD.MOV.U32 R7, RZ, RZ, R23 ;  /* 0x000000ffff077224 */ /* 0x000fe400078e0017 */
[----:B------:R-:W2:Y:S01]  /*153080*/  LDL.LU R12, [R1+0x4d18] ;  /* 0x004d1800010c7983 */ /* 0x000ea20000300800 */
[----:B------:R-:W2:Y:S04]  /*153090*/  LDL.LU R30, [R1+0x4d04] ;  /* 0x004d0400011e7983 */ /* 0x000ea80000300800 */
[----:B------:R1:W-:Y:S01]  /*1530a0*/  LDGSTS.E [R2+0x33e00], [R6.64], P5 ;  /* 0x33e0000006027fae */ /* 0x0003e2000a921844 */
[----:B------:R-:W-:Y:S02]  /*1530b0*/  STL [R1+0x4ce8], R13 ;  /* 0x004ce80d01007387 */ /* 0x000fe40000100800 */
[----:B------:R-:W-:-:S02]  /*1530c0*/  IMAD.X R19, R19, 0x1, R244, P2 ;  /* 0x0000000113137824 */ /* 0x000fc400010e06f4 */
[----:B-1----:R-:W-:-:S03]  /*1530d0*/  IMAD.MOV.U32 R6, RZ, RZ, R0 ;  /* 0x000000ffff067224 */ /* 0x002fc600078e0000 */
[----:B------:R-:W-:Y:S02]  /*1530e0*/  MOV R7, R19 ;  /* 0x0000001300077202 */ /* 0x000fe40000000f00 */
[----:B------:R-:W-:Y:S02]  /*1530f0*/  IADD3.X R15, R15, R244, RZ, P1, !PT ;  /* 0x000000f40f0f7210 */ /* 0x000fe40000ffe4ff */
[-C--:B------:R-:W-:Y:S01]  /*153100*/  IADD3 R5, P2, R5, R246.reuse, RZ ;  /* 0x000000f605057210 */ /* 0x080fe20007f5e0ff */
[----:B------:R-:W-:Y:S04]  /*153110*/  STL [R1+0x4c9c], R19 ;  /* 0x004c9c1301007387 */ /* 0x000fe80000100800 */
[----:B------:R1:W-:Y:S01]  /*153120*/  LDGSTS.E [R2+0x33f00], [R6.64], P5 ;  /* 0x33f0000006027fae */ /* 0x0003e2000a921844 */
[----:B------:R-:W-:Y:S01]  /*153130*/  IADD3 R22, P1, R22, R246, RZ ;  /* 0x000000f616167210 */ /* 0x000fe20007f3e0ff */
[----:B----4-:R-:W4:Y:S02]  /*153140*/  LDL.LU R0, [R1+0x4d20] ;  /* 0x004d200001007983 */ /* 0x010f240000300800 */
[----:B------:R-:W-:Y:S01]  /*153150*/  STL [R1+0x4cf0], R5 ;  /* 0x004cf00501007387 */ /* 0x000fe20000100800 */
[----:B------:R1:W-:Y:S01]  /*153160*/  STL [R1+0x4ce4], R15 ;  /* 0x004ce40f01007387 */ /* 0x0003e20000100800 */
[----:B------:R-:W-:Y:S01]  /*153170*/  IMAD.X R16, R16, 0x1, R244, P2 ;  /* 0x0000000110107824 */ /* 0x000fe200010e06f4 */
[----:B-1----:R-:W-:Y:S01]  /*153180*/  MOV R6, R13 ;  /* 0x0000000d00067202 */ /* 0x002fe20000000f00 */
[----:B------:R-:W-:-:S02]  /*153190*/  IMAD.MOV.U32 R7, RZ, RZ, R15 ;  /* 0x000000ffff077224 */ /* 0x000fc400078e000f */
[----:B------:R-:W4:Y:S01]  /*1531a0*/  LDL.LU R15, [R1+0x4d0c] ;  /* 0x004d0c00010f7983 */ /* 0x000f220000300800 */
[----:B------:R-:W-:Y:S02]  /*1531b0*/  STL [R1+0x4cf8], R22 ;  /* 0x004cf81601007387 */ /* 0x000fe40000100800 */
[----:B------:R1:W-:Y:S01]  /*1531c0*/  STL [R1+0x4cec], R16 ;  /* 0x004cec1001007387 */ /* 0x0003e20000100800 */
[----:B------:R1:W-:Y:S01]  /*1531d0*/  LDGSTS.E [R2+0x35800], [R6.64], P3 ;  /* 0x3580000006027fae */ /* 0x0003e20009921844 */
[----:B------:R-:W4:Y:S02]  /*1531e0*/  LDL.LU R13, [R1+0x4d14] ;  /* 0x004d1400010d7983 */ /* 0x000f240000300800 */
[----:B-1----:R-:W-:Y:S02]  /*1531f0*/  IMAD.MOV.U32 R6, RZ, RZ, R5 ;  /* 0x000000ffff067224 */ /* 0x002fe400078e0005 */
[----:B------:R-:W4:Y:S01]  /*153200*/  LDL.LU R5, [R1+0x4d1c] ;  /* 0x004d1c0001057983 */ /* 0x000f220000300800 */
[----:B------:R-:W-:-:S02]  /*153210*/  IADD3 R17, P2, R17, R246, RZ ;  /* 0x000000f611117210 */ /* 0x000fc40007f5e0ff */
[----:B------:R-:W-:-:S03]  /*153220*/  IADD3.X R25, R25, R244, RZ, P1, !PT ;  /* 0x000000f419197210 */ /* 0x000fc60000ffe4ff */
[----:B------:R-:W-:Y:S02]  /*153230*/  STL [R1+0x4d00], R17 ;  /* 0x004d001101007387 */ /* 0x000fe40000100800 */
[----:B------:R1:W-:Y:S02]  /*153240*/  STL [R1+0x4cf4], R25 ;  /* 0x004cf41901007387 */ /* 0x0003e40000100800 */
[----:B------:R-:W4:Y:S02]  /*153250*/  LDL.LU R28, [R1+0x4d68] ;  /* 0x004d6800011c7983 */ /* 0x000f240000300800 */
[----:B------:R-:W4:Y:S01]  /*153260*/  LDL.LU R26, [R1+0x4d70] ;  /* 0x004d7000011a7983 */ /* 0x000f220000300800 */
[----:B------:R-:W-:Y:S01]  /*153270*/  MOV R7, R16 ;  /* 0x0000001000077202 */ /* 0x000fe20000000f00 */
[----:B------:R-:W4:Y:S01]  /*153280*/  LDL.LU R23, [R1+0x4d78] ;  /* 0x004d780001177983 */ /* 0x000f220000300800 */
[----:B------:R-:W4:Y:S02]  /*153290*/  LDL.LU R21, [R1+0x4d80] ;  /* 0x004d800001157983 */ /* 0x000f240000300800 */
[----:B------:R-:W4:Y:S02]  /*1532a0*/  LDL.LU R19, [R1+0x4d88] ;  /* 0x004d880001137983 */ /* 0x000f240000300800 */
[----:B------:R-:W4:Y:S01]  /*1532b0*/  LDL.LU R16, [R1+0x4d90] ;  /* 0x004d900001107983 */ /* 0x000f220000300800 */
[----:B------:R1:W-:Y:S02]  /*1532c0*/  LDGSTS.E [R2+0x35900], [R6.64], P3 ;  /* 0x3590000006027fae */ /* 0x0003e40009921844 */
[----:B-1----:R-:W-:Y:S01]  /*1532d0*/  MOV R6, R22 ;  /* 0x0000001600067202 */ /* 0x002fe20000000f00 */
[----:B------:R-:W-:-:S05]  /*1532e0*/  IMAD.MOV.U32 R7, RZ, RZ, R25 ;  /* 0x000000ffff077224 */ /* 0x000fca00078e0019 */
[----:B------:R1:W-:Y:S01]  /*1532f0*/  LDGSTS.E [R2+0x35a00], [R6.64], P3 ;  /* 0x35a0000006027fae */ /* 0x0003e20009921844 */
[----:B------:R-:W-:Y:S01]  /*153300*/  MOV R46, R240 ;  /* 0x000000f0002e7202 */ /* 0x000fe20000000f00 */
[----:B------:R-:W-:Y:S02]  /*153310*/  IMAD.MOV.U32 R47, RZ, RZ, R241 ;  /* 0x000000ffff2f7224 */ /* 0x000fe400078e00f1 */
[----:B-1----:R-:W-:Y:S01]  /*153320*/  IMAD.MOV.U32 R6, RZ, RZ, R17 ;  /* 0x000000ffff067224 */ /* 0x002fe200078e0011 */
[----:B------:R-:W-:Y:S01]  /*153330*/  MOV R50, R242 ;  /* 0x000000f200327202 */ /* 0x000fe20000000f00 */
[----:B------:R-:W-:Y:S02]  /*153340*/  IMAD.MOV.U32 R51, RZ, RZ, R243 ;  /* 0x000000ffff337224 */ /* 0x000fe400078e00f3 */
[----:B---3--:R-:W-:Y:S01]  /*153350*/  IMAD.X R20, R20, 0x1, R244, P2 ;  /* 0x0000000114147824 */ /* 0x008fe200010e06f4 */
[-C--:B------:R-:W-:Y:S02]  /*153360*/  IADD3 R18, P1, R18, R246.reuse, RZ ;  /* 0x000000f612127210 */ /* 0x080fe40007f3e0ff */
[----:B--2---:R-:W-:-:S03]  /*153370*/  IADD3 R14, P2, R14, R246, RZ ;  /* 0x000000f60e0e7210 */ /* 0x004fc60007f5e0ff */
[----:B------:R-:W-:Y:S01]  /*153380*/  STL [R1+0x4d08], R18 ;  /* 0x004d081201007387 */ /* 0x000fe20000100800 */
[----:B------:R1:W-:Y:S01]  /*153390*/  STL [R1+0x4cfc], R20 ;  /* 0x004cfc1401007387 */ /* 0x0003e20000100800 */
[----:B------:R-:W-:Y:S02]  /*1533a0*/  IADD3 R12, P4, R12, R246, RZ ;  /* 0x000000f60c0c7210 */ /* 0x000fe40007f9e0ff */
[----:B------:R-:W-:Y:S01]  /*1533b0*/  IADD3.X R30, R30, R244, RZ, P1, !PT ;  /* 0x000000f41e1e7210 */ /* 0x000fe20000ffe4ff */
[----:B------:R-:W-:Y:S01]  /*1533c0*/  STL [R1+0x4d10], R14 ;  /* 0x004d100e01007387 */ /* 0x000fe20000100800 */
[----:B------:R-:W2:Y:S03]  /*1533d0*/  LDL.LU R29, [R1+0x4d64] ;  /* 0x004d6400011d7983 */ /* 0x000ea60000300800 */
[----:B------:R3:W-:Y:S01]  /*1533e0*/  STL [R1+0x4d04], R30 ;  /* 0x004d041e01007387 */ /* 0x0007e20000100800 */
[----:B------:R-:W-:Y:S02]  /*1533f0*/  STL [R1+0x4d18], R12 ;  /* 0x004d180c01007387 */ /* 0x000fe40000100800 */
[----:B------:R-:W2:Y:S02]  /*153400*/  LDL.LU R27, [R1+0x4d6c] ;  /* 0x004d6c00011b7983 */ /* 0x000ea40000300800 */
[----:B------:R-:W2:Y:S01]  /*153410*/  LDL.LU R25, [R1+0x4d74] ;  /* 0x004d740001197983 */ /* 0x000ea20000300800 */
[----:B------:R-:W-:Y:S01]  /*153420*/  MOV R7, R20 ;  /* 0x0000001400077202 */ /* 0x000fe20000000f00 */
[----:B------:R-:W2:Y:S01]  /*153430*/  LDL.LU R22, [R1+0x4d7c] ;  /* 0x004d7c0001167983 */ /* 0x000ea20000300800 */
[----:B-1----:R-:W2:Y:S02]  /*153440*/  LDL.LU R20, [R1+0x4d84] ;  /* 0x004d840001147983 */ /* 0x002ea40000300800 */
[----:B------:R-:W2:Y:S01]  /*153450*/  LDL.LU R17, [R1+0x4d8c] ;  /* 0x004d8c0001117983 */ /* 0x000ea20000300800 */
[----:B------:R1:W-:Y:S01]  /*153460*/  LDGSTS.E [R2+0x35b00], [R6.64], P3 ;  /* 0x35b0000006027fae */ /* 0x0003e20009921844 */
[----:B----4-:R-:W-:Y:S01]  /*153470*/  IADD3 R0, P1, R0, R246, RZ ;  /* 0x000000f600007210 */ /* 0x010fe20007f3e0ff */
[----:B-1----:R-:W-:Y:S01]  /*153480*/  IMAD.MOV.U32 R6, RZ, RZ, R18 ;  /* 0x000000ffff067224 */ /* 0x002fe200078e0012 */
[----:B------:R-:W-:-:S03]  /*153490*/  MOV R7, R30 ;  /* 0x0000001e00077202 */ /* 0x000fc60000000f00 */
[----:B------:R-:W-:Y:S04]  /*1534a0*/  STL [R1+0x4d20], R0 ;  /* 0x004d200001007387 */ /* 0x000fe80000100800 */
[----:B------:R1:W-:Y:S01]  /*1534b0*/  LDGSTS.E [R2+0x35c00], [R6.64], P3 ;  /* 0x35c0000006027fae */ /* 0x0003e20009921844 */
[----:B------:R-:W-:Y:S01]  /*1534c0*/  IMAD.X R15, R15, 0x1, R244, P2 ;  /* 0x000000010f0f7824 */ /* 0x000fe200010e06f4 */
[----:B------:R-:W-:-:S04]  /*1534d0*/  IADD3.X R13, R13, R244, RZ, P4, !PT ;  /* 0x000000f40d0d7210 */ /* 0x000fc800027fe4ff */
[----:B------:R4:W-:Y:S01]  /*1534e0*/  STL [R1+0x4d0c], R15 ;  /* 0x004d0c0f01007387 */ /* 0x0009e20000100800 */
[----:B------:R-:W2:Y:S03]  /*1534f0*/  LDL.LU.64 R32, [R1+0x4a98] ;  /* 0x004a980001207983 */ /* 0x000ea60000300a00 */
[----:B------:R1:W-:Y:S01]  /*153500*/  STL [R1+0x4d14], R13 ;  /* 0x004d140d01007387 */ /* 0x0003e20000100800 */
[----:B------:R-:W-:-:S05]  /*153510*/  IMAD.X R5, R5, 0x1, R244, P1 ;  /* 0x0000000105057824 */ /* 0x000fca00008e06f4 */
[----:B------:R2:W-:Y:S01]  /*153520*/  STL [R1+0x4d1c], R5 ;  /* 0x004d1c0501007387 */ /* 0x0005e20000100800 */
[----:B---3--:R-:W3:Y:S02]  /*153530*/  LDL.LU.64 R30, [R1+0x4aa0] ;  /* 0x004aa000011e7983 */ /* 0x008ee40000300a00 */
[----:B------:R2:W5:Y:S02]  /*153540*/  LDL.LU R240, [R1+0x72d0] ;  /* 0x0072d00001f07983 */ /* 0x0005640000300800 */
[----:B------:R2:W5:Y:S01]  /*153550*/  LDL.LU R241, [R1+0x72cc] ;  /* 0x0072cc0001f17983 */ /* 0x0005620000300800 */
[----:B------:R2:W5:Y:S01]  /*153560*/  LDL.LU R242, [R1+0x72c8] ;  /* 0x0072c80001f27983 */ /* 0x0005620000300800 */
[----:B-1----:R-:W-:Y:S02]  /*153570*/  IMAD.MOV.U32 R7, RZ, RZ, R15 ;  /* 0x000000ffff077224 */ /* 0x002fe400078e000f */
[----:B------:R1:W5:Y:S01]  /*153580*/  LDL.LU R243, [R1+0x72c4] ;  /* 0x0072c40001f37983 */ /* 0x0003620000300800 */
[----:B------:R-:W-:Y:S01]  /*153590*/  MOV R6, R14 ;  /* 0x0000000e00067202 */ /* 0x000fe20000000f00 */
[----:B----4-:R-:W4:Y:S01]  /*1535a0*/  LDL.LU R15, [R1+0x4d94] ;  /* 0x004d9400010f7983 */ /* 0x010f220000300800 */
[----:B------:R-:W3:Y:S03]  /*1535b0*/  LDL.LU R14, [R1+0x4d98] ;  /* 0x004d9800010e7983 */ /* 0x000ee60000300800 */
[----:B------:R1:W-:Y:S02]  /*1535c0*/  LDGSTS.E [R2+0x35d00], [R6.64], P3 ;  /* 0x35d0000006027fae */ /* 0x0003e40009921844 */
[----:B-1----:R-:W-:Y:S01]  /*1535d0*/  IMAD.MOV.U32 R7, RZ, RZ, R13 ;  /* 0x000000ffff077224 */ /* 0x002fe200078e000d */
[----:B------:R-:W-:Y:S01]  /*1535e0*/  MOV R6, R12 ;  /* 0x0000000c00067202 */ /* 0x000fe20000000f00 */
[----:B------:R-:W4:Y:S01]  /*1535f0*/  LDL.LU R13, [R1+0x4d9c] ;  /* 0x004d9c00010d7983 */ /* 0x000f220000300800 */
[----:B------:R-:W4:Y:S03]  /*153600*/  LDL.LU R12, [R1+0x4da0] ;  /* 0x004da000010c7983 */ /* 0x000f260000300800 */
[----:B------:R-:W1:Y:S04]  /*153610*/  S2R R245, SR_TID.X ;  /* 0x0000000000f57919 */ /* 0x000e680000002100 */
[----:B------:R1:W-:Y:S01]  /*153620*/  LDGSTS.E [R2+0x35e00], [R6.64], P3 ;  /* 0x35e0000006027fae */ /* 0x0003e20009921844 */
[----:B------:R-:W-:-:S02]  /*153630*/  MOV R252, c[0x0][0x18c] ;  /* 0x0000630000fc7a02 */ /* 0x000fc40000000f00 */
[----:B------:R-:W-:-:S03]  /*153640*/  IADD3 R28, P1, R28, R246, RZ ;  /* 0x000000f61c1c7210 */ /* 0x000fc60007f3e0ff */
[----:B------:R-:W-:Y:S01]  /*153650*/  IMAD.SHL.U32 R252, R252, 0x80, RZ ;  /* 0x00000080fcfc7824 */ /* 0x000fe200078e00ff */
[----:B-1----:R-:W-:Y:S01]  /*153660*/  MOV R6, R0 ;  /* 0x0000000000067202 */ /* 0x002fe20000000f00 */
[----:B------:R-:W-:-:S05]  /*153670*/  IMAD.MOV.U32 R7, RZ, RZ, R5 ;  /* 0x000000ffff077224 */ /* 0x000fca00078e0005 */
[----:B------:R1:W-:Y:S01]  /*153680*/  LDGSTS.E [R2+0x35f00], [R6.64], P3 ;  /* 0x35f0000006027fae */ /* 0x0003e20009921844 */
[-C--:B------:R-:W-:Y:S02]  /*153690*/  IADD3 R21, P3, R21, R246.reuse, RZ ;  /* 0x000000f615157210 */ /* 0x080fe40007f7e0ff */
[----:B------:R-:W-:Y:S02]  /*1536a0*/  SHF.L.U32 R252, R252, 0x2, RZ ;  /* 0x00000002fcfc7819 */ /* 0x000fe400000006ff */
[-C--:B------:R-:W-:Y:S02]  /*1536b0*/  IADD3 R19, P4, R19, R246.reuse, RZ ;  /* 0x000000f613137210 */ /* 0x080fe40007f9e0ff */
[-C--:B------:R-:W-:Y:S02]  /*1536c0*/  IADD3 R16, P2, R16, R246.reuse, RZ ;  /* 0x000000f610107210 */ /* 0x080fe40007f5e0ff */
[----:B------:R-:W-:Y:S01]  /*1536d0*/  LOP3.LUT R245, R245, 0x3f, RZ, 0xc0, !PT ;  /* 0x0000003ff5f57812 */ /* 0x000fe200078ec0ff */
[----:B------:R-:W-:Y:S01]  /*1536e0*/  HMMA.1688.F32.TF32 R128, R116, R34, R128 ;  /* 0x000000227480723c */ /* 0x000fe20000081080 */
[----:B------:R-:W-:-:S02]  /*1536f0*/  IADD3 R23, P5, R23, R246, RZ ;  /* 0x000000f617177210 */ /* 0x000fc40007fbe0ff */
[----:B------:R-:W-:Y:S02]  /*153700*/  LOP3.LUT R18, R56, 0x3f, RZ, 0xc0, !PT ;  /* 0x0000003f38127812 */ /* 0x000fe400078ec0ff */
[----:B------:R-:W-:Y:S02]  /*153710*/  IADD3 R26, P6, R26, R246, RZ ;  /* 0x000000f61a1a7210 */ /* 0x000fe40007fde0ff */
[----:B------:R-:W-:Y:S01]  /*153720*/  LOP3.LUT R34, R245, 0x40, RZ, 0xfc, !PT ;  /* 0x00000040f5227812 */ /* 0x000fe200078efcff */
[----:B------:R1:W-:Y:S02]  /*153730*/  STL [R1+0x4d68], R28 ;  /* 0x004d681c01007387 */ /* 0x0003e40000100800 */
[----:B------:R-:W-:Y:S02]  /*153740*/  STL [R1+0x4d70], R26 ;  /* 0x004d701a01007387 */ /* 0x000fe40000100800 */
[----:B------:R-:W-:Y:S02]  /*153750*/  STL [R1+0x4d78], R23 ;  /* 0x004d781701007387 */ /* 0x000fe40000100800 */
[----:B------:R-:W-:Y:S02]  /*153760*/  STL [R1+0x4d80], R21 ;  /* 0x004d801501007387 */ /* 0x000fe40000100800 */
[----:B------:R-:W-:Y:S01]  /*153770*/  IMAD.MOV.U32 R35, RZ, RZ, R249 ;  /* 0x000000ffff237224 */ /* 0x000fe200078e00f9 */
[C---:B------:R-:W-:Y:S08]  /*153780*/  HMMA.1688.F32.TF32 R132, R116.reuse, R50, R132 ;  /* 0x000000327484723c */ /* 0x040ff00000081084 */
[----:B------:R-:W-:Y:S01]  /*153790*/  HMMA.1688.F32.TF32 R136, R116, R46, R136 ;  /* 0x0000002e7488723c */ /* 0x000fe20000081088 */
[----:B------:R-:W-:Y:S01]  /*1537a0*/  MOV R50, R250 ;  /* 0x000000fa00327202 */ /* 0x000fe20000000f00 */
[----:B------:R-:W-:Y:S01]  /*1537b0*/  IMAD.MOV.U32 R51, RZ, RZ, R251 ;  /* 0x000000ffff337224 */ /* 0x000fe200078e00fb */
[----:B--2---:R-:W-:Y:S01]  /*1537c0*/  IADD3.X R29, R29, R244, RZ, P1, !PT ;  /* 0x000000f41d1d7210 */ /* 0x004fe20000ffe4ff */
[----:B------:R-:W-:Y:S01]  /*1537d0*/  IMAD.X R22, R22, 0x1, R244, P3 ;  /* 0x0000000116167824 */ /* 0x000fe200018e06f4 */
[----:B------:R-:W-:-:S02]  /*1537e0*/  ISETP.GT.AND P3, PT, R4, 0x6f, PT ;  /* 0x0000006f0400780c */ /* 0x000fc40003f64270 */
[-C--:B------:R-:W-:Y:S01]  /*1537f0*/  IADD3.X R20, R20, R244.reuse, RZ, P4, !PT ;  /* 0x000000f414147210 */ /* 0x080fe200027fe4ff */
[C---:B------:R-:W-:Y:S02]  /*153800*/  ISETP.GT.AND P4, PT, R4.reuse, 0x73, PT ;  /* 0x000000730400780c */ /* 0x040fe40003f84270 */
[----:B------:R-:W-:Y:S01]  /*153810*/  IMAD.X R17, R17, 0x1, R244, P2 ;  /* 0x0000000111117824 */ /* 0x000fe200010e06f4 */
[----:B------:R-:W-:Y:S02]  /*153820*/  SEL R0, RZ, 0x4, !P3 ;  /* 0x00000004ff007807 */ /* 0x000fe40005800000 */
[----:B------:R-:W-:Y:S02]  /*153830*/  ISETP.GT.AND P2, PT, R4, 0x77, PT ;  /* 0x000000770400780c */ /* 0x000fe40003f44270 */
[----:B------:R-:W-:Y:S02]  /*153840*/  SEL R5, RZ, 0x4, !P4 ;  /* 0x00000004ff057807 */ /* 0x000fe40006000000 */
[----:B------:R-:W-:-:S02]  /*153850*/  IADD3.X R25, R25, R244, RZ, P5, !PT ;  /* 0x000000f419197210 */ /* 0x000fc40002ffe4ff */
[----:B------:R-:W-:Y:S02]  /*153860*/  SEL R0, R0, RZ, !P0 ;  /* 0x000000ff00007207 */ /* 0x000fe40004000000 */
[----:B-1----:R-:W-:Y:S01]  /*153870*/  SEL R6, RZ, 0x4, !P2 ;  /* 0x00000004ff067807 */ /* 0x002fe20005000000 */
[C---:B------:R-:W-:Y:S01]  /*153880*/  ISETP.GT.AND P5, PT, R4.reuse, 0x7b, PT ;  /* 0x0000007b0400780c */ /* 0x040fe20003fa4270 */
[----:B------:R-:W-:Y:S02]  /*153890*/  ISETP.GT.AND P4, PT, R4, 0x7f, PT ;  /* 0x0000007f0400780c */ /* 0x000fe40003f84270 */
[-C--:B------:R-:W-:Y:S02]  /*1538a0*/  ISETP.GE.AND P3, PT, R34, R4.reuse, PT ;  /* 0x000000042200720c */ /* 0x080fe40003f66270 */
[----:B------:R-:W-:Y:S01]  /*1538b0*/  ISETP.GE.AND P2, PT, R18, R4, PT ;  /* 0x000000041200720c */ /* 0x000fe20003f46270 */
[----:B------:R-:W-:Y:S02]  /*1538c0*/  SEL R4, R5, RZ, !P0 ;  /* 0x000000ff05047207 */ /* 0x000fe40004000000 */
[----:B------:R-:W-:Y:S01]  /*1538d0*/  IMAD.X R27, R27, 0x1, R244, P6 ;  /* 0x000000011b1b7824 */ /* 0x000fe200030e06f4 */
[----:B------:R-:W-:Y:S01]  /*1538e0*/  SEL R5, RZ, 0x4, P3 ;  /* 0x00000004ff057807 */ /* 0x000fe20001800000 */
[----:B------:R1:W-:Y:S01]  /*1538f0*/  STL [R1+0x4d64], R29 ;  /* 0x004d641d01007387 */ /* 0x0003e20000100800 */
[----:B------:R-:W-:-:S04]  /*153900*/  IADD3 R40, P1, R32, R252, RZ ;  /* 0x000000fc20287210 */ /* 0x000fc80007f3e0ff */
[----:B------:R-:W-:Y:S01]  /*153910*/  IADD3.X R39, R33, R3, RZ, P1, !PT ;  /* 0x0000000321277210 */ /* 0x000fe20000ffe4ff */
[----:B------:R-:W-:Y:S01]  /*153920*/  STL [R1+0x4d88], R19 ;  /* 0x004d881301007387 */ /* 0x000fe20000100800 */
[----:B------:R-:W-:Y:S02]  /*153930*/  STL [R1+0x4d6c], R27 ;  /* 0x004d6c1b01007387 */ /* 0x000fe40000100800 */
[----:B------:R-:W-:Y:S02]  /*153940*/  STL [R1+0x4d90], R16 ;  /* 0x004d901001007387 */ /* 0x000fe40000100800 */
[----:B------:R2:W-:Y:S01]  /*153950*/  STL [R1+0x4d74], R25 ;  /* 0x004d741901007387 */ /* 0x0005e20000100800 */
[----:B------:R-:W-:Y:S01]  /*153960*/  STL [R1+0x4d7c], R22 ;  /* 0x004d7c1601007387 */ /* 0x000fe20000100800 */
[----:B---3--:R-:W-:-:S04]  /*153970*/  IADD3 R14, P1, R14, R246, RZ ;  /* 0x000000f60e0e7210 */ /* 0x008fc80007f3e0ff */
[----:B----4-:R-:W-:Y:S01]  /*153980*/  IADD3.X R15, R15, R244, RZ, P1, !PT ;  /* 0x000000f40f0f7210 */ /* 0x010fe20000ffe4ff */
[----:B------:R-:W-:Y:S01]  /*153990*/  ISETP.NE.U32.AND P1, PT, R0, RZ, PT ;  /* 0x000000ff0000720c */ /* 0x000fe20003f25070 */
[----:B------:R-:W-:Y:S01]  /*1539a0*/  SEL R0, R6, RZ, !P0 ;  /* 0x000000ff06007207 */ /* 0x000fe20004000000 */
[----:B------:R-:W-:Y:S01]  /*1539b0*/  SEL R6, RZ, 0x4, !P5 ;  /* 0x00000004ff067807 */ /* 0x000fe20006800000 */
[----:B------:R-:W-:Y:S01]  /*1539c0*/  ISETP.NE.U32.AND P5, PT, R4, RZ, PT ;  /* 0x000000ff0400720c */ /* 0x000fe20003fa5070 */
[----:B------:R-:W-:Y:S01]  /*1539d0*/  SEL R4, RZ, 0x4, !P4 ;  /* 0x00000004ff047807 */ /* 0x000fe20006000000 */
[----:B------:R-:W-:Y:S01]  /*1539e0*/  ISETP.NE.U32.AND P4, PT, R0, RZ, PT ;  /* 0x000000ff0000720c */ /* 0x000fe20003f85070 */
[----:B------:R-:W-:Y:S02]  /*1539f0*/  SEL R0, R6, RZ, !P0 ;  /* 0x000000ff06007207 */ /* 0x000fe40004000000 */
[----:B------:R-:W-:Y:S02]  /*153a00*/  SEL R4, R4, RZ, !P0 ;  /* 0x000000ff04047207 */ /* 0x000fe40004000000 */
[----:B------:R-:W-:-:S02]  /*153a10*/  SEL R6, RZ, 0x4, P2 ;  /* 0x00000004ff067807 */ /* 0x000fc40001000000 */
[----:B------:R-:W-:Y:S01]  /*153a20*/  IADD3 R12, P3, R12, R246, RZ ;  /* 0x000000f60c0c7210 */ /* 0x000fe20007f7e0ff */
[----:B------:R-:W-:Y:S01]  /*153a30*/  ISETP.NE.U32.AND P2, PT, R0, RZ, PT ;  /* 0x000000ff0000720c */ /* 0x000fe20003f45070 */
[----:B------:R3:W-:Y:S01]  /*153a40*/  STL [R1+0x4d84], R20 ;  /* 0x004d841401007387 */ /* 0x0007e20000100800 */
[----:B------:R-:W-:Y:S02]  /*153a50*/  SEL R0, R5, RZ, !P0 ;  /* 0x000000ff05007207 */ /* 0x000fe40004000000 */
[----:B------:R-:W-:Y:S01]  /*153a60*/  IMAD.X R13, R13, 0x1, R244, P3 ;  /* 0x000000010d0d7824 */ /* 0x000fe200018e06f4 */
[----:B------:R-:W-:Y:S01]  /*153a70*/  ISETP.NE.U32.AND P3, PT, R4, RZ, PT ;  /* 0x000000ff0400720c */ /* 0x000fe20003f65070 */
[----:B------:R2:W-:Y:S01]  /*153a80*/  STL [R1+0x4d8c], R17 ;  /* 0x004d8c1101007387 */ /* 0x0005e20000100800 */
[----:B------:R-:W-:Y:S02]  /*153a90*/  MOV R34, R248 ;  /* 0x000000f800227202 */ /* 0x000fe40000000f00 */
[----:B------:R-:W-:Y:S01]  /*153aa0*/  MOV R4, R28 ;  /* 0x0000001c00047202 */ /* 0x000fe20000000f00 */
[----:B------:R-:W-:Y:S01]  /*153ab0*/  IMAD.MOV.U32 R5, RZ, RZ, R29 ;  /* 0x000000ffff057224 */ /* 0x000fe200078e001d */
[----:B------:R1:W5:Y:S01]  /*153ac0*/  LDL.LU R248, [R1+0x72c0] ;  /* 0x0072c00001f87983 */ /* 0x0003620000300800 */
[----:B------:R1:W5:Y:S02]  /*153ad0*/  LDL.LU R249, [R1+0x72bc] ;  /* 0x0072bc0001f97983 */ /* 0x0003640000300800 */
[----:B------:R-:W-:Y:S02]  /*153ae0*/  STL [R1+0x4d98], R14 ;  /* 0x004d980e01007387 */ /* 0x000fe40000100800 */
[----:B------:R-:W-:Y:S01]  /*153af0*/  STL [R1+0x4d94], R15 ;  /* 0x004d940f01007387 */ /* 0x000fe20000100800 */
[----:B------:R1:W-:Y:S04]  /*153b00*/  STL [R1+0x4da0], R12 ;  /* 0x004da00c01007387 */ /* 0x0003e80000100800 */
[----:B------:R1:W-:Y:S01]  /*153b10*/  LDGSTS.E [R2+0x37800], [R4.64], P1 ;  /* 0x3780000004027fae */ /* 0x0003e20008921844 */
[----:B------:R1:W-:Y:S02]  /*153b20*/  STL [R1+0x4d9c], R13 ;  /* 0x004d9c0d01007387 */ /* 0x0003e40000100800 */
[----:B------:R1:W5:Y:S02]  /*153b30*/  LDL.LU R250, [R1+0x72b8] ;  /* 0x0072b80001fa7983 */ /* 0x0003640000300800 */
[----:B------:R1:W5:Y:S01]  /*153b40*/  LDL.LU R251, [R1+0x72b4] ;  /* 0x0072b40001fb7983 */ /* 0x0003620000300800 */
        /* <DEDUP_REMOVED lines=8> */
[----:B-1----:R-:W-:Y:S01]  /*153bd0*/  MOV R4, R26 ;  /* 0x0000001a00047202 */ /* 0x002fe20000000f00 */
[----:B------:R-:W-:Y:S01]  /*153be0*/  IMAD.MOV.U32 R5, RZ, RZ, R27 ;  /* 0x000000ffff057224 */ /* 0x000fe200078e001b */
[----:B------:R-:W-:Y:S01]  /*153bf0*/  IADD3 R38, P6, R30, R252, RZ ;  /* 0x000000fc1e267210 */ /* 0x000fe20007fde0ff */
[----:B------:R-:W-:Y:S01]  /*153c00*/  HMMA.1688.F32.TF32 R140, R116, R34, R140 ;  /* 0x00000022748c723c */ /* 0x000fe2000008108c */
[----:B------:R-:W4:Y:S04]  /*153c10*/  LDL.LU R33, [R1+0x3420] ;  /* 0x0034200001217983 */ /* 0x000f280000300800 */
[----:B------:R1:W-:Y:S01]  /*153c20*/  LDGSTS.E [R2+0x37900], [R4.64], P1 ;  /* 0x3790000004027fae */ /* 0x0003e20008921844 */
[----:B------:R-:W4:Y:S02]  /*153c30*/  LDL.LU R34, [R1+0x3424] ;  /* 0x0034240001227983 */ /* 0x000f240000300800 */
[----:B------:R-:W4:Y:S02]  /*153c40*/  LDL.LU R35, [R1+0x3428] ;  /* 0x0034280001237983 */ /* 0x000f240000300800 */
[----:B------:R-:W4:Y:S01]  /*153c50*/  LDL.LU R28, [R1+0x342c] ;  /* 0x00342c00011c7983 */ /* 0x000f220000300800 */
[----:B------:R-:W4:Y:S01]  /*153c60*/  LDL.LU R29, [R1+0x3430] ;  /* 0x00343000011d7983 */ /* 0x000f220000300800 */
[----:B------:R-:W-:-:S02]  /*153c70*/  IMAD.X R37, R31, 0x1, R3, P6 ;  /* 0x000000011f257824 */ /* 0x000fc400030e0603 */
[----:B------:R-:W4:Y:S02]  /*153c80*/  LDL.LU R30, [R1+0x3434] ;  /* 0x00343400011e7983 */ /* 0x000f240000300800 */
[----:B------:R-:W4:Y:S01]  /*153c90*/  LDL.LU R31, [R1+0x3414] ;  /* 0x00341400011f7983 */ /* 0x000f220000300800 */
[----:B-1----:R-:W-:Y:S01]  /*153ca0*/  MOV R4, R23 ;  /* 0x0000001700047202 */ /* 0x002fe20000000f00 */
[----:B------:R-:W-:Y:S02]  /*153cb0*/  IMAD.MOV.U32 R5, RZ, RZ, R25 ;  /* 0x000000ffff057224 */ /* 0x000fe400078e0019 */
[----:B--2---:R-:W2:Y:S04]  /*153cc0*/  LDL.LU R25, [R1+0x3418] ;  /* 0x0034180001197983 */ /* 0x004ea80000300800 */
[----:B------:R1:W-:Y:S01]  /*153cd0*/  LDGSTS.E [R2+0x37a00], [R4.64], P1 ;  /* 0x37a0000004027fae */ /* 0x0003e20008921844 */
[----:B------:R-:W2:Y:S02]  /*153ce0*/  LDL.LU R26, [R1+0x33f4] ;  /* 0x0033f400011a7983 */ /* 0x000ea40000300800 */
[----:B------:R-:W2:Y:S01]  /*153cf0*/  LDL.LU R27, [R1+0x340c] ;  /* 0x00340c00011b7983 */ /* 0x000ea20000300800 */
[----:B-1----:R-:W-:Y:S01]  /*153d00*/  MOV R4, R21 ;  /* 0x0000001500047202 */ /* 0x002fe20000000f00 */
[----:B------:R-:W-:-:S05]  /*153d10*/  IMAD.MOV.U32 R5, RZ, RZ, R22 ;  /* 0x000000ffff057224 */ /* 0x000fca00078e0016 */
[----:B------:R1:W-:Y:S02]  /*153d20*/  LDGSTS.E [R2+0x37b00], [R4.64], P1 ;  /* 0x37b0000004027fae */ /* 0x0003e40008921844 */
[----:B-1----:R-:W-:Y:S01]  /*153d30*/  MOV R4, R19 ;  /* 0x0000001300047202 */ /* 0x002fe20000000f00 */
[----:B------:R-:W-:Y:S02]  /*153d40*/  IMAD.MOV.U32 R5, RZ, RZ, R20 ;  /* 0x000000ffff057224 */ /* 0x000fe400078e0014 */
[----:B---3--:R-:W3:Y:S01]  /*153d50*/  LDL.LU R20, [R1+0x33f8] ;  /* 0x0033f80001147983 */ /* 0x008ee20000300800 */
[----:B------:R-:W3:Y:S03]  /*153d60*/  LDL.LU R21, [R1+0x3410] ;  /* 0x0034100001157983 */ /* 0x000ee60000300800 */
[----:B------:R1:W-:Y:S01]  /*153d70*/  LDGSTS.E [R2+0x37c00], [R4.64], P1 ;  /* 0x37c0000004027fae */ /* 0x0003e20008921844 */
[----:B------:R-:W3:Y:S02]  /*153d80*/  LDL.LU R22, [R1+0x33dc] ;  /* 0x0033dc0001167983 */ /* 0x000ee40000300800 */
[----:B------:R-:W3:Y:S01]  /*153d90*/  LDL.LU R23, [R1+0x33fc] ;  /* 0x0033fc0001177983 */ /* 0x000ee20000300800 */
[----:B-1----:R-:W-:Y:S01]  /*153da0*/  MOV R4, R16 ;  /* 0x0000001000047202 */ /* 0x002fe20000000f00 */
[----:B------:R-:W-:Y:S01]  /*153db0*/  IMAD.MOV.U32 R5, RZ, RZ, R17 ;  /* 0x000000ffff057224 */ /* 0x000fe200078e0011 */
[----:B------:R-:W3:Y:S01]  /*153dc0*/  LDL.LU R16, [R1+0x33e0] ;  /* 0x0033e00001107983 */ /* 0x000ee20000300800 */
[----:B------:R-:W3:Y:S02]  /*153dd0*/  LDL.LU R17, [R1+0x3400] ;  /* 0x0034000001117983 */ /* 0x000ee40000300800 */
[----:B------:R-:W3:Y:S02]  /*153de0*/  LDL.LU R59, [R1+0x33e4] ;  /* 0x0033e400013b7983 */ /* 0x000ee40000300800 */
[----:B------:R-:W3:Y:S01]  /*153df0*/  LDL.LU R245, [R1+0x3404] ;  /* 0x0034040001f57983 */ /* 0x000ee20000300800 */
[----:B------:R1:W-:Y:S04]  /*153e00*/  LDGSTS.E [R2+0x37d00], [R4.64], P1 ;  /* 0x37d0000004027fae */ /* 0x0003e80008921844 */
[----:B------:R-:W3:Y:S01]  /*153e10*/  LDL.LU R19, [R1+0x33e8] ;  /* 0x0033e80001137983 */ /* 0x000ee20000300800 */
[----:B-1----:R-:W-:Y:S01]  /*153e20*/  MOV R4, R14 ;  /* 0x0000000e00047202 */ /* 0x002fe20000000f00 */
[----:B------:R-:W-:-:S05]  /*153e30*/  IMAD.MOV.U32 R5, RZ, RZ, R15 ;  /* 0x000000ffff057224 */ /* 0x000fca00078e000f */
        /* <DEDUP_REMOVED lines=8> */
[----:B----4-:R-:W-:Y:S01]  /*153ec0*/  IMAD.MOV.U32 R81, RZ, RZ, R45 ;  /* 0x000000ffff517224 */ /* 0x010fe200078e002d */
[----:B------:R-:W-:Y:S01]  /*153ed0*/  MOV R80, R46 ;  /* 0x0000002e00507202 */ /* 0x000fe20000000f00 */
        /* <DEDUP_REMOVED lines=8> */
[----:B------:R-:W-:Y:S01]  /*153f60*/  IMAD.MOV.U32 R73, RZ, RZ, R33 ;  /* 0x000000ffff497224 */ /* 0x000fe200078e0021 */
[----:B------:R-:W-:Y:S01]  /*153f70*/  MOV R72, R34 ;  /* 0x0000002200487202 */ /* 0x000fe20000000f00 */
[----:B------:R-:W-:Y:S01]  /*153f80*/  IMAD.MOV.U32 R71, RZ, RZ, R35 ;  /* 0x000000ffff477224 */ /* 0x000fe200078e0023 */
[----:B------:R-:W-:Y:S01]  /*153f90*/  MOV R70, R28 ;  /* 0x0000001c00467202 */ /* 0x000fe20000000f00 */
[----:B------:R-:W-:Y:S01]  /*153fa0*/  IMAD.MOV.U32 R69, RZ, RZ, R29 ;  /* 0x000000ffff457224 */ /* 0x000fe200078e001d */
[----:B------:R-:W-:Y:S01]  /*153fb0*/  STL.64 [R1+0x44a8], R76 ;  /* 0x0044a84c01007387 */ /* 0x000fe20000100a00 */
[----:B------:R-:W-:Y:S01]  /*153fc0*/  MOV R68, R30 ;  /* 0x0000001e00447202 */ /* 0x000fe20000000f00 */
[----:B------:R-:W-:-:S02]  /*153fd0*/  IMAD.MOV.U32 R67, RZ, RZ, R31 ;  /* 0x000000ffff437224 */ /* 0x000fc400078e001f */
[----:B------:R-:W-:Y:S01]  /*153fe0*/  STL.64 [R1+0x44a0], R74 ;  /* 0x0044a04a01007387 */ /* 0x000fe20000100a00 */
[----:B------:R-:W-:Y:S01]  /*153ff0*/  STL.64 [R1+0x4498], R72 ;  /* 0x0044984801007387 */ /* 0x000fe20000100a00 */
[----:B------:R-:W-:Y:S02]  /*154000*/  STL.64 [R1+0x4490], R70 ;  /* 0x0044904601007387 */ /* 0x000fe40000100a00 */
[----:B------:R-:W-:Y:S01]  /*154010*/  STL.64 [R1+0x4488], R68 ;  /* 0x0044884401007387 */ /* 0x000fe20000100a00 */
[----:B------:R-:W-:Y:S01]  /*154020*/  HMMA.1688.F32.TF32 R116, R116, R50, R8 ;  /* 0x000000327474723c */ /* 0x000fe20000081008 */
[----:B------:R-:W-:Y:S01]  /*154030*/  SEL R6, R6, RZ, !P0 ;  /* 0x000000ff06067207 */ /* 0x000fe20004000000 */
[----:B------:R1:W-:Y:S01]  /*154040*/  LDGSTS.E [R2+0x37f00], [R4.64], P1 ;  /* 0x37f0000004027fae */ /* 0x0003e20008921844 */
[----:B--2---:R-:W-:Y:S01]  /*154050*/  MOV R66, R25 ;  /* 0x0000001900427202 */ /* 0x004fe20000000f00 */
[----:B------:R2:W-:Y:S02]  /*154060*/  LDGSTS.E [R2+0x39800], [R80.64], P5 ;  /* 0x3980000050027fae */ /* 0x0005e4000a921844 */
[----:B------:R-:W-:Y:S01]  /*154070*/  IMAD.MOV.U32 R65, RZ, RZ, R26 ;  /* 0x000000ffff417224 */ /* 0x000fe200078e001a */
[----:B------:R-:W-:Y:S01]  /*154080*/  MOV R64, R27 ;  /* 0x0000001b00407202 */ /* 0x000fe20000000f00 */
[----:B---3--:R-:W-:Y:S01]  /*154090*/  IMAD.MOV.U32 R53, RZ, RZ, R59 ;  /* 0x000000ffff357224 */ /* 0x008fe200078e003b */
[----:B------:R-:W-:Y:S03]  /*1540a0*/  STL.64 [R1+0x44e8], R66 ;  /* 0x0044e84201007387 */ /* 0x000fe60000100a00 */
[----:B------:R-:W-:Y:S01]  /*1540b0*/  STL.64 [R1+0x4600], R64 ;  /* 0x0046004001007387 */ /* 0x000fe20000100a00 */
[----:B------:R-:W-:Y:S01]  /*1540c0*/  MOV R52, R245 ;  /* 0x000000f500347202 */ /* 0x000fe20000000f00 */
[----:B------:R-:W3:Y:S01]  /*1540d0*/  LDL.LU R59, [R1+0x3398] ;  /* 0x00339800013b7983 */ /* 0x000ee20000300800 */
[----:B------:R-:W4:Y:S01]  /*1540e0*/  LDL.LU R245, [R1+0x33b0] ;  /* 0x0033b00001f57983 */ /* 0x000f220000300800 */
[----:B------:R-:W-:Y:S01]  /*1540f0*/  MOV R62, R21 ;  /* 0x00000015003e7202 */ /* 0x000fe20000000f00 */
[----:B------:R-:W-:Y:S01]  /*154100*/  IMAD.MOV.U32 R63, RZ, RZ, R20 ;  /* 0x000000ffff3f7224 */ /* 0x000fe200078e0014 */
[----:B------:R-:W-:Y:S01]  /*154110*/  MOV R60, R23 ;  /* 0x00000017003c7202 */ /* 0x000fe20000000f00 */
[----:B------:R-:W-:Y:S01]  /*154120*/  IMAD.MOV.U32 R61, RZ, RZ, R22 ;  /* 0x000000ffff3d7224 */ /* 0x000fe200078e0016 */
[----:B------:R-:W-:Y:S01]  /*154130*/  MOV R54, R17 ;  /* 0x0000001100367202 */ /* 0x000fe20000000f00 */
[----:B------:R-:W-:Y:S01]  /*154140*/  IMAD.MOV.U32 R55, RZ, RZ, R16 ;  /* 0x000000ffff377224 */ /* 0x000fe200078e0010 */
[----:B------:R-:W-:Y:S02]  /*154150*/  STL.64 [R1+0x45f8], R62 ;  /* 0x0045f83e01007387 */ /* 0x000fe40000100a00 */
[----:B------:R-:W-:Y:S02]  /*154160*/  STL.64 [R1+0x45f0], R60 ;  /* 0x0045f03c01007387 */ /* 0x000fe40000100a00 */
[----:B------:R-:W-:Y:S01]  /*154170*/  IMAD.MOV.U32 R51, RZ, RZ, R19 ;  /* 0x000000ffff337224 */ /* 0x000fe200078e0013 */
[----:B------:R-:W-:Y:S01]  /*154180*/  MOV R50, R12 ;  /* 0x0000000c00327202 */ /* 0x000fe20000000f00 */
[----:B------:R-:W-:Y:S01]  /*154190*/  STL.64 [R1+0x45e8], R54 ;  /* 0x0045e83601007387 */ /* 0x000fe20000100a00 */
        /* <DEDUP_REMOVED lines=17> */
[----:B------:R-:W-:Y:S01]  /*1542b0*/  MOV R48, R14 ;  /* 0x0000000e00307202 */ /* 0x000fe20000000f00 */
[----:B------:R-:W2:Y:S02]  /*1542c0*/  LDL.LU R17, [R1+0x336c] ;  /* 0x00336c0001117983 */ /* 0x000ea40000300800 */
[----:B------:R-:W-:Y:S01]  /*1542d0*/  IMAD.MOV.U32 R47, RZ, RZ, R15 ;  /* 0x000000ffff2f7224 */ /* 0x000fe200078e000f */
[----:B------:R-:W2:Y:S01]  /*1542e0*/  LDL.LU R14, [R1+0x334c] ;  /* 0x00334c00010e7983 */ /* 0x000ea20000300800 */
[----:B------:R-:W2:Y:S02]  /*1542f0*/  LDL.LU R15, [R1+0x3370] ;  /* 0x00337000010f7983 */ /* 0x000ea40000300800 */
[----:B------:R-:W-:-:S02]  /*154300*/  IMAD.MOV.U32 R49, RZ, RZ, R13 ;  /* 0x000000ffff317224 */ /* 0x000fc400078e000d */
[----:B------:R-:W2:Y:S01]  /*154310*/  LDL.LU R12, [R1+0x32d0] ;  /* 0x0032d000010c7983 */ /* 0x000ea20000300800 */
[----:B------:R-:W2:Y:S01]  /*154320*/  LDL.LU R13, [R1+0x3350] ;  /* 0x00335000010d7983 */ /* 0x000ea20000300800 */
[----:B------:R-:W-:Y:S01]  /*154330*/  MOV R46, R57 ;  /* 0x00000039002e7202 */ /* 0x000fe20000000f00 */
[----:B------:R-:W2:Y:S02]  /*154340*/  LDL.LU R83, [R1+0x32d4] ;  /* 0x0032d40001537983 */ /* 0x000ea40000300800 */
[----:B------:R-:W2:Y:S01]  /*154350*/  LDL.LU R57, [R1+0x3354] ;  /* 0x0033540001397983 */ /* 0x000ea20000300800 */
[----:B------:R-:W-:Y:S01]  /*154360*/  STL.64 [R1+0x45e0], R52 ;  /* 0x0045e03401007387 */ /* 0x000fe20000100a00 */
[----:B------:R-:W2:Y:S02]  /*154370*/  LDL.LU R41, [R1+0x32d8] ;  /* 0x0032d80001297983 */ /* 0x000ea40000300800 */
[----:B------:R-:W2:Y:S02]  /*154380*/  LDL.LU R36, [R1+0x3358] ;  /* 0x0033580001247983 */ /* 0x000ea40000300800 */
[----:B------:R-:W2:Y:S01]  /*154390*/  LDL.LU R25, [R1+0x32dc] ;  /* 0x0032dc0001197983 */ /* 0x000ea20000300800 */
[----:B------:R-:W2:Y:S01]  /*1543a0*/  LDL.LU R19, [R1+0x335c] ;  /* 0x00335c0001137983 */ /* 0x000ea20000300800 */
[----:B------:R-:W-:-:S03]  /*1543b0*/  ISETP.NE.U32.AND P1, PT, R6, RZ, PT ;  /* 0x000000ff0600720c */ /* 0x000fc60003f25070 */
        /* <DEDUP_REMOVED lines=15> */
[----:B---3--:R-:W-:Y:S01]  /*1544b0*/  IMAD.MOV.U32 R45, RZ, RZ, R59 ;  /* 0x000000ffff2d7224 */ /* 0x008fe200078e003b */
[----:B----4-:R-:W-:Y:S01]  /*1544c0*/  MOV R44, R245 ;  /* 0x000000f5002c7202 */ /* 0x010fe20000000f00 */
[----:B------:R-:W1:Y:S01]  /*1544d0*/  LDL.LU R59, [R1+0x3224] ;  /* 0x00322400013b7983 */ /* 0x000e620000300800 */
[----:B------:R-:W3:Y:S02]  /*1544e0*/  LDL.LU R245, [R1+0x32e0] ;  /* 0x0032e00001f57983 */ /* 0x000ee40000300800 */
[----:B------:R-:W-:Y:S02]  /*1544f0*/  STL.64 [R1+0x45d8], R50 ;  /* 0x0045d83201007387 */ /* 0x000fe40000100a00 */
[----:B------:R-:W-:Y:S01]  /*154500*/  STL.64 [R1+0x4618], R48 ;  /* 0x0046183001007387 */ /* 0x000fe20000100a00 */
[----:B------:R-:W-:Y:S01]  /*154510*/  STL.64 [R1+0x4610], R46 ;  /* 0x0046102e01007387 */ /* 0x000fe20000100a00 */
[----:B------:R-:W-:Y:S03]  /*154520*/  STL.64 [R1+0x4748], R44 ;  /* 0x0047482c01007387 */ /* 0x000fe60000100a00 */
[----:B------:R4:W-:Y:S01]  /*154530*/  LDGSTS.E [R2+0x3d800], [R44.64], P2 ;  /* 0x3d8000002c027fae */ /* 0x0009e20009121844 */
[----:B--2---:R-:W-:-:S02]  /*154540*/  LOP3.LUT R43, R43, R42, RZ, 0x3c, !PT ;  /* 0x0000002a2b2b7212 */ /* 0x004fc400078e3cff */
        /* <DEDUP_REMOVED lines=24> */
[----:B------:R-:W-:Y:S01]  /*1546d0*/  STL.64 [R1+0x4740], R42 ;  /* 0x0047402a01007387 */ /* 0x000fe20000100a00 */
[----:B------:R-:W-:-:S02]  /*1546e0*/  LOP3.LUT R27, R27, R26, RZ, 0x3c, !PT ;  /* 0x0000001a1b1b7212 */ /* 0x000fc400078e3cff */
[----:B------:R-:W-:Y:S01]  /*1546f0*/  LOP3.LUT R14, R15, R14, RZ, 0x3c, !PT ;  /* 0x0000000e0f0e7212 */ /* 0x000fe200078e3cff */
[----:B------:R-:W-:Y:S01]  /*154700*/  STL.64 [R1+0x4738], R34 ;  /* 0x0047382201007387 */ /* 0x000fe20000100a00 */
[----:B------:R-:W-:Y:S02]  /*154710*/  LOP3.LUT R23, R23, R22, RZ, 0x3c, !PT ;  /* 0x0000001617177212 */ /* 0x000fe400078e3cff */
[----:B------:R-:W-:Y:S01]  /*154720*/  LOP3.LUT R12, R13, R12, RZ, 0x3c, !PT ;  /* 0x0000000c0d0c7212 */ /* 0x000fe200078e3cff */
[----:B------:R-:W-:Y:S01]  /*154730*/  STL.64 [R1+0x4730], R32 ;  /* 0x0047302001007387 */ /* 0x000fe20000100a00 */
        /* <DEDUP_REMOVED lines=8> */
[----:B------:R-:W-:Y:S01]  /*1547c0*/  MOV R10, R57 ;  /* 0x00000039000a7202 */ /* 0x000fe20000000f00 */
[----:B------:R-:W-:-:S02]  /*1547d0*/  IMAD.MOV.U32 R11, RZ, RZ, R83 ;  /* 0x000000ffff0b7224 */ /* 0x000fc400078e0053 */
[----:B------:R-:W-:Y:S02]  /*1547e0*/  STL.64 [R1+0x4890], R20 ;  /* 0x0048901401007387 */ /* 0x000fe40000100a00 */
[----:B------:R-:W-:Y:S01]  /*1547f0*/  IMAD.MOV.U32 R8, RZ, RZ, R36 ;  /* 0x000000ffff087224 */ /* 0x000fe200078e0024 */
[----:B------:R-:W-:Y:S01]  /*154800*/  MOV R9, R41 ;  /* 0x0000002900097202 */ /* 0x000fe20000000f00 */
[----:B------:R-:W-:Y:S01]  /*154810*/  STL.64 [R1+0x4888], R16 ;  /* 0x0048881001007387 */ /* 0x000fe20000100a00 */
[----:B------:R-:W-:Y:S01]  /*154820*/  IMAD.MOV.U32 R6, RZ, RZ, R19 ;  /* 0x000000ffff067224 */ /* 0x000fe200078e0013 */
[----:B------:R-:W-:Y:S01]  /*154830*/  MOV R7, R25 ;  /* 0x0000001900077202 */ /* 0x000fe20000000f00 */
[----:B------:R-:W-:Y:S01]  /*154840*/  STL.64 [R1+0x4880], R14 ;  /* 0x0048800e01007387 */ /* 0x000fe20000100a00 */
[----:B------:R-:W-:Y:S01]  /*154850*/  STL.64 [R1+0x4878], R12 ;  /* 0x0048780c01007387 */ /* 0x000fe20000100a00 */
[----:B------:R-:W-:Y:S02]  /*154860*/  STL.64 [R1+0x4870], R10 ;  /* 0x0048700a01007387 */ /* 0x000fe40000100a00 */
[----:B------:R-:W-:Y:S02]  /*154870*/  STL.64 [R1+0x4868], R8 ;  /* 0x0048680801007387 */ /* 0x000fe40000100a00 */
[----:B------:R2:W-:Y:S01]  /*154880*/  STL.64 [R1+0x4860], R6 ;  /* 0x0048600601007387 */ /* 0x0005e20000100a00 */
        /* <DEDUP_REMOVED lines=13> */
[----:B------:R2:W-:Y:S01]  /*154960*/  LDGSTS.E [R2+0x3fe00], [R6.64], P3 ;  /* 0x3fe0000006027fae */ /* 0x0005e20009921844 */
[----:B-1----:R-:W-:Y:S01]  /*154970*/  MOV R5, R59 ;  /* 0x0000003b00057202 */ /* 0x002fe20000000f00 */
[----:B---3--:R-:W-:-:S05]  /*154980*/  IMAD.MOV.U32 R4, RZ, RZ, R245 ;  /* 0x000000ffff047224 */ /* 0x008fca00078e00f5 */
[----:B------:R1:W-:Y:S01]  /*154990*/  STL.64 [R1+0x4858], R4 ;  /* 0x0048580401007387 */ /* 0x0003e20000100a00 */
[----:B------:R-:W2:Y:S02]  /*1549a0*/  LDL.LU R59, [R1+0x3288] ;  /* 0x00328800013b7983 */ /* 0x000ea40000300800 */
[----:B------:R-:W3:Y:S01]  /*1549b0*/  LDL.LU R245, [R1+0x3320] ;  /* 0x0033200001f57983 */ /* 0x000ee20000300800 */
[----:B------:R-:W-:Y:S02]  /*1549c0*/  SHF.L.U32 R57, R18, 0x2, RZ ;  /* 0x0000000212397819 */ /* 0x000fe400000006ff */
[----:B------:R-:W-:Y:S01]  /*1549d0*/  ISETP.NE.U32.AND P0, PT, R0, RZ, PT ;  /* 0x000000ff0000720c */ /* 0x000fe20003f05070 */
[----:B------:R1:W-:Y:S01]  /*1549e0*/  LDGSTS.E [R2+0x3ff00], [R4.64], P3 ;  /* 0x3ff0000004027fae */ /* 0x0003e20009921844 */
[----:B------:R-:W0:Y:S02]  /*1549f0*/  LDGDEPBAR ;  /* 0x00000000000079af */ /* 0x000e240000000000 */
[----:B--2---:R-:W-:Y:S01]  /*154a00*/  IMAD.MOV.U32 R7, RZ, RZ, R59 ;  /* 0x000000ffff077224 */ /* 0x004fe200078e003b */
[----:B---3--:R-:W-:-:S05]  /*154a10*/  MOV R6, R245 ;  /* 0x000000f500067202 */ /* 0x008fca0000000f00 */
[----:B------:R2:W-:Y:S01]  /*154a20*/  STL.64 [R1+0x4850], R6 ;  /* 0x0048500601007387 */ /* 0x0005e20000100a00 */
        /* <DEDUP_REMOVED lines=12> */
[----:B------:R-:W-:-:S02]  /*154af0*/  IMAD R0, R247, 0x20000, R57 ;  /* 0x00020000f7007824 */ /* 0x000fc400078e0239 */
[----:B------:R-:W3:Y:S02]  /*154b00*/  LDL.LU R12, [R1+0x3290] ;  /* 0x00329000010c7983 */ /* 0x000ee40000300800 */
[----:B------:R-:W3:Y:S01]  /*154b10*/  LDL.LU R13, [R1+0x3328] ;  /* 0x00332800010d7983 */ /* 0x000ee20000300800 */
[C---:B-1----:R-:W-:Y:S02]  /*154b20*/  IADD3 R4, R0.reuse, 0x100000, RZ ;  /* 0x0010000000047810 */ /* 0x042fe40007ffe0ff */
[----:B------:R-:W-:-:S03]  /*154b30*/  IADD3 R5, R0, 0x100000, RZ ;  /* 0x0010000000057810 */ /* 0x000fc60007ffe0ff */
[----:B------:R1:W-:Y:S01]  /*154b40*/  LDGSTS.E [R4+-0x80000], [R6.64], P1 ;  /* 0x8000000006047fae */ /* 0x0003e20008921844 */
[C---:B----4-:R-:W-:Y:S02]  /*154b50*/  IADD3 R2, R0.reuse, 0x100000, RZ ;  /* 0x0010000000027810 */ /* 0x050fe40007ffe0ff */
[----:B-1----:R-:W-:Y:S01]  /*154b60*/  IADD3 R4, R0, 0x100000, RZ ;  /* 0x0010000000047810 */ /* 0x002fe20007ffe0ff */
[----:B--2---:R-:W-:Y:S01]  /*154b70*/  IMAD.MOV.U32 R7, RZ, RZ, R21 ;  /* 0x000000ffff077224 */ /* 0x004fe200078e0015 */
[----:B---3--:R-:W-:-:S05]  /*154b80*/  MOV R6, R22 ;  /* 0x0000001600067202 */ /* 0x008fca0000000f00 */
[----:B------:R1:W-:Y:S04]  /*154b90*/  STL.64 [R1+0x4848], R6 ;  /* 0x0048480601007387 */ /* 0x0003e80000100a00 */
[----:B------:R1:W-:Y:S01]  /*154ba0*/  LDGSTS.E [R5+-0x7ff00], [R6.64], P0 ;  /* 0x8010000006057fae */ /* 0x0003e20008121844 */
[----:B------:R-:W2:Y:S02]  /*154bb0*/  LDL.LU R21, [R1+0x32b4] ;  /* 0x0032b40001157983 */ /* 0x000ea40000300800 */
[----:B------:R-:W3:Y:S01]  /*154bc0*/  LDL.LU R22, [R1+0x333c] ;  /* 0x00333c0001167983 */ /* 0x000ee20000300800 */
[----:B-1----:R-:W-:Y:S01]  /*154bd0*/  MOV R6, R245 ;  /* 0x000000f500067202 */ /* 0x002fe20000000f00 */
[----:B------:R-:W-:-:S05]  /*154be0*/  IMAD.MOV.U32 R7, RZ, RZ, R59 ;  /* 0x000000ffff077224 */ /* 0x000fca00078e003b */
[----:B------:R1:W-:Y:S01]  /*154bf0*/  STL.64 [R1+0x4840], R6 ;  /* 0x0048400601007387 */ /* 0x0003e20000100a00 */
[----:B------:R-:W4:Y:S02]  /*154c00*/  LDL.LU R59, [R1+0x3228] ;  /* 0x00322800013b7983 */ /* 0x000f240000300800 */
[----:B------:R-:W4:Y:S01]  /*154c10*/  LDL.LU R245, [R1+0x32ec] ;  /* 0x0032ec0001f57983 */ /* 0x000f220000300800 */
[----:B------:R1:W-:Y:S02]  /*154c20*/  LDGSTS.E [R2+-0x7f000], [R6.64], P1 ;  /* 0x8100000006027fae */ /* 0x0003e40008921844 */
        /* <DEDUP_REMOVED lines=30> */
[----:B--2---:R-:W-:Y:S01]  /*154e10*/  IMAD.MOV.U32 R7, RZ, RZ, R21 ;  /* 0x000000ffff077224 */ /* 0x004fe200078e0015 */
[----:B---3--:R-:W-:-:S05]  /*154e20*/  MOV R6, R22 ;  /* 0x0000001600067202 */ /* 0x008fca0000000f00 */
[----:B------:R4:W-:Y:S04]  /*154e30*/  STL.64 [R1+0x4810], R6 ;  /* 0x0048100601007387 */ /* 0x0009e80000100a00 */
[----:B------:R4:W-:Y:S01]  /*154e40*/  LDGSTS.E [R2+-0x7c000], [R6.64], P1 ;  /* 0x8400000006027fae */ /* 0x0009e20008921844 */
[----:B------:R-:W2:Y:S02]  /*154e50*/  LDL.LU R21, [R1+0x3298] ;  /* 0x0032980001157983 */ /* 0x000ea40000300800 */
[----:B------:R-:W3:Y:S01]  /*154e60*/  LDL.LU R22, [R1+0x3330] ;  /* 0x0033300001167983 */ /* 0x000ee20000300800 */
[----:B----4-:R-:W-:Y:S01]  /*154e70*/  MOV R6, R245 ;  /* 0x000000f500067202 */ /* 0x010fe20000000f00 */
        /* <DEDUP_REMOVED lines=239> */
[----:B-1----:R-:W-:Y:S01]  /*155d70*/  IMAD.MOV.U32 R7, RZ, RZ, R12 ;  /* 0x000000ffff077224 */ /* 0x002fe200078e000c */
[----:B------:R-:W-:Y:S01]  /*155d80*/  MOV R6, R13 ;  /* 0x0000000d00067202 */ /* 0x000fe20000000f00 */
[----:B------:R-:W4:Y:S01]  /*155d90*/  LDL.LU R12, [R1+0x30e8] ;  /* 0x0030e800010c7983 */ /* 0x000f220000300800 */
[----:B------:R-:W4:Y:S03]  /*155da0*/  LDL.LU R13, [R1+0x319c] ;  /* 0x00319c00010d7983 */ /* 0x000f260000300800 */
[----:B------:R2:W-:Y:S04]  /*155db0*/  STL.64 [R1+0x4688], R6 ;  /* 0x0046880601007387 */ /* 0x0005e80000100a00 */
[----:B------:R2:W-:Y:S02]  /*155dc0*/  LDGSTS.E [R4+-0x67f00], [R6.64], P0 ;  /* 0x9810000006047fae */ /* 0x0005e40008121844 */
[----:B--2---:R-:W-:Y:S01]  /*155dd0*/  IMAD.MOV.U32 R7, RZ, RZ, R21 ;  /* 0x000000ffff077224 */ /* 0x004fe200078e0015 */
[----:B---3--:R-:W-:Y:S01]  /*155de0*/  MOV R6, R22 ;  /* 0x0000001600067202 */ /* 0x008fe20000000f00 */
[----:B------:R-:W2:Y:S01]  /*155df0*/  LDL.LU R21, [R1+0x3128] ;  /* 0x0031280001157983 */ /* 0x000ea20000300800 */
[----:B------:R-:W3:Y:S03]  /*155e00*/  LDL.LU R22, [R1+0x31c8] ;  /* 0x0031c80001167983 */ /* 0x000ee60000300800 */
[----:B------:R4:W-:Y:S04]  /*155e10*/  STL.64 [R1+0x4680], R6 ;  /* 0x0046800601007387 */ /* 0x0009e80000100a00 */
[----:B------:R4:W-:Y:S02]  /*155e20*/  LDGSTS.E [R2+-0x67000], [R6.64], P1 ;  /* 0x9900000006027fae */ /* 0x0009e40008921844 */
[----:B----4-:R-:W-:Y:S01]  /*155e30*/  IMAD.MOV.U32 R7, RZ, RZ, R59 ;  /* 0x000000ffff077224 */ /* 0x010fe200078e003b */
[----:B------:R-:W-:Y:S01]  /*155e40*/  MOV R6, R245 ;  /* 0x000000f500067202 */ /* 0x000fe20000000f00 */
[----:B------:R-:W4:Y:S01]  /*155e50*/  LDL.LU R59, [R1+0x3070] ;  /* 0x00307000013b7983 */ /* 0x000f220000300800 */
[----:B------:R-:W4:Y:S03]  /*155e60*/  LDL.LU R245, [R1+0x3150] ;  /* 0x0031500001f57983 */ /* 0x000f260000300800 */
[----:B------:R1:W-:Y:S04]  /*155e70*/  STL.64 [R1+0x4678], R6 ;  /* 0x0046780601007387 */ /* 0x0003e80000100a00 */
[----:B------:R1:W-:Y:S02]  /*155e80*/  LDGSTS.E [R4+-0x66f00], [R6.64], P0 ;  /* 0x9910000006047fae */ /* 0x0003e40008121844 */
[----:B-1----:R-:W-:Y:S01]  /*155e90*/  IMAD.MOV.U32 R7, RZ, RZ, R23 ;  /* 0x000000ffff077224 */ /* 0x002fe200078e0017 */
[----:B------:R-:W-:Y:S01]  /*155ea0*/  MOV R6, R19 ;  /* 0x0000001300067202 */ /* 0x000fe20000000f00 */
[----:B------:R-:W4:Y:S01]  /*155eb0*/  LDL.LU R23, [R1+0x30b0] ;  /* 0x0030b00001177983 */ /* 0x000f220000300800 */
[----:B------:R-:W4:Y:S03]  /*155ec0*/  LDL.LU R19, [R1+0x3178] ;  /* 0x0031780001137983 */ /* 0x000f260000300800 */
[----:B------:R1:W-:Y:S04]  /*155ed0*/  STL.64 [R1+0x4670], R6 ;  /* 0x0046700601007387 */ /* 0x0003e80000100a00 */
[----:B------:R1:W-:Y:S02]  /*155ee0*/  LDGSTS.E [R2+-0x66000], [R6.64], P1 ;  /* 0x9a00000006027fae */ /* 0x0003e40008921844 */
[----:B-1----:R-:W-:Y:S01]  /*155ef0*/  IMAD.MOV.U32 R7, RZ, RZ, R14 ;  /* 0x000000ffff077224 */ /* 0x002fe200078e000e */
[----:B------:R-:W-:-:S05]  /*155f00*/  MOV R6, R15 ;  /* 0x0000000f00067202 */ /* 0x000fca0000000f00 */
        /* <DEDUP_REMOVED lines=12> */
[----:B------:R1:W-:Y:S04]  /*155fd0*/  STL.64 [R1+0x4658], R6 ;  /* 0x0046580601007387 */ /* 0x0003e80000100a00 */
[----:B------:R1:W-:Y:S02]  /*155fe0*/  LDGSTS.E [R4+-0x64f00], [R6.64], P0 ;  /* 0x9b10000006047fae */ /* 0x0003e40008121844 */
[----:B-1----:R-:W-:Y:S01]  /*155ff0*/  IMAD.MOV.U32 R7, RZ, RZ, R12 ;  /* 0x000000ffff077224 */ /* 0x002fe200078e000c */
[----:B------:R-:W-:Y:S01]  /*156000*/  MOV R6, R13 ;  /* 0x0000000d00067202 */ /* 0x000fe20000000f00 */
[----:B------:R-:W4:Y:S01]  /*156010*/  LDL.LU R12, [R1+0x30b4] ;  /* 0x0030b400010c7983 */ /* 0x000f220000300800 */
[----:B------:R-:W4:Y:S03]  /*156020*/  LDL.LU R13, [R1+0x317c] ;  /* 0x00317c00010d7983 */ /* 0x000f260000300800 */
[----:B------:R2:W-:Y:S01]  /*156030*/  STL.64 [R1+0x4650], R6 ;  /* 0x0046500601007387 */ /* 0x0005e20000100a00 */
[----:B------:R-:W4:Y:S02]  /*156040*/  LDL.LU R27, [R1+0x30f4] ;  /* 0x0030f400011b7983 */ /* 0x000f240000300800 */
[----:B------:R-:W4:Y:S01]  /*156050*/  LDL.LU R20, [R1+0x31a8] ;  /* 0x0031a80001147983 */ /* 0x000f220000300800 */
[----:B------:R2:W-:Y:S02]  /*156060*/  LDGSTS.E [R2+-0x64000], [R6.64], P1 ;  /* 0x9c00000006027fae */ /* 0x0005e40008921844 */
[----:B--2---:R-:W-:Y:S01]  /*156070*/  IMAD.MOV.U32 R7, RZ, RZ, R21 ;  /* 0x000000ffff077224 */ /* 0x004fe200078e0015 */
[----:B---3--:R-:W-:-:S05]  /*156080*/  MOV R6, R22 ;  /* 0x0000001600067202 */ /* 0x008fca0000000f00 */
[----:B------:R4:W-:Y:S04]  /*156090*/  STL.64 [R1+0x4648], R6 ;  /* 0x0046480601007387 */ /* 0x0009e80000100a00 */
[----:B------:R4:W-:Y:S02]  /*1560a0*/  LDGSTS.E [R4+-0x63f00], [R6.64], P0 ;  /* 0x9c10000006047fae */ /* 0x0009e40008121844 */
[----:B----4-:R-:W-:Y:S01]  /*1560b0*/  IMAD.MOV.U32 R7, RZ, RZ, R59 ;  /* 0x000000ffff077224 */ /* 0x010fe200078e003b */
[----:B------:R-:W-:Y:S01]  /*1560c0*/  MOV R6, R245 ;  /* 0x000000f500067202 */ /* 0x000fe20000000f00 */
[----:B------:R-:W2:Y:S01]  /*1560d0*/  LDL.LU R59, [R1+0x30fc] ;  /* 0x0030fc00013b7983 */ /* 0x000ea20000300800 */
[----:B------:R-:W3:Y:S03]  /*1560e0*/  LDL.LU R245, [R1+0x31ac] ;  /* 0x0031ac0001f57983 */ /* 0x000ee60000300800 */
[----:B------:R1:W-:Y:S04]  /*1560f0*/  STL.64 [R1+0x4640], R6 ;  /* 0x0046400601007387 */ /* 0x0003e80000100a00 */
[----:B------:R1:W-:Y:S01]  /*156100*/  LDGSTS.E [R2+-0x63000], [R6.64], P1 ;  /* 0x9d00000006027fae */ /* 0x0003e20008921844 */
[----:B------:R-:W4:Y:S02]  /*156110*/  LDL.LU R21, [R1+0x304c] ;  /* 0x00304c0001157983 */ /* 0x000f240000300800 */
[----:B------:R-:W4:Y:S01]  /*156120*/  LDL.LU R22, [R1+0x312c] ;  /* 0x00312c0001167983 */ /* 0x000f220000300800 */
[----:B-1----:R-:W-:-:S02]  /*156130*/  MOV R6, R19 ;  /* 0x0000001300067202 */ /* 0x002fc40000000f00 */
[----:B------:R-:W1:Y:S01]  /*156140*/  S2R R19, SR_TID.X ;  /* 0x0000000000137919 */ /* 0x000e620000002100 */
[----:B------:R-:W-:Y:S01]  /*156150*/  IADD3 R5, R0, 0x100000, RZ ;  /* 0x0010000000057810 */ /* 0x000fe20007ffe0ff */
[----:B------:R-:W-:-:S05]  /*156160*/  IMAD.MOV.U32 R7, RZ, RZ, R23 ;  /* 0x000000ffff077224 */ /* 0x000fca00078e0017 */
[----:B------:R1:W-:Y:S04]  /*156170*/  STL.64 [R1+0x4638], R6 ;  /* 0x0046380601007387 */ /* 0x0003e80000100a00 */
[----:B------:R1:W-:Y:S02]  /*156180*/  LDGSTS.E [R5+-0x62f00], [R6.64], P0 ;  /* 0x9d10000006057fae */ /* 0x0003e40008121844 */
[----:B-1----:R-:W-:Y:S01]  /*156190*/  IMAD.MOV.U32 R7, RZ, RZ, R14 ;  /* 0x000000ffff077224 */ /* 0x002fe200078e000e */
[----:B------:R-:W-:Y:S01]  /*1561a0*/  MOV R6, R15 ;  /* 0x0000000f00067202 */ /* 0x000fe20000000f00 */
[----:B------:R-:W4:Y:S01]  /*1561b0*/  LDL.LU R14, [R1+0x3080] ;  /* 0x00308000010e7983 */ /* 0x000f220000300800 */
[----:B------:R-:W4:Y:S01]  /*1561c0*/  LDL.LU R15, [R1+0x3154] ;  /* 0x00315400010f7983 */ /* 0x000f220000300800 */
[----:B------:R-:W-:-:S02]  /*1561d0*/  LOP3.LUT R19, R19, 0x3f, RZ, 0xc0, !PT ;  /* 0x0000003f13137812 */ /* 0x000fc400078ec0ff */
[----:B------:R1:W-:Y:S01]  /*1561e0*/  STL.64 [R1+0x4630], R6 ;  /* 0x0046300601007387 */ /* 0x0003e20000100a00 */
[----:B------:R-:W4:Y:S01]  /*1561f0*/  LDL.LU R23, [R1+0x30c0] ;  /* 0x0030c00001177983 */ /* 0x000f220000300800 */
[----:B------:R-:W-:Y:S02]  /*156200*/  SHF.L.U32 R19, R19, 0x2, RZ ;  /* 0x0000000213137819 */ /* 0x000fe400000006ff */
[----:B------:R1:W-:Y:S01]  /*156210*/  LDGSTS.E [R4+-0x62000], [R6.64], P1 ;  /* 0x9e00000006047fae */ /* 0x0003e20008921844 */
[----:B------:R-:W-:Y:S01]  /*156220*/  MOV R9, R16 ;  /* 0x0000001000097202 */ /* 0x000fe20000000f00 */
[----:B------:R-:W-:Y:S02]  /*156230*/  IMAD.MOV.U32 R8, RZ, RZ, R17 ;  /* 0x000000ffff087224 */ /* 0x000fe400078e0011 */
[----:B------:R-:W4:Y:S01]  /*156240*/  LDL.LU R16, [R1+0x3180] ;  /* 0x0031800001107983 */ /* 0x000f220000300800 */
[----:B-1----:R-:W-:-:S03]  /*156250*/  LOP3.LUT R6, R19, 0x10, RZ, 0x3c, !PT ;  /* 0x0000001013067812 */ /* 0x002fc600078e3cff */
[----:B------:R-:W-:Y:S01]  /*156260*/  STL.64 [R1+0x4628], R8 ;  /* 0x0046280801007387 */ /* 0x000fe20000100a00 */
[----:B------:R-:W4:Y:S02]  /*156270*/  LDL.LU R17, [R1+0x3100] ;  /* 0x0031000001117983 */ /* 0x000f240000300800 */
[----:B------:R-:W4:Y:S01]  /*156280*/  LDL.LU R19, [R1+0x31b0] ;  /* 0x0031b00001137983 */ /* 0x000f220000300800 */
[----:B------:R1:W-:Y:S02]  /*156290*/  LDGSTS.E [R2+-0x61f00], [R8.64], P0 ;  /* 0x9e10000008027fae */ /* 0x0003e40008121844 */
[----:B-1----:R-:W-:Y:S02]  /*1562a0*/  IMAD R2, R247, 0x20000, R6 ;  /* 0x00020000f7027824 */ /* 0x002fe400078e0206 */
[----:B------:R-:W-:Y:S01]  /*1562b0*/  IMAD.MOV.U32 R7, RZ, RZ, R12 ;  /* 0x000000ffff077224 */ /* 0x000fe200078e000c */
[----:B------:R-:W-:-:S05]  /*1562c0*/  MOV R6, R13 ;  /* 0x0000000d00067202 */ /* 0x000fca0000000f00 */
        /* <DEDUP_REMOVED lines=12> */
[----:B------:R4:W-:Y:S01]  /*156390*/  STL.64 [R1+0x45d0], R6 ;  /* 0x0045d00601007387 */ /* 0x0009e20000100a00 */
[----:B------:R-:W2:Y:S02]  /*1563a0*/  LDL.LU R59, [R1+0x30c4] ;  /* 0x0030c400013b7983 */ /* 0x000ea40000300800 */
[----:B------:R-:W3:Y:S01]  /*1563b0*/  LDL.LU R245, [R1+0x3184] ;  /* 0x0031840001f57983 */ /* 0x000ee20000300800 */
[----:B------:R-:W-:-:S05]  /*1563c0*/  IADD3 R0, R2, 0x100000, RZ ;  /* 0x0010000002007810 */ /* 0x000fca0007ffe0ff */
[----:B------:R4:W-:Y:S01]  /*1563d0*/  LDGSTS.E [R0+-0x7fe00], [R6.64], P1 ;  /* 0x8020000006007fae */ /* 0x0009e20008921844 */
[----:B------:R-:W-:Y:S02]  /*1563e0*/  IADD3 R4, R2, 0x100000, RZ ;  /* 0x0010000002047810 */ /* 0x000fe40007ffe0ff */
        /* <DEDUP_REMOVED lines=9> */
[----:B------:R-:W4:Y:S03]  /*156480*/  LDL.LU R14, [R1+0x3054] ;  /* 0x00305400010e7983 */ /* 0x000f260000300800 */
[----:B------:R1:W-:Y:S01]  /*156490*/  LDGSTS.E [R0+-0x7ee00], [R6.64], P1 ;  /* 0x8120000006007fae */ /* 0x0003e20008921844 */
[----:B------:R-:W4:Y:S01]  /*1564a0*/  LDL.LU R15, [R1+0x3134] ;  /* 0x00313400010f7983 */ /* 0x000f220000300800 */
[----:B-1----:R-:W-:Y:S01]  /*1564b0*/  MOV R6, R16 ;  /* 0x0000001000067202 */ /* 0x002fe20000000f00 */
[----:B------:R-:W-:-:S05]  /*1564c0*/  IMAD.MOV.U32 R7, RZ, RZ, R23 ;  /* 0x000000ffff077224 */ /* 0x000fca00078e0017 */
[----:B------:R1:W-:Y:S04]  /*1564d0*/  STL.64 [R1+0x45b8], R6 ;  /* 0x0045b80601007387 */ /* 0x0003e80000100a00 */
[----:B------:R1:W-:Y:S01]  /*1564e0*/  LDGSTS.E [R4+-0x7ed00], [R6.64], P0 ;  /* 0x8130000006047fae */ /* 0x0003e20008121844 */
[----:B------:R-:W4:Y:S02]  /*1564f0*/  LDL.LU R23, [R1+0x3088] ;  /* 0x0030880001177983 */ /* 0x000f240000300800 */
[----:B------:R-:W4:Y:S01]  /*156500*/  LDL.LU R16, [R1+0x315c] ;  /* 0x00315c0001107983 */ /* 0x000f220000300800 */
[----:B-1----:R-:W-:Y:S01]  /*156510*/  MOV R6, R19 ;  /* 0x0000001300067202 */ /* 0x002fe20000000f00 */
[----:B------:R-:W-:-:S05]  /*156520*/  IMAD.MOV.U32 R7, RZ, RZ, R17 ;  /* 0x000000ffff077224 */ /* 0x000fca00078e0011 */
[----:B------:R1:W-:Y:S01]  /*156530*/  STL.64 [R1+0x45b0], R6 ;  /* 0x0045b00601007387 */ /* 0x0003e20000100a00 */
[----:B------:R-:W4:Y:S02]  /*156540*/  LDL.LU R17, [R1+0x30c8] ;  /* 0x0030c80001117983 */ /* 0x000f240000300800 */
[----:B------:R-:W4:Y:S01]  /*156550*/  LDL.LU R19, [R1+0x3188] ;  /* 0x0031880001137983 */ /* 0x000f220000300800 */
        /* <DEDUP_REMOVED lines=18> */
[----:B------:R4:W-:Y:S02]  /*156680*/  LDGSTS.E [R4+-0x7cd00], [R6.64], P0 ;  /* 0x8330000006047fae */ /* 0x0009e40008121844 */
[----:B----4-:R-:W-:Y:S01]  /*156690*/  IMAD.MOV.U32 R7, RZ, RZ, R21 ;  /* 0x000000ffff077224 */ /* 0x010fe200078e0015 */
        /* <DEDUP_REMOVED lines=8> */
[----:B------:R-:W4:Y:S03]  /*156720*/  LDL.LU R14, [R1+0x3024] ;  /* 0x00302400010e7983 */ /* 0x000f260000300800 */
[----:B------:R1:W-:Y:S01]  /*156730*/  LDGSTS.E [R4+-0x7bd00], [R6.64], P0 ;  /* 0x8430000006047fae */ /* 0x0003e20008121844 */
[----:B------:R-:W4:Y:S02]  /*156740*/  LDL.LU R15, [R1+0x310c] ;  /* 0x00310c00010f7983 */ /* 0x000f240000300800 */
[----:B-1----:R-:W-:Y:S01]  /*156750*/  IMAD.MOV.U32 R7, RZ, RZ, R23 ;  /* 0x000000ffff077224 */ /* 0x002fe200078e0017 */
[----:B------:R-:W-:-:S05]  /*156760*/  MOV R6, R16 ;  /* 0x0000001000067202 */ /* 0x000fca0000000f00 */
        /* <DEDUP_REMOVED lines=199> */
[----:B------:R-:W4:Y:S03]  /*1573e0*/  LDL.LU R21, [R1+0x1c08] ;  /* 0x001c080001157983 */ /* 0x000f260000300800 */
[----:B------:R1:W-:Y:S01]  /*1573f0*/  LDGSTS.E [R4+-0x6ad00], [R6.64], P0 ;  /* 0x9530000006047fae */ /* 0x0003e20008121844 */
[----:B------:R-:W4:Y:S02]  /*157400*/  LDL.LU R22, [R1+0x2fc8] ;  /* 0x002fc80001167983 */ /* 0x000f240000300800 */
        /* <DEDUP_REMOVED lines=23> */
[----:B------:R-:W4:Y:S02]  /*157580*/  LDL.LU R13, [R1+0x2fcc] ;  /* 0x002fcc00010d7983 */ /* 0x000f240000300800 */
[----:B-1----:R-:W-:Y:S01]  /*157590*/  IMAD.MOV.U32 R7, RZ, RZ, R27 ;  /* 0x000000ffff077224 */ /* 0x002fe200078e001b */
[----:B------:R-:W-:-:S05]  /*1575a0*/  MOV R6, R20 ;  /* 0x0000001400067202 */ /* 0x000fca0000000f00 */
[----:B------:R2:W-:Y:S01]  /*1575b0*/  STL.64 [R1+0x4410], R6 ;  /* 0x0044100601007387 */ /* 0x0005e20000100a00 */
[----:B------:R-:W4:Y:S02]  /*1575c0*/  LDL.LU R27, [R1+0x1c58] ;  /* 0x001c5800011b7983 */ /* 0x000f240000300800 */
[----:B------:R-:W4:Y:S01]  /*1575d0*/  LDL.LU R20, [R1+0x300c] ;  /* 0x00300c0001147983 */ /* 0x000f220000300800 */
[----:B------:R2:W-:Y:S02]  /*1575e0*/  LDGSTS.E [R0+-0x67e00], [R6.64], P1 ;  /* 0x9820000006007fae */ /* 0x0005e40008921844 */
[----:B--2---:R-:W-:Y:S01]  /*1575f0*/  IMAD.MOV.U32 R7, RZ, RZ, R59 ;  /* 0x000000ffff077224 */ /* 0x004fe200078e003b */
[----:B---3--:R-:W-:Y:S01]  /*157600*/  MOV R6, R245 ;  /* 0x000000f500067202 */ /* 0x008fe20000000f00 */
[----:B------:R-:W2:Y:S01]  /*157610*/  LDL.LU R59, [R1+0x1ba0] ;  /* 0x001ba000013b7983 */ /* 0x000ea20000300800 */
[----:B------:R-:W3:Y:S03]  /*157620*/  LDL.LU R245, [R1+0x1c8c] ;  /* 0x001c8c0001f57983 */ /* 0x000ee60000300800 */
[----:B------:R4:W-:Y:S04]  /*157630*/  STL.64 [R1+0x4408], R6 ;  /* 0x0044080601007387 */ /* 0x0009e80000100a00 */
[----:B------:R4:W-:Y:S02]  /*157640*/  LDGSTS.E [R4+-0x67d00], [R6.64], P0 ;  /* 0x9830000006047fae */ /* 0x0009e40008121844 */
[----:B----4-:R-:W-:-:S02]  /*157650*/  IMAD.MOV.U32 R7, RZ, RZ, R21 ;  /* 0x000000ffff077224 */ /* 0x010fc400078e0015 */
[----:B------:R-:W4:Y:S01]  /*157660*/  LDL.LU R21, [R1+0x1bd8] ;  /* 0x001bd80001157983 */ /* 0x000f220000300800 */
[----:B------:R-:W-:Y:S02]  /*157670*/  MOV R6, R22 ;  /* 0x0000001600067202 */ /* 0x000fe40000000f00 */
        /* <DEDUP_REMOVED lines=15> */
[----:B-1----:R-:W-:Y:S01]  /*157770*/  MOV R6, R19 ;  /* 0x0000001300067202 */ /* 0x002fe20000000f00 */
[----:B------:R-:W-:-:S05]  /*157780*/  IMAD.MOV.U32 R7, RZ, RZ, R17 ;  /* 0x000000ffff077224 */ /* 0x000fca00078e0011 */
[----:B------:R1:W-:Y:S01]  /*157790*/  STL.64 [R1+0x43e8], R6 ;  /* 0x0043e80601007387 */ /* 0x0003e20000100a00 */
[----:B------:R-:W4:Y:S02]  /*1577a0*/  LDL.LU R17, [R1+0x1ba4] ;  /* 0x001ba40001117983 */ /* 0x000f240000300800 */
[----:B------:R-:W4:Y:S01]  /*1577b0*/  LDL.LU R19, [R1+0x2600] ;  /* 0x0026000001137983 */ /* 0x000f220000300800 */
[----:B------:R1:W-:Y:S02]  /*1577c0*/  LDGSTS.E [R4+-0x65d00], [R6.64], P0 ;  /* 0x9a30000006047fae */ /* 0x0003e40008121844 */
[----:B-1----:R-:W-:Y:S02]  /*1577d0*/  IMAD.MOV.U32 R7, RZ, RZ, R12 ;  /* 0x000000ffff077224 */ /* 0x002fe400078e000c */
[----:B------:R-:W4:Y:S01]  /*1577e0*/  LDL.LU R12, [R1+0x1ba8] ;  /* 0x001ba800010c7983 */ /* 0x000f220000300800 */
[----:B------:R-:W-:Y:S02]  /*1577f0*/  MOV R6, R13 ;  /* 0x0000000d00067202 */ /* 0x000fe40000000f00 */
[----:B------:R-:W4:Y:S03]  /*157800*/  LDL.LU R13, [R1+0x2604] ;  /* 0x00260400010d7983 */ /* 0x000f260000300800 */
[----:B------:R1:W-:Y:S04]  /*157810*/  STL.64 [R1+0x43e0], R6 ;  /* 0x0043e00601007387 */ /* 0x0003e80000100a00 */
[----:B------:R1:W-:Y:S02]  /*157820*/  LDGSTS.E [R0+-0x64e00], [R6.64], P1 ;  /* 0x9b20000006007fae */ /* 0x0003e40008921844 */
[----:B-1----:R-:W-:Y:S01]  /*157830*/  MOV R6, R20 ;  /* 0x0000001400067202 */ /* 0x002fe20000000f00 */
[----:B------:R-:W-:-:S05]  /*157840*/  IMAD.MOV.U32 R7, RZ, RZ, R27 ;  /* 0x000000ffff077224 */ /* 0x000fca00078e001b */
[----:B------:R2:W-:Y:S04]  /*157850*/  STL.64 [R1+0x43d8], R6 ;  /* 0x0043d80601007387 */ /* 0x0005e80000100a00 */
[----:B------:R2:W-:Y:S02]  /*157860*/  LDGSTS.E [R4+-0x64d00], [R6.64], P0 ;  /* 0x9b30000006047fae */ /* 0x0005e40008121844 */
[----:B--2---:R-:W-:Y:S01]  /*157870*/  IMAD.MOV.U32 R7, RZ, RZ, R59 ;  /* 0x000000ffff077224 */ /* 0x004fe200078e003b */
[----:B---3--:R-:W-:Y:S01]  /*157880*/  MOV R6, R245 ;  /* 0x000000f500067202 */ /* 0x008fe20000000f00 */
[----:B------:R-:W2:Y:S01]  /*157890*/  LDL.LU R59, [R1+0x1c60] ;  /* 0x001c6000013b7983 */ /* 0x000ea20000300800 */
[----:B------:R-:W3:Y:S03]  /*1578a0*/  LDL.LU R245, [R1+0x3014] ;  /* 0x0030140001f57983 */ /* 0x000ee60000300800 */
[----:B------:R4:W-:Y:S04]  /*1578b0*/  STL.64 [R1+0x43d0], R6 ;  /* 0x0043d00601007387 */ /* 0x0009e80000100a00 */
[----:B------:R4:W-:Y:S01]  /*1578c0*/  LDGSTS.E [R0+-0x63e00], [R6.64], P1 ;  /* 0x9c20000006007fae */ /* 0x0009e20008921844 */
[----:B------:R-:W3:Y:S02]  /*1578d0*/  LDL.LU R20, [R1+0x3374] ;  /* 0x0033740001147983 */ /* 0x000ee40000300800 */
[----:B----4-:R-:W-:-:S02]  /*1578e0*/  IMAD.MOV.U32 R7, RZ, RZ, R21 ;  /* 0x000000ffff077224 */ /* 0x010fc400078e0015 */
[----:B------:R-:W4:Y:S01]  /*1578f0*/  LDL.LU R21, [R1+0x3378] ;  /* 0x0033780001157983 */ /* 0x000f220000300800 */
[----:B------:R-:W-:-:S05]  /*157900*/  MOV R6, R22 ;  /* 0x0000001600067202 */ /* 0x000fca0000000f00 */
[----:B------:R1:W-:Y:S04]  /*157910*/  STL.64 [R1+0x43c8], R6 ;  /* 0x0043c80601007387 */ /* 0x0003e80000100a00 */
[----:B------:R1:W-:Y:S01]  /*157920*/  LDGSTS.E [R4+-0x63d00], [R6.64], P0 ;  /* 0x9c30000006047fae */ /* 0x0003e20008121844 */
[----:B------:R-:W-:Y:S01]  /*157930*/  IADD3 R5, R2, 0x100000, RZ ;  /* 0x0010000002057810 */ /* 0x000fe20007ffe0ff */
[----:B-1----:R-:W-:Y:S01]  /*157940*/  IMAD.MOV.U32 R7, RZ, RZ, R14 ;  /* 0x000000ffff077224 */ /* 0x002fe200078e000e */
[----:B------:R-:W-:Y:S01]  /*157950*/  MOV R6, R15 ;  /* 0x0000000f00067202 */ /* 0x000fe20000000f00 */
[----:B------:R-:W4:Y:S01]  /*157960*/  LDL.LU R14, [R1+0x1bac] ;  /* 0x001bac00010e7983 */ /* 0x000f220000300800 */
[----:B------:R-:W4:Y:S03]  /*157970*/  LDL.LU R15, [R1+0x2608] ;  /* 0x00260800010f7983 */ /* 0x000f260000300800 */
[----:B------:R1:W-:Y:S04]  /*157980*/  STL.64 [R1+0x43c0], R6 ;  /* 0x0043c00601007387 */ /* 0x0003e80000100a00 */
[----:B------:R1:W-:Y:S01]  /*157990*/  LDGSTS.E [R0+-0x62e00], [R6.64], P1 ;  /* 0x9d20000006007fae */ /* 0x0003e20008921844 */
[----:B------:R-:W4:Y:S02]  /*1579a0*/  LDL.LU R22, [R1+0x1bdc] ;  /* 0x001bdc0001167983 */ /* 0x000f240000300800 */
[----:B-1----:R-:W-:-:S02]  /*1579b0*/  IMAD.MOV.U32 R7, RZ, RZ, R23 ;  /* 0x000000ffff077224 */ /* 0x002fc400078e0017 */
[----:B------:R-:W4:Y:S01]  /*1579c0*/  LDL.LU R23, [R1+0x2f9c] ;  /* 0x002f9c0001177983 */ /* 0x000f220000300800 */
[----:B------:R-:W-:-:S05]  /*1579d0*/  MOV R6, R16 ;  /* 0x0000001000067202 */ /* 0x000fca0000000f00 */
[----:B------:R1:W-:Y:S04]  /*1579e0*/  STL.64 [R1+0x43b8], R6 ;  /* 0x0043b80601007387 */ /* 0x0003e80000100a00 */
[----:B------:R1:W-:Y:S01]  /*1579f0*/  LDGSTS.E [R5+-0x62d00], [R6.64], P0 ;  /* 0x9d30000006057fae */ /* 0x0003e20008121844 */
[----:B------:R-:W4:Y:S01]  /*157a00*/  LDL.LU R16, [R1+0x1c14] ;  /* 0x001c140001107983 */ /* 0x000f220000300800 */
[----:B------:R-:W-:Y:S01]  /*157a10*/  LOP3.LUT R56, R56, 0x3f, RZ, 0xc0, !PT ;  /* 0x0000003f38387812 */ /* 0x000fe200078ec0ff */
[----:B-1----:R-:W-:Y:S02]  /*157a20*/  IMAD.MOV.U32 R7, RZ, RZ, R17 ;  /* 0x000000ffff077224 */ /* 0x002fe400078e0011 */
[----:B------:R-:W4:Y:S01]  /*157a30*/  LDL.LU R17, [R1+0x2fd8] ;  /* 0x002fd80001117983 */ /* 0x000f220000300800 */
[----:B------:R-:W-:-:S05]  /*157a40*/  MOV R6, R19 ;  /* 0x0000001300067202 */ /* 0x000fca0000000f00 */
[----:B------:R1:W-:Y:S04]  /*157a50*/  STL.64 [R1+0x43b0], R6 ;  /* 0x0043b00601007387 */ /* 0x0003e80000100a00 */
[----:B------:R1:W-:Y:S01]  /*157a60*/  LDGSTS.E [R4+-0x61e00], [R6.64], P1 ;  /* 0x9e20000006047fae */ /* 0x0003e20008921844 */
[----:B------:R-:W4:Y:S01]  /*157a70*/  LDL.LU R19, [R1+0x1c64] ;  /* 0x001c640001137983 */ /* 0x000f220000300800 */
[----:B------:R-:W-:Y:S02]  /*157a80*/  SHF.L.U32 R56, R56, 0x2, RZ ;  /* 0x0000000238387819 */ /* 0x000fe400000006ff */
[----:B-1----:R-:W-:Y:S02]  /*157a90*/  MOV R7, R12 ;  /* 0x0000000c00077202 */ /* 0x002fe40000000f00 */
[----:B------:R-:W4:Y:S01]  /*157aa0*/  LDL.LU R12, [R1+0x3018] ;  /* 0x00301800010c7983 */ /* 0x000f220000300800 */
[----:B------:R-:W-:Y:S01]  /*157ab0*/  IMAD.MOV.U32 R6, RZ, RZ, R13 ;  /* 0x000000ffff067224 */ /* 0x000fe200078e000d */
[----:B------:R-:W-:-:S04]  /*157ac0*/  LOP3.LUT R56, R56, 0x20, RZ, 0x3c, !PT ;  /* 0x0000002038387812 */ /* 0x000fc800078e3cff */
[----:B------:R2:W-:Y:S04]  /*157ad0*/  STL.64 [R1+0x43a8], R6 ;  /* 0x0043a80601007387 */ /* 0x0005e80000100a00 */
[----:B------:R1:W-:Y:S01]  /*157ae0*/  LDGSTS.E [R0+-0x61d00], [R6.64], P0 ;  /* 0x9e30000006007fae */ /* 0x0003e20008121844 */
[----:B------:R-:W4:Y:S02]  /*157af0*/  LDL.LU R13, [R1+0x1bb0] ;  /* 0x001bb000010d7983 */ /* 0x000f240000300800 */
[----:B-1----:R-:W-:Y:S02]  /*157b00*/  IMAD R0, R247, 0x20000, R56 ;  /* 0x00020000f7007824 */ /* 0x002fe400078e0238 */
[----:B------:R-:W4:Y:S01]  /*157b10*/  LDL.LU R56, [R1+0x260c] ;  /* 0x00260c0001387983 */ /* 0x000f220000300800 */
[----:B--2---:R-:W-:Y:S01]  /*157b20*/  IMAD.MOV.U32 R7, RZ, RZ, R59 ;  /* 0x000000ffff077224 */ /* 0x004fe200078e003b */
[----:B---3--:R-:W-:-:S05]  /*157b30*/  MOV R6, R245 ;  /* 0x000000f500067202 */ /* 0x008fca0000000f00 */
[----:B------:R1:W-:Y:S01]  /*157b40*/  STL.64 [R1+0x43a0], R6 ;  /* 0x0043a00601007387 */ /* 0x0003e20000100a00 */
[----:B------:R-:W2:Y:S02]  /*157b50*/  LDL.LU R59, [R1+0x1be0] ;  /* 0x001be000013b7983 */ /* 0x000ea40000300800 */
[----:B------:R-:W3:Y:S01]  /*157b60*/  LDL.LU R245, [R1+0x2fa0] ;  /* 0x002fa00001f57983 */ /* 0x000ee20000300800 */
[----:B------:R1:W-:Y:S01]  /*157b70*/  LDGSTS.E [R4+-0x60e00], [R6.64], P1 ;  /* 0x9f20000006047fae */ /* 0x0003e20008921844 */
[----:B------:R-:W-:Y:S01]  /*157b80*/  IADD3 R2, R2, 0x100000, RZ ;  /* 0x0010000002027810 */ /* 0x000fe20007ffe0ff */
[----:B-1----:R-:W-:Y:S01]  /*157b90*/  IMAD.MOV.U32 R7, RZ, RZ, R20 ;  /* 0x000000ffff077224 */ /* 0x002fe200078e0014 */
[----:B----4-:R-:W-:-:S05]  /*157ba0*/  MOV R6, R21 ;  /* 0x0000001500067202 */ /* 0x010fca0000000f00 */
[----:B------:R1:W-:Y:S01]  /*157bb0*/  STL.64 [R1+0x4208], R6 ;  /* 0x0042080601007387 */ /* 0x0003e20000100a00 */
[----:B------:R-:W4:Y:S02]  /*157bc0*/  LDL.LU R20, [R1+0x1c18] ;  /* 0x001c180001147983 */ /* 0x000f240000300800 */
[----:B------:R-:W4:Y:S01]  /*157bd0*/  LDL.LU R21, [R1+0x2fdc] ;  /* 0x002fdc0001157983 */ /* 0x000f220000300800 */
[----:B------:R1:W-:Y:S01]  /*157be0*/  LDGSTS.E [R2+-0x60d00], [R6.64], P0 ;  /* 0x9f30000006027fae */ /* 0x0003e20008121844 */
[----:B------:R-:W-:Y:S01]  /*157bf0*/  IADD3 R4, R0, 0x100000, RZ ;  /* 0x0010000000047810 */ /* 0x000fe20007ffe0ff */
[----:B-1----:R-:W-:Y:S01]  /*157c00*/  IMAD.MOV.U32 R7, RZ, RZ, R14 ;  /* 0x000000ffff077224 */ /* 0x002fe200078e000e */
[----:B------:R-:W-:-:S05]  /*157c10*/  MOV R6, R15 ;  /* 0x0000000f00067202 */ /* 0x000fca0000000f00 */
[----:B------:R1:W-:Y:S04]  /*157c20*/  STL.64 [R1+0x4398], R6 ;  /* 0x0043980601007387 */ /* 0x0003e80000100a00 */
[----:B------:R1:W-:Y:S01]  /*157c30*/  LDGSTS.E [R4+-0x7fc00], [R6.64], P1 ;  /* 0x8040000006047fae */ /* 0x0003e20008921844 */
[----:B------:R-:W4:Y:S02]  /*157c40*/  LDL.LU R14, [R1+0x1b84] ;  /* 0x001b8400010e7983 */ /* 0x000f240000300800 */
[----:B------:R-:W4:Y:S01]  /*157c50*/  LDL.LU R15, [R1+0x1c68] ;  /* 0x001c6800010f7983 */ /* 0x000f220000300800 */
[----:B------:R-:W-:Y:S01]  /*157c60*/  IADD3 R2, R0, 0x100000, RZ ;  /* 0x0010000000027810 */ /* 0x000fe20007ffe0ff */
        /* <DEDUP_REMOVED lines=294> */
[----:B-1----:R-:W-:-:S02]  /*158ed0*/  IMAD.MOV.U32 R7, RZ, RZ, R22 ;  /* 0x000000ffff077224 */ /* 0x002fc400078e0016 */
[----:B------:R-:W4:Y:S01]  /*158ee0*/  LDL.LU R22, [R1+0x19e4] ;  /* 0x0019e40001167983 */ /* 0x000f220000300800 */
[----:B------:R-:W-:Y:S02]  /*158ef0*/  MOV R6, R23 ;  /* 0x0000001700067202 */ /* 0x000fe40000000f00 */
        /* <DEDUP_REMOVED lines=28> */
[----:B------:R-:W-:-:S05]  /*1590c0*/  MOV R6, R21 ;  /* 0x0000001500067202 */ /* 0x000fca0000000f00 */
[----:B------:R1:W-:Y:S04]  /*1590d0*/  STL.64 [R1+0x41d8], R6 ;  /* 0x0041d80601007387 */ /* 0x0003e80000100a00 */
[----:B------:R1:W-:Y:S02]  /*1590e0*/  LDGSTS.E [R2+-0x64b00], [R6.64], P0 ;  /* 0x9b50000006027fae */ /* 0x0003e40008121844 */
        /* <DEDUP_REMOVED lines=12> */
[----:B------:R-:W4:Y:S02]  /*1591b0*/  LDL.LU R23, [R1+0x19b4] ;  /* 0x0019b40001177983 */ /* 0x000f240000300800 */
[----:B-1----:R-:W-:Y:S02]  /*1591c0*/  IMAD.MOV.U32 R7, RZ, RZ, R16 ;  /* 0x000000ffff077224 */ /* 0x002fe400078e0010 */
        /* <DEDUP_REMOVED lines=13> */
[----:B------:R-:W-:-:S02]  /*1592a0*/  MOV R6, R56 ;  /* 0x0000003800067202 */ /* 0x000fc40000000f00 */
[----:B------:R-:W-:-:S03]  /*1592b0*/  SHF.L.U32 R156, R156, 0x2, RZ ;  /* 0x000000029c9c7819 */ /* 0x000fc600000006ff */
[----:B------:R2:W-:Y:S04]  /*1592c0*/  STL.64 [R1+0x41b0], R6 ;  /* 0x0041b00601007387 */ /* 0x0005e80000100a00 */
[----:B------:R2:W-:Y:S01]  /*1592d0*/  LDGSTS.E [R4+-0x61c00], [R6.64], P1 ;  /* 0x9e40000006047fae */ /* 0x0005e20008921844 */
[----:B------:R-:W-:Y:S02]  /*1592e0*/  LOP3.LUT R5, R156, 0x30, RZ, 0x3c, !PT ;  /* 0x000000309c057812 */ /* 0x000fe400078e3cff */
[----:B--2---:R-:W-:Y:S01]  /*1592f0*/  MOV R7, R59 ;  /* 0x0000003b00077202 */ /* 0x004fe20000000f00 */
[----:B---3--:R-:W-:Y:S01]  /*159300*/  IMAD.MOV.U32 R6, RZ, RZ, R245 ;  /* 0x000000ffff067224 */ /* 0x008fe200078e00f5 */
[----:B------:R-:W2:Y:S01]  /*159310*/  LDL.LU R59, [R1+0x1978] ;  /* 0x00197800013b7983 */ /* 0x000ea20000300800 */
[----:B------:R-:W3:Y:S03]  /*159320*/  LDL.LU R245, [R1+0x1a6c] ;  /* 0x001a6c0001f57983 */ /* 0x000ee60000300800 */
[----:B------:R4:W-:Y:S01]  /*159330*/  STL.64 [R1+0x41a8], R6 ;  /* 0x0041a80601007387 */ /* 0x0009e20000100a00 */
[----:B------:R-:W3:Y:S02]  /*159340*/  LDL.LU R56, [R1+0x19b8] ;  /* 0x0019b80001387983 */ /* 0x000ee40000300800 */
[----:B------:R-:W3:Y:S01]  /*159350*/  LDL.LU R156, [R1+0x1ab0] ;  /* 0x001ab000019c7983 */ /* 0x000ee20000300800 */
[----:B------:R1:W-:Y:S01]  /*159360*/  LDGSTS.E [R2+-0x61b00], [R6.64], P0 ;  /* 0x9e50000006027fae */ /* 0x0003e20008121844 */
[----:B------:R-:W-:Y:S01]  /*159370*/  IADD3 R0, R0, 0x100000, RZ ;  /* 0x0010000000007810 */ /* 0x000fe20007ffe0ff */
[----:B-1----:R-:W-:-:S02]  /*159380*/  IMAD R2, R247, 0x20000, R5 ;  /* 0x00020000f7027824 */ /* 0x002fc400078e0205 */
[----:B----4-:R-:W-:Y:S01]  /*159390*/  IMAD.MOV.U32 R7, RZ, RZ, R14 ;  /* 0x000000ffff077224 */ /* 0x010fe200078e000e */
        /* <DEDUP_REMOVED lines=10> */
[----:B------:R1:W-:Y:S01]  /*159440*/  LDGSTS.E [R0+-0x60b00], [R6.64], P0 ;  /* 0x9f50000006007fae */ /* 0x0003e20008121844 */
[----:B------:R-:W-:Y:S02]  /*159450*/  IADD3 R4, R2, 0x100000, RZ ;  /* 0x0010000002047810 */ /* 0x000fe40007ffe0ff */
        /* <DEDUP_REMOVED lines=28> */
[----:B------:R-:W3:Y:S02]  /*159620*/  LDL.LU R56, [R1+0x1980] ;  /* 0x0019800001387983 */ /* 0x000ee40000300800 */
[----:B------:R-:W3:Y:S01]  /*159630*/  LDL.LU R156, [R1+0x1a74] ;  /* 0x001a7400019c7983 */ /* 0x000ee20000300800 */
[----:B------:R4:W-:Y:S02]  /*159640*/  LDGSTS.E [R4+-0x7da00], [R6.64], P1 ;  /* 0x8260000006047fae */ /* 0x0009e40008921844 */
        /* <DEDUP_REMOVED lines=288> */
[----:B-1----:R-:W-:Y:S01]  /*15a850*/  IMAD.MOV.U32 R7, RZ, RZ, R56 ;  /* 0x000000ffff077224 */ /* 0x002fe200078e0038 */
[----:B------:R-:W-:Y:S01]  /*15a860*/  MOV R6, R156 ;  /* 0x0000009c00067202 */ /* 0x000fe20000000f00 */
[----:B------:R-:W3:Y:S01]  /*15a870*/  LDL.LU R56, [R1+0x1240] ;  /* 0x0012400001387983 */ /* 0x000ee20000300800 */
        /* <DEDUP_REMOVED lines=9> */
[----:B-1----:R-:W-:Y:S01]  /*15a910*/  MOV R6, R22 ;  /* 0x0000001600067202 */ /* 0x002fe20000000f00 */
[----:B------:R-:W-:-:S05]  /*15a920*/  IMAD.MOV.U32 R7, RZ, RZ, R21 ;  /* 0x000000ffff077224 */ /* 0x000fca00078e0015 */
        /* <DEDUP_REMOVED lines=26> */
[----:B------:R-:W3:Y:S01]  /*15aad0*/  LDL.LU R13, [R1+0x1324] ;  /* 0x00132400010d7983 */ /* 0x000ee20000300800 */
[----:B-1----:R-:W-:-:S02]  /*15aae0*/  MOV R6, R156 ;  /* 0x0000009c00067202 */ /* 0x002fc40000000f00 */
[----:B------:R-:W3:Y:S01]  /*15aaf0*/  LDL.LU R156, [R1+0x1420] ;  /* 0x00142000019c7983 */ /* 0x000ee20000300800 */
[----:B------:R-:W-:Y:S01]  /*15ab00*/  IMAD.MOV.U32 R7, RZ, RZ, R56 ;  /* 0x000000ffff077224 */ /* 0x000fe200078e0038 */
[----:B------:R-:W-:-:S04]  /*15ab10*/  SHF.L.U32 R56, R18, 0x2, RZ ;  /* 0x0000000212387819 */ /* 0x000fc800000006ff */
[----:B------:R4:W-:Y:S04]  /*15ab20*/  STL.64 [R1+0x3fb0], R6 ;  /* 0x003fb00601007387 */ /* 0x0009e80000100a00 */
[----:B------:R4:W-:Y:S01]  /*15ab30*/  LDGSTS.E [R4+-0x61a00], [R6.64], P1 ;  /* 0x9e60000006047fae */ /* 0x0009e20008921844 */
[----:B------:R-:W3:Y:S01]  /*15ab40*/  LDL.LU R18, [R1+0x1200] ;  /* 0x0012000001127983 */ /* 0x000ee20000300800 */
[----:B------:R-:W-:Y:S02]  /*15ab50*/  LOP3.LUT R56, R56, 0x40, RZ, 0x3c, !PT ;  /* 0x0000004038387812 */ /* 0x000fe400078e3cff */
[----:B------:R-:W-:Y:S02]  /*15ab60*/  IADD3 R2, R2, 0x100000, RZ ;  /* 0x0010000002027810 */ /* 0x000fe40007ffe0ff */
[----:B----4-:R-:W-:-:S02]  /*15ab70*/  MOV R7, R14 ;  /* 0x0000000e00077202 */ /* 0x010fc40000000f00 */
[----:B------:R-:W4:Y:S01]  /*15ab80*/  LDL.LU R14, [R1+0x18d4] ;  /* 0x0018d400010e7983 */ /* 0x000f220000300800 */
[----:B------:R-:W-:-:S05]  /*15ab90*/  IMAD.MOV.U32 R6, RZ, RZ, R15 ;  /* 0x000000ffff067224 */ /* 0x000fca00078e000f */
[----:B------:R1:W-:Y:S04]  /*15aba0*/  STL.64 [R1+0x3fa8], R6 ;  /* 0x003fa80601007387 */ /* 0x0003e80000100a00 */
[----:B------:R1:W-:Y:S01]  /*15abb0*/  LDGSTS.E [R0+-0x61900], [R6.64], P0 ;  /* 0x9e70000006007fae */ /* 0x0003e20008121844 */
[----:B------:R-:W4:Y:S02]  /*15abc0*/  LDL.LU R15, [R1+0x1260] ;  /* 0x00126000010f7983 */ /* 0x000f240000300800 */
[----:B-1----:R-:W-:Y:S02]  /*15abd0*/  IMAD R0, R247, 0x20000, R56 ;  /* 0x00020000f7007824 */ /* 0x002fe400078e0238 */
[----:B------:R-:W4:Y:S01]  /*15abe0*/  LDL.LU R56, [R1+0x1264] ;  /* 0x0012640001387983 */ /* 0x000f220000300800 */
[----:B------:R-:W-:Y:S01]  /*15abf0*/  IMAD.MOV.U32 R7, RZ, RZ, R22 ;  /* 0x000000ffff077224 */ /* 0x000fe200078e0016 */
        /* <DEDUP_REMOVED lines=10> */
[----:B------:R1:W-:Y:S01]  /*15aca0*/  LDGSTS.E [R2+-0x60900], [R6.64], P0 ;  /* 0x9f70000006027fae */ /* 0x0003e20008121844 */
[----:B------:R-:W-:Y:S01]  /*15acb0*/  IADD3 R4, R0, 0x100000, RZ ;  /* 0x0010000000047810 */ /* 0x000fe20007ffe0ff */
[----:B-1----:R-:W-:Y:S01]  /*15acc0*/  IMAD.MOV.U32 R7, RZ, RZ, R19 ;  /* 0x000000ffff077224 */ /* 0x002fe200078e0013 */
[----:B------:R-:W-:-:S05]  /*15acd0*/  MOV R6, R12 ;  /* 0x0000000c00067202 */ /* 0x000fca0000000f00 */
[----:B------:R2:W-:Y:S01]  /*15ace0*/  STL.64 [R1+0x3f98], R6 ;  /* 0x003f980601007387 */ /* 0x0005e20000100a00 */
[----:B------:R-:W4:Y:S02]  /*15acf0*/  LDL.LU R19, [R1+0x10d4] ;  /* 0x0010d40001137983 */ /* 0x000f240000300800 */
[----:B------:R-:W4:Y:S01]  /*15ad00*/  LDL.LU R12, [R1+0x1204] ;  /* 0x00120400010c7983 */ /* 0x000f220000300800 */
[----:B------:R2:W-:Y:S01]  /*15ad10*/  LDGSTS.E [R4+-0x7f800], [R6.64], P1 ;  /* 0x8080000006047fae */ /* 0x0005e20008921844 */
[----:B------:R-:W-:Y:S01]  /*15ad20*/  IADD3 R2, R0, 0x100000, RZ ;  /* 0x0010000000027810 */ /* 0x000fe20007ffe0ff */
[----:B--2---:R-:W-:Y:S01]  /*15ad30*/  IMAD.MOV.U32 R7, RZ, RZ, R59 ;  /* 0x000000ffff077224 */ /* 0x004fe200078e003b */
[----:B---3--:R-:W-:-:S05]  /*15ad40*/  MOV R6, R245 ;  /* 0x000000f500067202 */ /* 0x008fca0000000f00 */
[----:B------:R1:W-:Y:S04]  /*15ad50*/  STL.64 [R1+0x3f90], R6 ;  /* 0x003f900601007387 */ /* 0x0003e80000100a00 */
[----:B------:R1:W-:Y:S01]  /*15ad60*/  LDGSTS.E [R2+-0x7f700], [R6.64], P0 ;  /* 0x8090000006027fae */ /* 0x0003e20008121844 */
[----:B------:R-:W2:Y:S02]  /*15ad70*/  LDL.LU R59, [R1+0x1118] ;  /* 0x00111800013b7983 */ /* 0x000ea40000300800 */
[----:B------:R-:W3:Y:S02]  /*15ad80*/  LDL.LU R245, [R1+0x1270] ;  /* 0x0012700001f57983 */ /* 0x000ee40000300800 */
[----:B-1----:R-:W-:Y:S01]  /*15ad90*/  IMAD.MOV.U32 R7, RZ, RZ, R13 ;  /* 0x000000ffff077224 */ /* 0x002fe200078e000d */
[----:B------:R-:W-:-:S05]  /*15ada0*/  MOV R6, R156 ;  /* 0x0000009c00067202 */ /* 0x000fca0000000f00 */
[----:B------:R1:W-:Y:S01]  /*15adb0*/  STL.64 [R1+0x3f88], R6 ;  /* 0x003f880601007387 */ /* 0x0003e20000100a00 */
[----:B------:R-:W3:Y:S02]  /*15adc0*/  LDL.LU R13, [R1+0x1160] ;  /* 0x00116000010d7983 */ /* 0x000ee40000300800 */
[----:B------:R-:W3:Y:S01]  /*15add0*/  LDL.LU R156, [R1+0x12e4] ;  /* 0x0012e400019c7983 */ /* 0x000ee20000300800 */
[----:B------:R1:W-:Y:S02]  /*15ade0*/  LDGSTS.E [R4+-0x7e800], [R6.64], P1 ;  /* 0x8180000006047fae */ /* 0x0003e40008921844 */
[----:B-1----:R-:W-:Y:S01]  /*15adf0*/  IMAD.MOV.U32 R7, RZ, RZ, R18 ;  /* 0x000000ffff077224 */ /* 0x002fe200078e0012 */
[----:B----4-:R-:W-:-:S05]  /*15ae00*/  MOV R6, R14 ;  /* 0x0000000e00067202 */ /* 0x010fca0000000f00 */
        /* <DEDUP_REMOVED lines=9> */
[----:B------:R-:W4:Y:S02]  /*15aea0*/  LDL.LU R56, [R1+0x1210] ;  /* 0x0012100001387983 */ /* 0x000f240000300800 */
        /* <DEDUP_REMOVED lines=254> */
[----:B------:R1:W-:Y:S04]  /*15be90*/  STL.64 [R1+0x3e18], R6 ;  /* 0x003e180601007387 */ /* 0x0003e80000100a00 */
[----:B------:R1:W-:Y:S02]  /*15bea0*/  LDGSTS.E [R2+-0x68700], [R6.64], P0 ;  /* 0x9790000006027fae */ /* 0x0003e40008121844 */
[----:B-1----:R-:W-:Y:S01]  /*15beb0*/  MOV R6, R17 ;  /* 0x0000001100067202 */ /* 0x002fe20000000f00 */
[----:B------:R-:W-:-:S05]  /*15bec0*/  IMAD.MOV.U32 R7, RZ, RZ, R16 ;  /* 0x000000ffff077224 */ /* 0x000fca00078e0010 */
[----:B------:R1:W-:Y:S01]  /*15bed0*/  STL.64 [R1+0x3e10], R6 ;  /* 0x003e100601007387 */ /* 0x0003e20000100a00 */
[----:B------:R-:W4:Y:S02]  /*15bee0*/  LDL.LU R20, [R1+0x2ec] ;  /* 0x0002ec0001147983 */ /* 0x000f240000300800 */
[----:B------:R-:W4:Y:S02]  /*15bef0*/  LDL.LU R21, [R1+0xeec] ;  /* 0x000eec0001157983 */ /* 0x000f240000300800 */
[----:B------:R-:W4:Y:S01]  /*15bf00*/  LDL.LU R22, [R1+0x348] ;  /* 0x0003480001167983 */ /* 0x000f220000300800 */
[----:B------:R-:W4:Y:S04]  /*15bf10*/  LDL.LU R23, [R1+0xf80] ;  /* 0x000f800001177983 */ /* 0x000f280000300800 */
        /* <DEDUP_REMOVED lines=25> */
[----:B------:R-:W4:Y:S02]  /*15c0b0*/  LDL.LU R14, [R1+0x38c] ;  /* 0x00038c00010e7983 */ /* 0x000f240000300800 */
[----:B-1----:R-:W-:Y:S01]  /*15c0c0*/  IMAD.MOV.U32 R7, RZ, RZ, R15 ;  /* 0x000000ffff077224 */ /* 0x002fe200078e000f */
[----:B------:R-:W-:Y:S01]  /*15c0d0*/  MOV R6, R56 ;  /* 0x0000003800067202 */ /* 0x000fe20000000f00 */
[----:B------:R-:W4:Y:S04]  /*15c0e0*/  LDL.LU R15, [R1+0x1000] ;  /* 0x00100000010f7983 */ /* 0x000f280000300800 */
[----:B------:R1:W-:Y:S01]  /*15c0f0*/  STL.64 [R1+0x3de8], R6 ;  /* 0x003de80601007387 */ /* 0x0003e20000100a00 */
[----:B------:R-:W4:Y:S03]  /*15c100*/  LDL.LU R16, [R1+0x280] ;  /* 0x0002800001107983 */ /* 0x000f260000300800 */
[----:B------:R1:W-:Y:S01]  /*15c110*/  LDGSTS.E [R2+-0x65700], [R6.64], P0 ;  /* 0x9a90000006027fae */ /* 0x0003e20008121844 */
[----:B------:R-:W4:Y:S02]  /*15c120*/  LDL.LU R56, [R1+0x390] ;  /* 0x0003900001387983 */ /* 0x000f240000300800 */
[----:B-1----:R-:W-:Y:S01]  /*15c130*/  IMAD.MOV.U32 R7, RZ, RZ, R20 ;  /* 0x000000ffff077224 */ /* 0x002fe200078e0014 */
[----:B------:R-:W-:-:S05]  /*15c140*/  MOV R6, R21 ;  /* 0x0000001500067202 */ /* 0x000fca0000000f00 */
[----:B------:R1:W-:Y:S04]  /*15c150*/  STL.64 [R1+0x3de0], R6 ;  /* 0x003de00601007387 */ /* 0x0003e80000100a00 */
[----:B------:R1:W-:Y:S02]  /*15c160*/  LDGSTS.E [R4+-0x64800], [R6.64], P1 ;  /* 0x9b80000006047fae */ /* 0x0003e40008921844 */
[----:B-1----:R-:W-:Y:S01]  /*15c170*/  MOV R6, R23 ;  /* 0x0000001700067202 */ /* 0x002fe20000000f00 */
[----:B------:R-:W-:-:S05]  /*15c180*/  IMAD.MOV.U32 R7, RZ, RZ, R22 ;  /* 0x000000ffff077224 */ /* 0x000fca00078e0016 */
        /* <DEDUP_REMOVED lines=20> */
[----:B-1----:R-:W-:-:S02]  /*15c2d0*/  IMAD.MOV.U32 R7, RZ, RZ, R17 ;  /* 0x000000ffff077224 */ /* 0x002fc400078e0011 */
[----:B------:R-:W3:Y:S01]  /*15c2e0*/  LDL.LU R17, [R1+0x2bc] ;  /* 0x0002bc0001117983 */ /* 0x000ee20000300800 */
[----:B----4-:R-:W-:-:S03]  /*15c2f0*/  MOV R6, R18 ;  /* 0x0000001200067202 */ /* 0x010fc60000000f00 */
[----:B------:R-:W4:Y:S02]  /*15c300*/  LDL.LU R18, [R1+0x3f8] ;  /* 0x0003f80001127983 */ /* 0x000f240000300800 */
[----:B------:R1:W-:Y:S02]  /*15c310*/  STL.64 [R1+0x3db8], R6 ;  /* 0x003db80601007387 */ /* 0x0003e40000100a00 */
[----:B------:R1:W-:Y:S02]  /*15c320*/  LDGSTS.E [R2+-0x62700], [R6.64], P0 ;  /* 0x9d90000006027fae */ /* 0x0003e40008121844 */
[----:B-1----:R-:W-:Y:S02]  /*15c330*/  IMAD.MOV.U32 R7, RZ, RZ, R14 ;  /* 0x000000ffff077224 */ /* 0x002fe400078e000e */
[----:B------:R-:W4:Y:S01]  /*15c340*/  LDL.LU R14, [R1+0x2f4] ;  /* 0x0002f400010e7983 */ /* 0x000f220000300800 */
[----:B------:R-:W-:-:S03]  /*15c350*/  MOV R6, R15 ;  /* 0x0000000f00067202 */ /* 0x000fc60000000f00 */
[----:B------:R-:W4:Y:S04]  /*15c360*/  LDL.LU R15, [R1+0xf08] ;  /* 0x000f0800010f7983 */ /* 0x000f280000300800 */
[----:B------:R1:W-:Y:S04]  /*15c370*/  STL.64 [R1+0x3db0], R6 ;  /* 0x003db00601007387 */ /* 0x0003e80000100a00 */
[----:B------:R1:W-:Y:S01]  /*15c380*/  LDGSTS.E [R4+-0x61800], [R6.64], P1 ;  /* 0x9e80000006047fae */ /* 0x0003e20008921844 */
[----:B------:R-:W4:Y:S02]  /*15c390*/  LDL.LU R23, [R1+0x354] ;  /* 0x0003540001177983 */ /* 0x000f240000300800 */
[----:B-1----:R-:W-:-:S02]  /*15c3a0*/  IMAD.MOV.U32 R7, RZ, RZ, R16 ;  /* 0x000000ffff077224 */ /* 0x002fc400078e0010 */
[----:B------:R-:W4:Y:S01]  /*15c3b0*/  LDL.LU R16, [R1+0xf8c] ;  /* 0x000f8c0001107983 */ /* 0x000f220000300800 */
[----:B------:R-:W-:Y:S02]  /*15c3c0*/  MOV R6, R56 ;  /* 0x0000003800067202 */ /* 0x000fe40000000f00 */
[----:B------:R-:W-:-:S03]  /*15c3d0*/  LOP3.LUT R5, R58, 0x50, RZ, 0x3c, !PT ;  /* 0x000000503a057812 */ /* 0x000fc600078e3cff */
        /* <DEDUP_REMOVED lines=11> */
[----:B--2---:R-:W-:Y:S01]  /*15c490*/  MOV R7, R59 ;  /* 0x0000003b00077202 */ /* 0x004fe20000000f00 */
[----:B---3--:R-:W-:-:S05]  /*15c4a0*/  IMAD.MOV.U32 R6, RZ, RZ, R245 ;  /* 0x000000ffff067224 */ /* 0x008fca00078e00f5 */
        /* <DEDUP_REMOVED lines=9> */
[----:B------:R-:W-:-:S04]  /*15c540*/  LEA R2, R247, R5, 0x11 ;  /* 0x00000005f7027211 */ /* 0x000fc800078e88ff */
[----:B------:R-:W-:-:S05]  /*15c550*/  IADD3 R4, R2, 0x100000, RZ ;  /* 0x0010000002047810 */ /* 0x000fca0007ffe0ff */
[----:B------:R1:W-:Y:S01]  /*15c560*/  LDGSTS.E [R4+-0x7f600], [R6.64], P1 ;  /* 0x80a0000006047fae */ /* 0x0003e20008921844 */
[----:B------:R-:W-:Y:S02]  /*15c570*/  IADD3 R0, R2, 0x100000, RZ ;  /* 0x0010000002007810 */ /* 0x000fe40007ffe0ff */
[----:B-1----:R-:W-:Y:S01]  /*15c580*/  MOV R7, R17 ;  /* 0x0000001100077202 */ /* 0x002fe20000000f00 */
[----:B----4-:R-:W-:-:S05]  /*15c590*/  IMAD.MOV.U32 R6, RZ, RZ, R18 ;  /* 0x000000ffff067224 */ /* 0x010fca00078e0012 */
[----:B------:R1:W-:Y:S01]  /*15c5a0*/  STL.64 [R1+0x3d88], R6 ;  /* 0x003d880601007387 */ /* 0x0003e20000100a00 */
[----:B------:R-:W4:Y:S02]  /*15c5b0*/  LDL.LU R17, [R1+0x290] ;  /* 0x0002900001117983 */ /* 0x000f240000300800 */
[----:B------:R-:W4:Y:S01]  /*15c5c0*/  LDL.LU R18, [R1+0x3a0] ;  /* 0x0003a00001127983 */ /* 0x000f220000300800 */
[----:B------:R1:W-:Y:S02]  /*15c5d0*/  LDGSTS.E [R0+-0x7f500], [R6.64], P0 ;  /* 0x80b0000006007fae */ /* 0x0003e40008121844 */
[----:B-1----:R-:W-:Y:S01]  /*15c5e0*/  MOV R7, R14 ;  /* 0x0000000e00077202 */ /* 0x002fe20000000f00 */
[----:B------:R-:W-:-:S05]  /*15c5f0*/  IMAD.MOV.U32 R6, RZ, RZ, R15 ;  /* 0x000000ffff067224 */ /* 0x000fca00078e000f */
        /* <DEDUP_REMOVED lines=136> */
[----:B-1----:R-:W-:Y:S01]  /*15ce80*/  MOV R7, R56 ;  /* 0x0000003800077202 */ /* 0x002fe20000000f00 */
[----:B------:R-:W-:Y:S01]  /*15ce90*/  IMAD.MOV.U32 R6, RZ, RZ, R58 ;  /* 0x000000ffff067224 */ /* 0x000fe200078e003a */
        /* <DEDUP_REMOVED lines=36> */
[----:B------:R1:W-:Y:S04]  /*15d0e0*/  STL.64 [R1+0x3c98], R6 ;  /* 0x003c980601007387 */ /* 0x0003e80000100a00 */
[----:B------:R1:W-:Y:S02]  /*15d0f0*/  LDGSTS.E [R0+-0x70500], [R6.64], P0 ;  /* 0x8fb0000006007fae */ /* 0x0003e40008121844 */
[----:B-1----:R-:W-:Y:S01]  /*15d100*/  IMAD.MOV.U32 R6, RZ, RZ, R58 ;  /* 0x000000ffff067224 */ /* 0x002fe200078e003a */
[----:B------:R-:W-:-:S05]  /*15d110*/  MOV R7, R56 ;  /* 0x0000003800077202 */ /* 0x000fca0000000f00 */
[----:B------:R1:W-:Y:S01]  /*15d120*/  STL.64 [R1+0x3c90], R6 ;  /* 0x003c900601007387 */ /* 0x0003e20000100a00 */
[----:B------:R-:W4:Y:S02]  /*15d130*/  LDL.LU R21, [R1+0x244] ;  /* 0x0002440001157983 */ /* 0x000f240000300800 */
[----:B------:R-:W4:Y:S02]  /*15d140*/  LDL.LU R22, [R1+0x318] ;  /* 0x0003180001167983 */ /* 0x000f240000300800 */
[----:B------:R-:W4:Y:S01]  /*15d150*/  LDL.LU R56, [R1+0x1d4] ;  /* 0x0001d40001387983 */ /* 0x000f220000300800 */
[----:B------:R-:W4:Y:S04]  /*15d160*/  LDL.LU R58, [R1+0x278] ;  /* 0x00027800013a7983 */ /* 0x000f280000300800 */
        /* <DEDUP_REMOVED lines=63> */
[----:B------:R1:W-:Y:S04]  /*15d560*/  STL.64 [R1+0x3c38], R6 ;  /* 0x003c380601007387 */ /* 0x0003e80000100a00 */
        /* <DEDUP_REMOVED lines=28> */
[----:B---3--:R-:W-:Y:S01]  /*15d730*/  IMAD.MOV.U32 R6, RZ, RZ, R245 ;  /* 0x000000ffff067224 */ /* 0x008fe200078e00f5 */
[----:B------:R-:W2:Y:S01]  /*15d740*/  LDL.LU R59, [R1+0x6c] ;  /* 0x00006c00013b7983 */ /* 0x000ea20000300800 */
[----:B------:R-:W3:Y:S03]  /*15d750*/  LDL.LU R245, [R1+0x1e4] ;  /* 0x0001e40001f57983 */ /* 0x000ee60000300800 */
[----:B------:R1:W-:Y:S04]  /*15d760*/  STL.64 [R1+0x3c10], R6 ;  /* 0x003c100601007387 */ /* 0x0003e80000100a00 */
[----:B------:R1:W-:Y:S01]  /*15d770*/  LDGSTS.E [R4+-0x67600], [R6.64], P1 ;  /* 0x98a0000006047fae */ /* 0x0003e20008921844 */
[----:B------:R-:W3:Y:S02]  /*15d780*/  LDL.LU R17, [R1+0x7c] ;  /* 0x00007c0001117983 */ /* 0x000ee40000300800 */
[----:B------:R-:W3:Y:S02]  /*15d790*/  LDL.LU R18, [R1+0x208] ;  /* 0x0002080001127983 */ /* 0x000ee40000300800 */
[----:B-1----:R-:W-:Y:S01]  /*15d7a0*/  IMAD.MOV.U32 R6, RZ, RZ, R156 ;  /* 0x000000ffff067224 */ /* 0x002fe200078e009c */
[----:B------:R-:W-:-:S05]  /*15d7b0*/  MOV R7, R13 ;  /* 0x0000000d00077202 */ /* 0x000fca0000000f00 */
[----:B------:R4:W-:Y:S01]  /*15d7c0*/  STL.64 [R1+0x3c08], R6 ;  /* 0x003c080601007387 */ /* 0x0009e20000100a00 */
[----:B------:R-:W3:Y:S02]  /*15d7d0*/  LDL.LU R19, [R1+0x9c] ;  /* 0x00009c0001137983 */ /* 0x000ee40000300800 */
[----:B------:R-:W3:Y:S02]  /*15d7e0*/  LDL.LU R12, [R1+0xa0] ;  /* 0x0000a000010c7983 */ /* 0x000ee40000300800 */
[----:B------:R-:W3:Y:S01]  /*15d7f0*/  LDL.LU R13, [R1+0x68] ;  /* 0x00006800010d7983 */ /* 0x000ee20000300800 */
[----:B------:R-:W3:Y:S04]  /*15d800*/  LDL.LU R156, [R1+0x1d0] ;  /* 0x0001d000019c7983 */ /* 0x000ee80000300800 */
[----:B------:R4:W-:Y:S02]  /*15d810*/  LDGSTS.E [R0+-0x67500], [R6.64], P0 ;  /* 0x98b0000006007fae */ /* 0x0009e40008121844 */
[----:B----4-:R-:W-:Y:S01]  /*15d820*/  MOV R7, R27 ;  /* 0x0000001b00077202 */ /* 0x010fe20000000f00 */
[----:B------:R-:W-:-:S05]  /*15d830*/  IMAD.MOV.U32 R6, RZ, RZ, R20 ;  /* 0x000000ffff067224 */ /* 0x000fca00078e0014 */
        /* <DEDUP_REMOVED lines=21> */
[----:B------:R2:W-:Y:S02]  /*15d990*/  LDGSTS.E [R4+-0x64600], [R6.64], P1 ;  /* 0x9ba0000006047fae */ /* 0x0005e40008921844 */
[----:B--2---:R-:W-:Y:S01]  /*15d9a0*/  MOV R7, R59 ;  /* 0x0000003b00077202 */ /* 0x004fe20000000f00 */
[----:B---3--:R-:W-:Y:S01]  /*15d9b0*/  IMAD.MOV.U32 R6, RZ, RZ, R245 ;  /* 0x000000ffff067224 */ /* 0x008fe200078e00f5 */
[----:B------:R-:W2:Y:S01]  /*15d9c0*/  LDL.LU R59, [R1+0x88] ;  /* 0x00008800013b7983 */ /* 0x000ea20000300800 */
[----:B------:R-:W3:Y:S03]  /*15d9d0*/  LDL.LU R245, [R1+0x8c] ;  /* 0x00008c0001f57983 */ /* 0x000ee60000300800 */
[----:B------:R1:W-:Y:S04]  /*15d9e0*/  STL.64 [R1+0x3bd8], R6 ;  /* 0x003bd80601007387 */ /* 0x0003e80000100a00 */
[----:B------:R1:W-:Y:S02]  /*15d9f0*/  LDGSTS.E [R0+-0x64500], [R6.64], P0 ;  /* 0x9bb0000006007fae */ /* 0x0003e40008121844 */
[----:B-1----:R-:W-:Y:S01]  /*15da00*/  IMAD.MOV.U32 R6, RZ, RZ, R18 ;  /* 0x000000ffff067224 */ /* 0x002fe200078e0012 */
[----:B------:R-:W-:-:S05]  /*15da10*/  MOV R7, R17 ;  /* 0x0000001100077202 */ /* 0x000fca0000000f00 */
[----:B------:R1:W-:Y:S04]  /*15da20*/  STL.64 [R1+0x3bd0], R6 ;  /* 0x003bd00601007387 */ /* 0x0003e80000100a00 */
[----:B------:R1:W-:Y:S02]  /*15da30*/  LDGSTS.E [R4+-0x63600], [R6.64], P1 ;  /* 0x9ca0000006047fae */ /* 0x0003e40008921844 */
[----:B-1----:R-:W-:Y:S01]  /*15da40*/  IMAD.MOV.U32 R6, RZ, RZ, R12 ;  /* 0x000000ffff067224 */ /* 0x002fe200078e000c */
[----:B------:R-:W-:-:S05]  /*15da50*/  MOV R7, R19 ;  /* 0x0000001300077202 */ /* 0x000fca0000000f00 */
[----:B------:R1:W-:Y:S04]  /*15da60*/  STL.64 [R1+0x3bc8], R6 ;  /* 0x003bc80601007387 */ /* 0x0003e80000100a00 */
[----:B------:R1:W-:Y:S01]  /*15da70*/  LDGSTS.E [R0+-0x63500], [R6.64], P0 ;  /* 0x9cb0000006007fae */ /* 0x0003e20008121844 */
[----:B------:R-:W3:Y:S02]  /*15da80*/  LDL.LU R25, [R1+0x74] ;  /* 0x0000740001197983 */ /* 0x000ee40000300800 */
[----:B-1----:R-:W-:Y:S02]  /*15da90*/  IMAD.MOV.U32 R6, RZ, RZ, R156 ;  /* 0x000000ffff067224 */ /* 0x002fe400078e009c */
[----:B------:R-:W3:Y:S01]  /*15daa0*/  LDL.LU R156, [R1+0x1ec] ;  /* 0x0001ec00019c7983 */ /* 0x000ee20000300800 */
[----:B------:R-:W-:-:S05]  /*15dab0*/  MOV R7, R13 ;  /* 0x0000000d00077202 */ /* 0x000fca0000000f00 */
[----:B------:R4:W-:Y:S01]  /*15dac0*/  STL.64 [R1+0x3bc0], R6 ;  /* 0x003bc00601007387 */ /* 0x0009e20000100a00 */
[----:B------:R-:W3:Y:S02]  /*15dad0*/  LDL.LU R26, [R1+0x3f4] ;  /* 0x0003f400011a7983 */ /* 0x000ee40000300800 */
[----:B------:R-:W3:Y:S01]  /*15dae0*/  LDL.LU R27, [R1+0x107c] ;  /* 0x00107c00011b7983 */ /* 0x000ee20000300800 */
[----:B------:R4:W-:Y:S01]  /*15daf0*/  LDGSTS.E [R4+-0x62600], [R6.64], P1 ;  /* 0x9da0000006047fae */ /* 0x0009e20008921844 */
[----:B------:R-:W3:Y:S02]  /*15db00*/  LDL.LU R20, [R1+0x90] ;  /* 0x0000900001147983 */ /* 0x000ee40000300800 */
[----:B------:R-:W3:Y:S01]  /*15db10*/  LDL.LU R21, [R1+0x94] ;  /* 0x0000940001157983 */ /* 0x000ee20000300800 */
[----:B----4-:R-:W-:Y:S01]  /*15db20*/  MOV R7, R14 ;  /* 0x0000000e00077202 */ /* 0x010fe20000000f00 */
[----:B------:R-:W-:-:S05]  /*15db30*/  IMAD.MOV.U32 R6, RZ, RZ, R15 ;  /* 0x000000ffff067224 */ /* 0x000fca00078e000f */
[----:B------:R1:W-:Y:S01]  /*15db40*/  STL.64 [R1+0x3bb8], R6 ;  /* 0x003bb80601007387 */ /* 0x0003e20000100a00 */
[----:B------:R-:W4:Y:S02]  /*15db50*/  LDL.LU R22, [R1+0xa4] ;  /* 0x0000a40001167983 */ /* 0x000f240000300800 */
[----:B------:R-:W4:Y:S02]  /*15db60*/  LDL.LU R23, [R1+0xa8] ;  /* 0x0000a80001177983 */ /* 0x000f240000300800 */
[----:B------:R-:W4:Y:S01]  /*15db70*/  LDL.LU R16, [R1+0x54] ;  /* 0x0000540001107983 */ /* 0x000f220000300800 */
[----:B------:R-:W4:Y:S04]  /*15db80*/  LDL.LU R17, [R1+0x58] ;  /* 0x0000580001117983 */ /* 0x000f280000300800 */
        /* <DEDUP_REMOVED lines=9> */
[----:B------:R-:W4:Y:S02]  /*15dc20*/  LDL.LU R14, [R1+0x4c] ;  /* 0x00004c00010e7983 */ /* 0x000f240000300800 */
[----:B------:R-:W4:Y:S02]  /*15dc30*/  LDL.LU R15, [R1+0x50] ;  /* 0x00005000010f7983 */ /* 0x000f240000300800 */
[----:B------:R-:W4:Y:S01]  /*15dc40*/  LDL.LU R56, [R1+0x34] ;  /* 0x0000340001387983 */ /* 0x000f220000300800 */
[----:B--2---:R-:W-:Y:S01]  /*15dc50*/  MOV R7, R59 ;  /* 0x0000003b00077202 */ /* 0x004fe20000000f00 */
[----:B---3--:R-:W-:-:S05]  /*15dc60*/  IMAD.MOV.U32 R6, RZ, RZ, R245 ;  /* 0x000000ffff067224 */ /* 0x008fca00078e00f5 */
[----:B------:R1:W-:Y:S01]  /*15dc70*/  STL.64 [R1+0x3ba8], R6 ;  /* 0x003ba80601007387 */ /* 0x0003e20000100a00 */
[----:B------:R-:W2:Y:S02]  /*15dc80*/  LDL.LU R58, [R1+0x38] ;  /* 0x00003800013a7983 */ /* 0x000ea40000300800 */
[----:B------:R-:W3:Y:S02]  /*15dc90*/  LDL.LU R59, [R1+0x3c] ;  /* 0x00003c00013b7983 */ /* 0x000ee40000300800 */
[----:B------:R-:W3:Y:S01]  /*15dca0*/  LDL.LU R245, [R1+0x40] ;  /* 0x0000400001f57983 */ /* 0x000ee20000300800 */
[----:B------:R1:W-:Y:S02]  /*15dcb0*/  LDGSTS.E [R0+-0x61500], [R6.64], P0 ;  /* 0x9eb0000006007fae */ /* 0x0003e40008121844 */
[----:B-1----:R-:W-:Y:S01]  /*15dcc0*/  IMAD.MOV.U32 R7, RZ, RZ, R25 ;  /* 0x000000ffff077224 */ /* 0x002fe200078e0019 */
[----:B------:R-:W-:-:S05]  /*15dcd0*/  MOV R6, R156 ;  /* 0x0000009c00067202 */ /* 0x000fca0000000f00 */
[----:B------:R1:W-:Y:S01]  /*15dce0*/  STL.64 [R1+0x3ba0], R6 ;  /* 0x003ba00601007387 */ /* 0x0003e20000100a00 */
[----:B------:R-:W3:Y:S03]  /*15dcf0*/  LDL.LU R156, [R1+0x30] ;  /* 0x00003000019c7983 */ /* 0x000ee60000300800 */
[----:B------:R1:W-:Y:S01]  /*15dd00*/  LDGSTS.E [R4+-0x60600], [R6.64], P1 ;  /* 0x9fa0000006047fae */ /* 0x0003e20008921844 */
[----:B------:R-:W-:Y:S01]  /*15dd10*/  IADD3 R2, R2, 0x100000, RZ ;  /* 0x0010000002027810 */ /* 0x000fe20007ffe0ff */
[----:B------:R-:W-:Y:S01]  /*15dd20*/  IMAD R0, R247, 0x20000, R24 ;  /* 0x00020000f7007824 */ /* 0x000fe200078e0218 */
[----:B-1----:R-:W-:Y:S01]  /*15dd30*/  MOV R6, R27 ;  /* 0x0000001b00067202 */ /* 0x002fe20000000f00 */
[----:B------:R-:W-:-:S03]  /*15dd40*/  IMAD.MOV.U32 R7, RZ, RZ, R26 ;  /* 0x000000ffff077224 */ /* 0x000fc600078e001a */
[C---:B------:R-:W-:Y:S02]  /*15dd50*/  IADD3 R4, R0.reuse, 0x100000, RZ ;  /* 0x0010000000047810 */ /* 0x040fe40007ffe0ff */
[----:B------:R1:W-:Y:S04]  /*15dd60*/  STL.64 [R1+0x3a08], R6 ;  /* 0x003a080601007387 */ /* 0x0003e80000100a00 */
[----:B------:R1:W-:Y:S02]  /*15dd70*/  LDGSTS.E [R2+-0x60500], [R6.64], P0 ;  /* 0x9fb0000006027fae */ /* 0x0003e40008121844 */
[----:B-1----:R-:W-:Y:S01]  /*15dd80*/  MOV R6, R21 ;  /* 0x0000001500067202 */ /* 0x002fe20000000f00 */
[----:B------:R-:W-:Y:S01]  /*15dd90*/  IMAD.MOV.U32 R7, RZ, RZ, R20 ;  /* 0x000000ffff077224 */ /* 0x000fe200078e0014 */
[----:B------:R-:W-:-:S04]  /*15dda0*/  IADD3 R2, R0, 0x100000, RZ ;  /* 0x0010000000027810 */ /* 0x000fc80007ffe0ff */
[----:B------:R4:W-:Y:S04]  /*15ddb0*/  STL.64 [R1+0x3b98], R6 ;  /* 0x003b980601007387 */ /* 0x0009e80000100a00 */
[----:B------:R4:W-:Y:S02]  /*15ddc0*/  LDGSTS.E [R4+-0x7f400], [R6.64], P1 ;  /* 0x80c0000006047fae */ /* 0x0009e40008921844 */
[----:B----4-:R-:W-:Y:S01]  /*15ddd0*/  MOV R6, R23 ;  /* 0x0000001700067202 */ /* 0x010fe20000000f00 */
[----:B------:R-:W-:-:S05]  /*15dde0*/  IMAD.MOV.U32 R7, RZ, RZ, R22 ;  /* 0x000000ffff077224 */ /* 0x000fca00078e0016 */
[----:B------:R1:W-:Y:S04]  /*15ddf0*/  STL.64 [R1+0x3b90], R6 ;  /* 0x003b900601007387 */ /* 0x0003e80000100a00 */
[----:B------:R1:W-:Y:S02]  /*15de00*/  LDGSTS.E [R2+-0x7f300], [R6.64], P0 ;  /* 0x80d0000006027fae */ /* 0x0003e40008121844 */
[----:B-1----:R-:W-:Y:S01]  /*15de10*/  MOV R6, R17 ;  /* 0x0000001100067202 */ /* 0x002fe20000000f00 */
        /* <DEDUP_REMOVED lines=15> */
[----:B-1----:R-:W-:Y:S01]  /*15df10*/  IMAD.MOV.U32 R7, RZ, RZ, R56 ;  /* 0x000000ffff077224 */ /* 0x002fe200078e0038 */
[----:B--2---:R-:W-:-:S05]  /*15df20*/  MOV R6, R58 ;  /* 0x0000003a00067202 */ /* 0x004fca0000000f00 */
[----:B------:R3:W-:Y:S04]  /*15df30*/  STL.64 [R1+0x3b70], R6 ;  /* 0x003b700601007387 */ /* 0x0007e80000100a00 */
[----:B------:R3:W-:Y:S02]  /*15df40*/  LDGSTS.E [R4+-0x7c400], [R6.64], P1 ;  /* 0x83c0000006047fae */ /* 0x0007e40008921844 */
[----:B---3--:R-:W-:Y:S01]  /*15df50*/  MOV R6, R245 ;  /* 0x000000f500067202 */ /* 0x008fe20000000f00 */
        /* <DEDUP_REMOVED lines=102> */
[----:B------:R1:W-:Y:S01]  /*15e5c0*/  LDGSTS.E [R4+-0x6f400], [R6.64], P1 ;  /* 0x90c0000006047fae */ /* 0x0003e20008921844 */
[----:B------:R-:W2:Y:S02]  /*15e5d0*/  LDL.LU.64 R24, [R1+0x4c68] ;  /* 0x004c680001187983 */ /* 0x000ea40000300a00 */
[----:B------:R-:W3:Y:S02]  /*15e5e0*/  LDL.LU.64 R12, [R1+0x4ba0] ;  /* 0x004ba000010c7983 */ /* 0x000ee40000300a00 */
[----:B------:R-:W4:Y:S01]  /*15e5f0*/  LDL.LU.64 R10, [R1+0x4b98] ;  /* 0x004b9800010a7983 */ /* 0x000f220000300a00 */
[----:B------:R-:W2:Y:S01]  /*15e600*/  LDL.LU.64 R8, [R1+0x4c60] ;  /* 0x004c600001087983 */ /* 0x000ea20000300a00 */
[----:B-1----:R-:W-:Y:S01]  /*15e610*/  MOV R6, R174 ;  /* 0x000000ae00067202 */ /* 0x002fe20000000f00 */
[----:B------:R-:W-:-:S05]  /*15e620*/  IMAD.MOV.U32 R7, RZ, RZ, R173 ;  /* 0x000000ffff077224 */ /* 0x000fca00078e00ad */
[----:B------:R1:W-:Y:S04]  /*15e630*/  STL.64 [R1+0x3a48], R6 ;  /* 0x003a480601007387 */ /* 0x0003e80000100a00 */
[----:B------:R1:W-:Y:S02]  /*15e640*/  LDGSTS.E [R2+-0x6f300], [R6.64], P0 ;  /* 0x90d0000006027fae */ /* 0x0003e40008121844 */
[----:B-1----:R-:W-:Y:S01]  /*15e650*/  MOV R6, R168 ;  /* 0x000000a800067202 */ /* 0x002fe20000000f00 */
[----:B------:R-:W-:-:S05]  /*15e660*/  IMAD.MOV.U32 R7, RZ, RZ, R167 ;  /* 0x000000ffff077224 */ /* 0x000fca00078e00a7 */
[----:B------:R1:W-:Y:S01]  /*15e670*/  STL.64 [R1+0x3b00], R6 ;  /* 0x003b000601007387 */ /* 0x0003e20000100a00 */
[----:B------:R-:W2:Y:S02]  /*15e680*/  LDL.LU.64 R22, [R1+0x4c58] ;  /* 0x004c580001167983 */ /* 0x000ea40000300a00 */
[----:B------:R-:W2:Y:S02]  /*15e690*/  LDL.LU.64 R20, [R1+0x4bb0] ;  /* 0x004bb00001147983 */ /* 0x000ea40000300a00 */
[----:B------:R-:W2:Y:S01]  /*15e6a0*/  LDL.LU.64 R18, [R1+0x4ba8] ;  /* 0x004ba80001127983 */ /* 0x000ea20000300a00 */
[----:B------:R-:W2:Y:S01]  /*15e6b0*/  LDL.LU.64 R16, [R1+0x4c50] ;  /* 0x004c500001107983 */ /* 0x000ea20000300a00 */
[----:B------:R-:W2:Y:S03]  /*15e6c0*/  LDL.LU.64 R14, [R1+0x4c48] ;  /* 0x004c4800010e7983 */ /* 0x000ea60000300a00 */
        /* <DEDUP_REMOVED lines=9> */
[----:B------:R-:W-:Y:S02]  /*15e760*/  IADD3 R5, R0, 0x100000, RZ ;  /* 0x0010000000057810 */ /* 0x000fe40007ffe0ff */
        /* <DEDUP_REMOVED lines=16> */
[-C--:B---3--:R-:W-:Y:S02]  /*15e870*/  IADD3 R30, P3, R12, R252.reuse, RZ ;  /* 0x000000fc0c1e7210 */ /* 0x088fe40007f7e0ff */
[-C--:B----4-:R-:W-:Y:S02]  /*15e880*/  IADD3 R32, P4, R10, R252.reuse, RZ ;  /* 0x000000fc0a207210 */ /* 0x090fe40007f9e0ff */
[----:B--2---:R-:W-:Y:S02]  /*15e890*/  IADD3 R6, P5, R8, R252, RZ ;  /* 0x000000fc08067210 */ /* 0x004fe40007fbe0ff */
[----:B------:R-:W-:-:S03]  /*15e8a0*/  IADD3.X R31, R11, R3, RZ, P4, !PT ;  /* 0x000000030b1f7210 */ /* 0x000fc600027fe4ff */
[--C-:B------:R-:W-:Y:S02]  /*15e8b0*/  IMAD.X R5, R9, 0x1, R3.reuse, P5 ;  /* 0x0000000109057824 */ /* 0x100fe400028e0603 */
[----:B------:R-:W-:Y:S01]  /*15e8c0*/  IMAD.X R29, R13, 0x1, R3, P3 ;  /* 0x000000010d1d7824 */ /* 0x000fe200018e0603 */
[----:B------:R-:W-:-:S04]  /*15e8d0*/  IADD3 R4, P2, R24, R252, RZ ;  /* 0x000000fc18047210 */ /* 0x000fc80007f5e0ff */
[-C--:B------:R-:W-:Y:S02]  /*15e8e0*/  IADD3.X R2, R25, R3.reuse, RZ, P2, !PT ;  /* 0x0000000319027210 */ /* 0x080fe400017fe4ff */
[-C--:B------:R-:W-:Y:S02]  /*15e8f0*/  IADD3 R12, P6, R14, R252.reuse, RZ ;  /* 0x000000fc0e0c7210 */ /* 0x080fe40007fde0ff */
[-C--:B------:R-:W-:Y:S01]  /*15e900*/  IADD3 R10, P5, R16, R252.reuse, RZ ;  /* 0x000000fc100a7210 */ /* 0x080fe20007fbe0ff */
[----:B------:R-:W-:Y:S01]  /*15e910*/  IMAD.MOV.U32 R14, RZ, RZ, R178 ;  /* 0x000000ffff0e7224 */ /* 0x000fe200078e00b2 */
[----:B------:R-:W-:Y:S01]  /*15e920*/  IADD3.X R11, R15, R3, RZ, P6, !PT ;  /* 0x000000030f0b7210 */ /* 0x000fe200037fe4ff */
[----:B------:R-:W-:Y:S02]  /*15e930*/  MOV R15, R177 ;  /* 0x000000b1000f7202 */ /* 0x000fe40000000f00 */
[----:B------:R-:W-:Y:S01]  /*15e940*/  IMAD.X R9, R17, 0x1, R3, P5 ;  /* 0x0000000111097824 */ /* 0x000fe200028e0603 */
[----:B------:R-:W-:-:S02]  /*15e950*/  IADD3 R36, P4, R18, R252, RZ ;  /* 0x000000fc12247210 */ /* 0x000fc40007f9e0ff */
[----:B------:R1:W-:Y:S01]  /*15e960*/  STL.64 [R1+0x3a28], R14 ;  /* 0x003a280e01007387 */ /* 0x0003e20000100a00 */
[----:B------:R-:W1:Y:S01]  /*15e970*/  LDL.LU.64 R16, [R1+0x4c40] ;  /* 0x004c400001107983 */ /* 0x000e620000300a00 */
[-C--:B------:R-:W-:Y:S02]  /*15e980*/  IADD3 R34, P3, R20, R252.reuse, RZ ;  /* 0x000000fc14227210 */ /* 0x080fe40007f7e0ff */
[-C--:B------:R-:W-:Y:S02]  /*15e990*/  IADD3.X R35, R19, R3.reuse, RZ, P4, !PT ;  /* 0x0000000313237210 */ /* 0x080fe400027fe4ff */
[----:B------:R-:W2:Y:S01]  /*15e9a0*/  LDL.LU.64 R18, [R1+0x4c38] ;  /* 0x004c380001127983 */ /* 0x000ea20000300a00 */
[----:B------:R-:W-:Y:S01]  /*15e9b0*/  IMAD.X R33, R21, 0x1, R3, P3 ;  /* 0x0000000115217824 */ /* 0x000fe200018e0603 */
[----:B------:R-:W-:Y:S02]  /*15e9c0*/  IADD3 R8, P2, R22, R252, RZ ;  /* 0x000000fc16087210 */ /* 0x000fe40007f5e0ff */
[----:B------:R-:W3:Y:S02]  /*15e9d0*/  LDL.LU.64 R20, [R1+0x4c30] ;  /* 0x004c300001147983 */ /* 0x000ee40000300a00 */
[----:B------:R-:W-:-:S02]  /*15e9e0*/  IADD3.X R7, R23, R3, RZ, P2, !PT ;  /* 0x0000000317077210 */ /* 0x000fc400017fe4ff */
[----:B------:R-:W4:Y:S01]  /*15e9f0*/  LDL.LU.64 R22, [R1+0x4c28] ;  /* 0x004c280001167983 */ /* 0x000f220000300a00 */
[----:B------:R-:W4:Y:S02]  /*15ea00*/  LDL.LU.64 R24, [R1+0x4c20] ;  /* 0x004c200001187983 */ /* 0x000f240000300a00 */
[----:B------:R-:W4:Y:S02]  /*15ea10*/  LDL.LU.64 R26, [R1+0x4c18] ;  /* 0x004c1800011a7983 */ /* 0x000f240000300a00 */
[----:B------:R-:W4:Y:S01]  /*15ea20*/  LDL.LU.64 R44, [R1+0x4c10] ;  /* 0x004c1000012c7983 */ /* 0x000f220000300a00 */
[----:B------:R-:W4:Y:S01]  /*15ea30*/  LDL.LU.64 R42, [R1+0x4c08] ;  /* 0x004c0800012a7983 */ /* 0x000f220000300a00 */
[----:B------:R-:W-:-:S05]  /*15ea40*/  IADD3 R13, R0, 0x100000, RZ ;  /* 0x00100000000d7810 */ /* 0x000fca0007ffe0ff */
[----:B------:R1:W-:Y:S01]  /*15ea50*/  LDGSTS.E [R13+-0x6b300], [R14.64], P0 ;  /* 0x94d000000e0d7fae */ /* 0x0003e20008121844 */
[----:B------:R-:W-:Y:S02]  /*15ea60*/  IADD3 R41, R0, 0x100000, RZ ;  /* 0x0010000000297810 */ /* 0x000fe40007ffe0ff */
[----:B-1----:R-:W-:-:S05]  /*15ea70*/  IADD3 R14, P2, R16, R252, RZ ;  /* 0x000000fc100e7210 */ /* 0x002fca0007f5e0ff */
[----:B------:R-:W-:Y:S01]  /*15ea80*/  IMAD.X R13, R17, 0x1, R3, P2 ;  /* 0x00000001110d7824 */ /* 0x000fe200010e0603 */
[----:B--2---:R-:W-:-:S04]  /*15ea90*/  IADD3 R16, P2, R18, R252, RZ ;  /* 0x000000fc12107210 */ /* 0x004fc80007f5e0ff */
[----:B------:R-:W-:Y:S01]  /*15eaa0*/  IADD3.X R15, R19, R3, RZ, P2, !PT ;  /* 0x00000003130f7210 */ /* 0x000fe200017fe4ff */
[----:B---3--:R-:W-:-:S05]  /*15eab0*/  IADD3 R18, P2, R20, R252, RZ ;  /* 0x000000fc14127210 */ /* 0x008fca0007f5e0ff */
[----:B------:R-:W-:Y:S01]  /*15eac0*/  IMAD.X R17, R21, 0x1, R3, P2 ;  /* 0x0000000115117824 */ /* 0x000fe200010e0603 */
[----:B----4-:R-:W-:-:S04]  /*15ead0*/  IADD3 R20, P2, R22, R252, RZ ;  /* 0x000000fc16147210 */ /* 0x010fc80007f5e0ff */
[----:B------:R-:W-:Y:S01]  /*15eae0*/  IADD3.X R19, R23, R3, RZ, P2, !PT ;  /* 0x0000000317137210 */ /* 0x000fe200017fe4ff */
[----:B------:R-:W-:-:S05]  /*15eaf0*/  IADD3 R22, P2, R24, R252, RZ ;  /* 0x000000fc18167210 */ /* 0x000fca0007f5e0ff */
[----:B------:R-:W-:Y:S01]  /*15eb00*/  IMAD.X R21, R25, 0x1, R3, P2 ;  /* 0x0000000119157824 */ /* 0x000fe200010e0603 */
[----:B------:R-:W-:-:S04]  /*15eb10*/  IADD3 R24, P2, R26, R252, RZ ;  /* 0x000000fc1a187210 */ /* 0x000fc80007f5e0ff */
[----:B------:R-:W-:Y:S01]  /*15eb20*/  IADD3.X R23, R27, R3, RZ, P2, !PT ;  /* 0x000000031b177210 */ /* 0x000fe200017fe4ff */
[----:B------:R-:W-:-:S05]  /*15eb30*/  IADD3 R26, P2, R44, R252, RZ ;  /* 0x000000fc2c1a7210 */ /* 0x000fca0007f5e0ff */
[----:B------:R-:W-:Y:S01]  /*15eb40*/  IMAD.X R25, R45, 0x1, R3, P2 ;  /* 0x000000012d197824 */ /* 0x000fe200010e0603 */
[----:B------:R-:W-:Y:S01]  /*15eb50*/  IADD3 R28, P2, R42, R252, RZ ;  /* 0x000000fc2a1c7210 */ /* 0x000fe20007f5e0ff */
[----:B------:R-:W-:-:S03]  /*15eb60*/  IMAD.MOV.U32 R42, RZ, RZ, R202 ;  /* 0x000000ffff2a7224 */ /* 0x000fc600078e00ca */
[----:B------:R-:W-:Y:S01]  /*15eb70*/  IADD3.X R27, R43, R3, RZ, P2, !PT ;  /* 0x000000032b1b7210 */ /* 0x000fe200017fe4ff */
[----:B------:R-:W-:-:S05]  /*15eb80*/  MOV R43, R201 ;  /* 0x000000c9002b7202 */ /* 0x000fca0000000f00 */
        /* <DEDUP_REMOVED lines=32> */
[----:B------:R-:W-:-:S04]  /*15ed90*/  IADD3 R37, R0, 0x100000, RZ ;  /* 0x0010000000257810 */ /* 0x000fc80007ffe0ff */
[----:B------:R1:W-:Y:S04]  /*15eda0*/  STL.64 [R1+0x4aa0], R42 ;  /* 0x004aa02a01007387 */ /* 0x0003e80000100a00 */
[----:B------:R1:W-:Y:S02]  /*15edb0*/  LDGSTS.E [R41+-0x66400], [R42.64], P1 ;  /* 0x99c000002a297fae */ /* 0x0003e40008921844 */
[----:B-1----:R-:W-:Y:S01]  /*15edc0*/  IMAD.MOV.U32 R42, RZ, RZ, R4 ;  /* 0x000000ffff2a7224 */ /* 0x002fe200078e0004 */
[----:B------:R-:W-:Y:S01]  /*15edd0*/  MOV R43, R2 ;  /* 0x00000002002b7202 */ /* 0x000fe20000000f00 */
[----:B------:R-:W-:Y:S02]  /*15ede0*/  IADD3 R2, R0, 0x100000, RZ ;  /* 0x0010000000027810 */ /* 0x000fe40007ffe0ff */
[----:B------:R-:W-:-:S02]  /*15edf0*/  IMAD.MOV.U32 R4, RZ, RZ, R6 ;  /* 0x000000ffff047224 */ /* 0x000fc400078e0006 */
[----:B------:R-:W-:Y:S04]  /*15ee00*/  STL.64 [R1+0x4c68], R42 ;  /* 0x004c682a01007387 */ /* 0x000fe80000100a00 */
[----:B------:R1:W-:Y:S01]  /*15ee10*/  LDGSTS.E [R37+-0x66300], [R42.64], P0 ;  /* 0x99d000002a257fae */ /* 0x0003e20008121844 */
[----:B------:R2:W-:Y:S02]  /*15ee20*/  STL.64 [R1+0x4c60], R4 ;  /* 0x004c600401007387 */ /* 0x0005e40000100a00 */
[----:B------:R2:W-:Y:S02]  /*15ee30*/  LDGSTS.E [R2+-0x65400], [R4.64], P1 ;  /* 0x9ac0000004027fae */ /* 0x0005e40008921844 */
[----:B--2---:R-:W-:Y:S01]  /*15ee40*/  MOV R4, R8 ;  /* 0x0000000800047202 */ /* 0x004fe20000000f00 */
[----:B------:R-:W-:-:S05]  /*15ee50*/  IMAD.MOV.U32 R5, RZ, RZ, R7 ;  /* 0x000000ffff057224 */ /* 0x000fca00078e0007 */
[----:B------:R2:W-:Y:S04]  /*15ee60*/  STL.64 [R1+0x4c58], R4 ;  /* 0x004c580401007387 */ /* 0x0005e80000100a00 */
        /* <DEDUP_REMOVED lines=11> */
[----:B------:R2:W-:Y:S01]  /*15ef20*/  STL.64 [R1+0x4c40], R4 ;  /* 0x004c400401007387 */ /* 0x0005e20000100a00 */
[----:B------:R-:W3:Y:S03]  /*15ef30*/  LDL.LU.64 R6, [R1+0x4c00] ;  /* 0x004c000001067983 */ /* 0x000ee60000300a00 */
[----:B------:R2:W-:Y:S01]  /*15ef40*/  LDGSTS.E [R2+-0x63400], [R4.64], P1 ;  /* 0x9cc0000004027fae */ /* 0x0005e20008921844 */
[----:B------:R-:W4:Y:S01]  /*15ef50*/  LDL.LU.64 R8, [R1+0x4bf8] ;  /* 0x004bf80001087983 */ /* 0x000f220000300a00 */
[----:B--2---:R-:W-:Y:S01]  /*15ef60*/  MOV R4, R16 ;  /* 0x0000001000047202 */ /* 0x004fe20000000f00 */
[----:B------:R-:W-:-:S05]  /*15ef70*/  IMAD.MOV.U32 R5, RZ, RZ, R15 ;  /* 0x000000ffff057224 */ /* 0x000fca00078e000f */
[----:B------:R2:W-:Y:S04]  /*15ef80*/  STL.64 [R1+0x4c38], R4 ;  /* 0x004c380401007387 */ /* 0x0005e80000100a00 */
        /* <DEDUP_REMOVED lines=19> */
[----:B------:R2:W-:Y:S01]  /*15f0c0*/  STL.64 [R1+0x4c18], R4 ;  /* 0x004c180401007387 */ /* 0x0005e20000100a00 */
[----:B------:R-:W4:Y:S03]  /*15f0d0*/  LDL.LU.64 R18, [R1+0x4bd0] ;  /* 0x004bd00001127983 */ /* 0x000f260000300a00 */
        /* <DEDUP_REMOVED lines=19> */
[----:B------:R-:W-:Y:S01]  /*15f210*/  IADD3 R0, R0, 0x100000, RZ ;  /* 0x0010000000007810 */ /* 0x000fe20007ffe0ff */
[----:B------:R-:W2:Y:S01]  /*15f220*/  LDL.LU R44, [R1+0x2ef8] ;  /* 0x002ef800012c7983 */ /* 0x000ea20000300800 */
[----:B------:R-:W2:Y:S04]  /*15f230*/  LDL.LU R45, [R1+0x2efc] ;  /* 0x002efc00012d7983 */ /* 0x000ea80000300800 */
[----:B------:R1:W-:Y:S02]  /*15f240*/  LDGSTS.E [R0+-0x60300], [R4.64], P0 ;  /* 0x9fd0000004007fae */ /* 0x0003e40008121844 */
[----:B-1----:R-:W2:Y:S02]  /*15f250*/  LDL.LU R42, [R1+0x2ee0] ;  /* 0x002ee000012a7983 */ /* 0x002ea40000300800 */
[----:B------:R-:W2:Y:S02]  /*15f260*/  LDL.LU R43, [R1+0x2ee4] ;  /* 0x002ee400012b7983 */ /* 0x000ea40000300800 */
[----:B------:R-:W2:Y:S01]  /*15f270*/  LDL.LU R56, [R1+0x2ee8] ;  /* 0x002ee80001387983 */ /* 0x000ea20000300800 */
[----:B------:R-:W-:-:S02]  /*15f280*/  LOP3.LUT R0, R57, 0x70, RZ, 0x3c, !PT ;  /* 0x0000007039007812 */ /* 0x000fc400078e3cff */
[----:B------:R-:W2:Y:S02]  /*15f290*/  LDL.LU R57, [R1+0x2eec] ;  /* 0x002eec0001397983 */ /* 0x000ea40000300800 */
[----:B------:R-:W-:Y:S02]  /*15f2a0*/  LEA R0, R247, R0, 0x11 ;  /* 0x00000000f7007211 */ /* 0x000fe400078e88ff */
[----:B---3--:R-:W-:-:S04]  /*15f2b0*/  IADD3 R4, P2, R6, R252, RZ ;  /* 0x000000fc06047210 */ /* 0x008fc80007f5e0ff */
[----:B------:R-:W-:Y:S01]  /*15f2c0*/  IADD3.X R2, R7, R3, RZ, P2, !PT ;  /* 0x0000000307027210 */ /* 0x000fe200017fe4ff */
[----:B----4-:R-:W-:-:S05]  /*15f2d0*/  IADD3 R6, P2, R8, R252, RZ ;  /* 0x000000fc08067210 */ /* 0x010fca0007f5e0ff */
[----:B------:R-:W-:Y:S01]  /*15f2e0*/  IMAD.X R5, R9, 0x1, R3, P2 ;  /* 0x0000000109057824 */ /* 0x000fe200010e0603 */
[----:B------:R-:W-:-:S04]  /*15f2f0*/  IADD3 R8, P2, R10, R252, RZ ;  /* 0x000000fc0a087210 */ /* 0x000fc80007f5e0ff */
[----:B------:R-:W-:Y:S02]  /*15f300*/  IADD3.X R7, R11, R3, RZ, P2, !PT ;  /* 0x000000030b077210 */ /* 0x000fe400017fe4ff */
[----:B------:R-:W-:-:S05]  /*15f310*/  IADD3 R10, P2, R12, R252, RZ ;  /* 0x000000fc0c0a7210 */ /* 0x000fca0007f5e0ff */
[----:B------:R-:W-:Y:S01]  /*15f320*/  IMAD.X R9, R13, 0x1, R3, P2 ;  /* 0x000000010d097824 */ /* 0x000fe200010e0603 */
[----:B------:R-:W-:-:S04]  /*15f330*/  IADD3 R12, P2, R14, R252, RZ ;  /* 0x000000fc0e0c7210 */ /* 0x000fc80007f5e0ff */
[----:B------:R-:W-:Y:S02]  /*15f340*/  IADD3.X R11, R15, R3, RZ, P2, !PT ;  /* 0x000000030f0b7210 */ /* 0x000fe400017fe4ff */
[----:B------:R-:W-:-:S05]  /*15f350*/  IADD3 R14, P2, R16, R252, RZ ;  /* 0x000000fc100e7210 */ /* 0x000fca0007f5e0ff */
[----:B------:R-:W-:Y:S01]  /*15f360*/  IMAD.X R13, R17, 0x1, R3, P2 ;  /* 0x00000001110d7824 */ /* 0x000fe200010e0603 */
[----:B------:R-:W-:-:S04]  /*15f370*/  IADD3 R16, P2, R18, R252, RZ ;  /* 0x000000fc12107210 */ /* 0x000fc80007f5e0ff */
[----:B------:R-:W-:Y:S01]  /*15f380*/  IADD3.X R15, R19, R3, RZ, P2, !PT ;  /* 0x00000003130f7210 */ /* 0x000fe200017fe4ff */
[----:B------:R-:W-:-:S05]  /*15f390*/  IADD3 R18, P2, R20, R252, RZ ;  /* 0x000000fc14127210 */ /* 0x000fca0007f5e0ff */
[----:B------:R-:W-:Y:S01]  /*15f3a0*/  IMAD.X R17, R21, 0x1, R3, P2 ;  /* 0x0000000115117824 */ /* 0x000fe200010e0603 */
[----:B------:R-:W-:-:S04]  /*15f3b0*/  IADD3 R20, P2, R22, R252, RZ ;  /* 0x000000fc16147210 */ /* 0x000fc80007f5e0ff */
[----:B------:R-:W-:Y:S01]  /*15f3c0*/  IADD3.X R19, R23, R3, RZ, P2, !PT ;  /* 0x0000000317137210 */ /* 0x000fe200017fe4ff */
[----:B------:R-:W-:Y:S01]  /*15f3d0*/  IADD3 R23, R0, 0x100000, RZ ;  /* 0x0010000000177810 */ /* 0x000fe20007ffe0ff */
[----:B--2---:R-:W-:Y:S01]  /*15f3e0*/  IADD3 R22, P2, R24, R252, RZ ;  /* 0x000000fc18167210 */ /* 0x004fe20007f5e0ff */
[----:B------:R-:W-:-:S04]  /*15f3f0*/  IMAD.MOV.U32 R24, RZ, RZ, R51 ;  /* 0x000000ffff187224 */ /* 0x000fc800078e0033 */
[----:B------:R-:W-:Y:S01]  /*15f400*/  IMAD.X R21, R25, 0x1, R3, P2 ;  /* 0x0000000119157824 */ /* 0x000fe200010e0603 */
[----:B------:R-:W-:-:S05]  /*15f410*/  MOV R25, R50 ;  /* 0x0000003200197202 */ /* 0x000fca0000000f00 */
[----:B------:R1:W-:Y:S01]  /*15f420*/  STL.64 [R1+0x3880], R24 ;  /* 0x0038801801007387 */ /* 0x0003e20000100a00 */
[----:B------:R-:W2:Y:S02]  /*15f430*/  LDL.LU R50, [R1+0x2ed0] ;  /* 0x002ed00001327983 */ /* 0x000ea40000300800 */
[----:B------:R-:W3:Y:S01]  /*15f440*/  LDL.LU R51, [R1+0x2ed4] ;  /* 0x002ed40001337983 */ /* 0x000ee20000300800 */
[----:B------:R1:W-:Y:S02]  /*15f450*/  LDGSTS.E [R23+-0x7f200], [R24.64], P1 ;  /* 0x80e0000018177fae */ /* 0x0003e40008921844 */
[----:B-1----:R-:W-:Y:S01]  /*15f460*/  MOV R25, R58 ;  /* 0x0000003a00197202 */ /* 0x002fe20000000f00 */
[----:B------:R-:W-:Y:S01]  /*15f470*/  IMAD.MOV.U32 R24, RZ, RZ, R59 ;  /* 0x000000ffff187224 */ /* 0x000fe200078e003b */
        /* <DEDUP_REMOVED lines=34> */
[----:B--2---:R-:W-:Y:S01]  /*15f6a0*/  MOV R25, R50 ;  /* 0x0000003200197202 */ /* 0x004fe20000000f00 */
[----:B---3--:R-:W-:-:S05]  /*15f6b0*/  IMAD.MOV.U32 R24, RZ, RZ, R51 ;  /* 0x000000ffff187224 */ /* 0x008fca00078e0033 */
[----:B------:R4:W-:Y:S04]  /*15f6c0*/  STL.64 [R1+0x38b8], R24 ;  /* 0x0038b81801007387 */ /* 0x0009e80000100a00 */
[----:B------:R4:W-:Y:S02]  /*15f6d0*/  LDGSTS.E [R23+-0x7c100], [R24.64], P0 ;  /* 0x83f0000018177fae */ /* 0x0009e40008121844 */
[----:B----4-:R-:W-:Y:S01]  /*15f6e0*/  IMAD.MOV.U32 R24, RZ, RZ, R59 ;  /* 0x000000ffff187224 */ /* 0x010fe200078e003b */
[----:B------:R-:W-:-:S05]  /*15f6f0*/  MOV R25, R58 ;  /* 0x0000003a00197202 */ /* 0x000fca0000000f00 */
[----:B------:R1:W-:Y:S01]  /*15f700*/  STL.64 [R1+0x38c0], R24 ;  /* 0x0038c01801007387 */ /* 0x0003e20000100a00 */
[----:B------:R-:W2:Y:S02]  /*15f710*/  LDL.LU R48, [R1+0x2ea8] ;  /* 0x002ea80001307983 */ /* 0x000ea40000300800 */
[----:B------:R-:W3:Y:S02]  /*15f720*/  LDL.LU R49, [R1+0x2eac] ;  /* 0x002eac0001317983 */ /* 0x000ee40000300800 */
[----:B------:R-:W4:Y:S01]  /*15f730*/  LDL.LU R58, [R1+0x2e90] ;  /* 0x002e9000013a7983 */ /* 0x000f220000300800 */
[----:B------:R-:W4:Y:S04]  /*15f740*/  LDL.LU R59, [R1+0x2e94] ;  /* 0x002e9400013b7983 */ /* 0x000f280000300800 */
        /* <DEDUP_REMOVED lines=36> */
[----:B------:R4:W-:Y:S02]  /*15f990*/  LDGSTS.E [R23+-0x78200], [R24.64], P1 ;  /* 0x87e0000018177fae */ /* 0x0009e40008921844 */
[----:B----4-:R-:W-:Y:S01]  /*15f9a0*/  MOV R25, R58 ;  /* 0x0000003a00197202 */ /* 0x010fe20000000f00 */
[----:B------:R-:W-:Y:S01]  /*15f9b0*/  IMAD.MOV.U32 R24, RZ, RZ, R59 ;  /* 0x000000ffff187224 */ /* 0x000fe200078e003b */
[----:B------:R-:W2:Y:S01]  /*15f9c0*/  LDL.LU R58, [R1+0x2e68] ;  /* 0x002e6800013a7983 */ /* 0x000ea20000300800 */
[----:B------:R-:W3:Y:S03]  /*15f9d0*/  LDL.LU R59, [R1+0x2e6c] ;  /* 0x002e6c00013b7983 */ /* 0x000ee60000300800 */
        /* <DEDUP_REMOVED lines=36> */
[----:B--2---:R-:W-:Y:S01]  /*15fc20*/  MOV R25, R58 ;  /* 0x0000003a00197202 */ /* 0x004fe20000000f00 */
[----:B---3--:R-:W-:-:S05]  /*15fc30*/  IMAD.MOV.U32 R24, RZ, RZ, R59 ;  /* 0x000000ffff187224 */ /* 0x008fca00078e003b */
[----:B------:R4:W-:Y:S01]  /*15fc40*/  STL.64 [R1+0x3930], R24 ;  /* 0x0039301801007387 */ /* 0x0009e20000100a00 */
[----:B------:R-:W2:Y:S02]  /*15fc50*/  LDL.LU R48, [R1+0x2e38] ;  /* 0x002e380001307983 */ /* 0x000ea40000300800 */
[----:B------:R-:W3:Y:S02]  /*15fc60*/  LDL.LU R49, [R1+0x2e3c] ;  /* 0x002e3c0001317983 */ /* 0x000ee40000300800 */
[----:B------:R-:W3:Y:S01]  /*15fc70*/  LDL.LU R58, [R1+0x2e20] ;  /* 0x002e2000013a7983 */ /* 0x000ee20000300800 */
[----:B------:R-:W3:Y:S04]  /*15fc80*/  LDL.LU R59, [R1+0x2e24] ;  /* 0x002e2400013b7983 */ /* 0x000ee80000300800 */
        /* <DEDUP_REMOVED lines=37> */
[----:B-1----:R-:W-:Y:S01]  /*15fee0*/  IMAD.MOV.U32 R24, RZ, RZ, R59 ;  /* 0x000000ffff187224 */ /* 0x002fe200078e003b */
[----:B------:R-:W-:-:S05]  /*15fef0*/  MOV R25, R58 ;  /* 0x0000003a00197202 */ /* 0x000fca0000000f00 */
[----:B------:R4:W-:Y:S01]  /*15ff00*/  STL.64 [R1+0x3968], R24 ;  /* 0x0039681801007387 */ /* 0x0009e20000100a00 */
[----:B------:R-:W2:Y:S02]  /*15ff10*/  LDL.LU R58, [R1+0x11f8] ;  /* 0x0011f800013a7983 */ /* 0x000ea40000300800 */
[----:B------:R-:W3:Y:S01]  /*15ff20*/  LDL.LU R59, [R1+0x11fc] ;  /* 0x0011fc00013b7983 */ /* 0x000ee20000300800 */
[----:B------:R4:W-:Y:S02]  /*15ff30*/  LDGSTS.E [R23+-0x71100], [R24.64], P0 ;  /* 0x8ef0000018177fae */ /* 0x0009e40008121844 */
[----:B----4-:R-:W-:Y:S01]  /*15ff40*/  IMAD.MOV.U32 R24, RZ, RZ, R51 ;  /* 0x000000ffff187224 */ /* 0x010fe200078e0033 */
[----:B------:R-:W-:-:S05]  /*15ff50*/  MOV R25, R50 ;  /* 0x0000003200197202 */ /* 0x000fca0000000f00 */
[----:B------:R1:W-:Y:S04]  /*15ff60*/  STL.64 [R1+0x3970], R24 ;  /* 0x0039701801007387 */ /* 0x0003e80000100a00 */
[----:B------:R1:W-:Y:S02]  /*15ff70*/  LDGSTS.E [R23+-0x70200], [R24.64], P1 ;  /* 0x8fe0000018177fae */ /* 0x0003e40008921844 */
[----:B-1----:R-:W-:Y:S01]  /*15ff80*/  IMAD.MOV.U32 R24, RZ, RZ, R45 ;  /* 0x000000ffff187224 */ /* 0x002fe200078e002d */
[----:B------:R-:W-:-:S05]  /*15ff90*/  MOV R25, R44 ;  /* 0x0000002c00197202 */ /* 0x000fca0000000f00 */
        /* <DEDUP_REMOVED lines=19> */
[----:B------:R1:W-:Y:S01]  /*1600d0*/  LDGSTS.E [R23+-0x6e200], [R24.64], P1 ;  /* 0x91e0000018177fae */ /* 0x0003e20008921844 */
[----:B------:R-:W4:Y:S02]  /*1600e0*/  LDL.LU R54, [R1+0x11b8] ;  /* 0x0011b80001367983 */ /* 0x000f240000300800 */
[----:B------:R-:W4:Y:S02]  /*1600f0*/  LDL.LU R55, [R1+0x11bc] ;  /* 0x0011bc0001377983 */ /* 0x000f240000300800 */
        /* <DEDUP_REMOVED lines=16> */
[----:B------:R-:W3:Y:S04]  /*160200*/  LDL.LU R43, [R1+0x114c] ;  /* 0x00114c00012b7983 */ /* 0x000ee80000300800 */
        /* <DEDUP_REMOVED lines=35> */
[----:B--2---:R-:W-:Y:S01]  /*160440*/  MOV R25, R46 ;  /* 0x0000002e00197202 */ /* 0x004fe20000000f00 */
[----:B---3--:R-:W-:-:S05]  /*160450*/  IMAD.MOV.U32 R24, RZ, RZ, R47 ;  /* 0x000000ffff187224 */ /* 0x008fca00078e002f */
        /* <DEDUP_REMOVED lines=37> */
[----:B------:R-:W2:Y:S03]  /*1606b0*/  LDL.LU R156, [R1+0x387c] ;  /* 0x00387c00019c7983 */ /* 0x000ea60000300800 */
        /* <DEDUP_REMOVED lines=9> */
[----:B---3--:R-:W-:Y:S01]  /*160750*/  MOV R4, R8 ;  /* 0x0000000800047202 */ /* 0x008fe20000000f00 */
[----:B------:R-:W-:-:S05]  /*160760*/  IMAD.MOV.U32 R5, RZ, RZ, R7 ;  /* 0x000000ffff057224 */ /* 0x000fca00078e0007 */
[----:B------:R3:W-:Y:S04]  /*160770*/  STL.64 [R1+0x4bf0], R4 ;  /* 0x004bf00401007387 */ /* 0x0007e80000100a00 */
        /* <DEDUP_REMOVED lines=16> */
[----:B------:R3:W-:Y:S01]  /*160880*/  LDGSTS.E [R2+-0x61200], [R4.64], P1 ;  /* 0x9ee0000004027fae */ /* 0x0007e20008921844 */
[----:B------:R-:W-:Y:S02]  /*160890*/  MOV R245, c[0x0][0x180] ;  /* 0x0000600000f57a02 */ /* 0x000fe40000000f00 */
[----:B---3--:R-:W-:Y:S01]  /*1608a0*/  MOV R4, R18 ;  /* 0x0000001200047202 */ /* 0x008fe20000000f00 */
[----:B------:R-:W-:-:S05]  /*1608b0*/  IMAD.MOV.U32 R5, RZ, RZ, R17 ;  /* 0x000000ffff057224 */ /* 0x000fca00078e0011 */
[----:B------:R3:W-:Y:S04]  /*1608c0*/  STL.64 [R1+0x4bc8], R4 ;  /* 0x004bc80401007387 */ /* 0x0007e80000100a00 */
[----:B------:R3:W-:Y:S01]  /*1608d0*/  LDGSTS.E [R2+-0x61100], [R4.64], P0 ;  /* 0x9ef0000004027fae */ /* 0x0007e20008121844 */
[----:B------:R-:W-:Y:S02]  /*1608e0*/  IADD3 R0, R0, 0x100000, RZ ;  /* 0x0010000000007810 */ /* 0x000fe40007ffe0ff */
[----:B------:R-:W-:Y:S02]  /*1608f0*/  IADD3 R245, R245, 0x7f, RZ ;  /* 0x0000007ff5f57810 */ /* 0x000fe40007ffe0ff */
[----:B---3--:R-:W-:Y:S01]  /*160900*/  MOV R4, R20 ;  /* 0x0000001400047202 */ /* 0x008fe20000000f00 */
[----:B------:R-:W-:-:S05]  /*160910*/  IMAD.MOV.U32 R5, RZ, RZ, R19 ;  /* 0x000000ffff057224 */ /* 0x000fca00078e0013 */
[----:B------:R3:W-:Y:S04]  /*160920*/  STL.64 [R1+0x4bc0], R4 ;  /* 0x004bc00401007387 */ /* 0x0007e80000100a00 */
[----:B------:R3:W-:Y:S02]  /*160930*/  LDGSTS.E [R2+-0x60200], [R4.64], P1 ;  /* 0x9fe0000004027fae */ /* 0x0007e40008921844 */
[----:B---3--:R-:W-:Y:S01]  /*160940*/  IMAD.MOV.U32 R4, RZ, RZ, R22 ;  /* 0x000000ffff047224 */ /* 0x008fe200078e0016 */
[----:B------:R-:W-:-:S05]  /*160950*/  MOV R5, R21 ;  /* 0x0000001500057202 */ /* 0x000fca0000000f00 */
[----:B------:R3:W-:Y:S04]  /*160960*/  STL.64 [R1+0x4bb8], R4 ;  /* 0x004bb80401007387 */ /* 0x0007e80000100a00 */
[----:B------:R3:W-:Y:S01]  /*160970*/  LDGSTS.E [R0+-0x60100], [R4.64], P0 ;  /* 0x9ff0000004007fae */ /* 0x0007e20008121844 */
[----:B------:R-:W0:Y:S01]  /*160980*/  LDGDEPBAR ;  /* 0x00000000000079af */ /* 0x000e220000000000 */
[----:B---3--:R-:W-:-:S04]  /*160990*/  SHF.R.S32.HI R4, RZ, 0x1f, R245 ;  /* 0x0000001fff047819 */ /* 0x008fc800000114f5 */
[----:B------:R-:W-:-:S04]  /*1609a0*/  LEA.HI R4, R4, R245, RZ, 0x7 ;  /* 0x000000f504047211 */ /* 0x000fc800078f38ff */
[----:B------:R-:W-:Y:S02]  /*1609b0*/  SHF.R.S32.HI R4, RZ, 0x7, R4 ;  /* 0x00000007ff047819 */ /* 0x000fe40000011404 */
[----:B--2---:R-:W-:-:S05]  /*1609c0*/  IADD3 R156, R156, 0x1, RZ ;  /* 0x000000019c9c7810 */ /* 0x004fca0007ffe0ff */
[----:B------:R1:W-:Y:S01]  /*1609d0*/  STL [R1+0x387c], R156 ;  /* 0x00387c9c01007387 */ /* 0x0003e20000100800 */
[----:B------:R-:W-:Y:S11]  /*1609e0*/  ISETP.NE.U32.AND P0, PT, R156, R4, PT ;  /* 0x000000049c00720c */ /* 0x000ff60003f05070 */
[----:B------:R-:W-:Y:S02]  /*1609f0*/  @!UPT UIADD3 URZ, URZ, URZ, URZ ;  /* 0x0000003f3f3ff290 */ /* 0x000fe4000fffe03f */
[----:B-1----:R-:W-:Y:S01]  /*160a00*/  @!P0 CALL.REL.NOINC `(.L_x_0) ;  /* 0x0000001000008944 */ /* 0x002fe20003c00000 */
[----:B------:R-:W-:Y:S05]  /*160a10*/  BRA `(.L_x_1) ;  /* 0xfff041f000007947 */ /* 0x000fea000383ffff */
.L_x_0:
[----:B------:R-:W2:Y:S01]  /*160a20*/  LDL.LU R6, [R1+0x6eb8] ;  /* 0x006eb80001067983 */ /* 0x000ea20000300800 */
[----:B------:R-:W-:-:S04]  /*160a30*/  DEPBAR.LE SB0, 0x0 ;  /* 0x000080000000791a */ /* 0x000fc80000000000 */
[----:B------:R-:W1:Y:S04]  /*160a40*/  S2R R5, SR_TID.X ;  /* 0x0000000000057919 */ /* 0x000e680000002100 */
[----:B------:R-:W3:Y:S04]  /*160a50*/  LDL.LU R16, [R1+0x2d30] ;  /* 0x002d300001107983 */ /* 0x000ee80000300800 */
[----:B------:R-:W3:Y:S04]  /*160a60*/  LDL.LU R17, [R1+0x2d34] ;  /* 0x002d340001117983 */ /* 0x000ee80000300800 */
[----:B------:R-:W3:Y:S04]  /*160a70*/  LDL.LU R18, [R1+0x2d20] ;  /* 0x002d200001127983 */ /* 0x000ee80000300800 */
[----:B------:R-:W3:Y:S04]  /*160a80*/  LDL.LU R19, [R1+0x2d24] ;  /* 0x002d240001137983 */ /* 0x000ee80000300800 */
[----:B------:R-:W4:Y:S01]  /*160a90*/  LDL.LU R12, [R1+0x2d38] ;  /* 0x002d3800010c7983 */ /* 0x000f220000300800 */
[C---:B-1----:R-:W-:Y:S01]  /*160aa0*/  IMAD.SHL.U32 R0, R5.reuse, 0x80, RZ ;  /* 0x0000008005007824 */ /* 0x042fe200078e00ff */
[C---:B------:R-:W-:Y:S01]  /*160ab0*/  SHF.L.U32 R2, R5.reuse, 0x5, RZ ;  /* 0x0000000505027819 */ /* 0x040fe200000006ff */
[----:B------:R-:W-:Y:S01]  /*160ac0*/  IMAD.SHL.U32 R4, R5, 0x8, RZ ;  /* 0x0000000805047824 */ /* 0x000fe200078e00ff */
[----:B------:R-:W4:Y:S02]  /*160ad0*/  LDL.LU R13, [R1+0x2d3c] ;  /* 0x002d3c00010d7983 */ /* 0x000f240000300800 */
[----:B------:R-:W-:-:S02]  /*160ae0*/  LOP3.LUT R0, R0, 0xc00, RZ, 0xc0, !PT ;  /* 0x00000c0000007812 */ /* 0x000fc400078ec0ff */
[----:B------:R-:W4:Y:S02]  /*160af0*/  LDL.LU R14, [R1+0x2d28] ;  /* 0x002d2800010e7983 */ /* 0x000f240000300800 */
[----:B------:R-:W-:Y:S01]  /*160b00*/  LOP3.LUT R0, R0, 0x60, R2, 0xf8, !PT ;  /* 0x0000006000007812 */ /* 0x000fe200078ef802 */
[C---:B------:R-:W-:Y:S01]  /*160b10*/  IMAD.SHL.U32 R2, R5.reuse, 0x4, RZ ;  /* 0x0000000405027824 */ /* 0x040fe200078e00ff */
[----:B------:R-:W4:Y:S01]  /*160b20*/  LDL.LU R15, [R1+0x2d2c] ;  /* 0x002d2c00010f7983 */ /* 0x000f220000300800 */
[----:B------:R-:W-:-:S03]  /*160b30*/  SHF.L.U32 R3, R5, 0x9, RZ ;  /* 0x0000000905037819 */ /* 0x000fc600000006ff */
[----:B------:R-:W4:Y:S01]  /*160b40*/  LDL.LU R8, [R1+0x5a0] ;  /* 0x0005a00001087983 */ /* 0x000f220000300800 */
[----:B------:R-:W-:Y:S02]  /*160b50*/  LOP3.LUT R4, R4, 0x100, RZ, 0xc0, !PT ;  /* 0x0000010004047812 */ /* 0x000fe400078ec0ff */
[----:B------:R-:W-:Y:S01]  /*160b60*/  LOP3.LUT R2, R0, 0x70, R2, 0x78, !PT ;  /* 0x0000007000027812 */ /* 0x000fe200078e7802 */
[----:B------:R-:W4:Y:S01]  /*160b70*/  LDL.LU R9, [R1+0x5a4] ;  /* 0x0005a40001097983 */ /* 0x000f220000300800 */
[----:B------:R-:W-:-:S03]  /*160b80*/  LOP3.LUT R5, R5, 0x3f, RZ, 0xc0, !PT ;  /* 0x0000003f05057812 */ /* 0x000fc600078ec0ff */
[----:B------:R-:W4:Y:S01]  /*160b90*/  LDL.LU R10, [R1+0x590] ;  /* 0x00059000010a7983 */ /* 0x000f220000300800 */
[----:B------:R-:W-:-:S03]  /*160ba0*/  LOP3.LUT R3, R3, 0xc00, RZ, 0xc0, !PT ;  /* 0x00000c0003037812 */ /* 0x000fc600078ec0ff */
[----:B------:R-:W4:Y:S01]  /*160bb0*/  LDL.LU R11, [R1+0x594] ;  /* 0x00059400010b7983 */ /* 0x000f220000300800 */
[----:B------:R-:W-:Y:S01]  /*160bc0*/  IMAD.IADD R2, R4, 0x1, R2 ;  /* 0x0000000104027824 */ /* 0x000fe200078e0202 */
[----:B------:R-:W-:Y:S02]  /*160bd0*/  LEA R0, R5, R3, 0x4 ;  /* 0x0000000305007211 */ /* 0x000fe400078e20ff */
[----:B------:R-:W4:Y:S04]  /*160be0*/  LDL.LU R4, [R1+0x5a8] ;  /* 0x0005a80001047983 */ /* 0x000f280000300800 */
[----:B------:R-:W4:Y:S04]  /*160bf0*/  LDL.LU R5, [R1+0x5ac] ;  /* 0x0005ac0001057983 */ /* 0x000f280000300800 */
[----:B------:R-:W-:Y:S01]  /*160c00*/  BAR.SYNC.DEFER_BLOCKING 0x0 ;  /* 0x0000000000007b1d */ /* 0x000fe20000010000 */
[----:B--2---:R-:W-:-:S05]  /*160c10*/  ISETP.GE.AND P1, PT, R6, c[0x0][0x17c], PT ;  /* 0x00005f0006007a0c */ /* 0x004fca0003f26270 */
[----:B------:R-:W2:Y:S04]  /*160c20*/  LDL.LU R6, [R1+0x598] ;  /* 0x0005980001067983 */ /* 0x000ea80000300800 */
[----:B------:R-:W2:Y:S04]  /*160c30*/  LDL.LU R7, [R1+0x59c] ;  /* 0x00059c0001077983 */ /* 0x000ea80000300800 */
[----:B---3--:R1:W-:Y:S04]  /*160c40*/  STS.128 [R2], R16 ;  /* 0x0000001002007388 */ /* 0x0083e80000000c00 */
[----:B-1----:R-:W3:Y:S04]  /*160c50*/  LDL.LU R16, [R1+0x1880] ;  /* 0x0018800001107983 */ /* 0x002ee80000300800 */
[----:B------:R-:W3:Y:S04]  /*160c60*/  LDL.LU R17, [R1+0x1884] ;  /* 0x0018840001117983 */ /* 0x000ee80000300800 */
[----:B------:R-:W3:Y:S04]  /*160c70*/  LDL.LU R18, [R1+0x1870] ;  /* 0x0018700001127983 */ /* 0x000ee80000300800 */
[----:B----4-:R1:W-:Y:S04]  /*160c80*/  STS.128 [R2+0x80], R12 ;  /* 0x0000800c02007388 */ /* 0x0103e80000000c00 */
[----:B------:R-:W3:Y:S04]  /*160c90*/  LDL.LU R19, [R1+0x1874] ;  /* 0x0018740001137983 */ /* 0x000ee80000300800 */
[----:B------:R4:W-:Y:S04]  /*160ca0*/  STS.128 [R2+0x200], R8 ;  /* 0x0002000802007388 */ /* 0x0009e80000000c00 */
[----:B-1----:R-:W3:Y:S04]  /*160cb0*/  LDL.LU R12, [R1+0x1888] ;  /* 0x00188800010c7983 */ /* 0x002ee80000300800 */
[----:B------:R-:W3:Y:S04]  /*160cc0*/  LDL.LU R13, [R1+0x188c] ;  /* 0x00188c00010d7983 */ /* 0x000ee80000300800 */
[----:B------:R-:W3:Y:S04]  /*160cd0*/  LDL.LU R14, [R1+0x1878] ;  /* 0x00187800010e7983 */ /* 0x000ee80000300800 */
[----:B------:R-:W3:Y:S04]  /*160ce0*/  LDL.LU R15, [R1+0x187c] ;  /* 0x00187c00010f7983 */ /* 0x000ee80000300800 */
[----:B----4-:R-:W4:Y:S04]  /*160cf0*/  LDL.LU R8, [R1+0x4f0] ;  /* 0x0004f00001087983 */ /* 0x010f280000300800 */
[----:B------:R-:W4:Y:S04]  /*160d00*/  LDL.LU R9, [R1+0x4f4] ;  /* 0x0004f40001097983 */ /* 0x000f280000300800 */
[----:B------:R-:W4:Y:S04]  /*160d10*/  LDL.LU R10, [R1+0x4e0] ;  /* 0x0004e000010a7983 */ /* 0x000f280000300800 */
[----:B------:R-:W4:Y:S01]  /*160d20*/  LDL.LU R11, [R1+0x4e4] ;  /* 0x0004e400010b7983 */ /* 0x000f220000300800 */
[----:B-----5:R-:W-:-:S03]  /*160d30*/  LOP3.LUT R220, R0, 0x20, RZ, 0x3c, !PT ;  /* 0x0000002000dc7812 */ /* 0x020fc600078e3cff */
[----:B--2---:R1:W-:Y:S04]  /*160d40*/  STS.128 [R2+0x280], R4 ;  /* 0x0002800402007388 */ /* 0x0043e80000000c00 */
[----:B------:R-:W-:Y:S06]  /*160d50*/  BAR.SYNC.DEFER_BLOCKING 0x0 ;  /* 0x0000000000007b1d */ /* 0x000fec0000010000 */
[----:B-1----:R-:W2:Y:S04]  /*160d60*/  LDL.LU R4, [R1+0x4f8] ;  /* 0x0004f80001047983 */ /* 0x002ea80000300800 */
[----:B------:R-:W2:Y:S04]  /*160d70*/  LDL.LU R5, [R1+0x4fc] ;  /* 0x0004fc0001057983 */ /* 0x000ea80000300800 */
[----:B------:R-:W2:Y:S04]  /*160d80*/  LDL.LU R6, [R1+0x4e8] ;  /* 0x0004e80001067983 */ /* 0x000ea80000300800 */
[----:B------:R-:W2:Y:S04]  /*160d90*/  LDL.LU R7, [R1+0x4ec] ;  /* 0x0004ec0001077983 */ /* 0x000ea80000300800 */
[----:B------:R-:W1:Y:S04]  /*160da0*/  LDS.128 R24, [R0] ;  /* 0x0000000000187984 */ /* 0x000e680000000c00 */
[----:B------:R-:W3:Y:S01]  /*160db0*/  LDS.128 R20, [R220] ;  /* 0x00000000dc147984 */ /* 0x000ee20000000c00 */
[----:B------:R-:W-:-:S02]  /*160dc0*/  LOP3.LUT R224, R0, 0x40, RZ, 0x3c, !PT ;  /* 0x0000004000e07812 */ /* 0x000fc400078e3cff */
[----:B------:R-:W-:Y:S01]  /*160dd0*/  LOP3.LUT R3, R0, 0x60, RZ, 0x3c, !PT ;  /* 0x0000006000037812 */ /* 0x000fe200078e3cff */
[----:B-1----:R-:W-:Y:S04]  /*160de0*/  STL.64 [R1+0x100], R24 ;  /* 0x0001001801007387 */ /* 0x002fe80000100a00 */
[----:B------:R-:W-:Y:S04]  /*160df0*/  STL.64 [R1+0x108], R26 ;  /* 0x0001081a01007387 */ /* 0x000fe80000100a00 */
[----:B------:R-:W1:Y:S04]  /*160e00*/  LDS.128 R24, [R224] ;  /* 0x00000000e0187984 */ /* 0x000e680000000c00 */
[----:B---3--:R-:W-:Y:S04]  /*160e10*/  STL.64 [R1+0x1f0], R20 ;  /* 0x0001f01401007387 */ /* 0x008fe80000100a00 */
[----:B------:R-:W-:Y:S04]  /*160e20*/  STL.64 [R1+0x1f8], R22 ;  /* 0x0001f81601007387 */ /* 0x000fe80000100a00 */
[----:B------:R-:W3:Y:S04]  /*160e30*/  LDS.128 R20, [R3] ;  /* 0x0000000003147984 */ /* 0x000ee80000000c00 */
[----:B------:R-:W-:Y:S06]  /*160e40*/  BAR.SYNC.DEFER_BLOCKING 0x0 ;  /* 0x0000000000007b1d */ /* 0x000fec0000010000 */
[----:B-1----:R-:W-:Y:S04]  /*160e50*/  STL.64 [R1+0x240], R24 ;  /* 0x0002401801007387 */ /* 0x002fe80000100a00 */
[----:B------:R-:W-:Y:S04]  /*160e60*/  STL.64 [R1+0x248], R26 ;  /* 0x0002481a01007387 */ /* 0x000fe80000100a00 */
[----:B------:R1:W-:Y:S04]  /*160e70*/  STS.128 [R2], R16 ;  /* 0x0000001002007388 */ /* 0x0003e80000000c00 */
[----:B---3--:R-:W-:Y:S04]  /*160e80*/  STL.64 [R1+0x2a0], R20 ;  /* 0x0002a01401007387 */ /* 0x008fe80000100a00 */
[----:B------:R-:W-:Y:S04]  /*160e90*/  STL.64 [R1+0x2a8], R22 ;  /* 0x0002a81601007387 */ /* 0x000fe80000100a00 */
[----:B------:R3:W-:Y:S04]  /*160ea0*/  STS.128 [R2+0x80], R12 ;  /* 0x0000800c02007388 */ /* 0x0007e80000000c00 */
[----:B-1----:R-:W2:Y:S04]  /*160eb0*/  LDL.LU R16, [R1+0x29b0] ;  /* 0x0029b00001107983 */ /* 0x002ea80000300800 */
[----:B------:R-:W2:Y:S04]  /*160ec0*/  LDL.LU R17, [R1+0x29b4] ;  /* 0x0029b40001117983 */ /* 0x000ea80000300800 */
[----:B------:R-:W2:Y:S04]  /*160ed0*/  LDL.LU R18, [R1+0x29a0] ;  /* 0x0029a00001127983 */ /* 0x000ea80000300800 */
[----:B------:R-:W2:Y:S04]  /*160ee0*/  LDL.LU R19, [R1+0x29a4] ;  /* 0x0029a40001137983 */ /* 0x000ea80000300800 */
[----:B---3--:R-:W3:Y:S04]  /*160ef0*/  LDL.LU R12, [R1+0x29b8] ;  /* 0x0029b800010c7983 */ /* 0x008ee80000300800 */
[----:B------:R-:W3:Y:S04]  /*160f00*/  LDL.LU R13, [R1+0x29bc] ;  /* 0x0029bc00010d7983 */ /* 0x000ee80000300800 */
[----:B------:R-:W3:Y:S04]  /*160f10*/  LDL.LU R14, [R1+0x29a8] ;  /* 0x0029a800010e7983 */ /* 0x000ee80000300800 */
[----:B----4-:R1:W-:Y:S04]  /*160f20*/  STS.128 [R2+0x200], R8 ;  /* 0x0002000802007388 */ /* 0x0103e80000000c00 */
[----:B------:R-:W3:Y:S04]  /*160f30*/  LDL.LU R15, [R1+0x29ac] ;  /* 0x0029ac00010f7983 */ /* 0x000ee80000300800 */
[----:B-1----:R-:W4:Y:S04]  /*160f40*/  LDL.LU R8, [R1+0x610] ;  /* 0x0006100001087983 */ /* 0x002f280000300800 */
[----:B------:R-:W4:Y:S04]  /*160f50*/  LDL.LU R9, [R1+0x614] ;  /* 0x0006140001097983 */ /* 0x000f280000300800 */
[----:B------:R-:W4:Y:S04]  /*160f60*/  LDL.LU R10, [R1+0x630] ;  /* 0x00063000010a7983 */ /* 0x000f280000300800 */
[----:B------:R-:W4:Y:S04]  /*160f70*/  LDL.LU R11, [R1+0x634] ;  /* 0x00063400010b7983 */ /* 0x000f280000300800 */
[----:B--2---:R1:W-:Y:S04]  /*160f80*/  STS.128 [R2+0x280], R4 ;  /* 0x0002800402007388 */ /* 0x0043e80000000c00 */
[----:B------:R-:W-:Y:S06]  /*160f90*/  BAR.SYNC.DEFER_BLOCKING 0x0 ;  /* 0x0000000000007b1d */ /* 0x000fec0000010000 */
[----:B-1----:R-:W2:Y:S04]  /*160fa0*/  LDL.LU R4, [R1+0x618] ;  /* 0x0006180001047983 */ /* 0x002ea80000300800 */
[----:B------:R-:W2:Y:S04]  /*160fb0*/  LDL.LU R5, [R1+0x61c] ;  /* 0x00061c0001057983 */ /* 0x000ea80000300800 */
[----:B------:R-:W2:Y:S04]  /*160fc0*/  LDL.LU R6, [R1+0x638] ;  /* 0x0006380001067983 */ /* 0x000ea80000300800 */
[----:B------:R-:W2:Y:S04]  /*160fd0*/  LDL.LU R7, [R1+0x63c] ;  /* 0x00063c0001077983 */ /* 0x000ea80000300800 */
[----:B------:R-:W1:Y:S04]  /*160fe0*/  LDS.128 R20, [R0] ;  /* 0x0000000000147984 */ /* 0x000e680000000c00 */
[----:B------:R-:W1:Y:S04]  /*160ff0*/  LDS.128 R28, [R220] ;  /* 0x00000000dc1c7984 */ /* 0x000e680000000c00 */
[----:B------:R-:W1:Y:S04]  /*161000*/  LDS.128 R24, [R224] ;  /* 0x00000000e0187984 */ /* 0x000e680000000c00 */
[----:B-1----:R-:W-:Y:S04]  /*161010*/  STL.64 [R1+0xb0], R20 ;  /* 0x0000b01401007387 */ /* 0x002fe80000100a00 */
[----:B------:R-:W-:Y:S04]  /*161020*/  STL.64 [R1+0xb8], R22 ;  /* 0x0000b81601007387 */ /* 0x000fe80000100a00 */
[----:B------:R-:W1:Y:S04]  /*161030*/  LDS.128 R20, [R3] ;  /* 0x0000000003147984 */ /* 0x000e680000000c00 */
[----:B------:R-:W-:Y:S06]  /*161040*/  BAR.SYNC.DEFER_BLOCKING 0x0 ;  /* 0x0000000000007b1d */ /* 0x000fec0000010000 */
[----:B------:R-:W-:Y:S04]  /*161050*/  STL.64 [R1+0x1d0], R28 ;  /* 0x0001d01c01007387 */ /* 0x000fe80000100a00 */
[----:B------:R-:W-:Y:S04]  /*161060*/  STL.64 [R1+0x1d8], R30 ;  /* 0x0001d81e01007387 */ /* 0x000fe80000100a00 */
[----:B------:R-:W-:Y:S04]  /*161070*/  STL.64 [R1+0x220], R24 ;  /* 0x0002201801007387 */ /* 0x000fe80000100a00 */
[----:B------:R-:W-:Y:S04]  /*161080*/  STL.64 [R1+0x228], R26 ;  /* 0x0002281a01007387 */ /* 0x000fe80000100a00 */
[----:B-1----:R-:W-:Y:S04]  /*161090*/  STL.64 [R1+0x280], R20 ;  /* 0x0002801401007387 */ /* 0x002fe80000100a00 */
[----:B------:R-:W-:Y:S04]  /*1610a0*/  STL.64 [R1+0x288], R22 ;  /* 0x0002881601007387 */ /* 0x000fe80000100a00 */
[----:B------:R1:W-:Y:S04]  /*1610b0*/  STS.128 [R2], R16 ;  /* 0x0000001002007388 */ /* 0x0003e80000000c00 */
[----:B-1----:R-:W2:Y:S04]  /*1610c0*/  LDL.LU R16, [R1+0x10e0] ;  /* 0x0010e00001107983 */ /* 0x002ea80000300800 */
[----:B------:R-:W2:Y:S04]  /*1610d0*/  LDL.LU R17, [R1+0x10e4] ;  /* 0x0010e40001117983 */ /* 0x000ea80000300800 */
[----:B------:R-:W2:Y:S04]  /*1610e0*/  LDL.LU R18, [R1+0x2680] ;  /* 0x0026800001127983 */ /* 0x000ea80000300800 */
[----:B---3--:R1:W-:Y:S04]  /*1610f0*/  STS.128 [R2+0x80], R12 ;  /* 0x0000800c02007388 */ /* 0x0083e80000000c00 */
[----:B------:R-:W3:Y:S04]  /*161100*/  LDL.LU R19, [R1+0x2684] ;  /* 0x0026840001137983 */ /* 0x000ee80000300800 */
[----:B-1----:R-:W3:Y:S04]  /*161110*/  LDL.LU R12, [R1+0x10e8] ;  /* 0x0010e800010c7983 */ /* 0x002ee80000300800 */
[----:B------:R-:W3:Y:S04]  /*161120*/  LDL.LU R13, [R1+0x10ec] ;  /* 0x0010ec00010d7983 */ /* 0x000ee80000300800 */
[----:B------:R-:W3:Y:S04]  /*161130*/  LDL.LU R14, [R1+0x2688] ;  /* 0x00268800010e7983 */ /* 0x000ee80000300800 */
[----:B----4-:R1:W-:Y:S04]  /*161140*/  STS.128 [R2+0x200], R8 ;  /* 0x0002000802007388 */ /* 0x0103e80000000c00 */
[----:B------:R-:W4:Y:S04]  /*161150*/  LDL.LU R15, [R1+0x268c] ;  /* 0x00268c00010f7983 */ /* 0x000f280000300800 */
        /* <DEDUP_REMOVED lines=23> */
[----:B---3--:R1:W-:Y:S04]  /*1612d0*/  STS.128 [R2], R16 ;  /* 0x0000001002007388 */ /* 0x0083e80000000c00 */
[----:B-1----:R-:W3:Y:S04]  /*1612e0*/  LDL.LU R16, [R1+0xd50] ;  /* 0x000d500001107983 */ /* 0x002ee80000300800 */
[----:B------:R-:W3:Y:S04]  /*1612f0*/  LDL.LU R17, [R1+0xd54] ;  /* 0x000d540001117983 */ /* 0x000ee80000300800 */
[----:B------:R-:W3:Y:S04]  /*161300*/  LDL.LU R18, [R1+0xd30] ;  /* 0x000d300001127983 */ /* 0x000ee80000300800 */
[----:B----4-:R1:W-:Y:S04]  /*161310*/  STS.128 [R2+0x80], R12 ;  /* 0x0000800c02007388 */ /* 0x0103e80000000c00 */
[----:B------:R-:W3:Y:S04]  /*161320*/  LDL.LU R19, [R1+0xd34] ;  /* 0x000d340001137983 */ /* 0x000ee80000300800 */
[----:B-1----:R-:W4:Y:S04]  /*161330*/  LDL.LU R12, [R1+0xd58] ;  /* 0x000d5800010c7983 */ /* 0x002f280000300800 */
[----:B------:R-:W4:Y:S04]  /*161340*/  LDL.LU R13, [R1+0xd5c] ;  /* 0x000d5c00010d7983 */ /* 0x000f280000300800 */
[----:B------:R-:W4:Y:S04]  /*161350*/  LDL.LU R14, [R1+0xd38] ;  /* 0x000d3800010e7983 */ /* 0x000f280000300800 */
[----:B------:R1:W-:Y:S04]  /*161360*/  STS.128 [R2+0x200], R8 ;  /* 0x0002000802007388 */ /* 0x0003e80000000c00 */
        /* <DEDUP_REMOVED lines=95> */
[----:B----4-:R1:W-:Y:S04]  /*161960*/  STS.128 [R2+0x80], R12 ;  /* 0x0000800c02007388 */ /* 0x0103e80000000c00 */
[----:B-1----:R-:W4:Y:S04]  /*161970*/  LDL.LU R14, [R1+0x1ed8] ;  /* 0x001ed800010e7983 */ /* 0x002f280000300800 */
[----:B------:R-:W4:Y:S04]  /*161980*/  LDL.LU R15, [R1+0x1edc] ;  /* 0x001edc00010f7983 */ /* 0x000f280000300800 */
[----:B------:R1:W-:Y:S04]  /*161990*/  STS.128 [R2+0x200], R8 ;  /* 0x0002000802007388 */ /* 0x0003e80000000c00 */
        /* <DEDUP_REMOVED lines=13> */
[----:B------:R-:W-:Y:S04]  /*161a70*/  LDS.128 R236, [R0] ;  /* 0x0000000000ec7984 */ /* 0x000fe80000000c00 */
[----:B------:R-:W-:Y:S01]  /*161a80*/  BAR.SYNC.DEFER_BLOCKING 0x0 ;  /* 0x0000000000007b1d */ /* 0x000fe20000010000 */
[----:B------:R-:W-:Y:S01]  /*161a90*/  MOV R16, R148 ;  /* 0x0000009400107202 */ /* 0x000fe20000000f00 */
[----:B------:R-:W-:Y:S01]  /*161aa0*/  IMAD.MOV.U32 R17, RZ, RZ, R149 ;  /* 0x000000ffff117224 */ /* 0x000fe200078e0095 */
[----:B------:R-:W-:Y:S01]  /*161ab0*/  MOV R12, R150 ;  /* 0x00000096000c7202 */ /* 0x000fe20000000f00 */
[----:B------:R-:W-:-:S02]  /*161ac0*/  IMAD.MOV.U32 R13, RZ, RZ, R151 ;  /* 0x000000ffff0d7224 */ /* 0x000fc400078e0097 */
[----:B-1----:R-:W-:Y:S04]  /*161ad0*/  STL.64 [R1+0x50], R28 ;  /* 0x0000501c01007387 */ /* 0x002fe80000100a00 */
[----:B------:R-:W-:Y:S04]  /*161ae0*/  STL.64 [R1+0x58], R30 ;  /* 0x0000581e01007387 */ /* 0x000fe80000100a00 */
[----:B------:R-:W-:Y:S04]  /*161af0*/  STL.64 [R1+0xd0], R24 ;  /* 0x0000d01801007387 */ /* 0x000fe80000100a00 */
[----:B------:R-:W-:Y:S04]  /*161b00*/  STL.64 [R1+0xd8], R26 ;  /* 0x0000d81a01007387 */ /* 0x000fe80000100a00 */
[----:B------:R-:W-:Y:S04]  /*161b10*/  STL.64 [R1+0x150], R20 ;  /* 0x0001501401007387 */ /* 0x000fe80000100a00 */
        /* <DEDUP_REMOVED lines=24> */
[----:B------:R-:W-:Y:S04]  /*161ca0*/  LDS.128 R232, [R0] ;  /* 0x0000000000e87984 */ /* 0x000fe80000000c00 */
[----:B------:R-:W-:Y:S04]  /*161cb0*/  LDS.128 R244, [R220] ;  /* 0x00000000dcf47984 */ /* 0x000fe80000000c00 */
[----:B------:R-:W-:Y:S06]  /*161cc0*/  BAR.SYNC.DEFER_BLOCKING 0x0 ;  /* 0x0000000000007b1d */ /* 0x000fec0000010000 */
[----:B-1----:R-:W-:Y:S04]  /*161cd0*/  STL.64 [R1+0x80], R24 ;  /* 0x0000801801007387 */ /* 0x002fe80000100a00 */
        /* <DEDUP_REMOVED lines=694> */
[----:B-1----:R-:W3:Y:S04]  /*164840*/  LDL.LU R8, [R1+0x5d0] ;  /* 0x0005d00001087983 */ /* 0x002ee80000300800 */
[----:B------:R-:W3:Y:S04]  /*164850*/  LDL.LU R9, [R1+0x5d4] ;  /* 0x0005d40001097983 */ /* 0x000ee80000300800 */
[----:B------:R-:W3:Y:S04]  /*164860*/  LDL.LU R10, [R1+0x5b0] ;  /* 0x0005b000010a7983 */ /* 0x000ee80000300800 */
[----:B------:R-:W3:Y:S04]  /*164870*/  LDL.LU R11, [R1+0x5b4] ;  /* 0x0005b400010b7983 */ /* 0x000ee80000300800 */
        /* <DEDUP_REMOVED lines=19> */
[----:B----4-:R1:W-:Y:S04]  /*1649b0*/  STS.128 [R2+0x80], R12 ;  /* 0x0000800c02007388 */ /* 0x0103e80000000c00 */
[----:B-1----:R-:W4:Y:S04]  /*1649c0*/  LDL.LU R12, [R1+0x2140] ;  /* 0x00214000010c7983 */ /* 0x002f280000300800 */
[----:B------:R-:W4:Y:S04]  /*1649d0*/  LDL.LU R13, [R1+0x2144] ;  /* 0x00214400010d7983 */ /* 0x000f280000300800 */
[----:B------:R-:W4:Y:S04]  /*1649e0*/  LDL.LU R14, [R1+0x2130] ;  /* 0x00213000010e7983 */ /* 0x000f280000300800 */
[----:B------:R-:W4:Y:S04]  /*1649f0*/  LDL.LU R15, [R1+0x2134] ;  /* 0x00213400010f7983 */ /* 0x000f280000300800 */
[----:B---3--:R1:W-:Y:S04]  /*164a00*/  STS.128 [R2+0x200], R8 ;  /* 0x0002000802007388 */ /* 0x0083e80000000c00 */
[----:B-1----:R-:W3:Y:S04]  /*164a10*/  LDL.LU R8, [R1+0x2148] ;  /* 0x0021480001087983 */ /* 0x002ee80000300800 */
[----:B------:R-:W3:Y:S04]  /*164a20*/  LDL.LU R9, [R1+0x214c] ;  /* 0x00214c0001097983 */ /* 0x000ee80000300800 */
[----:B------:R-:W3:Y:S04]  /*164a30*/  LDL.LU R10, [R1+0x2138] ;  /* 0x00213800010a7983 */ /* 0x000ee80000300800 */
[----:B------:R-:W3:Y:S04]  /*164a40*/  LDL.LU R11, [R1+0x213c] ;  /* 0x00213c00010b7983 */ /* 0x000ee80000300800 */
[----:B--2---:R1:W-:Y:S04]  /*164a50*/  STS.128 [R2+0x280], R4 ;  /* 0x0002800402007388 */ /* 0x0043e80000000c00 */
[----:B-1----:R-:W3:Y:S04]  /*164a60*/  LDL.LU R4, [R1] ;  /* 0x0000000001047983 */ /* 0x002ee80000300800 */
[----:B------:R-:W3:Y:S01]  /*164a70*/  LDL.LU R5, [R1+0x4] ;  /* 0x0000040001057983 */ /* 0x000ee20000300800 */
[----:B------:R-:W-:-:S03]  /*164a80*/  MOV R6, R248 ;  /* 0x000000f800067202 */ /* 0x000fc60000000f00 */
[----:B------:R-:W-:Y:S01]  /*164a90*/  STS.128 [R2], R16 ;  /* 0x0000001002007388 */ /* 0x000fe20000000c00 */
[----:B------:R-:W-:-:S03]  /*164aa0*/  IMAD.MOV.U32 R7, RZ, RZ, R249 ;  /* 0x000000ffff077224 */ /* 0x000fc600078e00f9 */
[----:B------:R-:W-:Y:S06]  /*164ab0*/  BAR.SYNC.DEFER_BLOCKING 0x0 ;  /* 0x0000000000007b1d */ /* 0x000fec0000010000 */
[----:B------:R-:W3:Y:S04]  /*164ac0*/  LDL.LU R248, [R1+0x8] ;  /* 0x0000080001f87983 */ /* 0x000ee80000300800 */
[----:B------:R-:W3:Y:S04]  /*164ad0*/  LDL.LU R249, [R1+0xc] ;  /* 0x00000c0001f97983 */ /* 0x000ee80000300800 */
        /* <DEDUP_REMOVED lines=11> */
[----:B-1----:R1:W-:Y:S04]  /*164b90*/  STL.64 [R1+0xaa0], R16 ;  /* 0x000aa01001007387 */ /* 0x0023e80000100a00 */
[----:B------:R1:W-:Y:S04]  /*164ba0*/  STL.64 [R1+0xaa8], R18 ;  /* 0x000aa81201007387 */ /* 0x0003e80000100a00 */
[----:B-1----:R-:W2:Y:S04]  /*164bb0*/  LDL.LU R16, [R1+0x1e80] ;  /* 0x001e800001107983 */ /* 0x002ea80000300800 */
[----:B------:R-:W2:Y:S04]  /*164bc0*/  LDL.LU R17, [R1+0x1e84] ;  /* 0x001e840001117983 */ /* 0x000ea80000300800 */
[----:B------:R-:W2:Y:S04]  /*164bd0*/  LDL.LU R18, [R1+0x1e70] ;  /* 0x001e700001127983 */ /* 0x000ea80000300800 */
[----:B------:R-:W2:Y:S04]  /*164be0*/  LDL.LU R19, [R1+0x1e74] ;  /* 0x001e740001137983 */ /* 0x000ea80000300800 */
[----:B----4-:R1:W-:Y:S04]  /*164bf0*/  STS.128 [R2], R12 ;  /* 0x0000000c02007388 */ /* 0x0103e80000000c00 */
        /* <DEDUP_REMOVED lines=9> */
[----:B------:R1:W-:Y:S04]  /*164c90*/  STS.128 [R2+0x200], R4 ;  /* 0x0002000402007388 */ /* 0x0003e80000000c00 */
[----:B-1----:R-:W3:Y:S04]  /*164ca0*/  LDL.LU R4, [R1+0x1c28] ;  /* 0x001c280001047983 */ /* 0x002ee80000300800 */
[----:B------:R-:W3:Y:S04]  /*164cb0*/  LDL.LU R5, [R1+0x1c2c] ;  /* 0x001c2c0001057983 */ /* 0x000ee80000300800 */
[----:B------:R-:W3:Y:S04]  /*164cc0*/  LDL.LU R6, [R1+0x1658] ;  /* 0x0016580001067983 */ /* 0x000ee80000300800 */
[----:B------:R-:W3:Y:S04]  /*164cd0*/  LDL.LU R7, [R1+0x165c] ;  /* 0x00165c0001077983 */ /* 0x000ee80000300800 */
[----:B------:R-:W-:Y:S04]  /*164ce0*/  STS.128 [R2+0x280], R248 ;  /* 0x000280f802007388 */ /* 0x000fe80000000c00 */
[----:B------:R-:W-:Y:S06]  /*164cf0*/  BAR.SYNC.DEFER_BLOCKING 0x0 ;  /* 0x0000000000007b1d */ /* 0x000fec0000010000 */
        /* <DEDUP_REMOVED lines=11> */
[----:B--2---:R2:W-:Y:S04]  /*164db0*/  STS.128 [R2], R16 ;  /* 0x0000001002007388 */ /* 0x0045e80000000c00 */
[----:B-1----:R-:W-:Y:S04]  /*164dc0*/  STL.64 [R1+0x9e0], R20 ;  /* 0x0009e01401007387 */ /* 0x002fe80000100a00 */
[----:B------:R-:W-:Y:S04]  /*164dd0*/  STL.64 [R1+0x9e8], R22 ;  /* 0x0009e81601007387 */ /* 0x000fe80000100a00 */
[----:B--2---:R-:W2:Y:S04]  /*164de0*/  LDL.LU R16, [R1+0x2cb0] ;  /* 0x002cb00001107983 */ /* 0x004ea80000300800 */
[----:B------:R-:W2:Y:S04]  /*164df0*/  LDL.LU R17, [R1+0x2cb4] ;  /* 0x002cb40001117983 */ /* 0x000ea80000300800 */
[----:B------:R-:W2:Y:S04]  /*164e00*/  LDL.LU R18, [R1+0x2ca0] ;  /* 0x002ca00001127983 */ /* 0x000ea80000300800 */
[----:B------:R-:W2:Y:S04]  /*164e10*/  LDL.LU R19, [R1+0x2ca4] ;  /* 0x002ca40001137983 */ /* 0x000ea80000300800 */
        /* <DEDUP_REMOVED lines=11> */
[----:B------:R-:W-:Y:S06]  /*164ed0*/  BAR.SYNC.DEFER_BLOCKING 0x0 ;  /* 0x0000000000007b1d */ /* 0x000fec0000010000 */
[----:B-1----:R-:W3:Y:S04]  /*164ee0*/  LDL.LU R4, [R1+0x528] ;  /* 0x0005280001047983 */ /* 0x002ee80000300800 */
[----:B------:R-:W3:Y:S04]  /*164ef0*/  LDL.LU R5, [R1+0x52c] ;  /* 0x00052c0001057983 */ /* 0x000ee80000300800 */
[----:B------:R-:W3:Y:S04]  /*164f00*/  LDL.LU R6, [R1+0x2b68] ;  /* 0x002b680001067983 */ /* 0x000ee80000300800 */
[----:B------:R-:W3:Y:S04]  /*164f10*/  LDL.LU R7, [R1+0x2b6c] ;  /* 0x002b6c0001077983 */ /* 0x000ee80000300800 */
[----:B------:R-:W1:Y:S04]  /*164f20*/  LDS.128 R28, [R220] ;  /* 0x00000000dc1c7984 */ /* 0x000e680000000c00 */
[----:B------:R-:W1:Y:S04]  /*164f30*/  LDS.128 R24, [R224] ;  /* 0x00000000e0187984 */ /* 0x000e680000000c00 */
[----:B------:R-:W1:Y:S04]  /*164f40*/  LDS.128 R20, [R3] ;  /* 0x0000000003147984 */ /* 0x000e680000000c00 */
[----:B------:R-:W-:Y:S04]  /*164f50*/  LDS.128 R248, [R0] ;  /* 0x0000000000f87984 */ /* 0x000fe80000000c00 */
[----:B------:R-:W-:Y:S06]  /*164f60*/  BAR.SYNC.DEFER_BLOCKING 0x0 ;  /* 0x0000000000007b1d */ /* 0x000fec0000010000 */
[----:B-1----:R-:W-:Y:S04]  /*164f70*/  STL.64 [R1], R28 ;  /* 0x0000001c01007387 */ /* 0x002fe80000100a00 */
[----:B------:R-:W-:Y:S04]  /*164f80*/  STL.64 [R1+0x8], R30 ;  /* 0x0000081e01007387 */ /* 0x000fe80000100a00 */
[----:B------:R-:W-:Y:S04]  /*164f90*/  STL.64 [R1+0x520], R24 ;  /* 0x0005201801007387 */ /* 0x000fe80000100a00 */
[----:B------:R-:W-:Y:S04]  /*164fa0*/  STL.64 [R1+0x528], R26 ;  /* 0x0005281a01007387 */ /* 0x000fe80000100a00 */
[----:B------:R-:W-:Y:S04]  /*164fb0*/  STL.64 [R1+0x850], R20 ;  /* 0x0008501401007387 */ /* 0x000fe80000100a00 */
[----:B------:R-:W-:Y:S04]  /*164fc0*/  STL.64 [R1+0x858], R22 ;  /* 0x0008581601007387 */ /* 0x000fe80000100a00 */
[----:B--2---:R1:W-:Y:S04]  /*164fd0*/  STS.128 [R2], R16 ;  /* 0x0000001002007388 */ /* 0x0043e80000000c00 */
[----:B-1----:R-:W2:Y:S04]  /*164fe0*/  LDL.LU R16, [R1+0x1800] ;  /* 0x0018000001107983 */ /* 0x002ea80000300800 */
        /* <DEDUP_REMOVED lines=54> */
[----:B------:R-:W-:Y:S04]  /*165350*/  STL [R1+0x72f4], R235 ;  /* 0x0072f4eb01007387 */ /* 0x000fe80000100800 */
[----:B------:R-:W-:Y:S04]  /*165360*/  STL [R1+0x72f0], R246 ;  /* 0x0072f0f601007387 */ /* 0x000fe80000100800 */
[----:B------:R-:W-:Y:S04]  /*165370*/  STL [R1+0x72ec], R247 ;  /* 0x0072ecf701007387 */ /* 0x000fe80000100800 */
[----:B------:R-:W-:Y:S04]  /*165380*/  STL [R1+0x72e8], R248 ;  /* 0x0072e8f801007387 */ /* 0x000fe80000100800 */
[----:B------:R-:W-:Y:S04]  /*165390*/  STL [R1+0x72e4], R249 ;  /* 0x0072e4f901007387 */ /* 0x000fe80000100800 */
[----:B------:R-:W-:Y:S04]  /*1653a0*/  STL [R1+0x72e0], R250 ;  /* 0x0072e0fa01007387 */ /* 0x000fe80000100800 */
[----:B------:R-:W1:Y:S04]  /*1653b0*/  LDS.128 R28, [R220] ;  /* 0x00000000dc1c7984 */ /* 0x000e680000000c00 */
[----:B------:R-:W-:Y:S04]  /*1653c0*/  STL [R1+0x72dc], R251 ;  /* 0x0072dcfb01007387 */ /* 0x000fe80000100800 */
        /* <DEDUP_REMOVED lines=126> */
[----:B------:R1:W-:Y:S04]  /*165bb0*/  STS.128 [R2+0x280], R4 ;  /* 0x0002800402007388 */ /* 0x0003e80000000c00 */
[----:B------:R-:W-:Y:S06]  /*165bc0*/  BAR.SYNC.DEFER_BLOCKING 0x0 ;  /* 0x0000000000007b1d */ /* 0x000fec0000010000 */
[----:B-1----:R-:W3:Y:S04]  /*165bd0*/  LDL.LU R6, [R1+0x2008] ;  /* 0x0020080001067983 */ /* 0x002ee80000300800 */
        /* <DEDUP_REMOVED lines=27> */
[----:B---3--:R1:W-:Y:S04]  /*165d90*/  STS.128 [R2+0x200], R8 ;  /* 0x0002000802007388 */ /* 0x0083e80000000c00 */
[----:B------:R-:W4:Y:S04]  /*165da0*/  LDL.LU R15, [R1+0x1e5c] ;  /* 0x001e5c00010f7983 */ /* 0x000f280000300800 */
        /* <DEDUP_REMOVED lines=47> */
[----:B------:R-:W1:Y:S04]  /*1660a0*/  LDS.128 R20, [R3] ;  /* 0x0000000003147984 */ /* 0x000e680000000c00 */
[----:B------:R-:W-:Y:S06]  /*1660b0*/  BAR.SYNC.DEFER_BLOCKING 0x0 ;  /* 0x0000000000007b1d */ /* 0x000fec0000010000 */
[----:B-1----:R-:W-:Y:S04]  /*1660c0*/  STL [R1+0x72d8], R242 ;  /* 0x0072d8f201007387 */ /* 0x002fe80000100800 */
[----:B------:R-:W-:Y:S04]  /*1660d0*/  STL [R1+0x72d4], R243 ;  /* 0x0072d4f301007387 */ /* 0x000fe80000100800 */
        /* <DEDUP_REMOVED lines=25> */
[----:B------:R-:W3:Y:S01]  /*166270*/  LDL.LU R7, [R1+0x156c] ;  /* 0x00156c0001077983 */ /* 0x000ee20000300800 */
[----:B------:R-:W-:Y:S01]  /*166280*/  MOV R242, R20 ;  /* 0x0000001400f27202 */ /* 0x000fe20000000f00 */
[----:B------:R-:W-:-:S02]  /*166290*/  IMAD.MOV.U32 R243, RZ, RZ, R21 ;  /* 0x000000fffff37224 */ /* 0x000fc400078e0015 */
        /* <DEDUP_REMOVED lines=216> */
[----:B--2---:R1:W-:Y:S04]  /*167020*/  STS.128 [R2], R16 ;  /* 0x0000001002007388 */ /* 0x0043e80000000c00 */
[----:B------:R-:W-:Y:S04]  /*167030*/  STL.64 [R1+0x1038], R22 ;  /* 0x0010381601007387 */ /* 0x000fe80000100a00 */
        /* <DEDUP_REMOVED lines=1879> */
[----:B--2---:R1:W-:Y:S04]  /*16e5b0*/  STS.128 [R2+0x280], R4 ;  /* 0x0002800402007388 */ /* 0x0043e80000000c00 */
[----:B-1----:R-:W3:Y:S04]  /*16e5c0*/  LDL.LU R4, [R1+0xd40] ;  /* 0x000d400001047983 */ /* 0x002ee80000300800 */
        /* <DEDUP_REMOVED lines=33> */
[----:B------:R1:W-:Y:S04]  /*16e7e0*/  STS.128 [R2+0x200], R4 ;  /* 0x0002000402007388 */ /* 0x0003e80000000c00 */
[----:B------:R-:W3:Y:S04]  /*16e7f0*/  LDL.LU R11, [R1+0x18b4] ;  /* 0x0018b400010b7983 */ /* 0x000ee80000300800 */
        /* <DEDUP_REMOVED lines=223> */
[----:B---3--:R1:W-:Y:S04]  /*16f5f0*/  STS.128 [R2+0x200], R8 ;  /* 0x0002000802007388 */ /* 0x0083e80000000c00 */
[----:B-1----:R-:W3:Y:S04]  /*16f600*/  LDL.LU R8, [R1+0x1df0] ;  /* 0x001df00001087983 */ /* 0x002ee80000300800 */
[----:B------:R-:W3:Y:S04]  /*16f610*/  LDL.LU R9, [R1+0x1df4] ;  /* 0x001df40001097983 */ /* 0x000ee80000300800 */
[----:B------:R-:W3:Y:S04]  /*16f620*/  LDL.LU R10, [R1+0x1e00] ;  /* 0x001e0000010a7983 */ /* 0x000ee80000300800 */
[----:B--2---:R1:W-:Y:S04]  /*16f630*/  STS.128 [R2+0x280], R4 ;  /* 0x0002800402007388 */ /* 0x0043e80000000c00 */
[----:B------:R-:W3:Y:S04]  /*16f640*/  LDL.LU R11, [R1+0x1e04] ;  /* 0x001e0400010b7983 */ /* 0x000ee80000300800 */
[----:B-1----:R-:W3:Y:S04]  /*16f650*/  LDL.LU R4, [R1+0x1df8] ;  /* 0x001df80001047983 */ /* 0x002ee80000300800 */
[----:B------:R-:W3:Y:S04]  /*16f660*/  LDL.LU R5, [R1+0x1dfc] ;  /* 0x001dfc0001057983 */ /* 0x000ee80000300800 */
[----:B------:R-:W3:Y:S04]  /*16f670*/  LDL.LU R6, [R1+0x1e08] ;  /* 0x001e080001067983 */ /* 0x000ee80000300800 */
[----:B------:R-:W3:Y:S04]  /*16f680*/  LDL.LU R7, [R1+0x1e0c] ;  /* 0x001e0c0001077983 */ /* 0x000ee80000300800 */
[----:B------:R-:W-:Y:S04]  /*16f690*/  STS.128 [R2], R16 ;  /* 0x0000001002007388 */ /* 0x000fe80000000c00 */
[----:B----4-:R-:W-:Y:S04]  /*16f6a0*/  STS.128 [R2+0x80], R12 ;  /* 0x0000800c02007388 */ /* 0x010fe80000000c00 */
[----:B------:R-:W-:Y:S06]  /*16f6b0*/  BAR.SYNC.DEFER_BLOCKING 0x0 ;  /* 0x0000000000007b1d */ /* 0x000fec0000010000 */
[----:B------:R-:W1:Y:S04]  /*16f6c0*/  LDS.128 R16, [R0] ;  /* 0x0000000000107984 */ /* 0x000e680000000c00 */
[----:B------:R-:W4:Y:S04]  /*16f6d0*/  LDS.128 R24, [R220] ;  /* 0x00000000dc187984 */ /* 0x000f280000000c00 */
[----:B------:R-:W4:Y:S04]  /*16f6e0*/  LDS.128 R20, [R224] ;  /* 0x00000000e0147984 */ /* 0x000f280000000c00 */
[----:B-1----:R-:W-:Y:S04]  /*16f6f0*/  STL.64 [R1+0x1c0], R16 ;  /* 0x0001c01001007387 */ /* 0x002fe80000100a00 */
[----:B------:R-:W-:Y:S04]  /*16f700*/  STL.64 [R1+0x1c8], R18 ;  /* 0x0001c81201007387 */ /* 0x000fe80000100a00 */
[----:B------:R-:W1:Y:S04]  /*16f710*/  LDS.128 R16, [R3] ;  /* 0x0000000003107984 */ /* 0x000e680000000c00 */
[----:B------:R-:W-:Y:S06]  /*16f720*/  BAR.SYNC.DEFER_BLOCKING 0x0 ;  /* 0x0000000000007b1d */ /* 0x000fec0000010000 */
[----:B----4-:R-:W-:Y:S04]  /*16f730*/  STL.64 [R1+0xa40], R24 ;  /* 0x000a401801007387 */ /* 0x010fe80000100a00 */
[----:B------:R-:W-:Y:S04]  /*16f740*/  STL.64 [R1+0xa48], R26 ;  /* 0x000a481a01007387 */ /* 0x000fe80000100a00 */
[----:B------:R-:W-:Y:S04]  /*16f750*/  STL.64 [R1+0x1450], R20 ;  /* 0x0014501401007387 */ /* 0x000fe80000100a00 */
[----:B------:R-:W-:Y:S04]  /*16f760*/  STL.64 [R1+0x1458], R22 ;  /* 0x0014581601007387 */ /* 0x000fe80000100a00 */
[----:B-1----:R1:W-:Y:S04]  /*16f770*/  STL.64 [R1+0x1cd0], R16 ;  /* 0x001cd01001007387 */ /* 0x0023e80000100a00 */
[----:B------:R4:W-:Y:S04]  /*16f780*/  STL.64 [R1+0x1cd8], R18 ;  /* 0x001cd81201007387 */ /* 0x0009e80000100a00 */
[----:B-1----:R-:W2:Y:S04]  /*16f790*/  LDL.LU R16, [R1+0x2d40] ;  /* 0x002d400001107983 */ /* 0x002ea80000300800 */
[----:B------:R-:W2:Y:S04]  /*16f7a0*/  LDL.LU R17, [R1+0x2d44] ;  /* 0x002d440001117983 */ /* 0x000ea80000300800 */
[----:B----4-:R-:W2:Y:S04]  /*16f7b0*/  LDL.LU R18, [R1+0x2b70] ;  /* 0x002b700001127983 */ /* 0x010ea80000300800 */
[----:B------:R-:W2:Y:S04]  /*16f7c0*/  LDL.LU R19, [R1+0x2b74] ;  /* 0x002b740001137983 */ /* 0x000ea80000300800 */
[----:B---3--:R1:W-:Y:S04]  /*16f7d0*/  STS.128 [R2], R8 ;  /* 0x0000000802007388 */ /* 0x0083e80000000c00 */
[----:B-1----:R-:W3:Y:S04]  /*16f7e0*/  LDL.LU R8, [R1+0x2d48] ;  /* 0x002d480001087983 */ /* 0x002ee80000300800 */
[----:B------:R-:W3:Y:S04]  /*16f7f0*/  LDL.LU R9, [R1+0x2d4c] ;  /* 0x002d4c0001097983 */ /* 0x000ee80000300800 */
[----:B------:R-:W3:Y:S04]  /*16f800*/  LDL.LU R10, [R1+0x2b78] ;  /* 0x002b7800010a7983 */ /* 0x000ee80000300800 */
[----:B------:R1:W-:Y:S04]  /*16f810*/  STS.128 [R2+0x80], R4 ;  /* 0x0000800402007388 */ /* 0x0003e80000000c00 */
[----:B------:R-:W3:Y:S04]  /*16f820*/  LDL.LU R11, [R1+0x2b7c] ;  /* 0x002b7c00010b7983 */ /* 0x000ee80000300800 */
[----:B-1----:R-:W4:Y:S04]  /*16f830*/  LDL.LU R4, [R1+0x2d50] ;  /* 0x002d500001047983 */ /* 0x002f280000300800 */
[----:B------:R-:W4:Y:S04]  /*16f840*/  LDL.LU R5, [R1+0x2d54] ;  /* 0x002d540001057983 */ /* 0x000f280000300800 */
[----:B------:R-:W4:Y:S04]  /*16f850*/  LDL.LU R6, [R1+0x18a0] ;  /* 0x0018a00001067983 */ /* 0x000f280000300800 */
[----:B------:R-:W4:Y:S01]  /*16f860*/  LDL.LU R7, [R1+0x18a4] ;  /* 0x0018a40001077983 */ /* 0x000f220000300800 */
[----:B------:R-:W-:Y:S01]  /*16f870*/  MOV R12, R124 ;  /* 0x0000007c000c7202 */ /* 0x000fe20000000f00 */
[----:B------:R-:W-:Y:S01]  /*16f880*/  IMAD.MOV.U32 R13, RZ, RZ, R125 ;  /* 0x000000ffff0d7224 */ /* 0x000fe200078e007d */
[----:B------:R-:W-:Y:S01]  /*16f890*/  MOV R14, R128 ;  /* 0x00000080000e7202 */ /* 0x000fe20000000f00 */
[----:B------:R-:W-:Y:S01]  /*16f8a0*/  IMAD.MOV.U32 R15, RZ, RZ, R129 ;  /* 0x000000ffff0f7224 */ /* 0x000fe200078e0081 */
[----:B------:R-:W-:Y:S01]  /*16f8b0*/  MOV R128, R126 ;  /* 0x0000007e00807202 */ /* 0x000fe20000000f00 */
[----:B------:R-:W-:-:S03]  /*16f8c0*/  IMAD.MOV.U32 R129, RZ, RZ, R127 ;  /* 0x000000ffff817224 */ /* 0x000fc600078e007f */
[----:B------:R1:W-:Y:S04]  /*16f8d0*/  STS.128 [R2+0x200], R12 ;  /* 0x0002000c02007388 */ /* 0x0003e80000000c00 */
[----:B------:R-:W-:Y:S04]  /*16f8e0*/  STS.128 [R2+0x280], R128 ;  /* 0x0002808002007388 */ /* 0x000fe80000000c00 */
        /* <DEDUP_REMOVED lines=18> */
[----:B---3--:R-:W-:Y:S04]  /*16fa10*/  STS.128 [R2+0x80], R8 ;  /* 0x0000800802007388 */ /* 0x008fe80000000c00 */
[----:B----4-:R1:W-:Y:S04]  /*16fa20*/  STS.128 [R2+0x200], R4 ;  /* 0x0002000402007388 */ /* 0x0103e80000000c00 */
        /* <DEDUP_REMOVED lines=8> */
[----:B--2---:R1:W-:Y:S04]  /*16fab0*/  STS.128 [R2+0x280], R12 ;  /* 0x0002800c02007388 */ /* 0x0043e80000000c00 */
[----:B------:R2:W-:Y:S04]  /*16fac0*/  STS.128 [R2], R16 ;  /* 0x0000001002007388 */ /* 0x0005e80000000c00 */
[----:B------:R-:W-:Y:S06]  /*16fad0*/  BAR.SYNC.DEFER_BLOCKING 0x0 ;  /* 0x0000000000007b1d */ /* 0x000fec0000010000 */
[----:B-1----:R-:W4:Y:S04]  /*16fae0*/  LDL.LU R12, [R1+0x29d0] ;  /* 0x0029d000010c7983 */ /* 0x002f280000300800 */
[----:B------:R-:W4:Y:S04]  /*16faf0*/  LDL.LU R13, [R1+0x29d4] ;  /* 0x0029d400010d7983 */ /* 0x000f280000300800 */
[----:B------:R-:W4:Y:S04]  /*16fb00*/  LDL.LU R14, [R1+0x1430] ;  /* 0x00143000010e7983 */ /* 0x000f280000300800 */
[----:B------:R-:W4:Y:S04]  /*16fb10*/  LDL.LU R15, [R1+0x1434] ;  /* 0x00143400010f7983 */ /* 0x000f280000300800 */
[----:B--2---:R-:W2:Y:S04]  /*16fb20*/  LDL.LU R16, [R1+0x29d8] ;  /* 0x0029d80001107983 */ /* 0x004ea80000300800 */
        /* <DEDUP_REMOVED lines=27> */
[----:B--2---:R2:W-:Y:S04]  /*16fce0*/  STS.128 [R2+0x280], R16 ;  /* 0x0002801002007388 */ /* 0x0045e80000000c00 */
[----:B------:R-:W-:Y:S06]  /*16fcf0*/  BAR.SYNC.DEFER_BLOCKING 0x0 ;  /* 0x0000000000007b1d */ /* 0x000fec0000010000 */
[----:B-1----:R-:W4:Y:S04]  /*16fd00*/  LDL.LU R12, [R1+0x26a0] ;  /* 0x0026a000010c7983 */ /* 0x002f280000300800 */
[----:B------:R-:W4:Y:S04]  /*16fd10*/  LDL.LU R13, [R1+0x26a4] ;  /* 0x0026a400010d7983 */ /* 0x000f280000300800 */
[----:B------:R-:W4:Y:S04]  /*16fd20*/  LDL.LU R14, [R1+0x1100] ;  /* 0x00110000010e7983 */ /* 0x000f280000300800 */
[----:B------:R-:W4:Y:S04]  /*16fd30*/  LDL.LU R15, [R1+0x1104] ;  /* 0x00110400010f7983 */ /* 0x000f280000300800 */
[----:B------:R-:W1:Y:S04]  /*16fd40*/  LDS.128 R20, [R0] ;  /* 0x0000000000147984 */ /* 0x000e680000000c00 */
[----:B--2---:R-:W2:Y:S04]  /*16fd50*/  LDL.LU R16, [R1+0x26a8] ;  /* 0x0026a80001107983 */ /* 0x004ea80000300800 */
[----:B------:R-:W2:Y:S04]  /*16fd60*/  LDL.LU R17, [R1+0x26ac] ;  /* 0x0026ac0001117983 */ /* 0x000ea80000300800 */
[----:B------:R-:W2:Y:S04]  /*16fd70*/  LDL.LU R18, [R1+0x1108] ;  /* 0x0011080001127983 */ /* 0x000ea80000300800 */
[----:B------:R-:W2:Y:S04]  /*16fd80*/  LDL.LU R19, [R1+0x110c] ;  /* 0x00110c0001137983 */ /* 0x000ea80000300800 */
        /* <DEDUP_REMOVED lines=26> */
[----:B--2---:R-:W-:Y:S04]  /*16ff30*/  STS.128 [R2+0x280], R16 ;  /* 0x0002801002007388 */ /* 0x004fe80000000c00 */
[----:B------:R-:W2:Y:S04]  /*16ff40*/  LDL.LU R15, [R1+0xd74] ;  /* 0x000d7400010f7983 */ /* 0x000ea80000300800 */
[----:B------:R-:W2:Y:S04]  /*16ff50*/  LDL.LU R32, [R1+0x24e8] ;  /* 0x0024e80001207983 */ /* 0x000ea80000300800 */
[----:B------:R-:W-:Y:S06]  /*16ff60*/  BAR.SYNC.DEFER_BLOCKING 0x0 ;  /* 0x0000000000007b1d */ /* 0x000fec0000010000 */
[----:B------:R-:W2:Y:S04]  /*16ff70*/  LDL.LU R33, [R1+0x24ec] ;  /* 0x0024ec0001217983 */ /* 0x000ea80000300800 */
[----:B------:R-:W2:Y:S04]  /*16ff80*/  LDL.LU R34, [R1+0xd78] ;  /* 0x000d780001227983 */ /* 0x000ea80000300800 */
[----:B------:R-:W2:Y:S04]  /*16ff90*/  LDL.LU R35, [R1+0xd7c] ;  /* 0x000d7c0001237983 */ /* 0x000ea80000300800 */
[----:B------:R-:W-:Y:S04]  /*16ffa0*/  LDS.128 R28, [R0] ;  /* 0x00000000001c7984 */ /* 0x000fe80000000c00 */
[----:B------:R-:W-:Y:S04]  /*16ffb0*/  LDS.128 R24, [R220] ;  /* 0x00000000dc187984 */ /* 0x000fe80000000c00 */
[----:B------:R-:W-:Y:S04]  /*16ffc0*/  LDS.128 R20, [R224] ;  /* 0x00000000e0147984 */ /* 0x000fe80000000c00 */
[----:B------:R-:W-:Y:S04]  /*16ffd0*/  LDS.128 R16, [R3] ;  /* 0x0000000003107984 */ /* 0x000fe80000000c00 */
[----:B------:R-:W-:Y:S06]  /*16ffe0*/  BAR.SYNC.DEFER_BLOCKING 0x0 ;  /* 0x0000000000007b1d */ /* 0x000fec0000010000 */
        /* <DEDUP_REMOVED lines=11> */
[----:B-1----:R-:W2:Y:S04]  /*1700a0*/  LDL.LU R12, [R1+0xa20] ;  /* 0x000a2000010c7983 */ /* 0x002ea80000300800 */
[----:B------:R-:W2:Y:S04]  /*1700b0*/  LDL.LU R13, [R1+0xa24] ;  /* 0x000a2400010d7983 */ /* 0x000ea80000300800 */
[----:B------:R-:W2:Y:S04]  /*1700c0*/  LDL.LU R14, [R1+0xa10] ;  /* 0x000a1000010e7983 */ /* 0x000ea80000300800 */
[----:B------:R-:W-:Y:S04]  /*1700d0*/  STS.128 [R2+0x280], R32 ;  /* 0x0002802002007388 */ /* 0x000fe80000000c00 */
        /* <DEDUP_REMOVED lines=73> */
[----:B--2---:R-:W-:Y:S04]  /*170570*/  STS.128 [R2+0x200], R12 ;  /* 0x0002000c02007388 */ /* 0x004fe80000000c00 */
[----:B------:R-:W-:Y:S04]  /*170580*/  STS.128 [R2+0x280], R80 ;  /* 0x0002805002007388 */ /* 0x000fe80000000c00 */
[----:B------:R-:W-:Y:S06]  /*170590*/  BAR.SYNC.DEFER_BLOCKING 0x0 ;  /* 0x0000000000007b1d */ /* 0x000fec0000010000 */
[----:B------:R-:W-:Y:S04]  /*1705a0*/  LDS.128 R92, [R0] ;  /* 0x00000000005c7984 */ /* 0x000fe80000000c00 */
[----:B------:R-:W-:Y:S04]  /*1705b0*/  LDS.128 R88, [R220] ;  /* 0x00000000dc587984 */ /* 0x000fe80000000c00 */
[----:B------:R-:W-:Y:S04]  /*1705c0*/  LDS.128 R84, [R224] ;  /* 0x00000000e0547984 */ /* 0x000fe80000000c00 */
[----:B------:R-:W-:Y:S04]  /*1705d0*/  LDS.128 R80, [R3] ;  /* 0x0000000003507984 */ /* 0x000fe80000000c00 */
[----:B------:R-:W-:Y:S06]  /*1705e0*/  BAR.SYNC.DEFER_BLOCKING 0x0 ;  /* 0x0000000000007b1d */ /* 0x000fec0000010000 */
[----:B---3--:R1:W-:Y:S04]  /*1705f0*/  STS.128 [R2], R4 ;  /* 0x0000000402007388 */ /* 0x0083e80000000c00 */
[----:B-1----:R-:W2:Y:S04]  /*170600*/  LDL.LU R4, [R1+0x2d80] ;  /* 0x002d800001047983 */ /* 0x002ea80000300800 */
[----:B------:R-:W2:Y:S04]  /*170610*/  LDL.LU R5, [R1+0x2d84] ;  /* 0x002d840001057983 */ /* 0x000ea80000300800 */
[----:B------:R-:W2:Y:S04]  /*170620*/  LDL.LU R6, [R1+0x5c0] ;  /* 0x0005c00001067983 */ /* 0x000ea80000300800 */
[----:B----4-:R1:W-:Y:S04]  /*170630*/  STS.128 [R2+0x80], R8 ;  /* 0x0000800802007388 */ /* 0x0103e80000000c00 */
[----:B------:R-:W2:Y:S04]  /*170640*/  LDL.LU R7, [R1+0x5c4] ;  /* 0x0005c40001077983 */ /* 0x000ea80000300800 */
[----:B-1----:R-:W3:Y:S04]  /*170650*/  LDL.LU R8, [R1+0x2d88] ;  /* 0x002d880001087983 */ /* 0x002ee80000300800 */
[----:B------:R-:W3:Y:S04]  /*170660*/  LDL.LU R9, [R1+0x2d8c] ;  /* 0x002d8c0001097983 */ /* 0x000ee80000300800 */
[----:B------:R-:W3:Y:S04]  /*170670*/  LDL.LU R10, [R1+0x5c8] ;  /* 0x0005c800010a7983 */ /* 0x000ee80000300800 */
[----:B------:R-:W3:Y:S01]  /*170680*/  LDL.LU R11, [R1+0x5cc] ;  /* 0x0005cc00010b7983 */ /* 0x000ee20000300800 */
[----:B------:R-:W-:Y:S01]  /*170690*/  MOV R12, R132 ;  /* 0x00000084000c7202 */ /* 0x000fe20000000f00 */
[----:B------:R-:W-:Y:S01]  /*1706a0*/  IMAD.MOV.U32 R13, RZ, RZ, R133 ;  /* 0x000000ffff0d7224 */ /* 0x000fe200078e0085 */
[----:B------:R-:W-:Y:S01]  /*1706b0*/  MOV R14, R136 ;  /* 0x00000088000e7202 */ /* 0x000fe20000000f00 */
[----:B------:R-:W-:-:S05]  /*1706c0*/  IMAD.MOV.U32 R15, RZ, RZ, R137 ;  /* 0x000000ffff0f7224 */ /* 0x000fca00078e0089 */
[----:B------:R1:W-:Y:S01]  /*1706d0*/  STS.128 [R2+0x200], R12 ;  /* 0x0002000c02007388 */ /* 0x0003e20000000c00 */
[----:B------:R-:W-:Y:S01]  /*1706e0*/  MOV R136, R134 ;  /* 0x0000008600887202 */ /* 0x000fe20000000f00 */
[----:B------:R-:W-:Y:S02]  /*1706f0*/  IMAD.MOV.U32 R137, RZ, RZ, R135 ;  /* 0x000000ffff897224 */ /* 0x000fe400078e0087 */
        /* <DEDUP_REMOVED lines=8> */
[----:B------:R-:W-:Y:S04]  /*170780*/  STS.128 [R2+0x280], R136 ;  /* 0x0002808802007388 */ /* 0x000fe80000000c00 */
[----:B------:R-:W-:Y:S06]  /*170790*/  BAR.SYNC.DEFER_BLOCKING 0x0 ;  /* 0x0000000000007b1d */ /* 0x000fec0000010000 */
[----:B------:R-:W-:Y:S04]  /*1707a0*/  LDS.128 R108, [R0] ;  /* 0x00000000006c7984 */ /* 0x000fe80000000c00 */
[----:B------:R-:W-:Y:S04]  /*1707b0*/  LDS.128 R104, [R220] ;  /* 0x00000000dc687984 */ /* 0x000fe80000000c00 */
[----:B------:R-:W-:Y:S04]  /*1707c0*/  LDS.128 R100, [R224] ;  /* 0x00000000e0647984 */ /* 0x000fe80000000c00 */
[----:B------:R-:W-:Y:S04]  /*1707d0*/  LDS.128 R96, [R3] ;  /* 0x0000000003607984 */ /* 0x000fe80000000c00 */
[----:B------:R-:W-:Y:S06]  /*1707e0*/  BAR.SYNC.DEFER_BLOCKING 0x0 ;  /* 0x0000000000007b1d */ /* 0x000fec0000010000 */
[----:B--2---:R1:W-:Y:S04]  /*1707f0*/  STS.128 [R2], R4 ;  /* 0x0000000402007388 */ /* 0x0043e80000000c00 */
[----:B-1----:R-:W2:Y:S04]  /*170800*/  LDL.LU R4, [R1+0x13f0] ;  /* 0x0013f00001047983 */ /* 0x002ea80000300800 */
[----:B------:R-:W2:Y:S04]  /*170810*/  LDL.LU R5, [R1+0x13f4] ;  /* 0x0013f40001057983 */ /* 0x000ea80000300800 */
[----:B------:R-:W2:Y:S04]  /*170820*/  LDL.LU R6, [R1+0x500] ;  /* 0x0005000001067983 */ /* 0x000ea80000300800 */
[----:B---3--:R1:W-:Y:S04]  /*170830*/  STS.128 [R2+0x80], R8 ;  /* 0x0000800802007388 */ /* 0x0083e80000000c00 */
[----:B------:R-:W2:Y:S04]  /*170840*/  LDL.LU R7, [R1+0x504] ;  /* 0x0005040001077983 */ /* 0x000ea80000300800 */
[----:B-1----:R-:W3:Y:S04]  /*170850*/  LDL.LU R8, [R1+0x13f8] ;  /* 0x0013f80001087983 */ /* 0x002ee80000300800 */
[----:B------:R-:W3:Y:S04]  /*170860*/  LDL.LU R9, [R1+0x13fc] ;  /* 0x0013fc0001097983 */ /* 0x000ee80000300800 */
[----:B------:R-:W3:Y:S04]  /*170870*/  LDL.LU R10, [R1+0x508] ;  /* 0x00050800010a7983 */ /* 0x000ee80000300800 */
[----:B------:R-:W3:Y:S04]  /*170880*/  LDL.LU R11, [R1+0x50c] ;  /* 0x00050c00010b7983 */ /* 0x000ee80000300800 */
[----:B----4-:R1:W-:Y:S04]  /*170890*/  STS.128 [R2+0x200], R12 ;  /* 0x0002000c02007388 */ /* 0x0103e80000000c00 */
[----:B-1----:R-:W4:Y:S04]  /*1708a0*/  LDL.LU R12, [R1+0x29c0] ;  /* 0x0029c000010c7983 */ /* 0x002f280000300800 */
[----:B------:R-:W4:Y:S04]  /*1708b0*/  LDL.LU R13, [R1+0x29c4] ;  /* 0x0029c400010d7983 */ /* 0x000f280000300800 */
[----:B------:R-:W4:Y:S04]  /*1708c0*/  LDL.LU R14, [R1+0x460] ;  /* 0x00046000010e7983 */ /* 0x000f280000300800 */
[----:B------:R-:W-:Y:S04]  /*1708d0*/  STS.128 [R2+0x280], R112 ;  /* 0x0002807002007388 */ /* 0x000fe80000000c00 */
[----:B------:R-:W4:Y:S04]  /*1708e0*/  LDL.LU R15, [R1+0x464] ;  /* 0x00046400010f7983 */ /* 0x000f280000300800 */
[----:B------:R-:W4:Y:S04]  /*1708f0*/  LDL.LU R132, [R1+0x29c8] ;  /* 0x0029c80001847983 */ /* 0x000f280000300800 */
[----:B------:R-:W-:Y:S06]  /*170900*/  BAR.SYNC.DEFER_BLOCKING 0x0 ;  /* 0x0000000000007b1d */ /* 0x000fec0000010000 */
[----:B------:R-:W4:Y:S04]  /*170910*/  LDL.LU R133, [R1+0x29cc] ;  /* 0x0029cc0001857983 */ /* 0x000f280000300800 */
[----:B------:R-:W4:Y:S04]  /*170920*/  LDL.LU R134, [R1+0x468] ;  /* 0x0004680001867983 */ /* 0x000f280000300800 */
[----:B------:R-:W4:Y:S04]  /*170930*/  LDL.LU R135, [R1+0x46c] ;  /* 0x00046c0001877983 */ /* 0x000f280000300800 */
[----:B------:R-:W1:Y:S04]  /*170940*/  LDS.128 R112, [R3] ;  /* 0x0000000003707984 */ /* 0x000e680000000c00 */
[----:B------:R-:W-:Y:S04]  /*170950*/  LDS.128 R128, [R0] ;  /* 0x0000000000807984 */ /* 0x000fe80000000c00 */
[----:B------:R-:W-:Y:S04]  /*170960*/  LDS.128 R124, [R220] ;  /* 0x00000000dc7c7984 */ /* 0x000fe80000000c00 */
[----:B------:R-:W-:Y:S04]  /*170970*/  LDS.128 R120, [R224] ;  /* 0x00000000e0787984 */ /* 0x000fe80000000c00 */
[----:B------:R-:W-:Y:S06]  /*170980*/  BAR.SYNC.DEFER_BLOCKING 0x0 ;  /* 0x0000000000007b1d */ /* 0x000fec0000010000 */
[----:B-1----:R-:W-:Y:S04]  /*170990*/  STL [R1+0x72c8], R115 ;  /* 0x0072c87301007387 */ /* 0x002fe80000100800 */
        /* <DEDUP_REMOVED lines=94> */
[----:B------:R-:W-:Y:S04]  /*170f80*/  STS.128 [R2+0x280], R192 ;  /* 0x000280c002007388 */ /* 0x000fe80000000c00 */
[----:B------:R-:W-:Y:S06]  /*170f90*/  BAR.SYNC.DEFER_BLOCKING 0x0 ;  /* 0x0000000000007b1d */ /* 0x000fec0000010000 */
[----:B------:R-:W4:Y:S04]  /*170fa0*/  LDL.LU R14, [R1+0x420] ;  /* 0x00042000010e7983 */ /* 0x000f280000300800 */
[----:B------:R-:W4:Y:S04]  /*170fb0*/  LDL.LU R15, [R1+0x424] ;  /* 0x00042400010f7983 */ /* 0x000f280000300800 */
[----:B------:R-:W4:Y:S04]  /*170fc0*/  LDL.LU R208, [R1+0x21b8] ;  /* 0x0021b80001d07983 */ /* 0x000f280000300800 */
        /* <DEDUP_REMOVED lines=20> */
[----:B------:R-:W-:Y:S04]  /*171110*/  STS.128 [R2+0x280], R208 ;  /* 0x000280d002007388 */ /* 0x000fe80000000c00 */
[----:B------:R-:W-:Y:S01]  /*171120*/  BAR.SYNC.DEFER_BLOCKING 0x0 ;  /* 0x0000000000007b1d */ /* 0x000fe20000010000 */
[----:B-1----:R-:W-:Y:S01]  /*171130*/  MOV R12, R152 ;  /* 0x00000098000c7202 */ /* 0x002fe20000000f00 */
[----:B------:R-:W-:Y:S01]  /*171140*/  IMAD.MOV.U32 R13, RZ, RZ, R153 ;  /* 0x000000ffff0d7224 */ /* 0x000fe200078e0099 */
[----:B------:R-:W-:Y:S01]  /*171150*/  MOV R14, R144 ;  /* 0x00000090000e7202 */ /* 0x000fe20000000f00 */
[----:B------:R-:W-:Y:S01]  /*171160*/  IMAD.MOV.U32 R15, RZ, RZ, R145 ;  /* 0x000000ffff0f7224 */ /* 0x000fe200078e0091 */
[----:B------:R-:W-:Y:S01]  /*171170*/  MOV R216, R154 ;  /* 0x0000009a00d87202 */ /* 0x000fe20000000f00 */
[----:B------:R-:W-:Y:S01]  /*171180*/  IMAD.MOV.U32 R217, RZ, RZ, R155 ;  /* 0x000000ffffd97224 */ /* 0x000fe200078e009b */
[----:B------:R-:W-:Y:S01]  /*171190*/  MOV R218, R146 ;  /* 0x0000009200da7202 */ /* 0x000fe20000000f00 */
[----:B------:R-:W-:Y:S01]  /*1711a0*/  IMAD.MOV.U32 R219, RZ, RZ, R147 ;  /* 0x000000ffffdb7224 */ /* 0x000fe200078e0093 */
[----:B------:R-:W-:Y:S04]  /*1711b0*/  LDS.128 R212, [R0] ;  /* 0x0000000000d47984 */ /* 0x000fe80000000c00 */
[----:B------:R-:W-:Y:S04]  /*1711c0*/  LDS.128 R208, [R220] ;  /* 0x00000000dcd07984 */ /* 0x000fe80000000c00 */
[----:B------:R-:W-:Y:S04]  /*1711d0*/  LDS.128 R152, [R224] ;  /* 0x00000000e0987984 */ /* 0x000fe80000000c00 */
[----:B------:R-:W1:Y:S04]  /*1711e0*/  LDS.128 R144, [R3] ;  /* 0x0000000003907984 */ /* 0x000e680000000c00 */
[----:B------:R-:W-:Y:S06]  /*1711f0*/  BAR.SYNC.DEFER_BLOCKING 0x0 ;  /* 0x0000000000007b1d */ /* 0x000fec0000010000 */
[----:B------:R-:W-:Y:S04]  /*171200*/  STS.128 [R2+0x200], R12 ;  /* 0x0002000c02007388 */ /* 0x000fe80000000c00 */
[----:B------:R-:W-:Y:S04]  /*171210*/  STS.128 [R2+0x280], R216 ;  /* 0x000280d802007388 */ /* 0x000fe80000000c00 */
[----:B-1----:R-:W-:Y:S04]  /*171220*/  STL [R1+0x72d0], R146 ;  /* 0x0072d09201007387 */ /* 0x002fe80000100800 */
[----:B------:R-:W-:Y:S04]  /*171230*/  STL [R1+0x72c4], R147 ;  /* 0x0072c49301007387 */ /* 0x000fe80000100800 */
[----:B--2---:R1:W-:Y:S04]  /*171240*/  STS.128 [R2], R4 ;  /* 0x0000000402007388 */ /* 0x0043e80000000c00 */
[----:B-1----:R-:W2:Y:S04]  /*171250*/  LDL.LU R4, [R1+0x1e40] ;  /* 0x001e400001047983 */ /* 0x002ea80000300800 */
[----:B------:R-:W2:Y:S04]  /*171260*/  LDL.LU R5, [R1+0x1e44] ;  /* 0x001e440001057983 */ /* 0x000ea80000300800 */
[----:B---3--:R1:W-:Y:S04]  /*171270*/  STS.128 [R2+0x80], R8 ;  /* 0x0000800802007388 */ /* 0x0083e80000000c00 */
[----:B------:R-:W-:Y:S06]  /*171280*/  BAR.SYNC.DEFER_BLOCKING 0x0 ;  /* 0x0000000000007b1d */ /* 0x000fec0000010000 */
[----:B------:R-:W2:Y:S04]  /*171290*/  LDL.LU R6, [R1+0x1e30] ;  /* 0x001e300001067983 */ /* 0x000ea80000300800 */
[----:B------:R-:W2:Y:S04]  /*1712a0*/  LDL.LU R7, [R1+0x1e34] ;  /* 0x001e340001077983 */ /* 0x000ea80000300800 */
[----:B-1----:R-:W3:Y:S04]  /*1712b0*/  LDL.LU R8, [R1+0x1e48] ;  /* 0x001e480001087983 */ /* 0x002ee80000300800 */
[----:B------:R-:W3:Y:S04]  /*1712c0*/  LDL.LU R9, [R1+0x1e4c] ;  /* 0x001e4c0001097983 */ /* 0x000ee80000300800 */
[----:B------:R-:W4:Y:S04]  /*1712d0*/  LDL.LU R115, [R1+0x386c] ;  /* 0x00386c0001737983 */ /* 0x000f280000300800 */
[----:B------:R-:W1:Y:S04]  /*1712e0*/  LDS.128 R228, [R3] ;  /* 0x0000000003e47984 */ /* 0x000e680000000c00 */
[----:B------:R-:W3:Y:S04]  /*1712f0*/  LDL.LU R10, [R1+0x1e38] ;  /* 0x001e3800010a7983 */ /* 0x000ee80000300800 */
[----:B------:R-:W3:Y:S04]  /*171300*/  LDL.LU R11, [R1+0x1e3c] ;  /* 0x001e3c00010b7983 */ /* 0x000ee80000300800 */
[----:B------:R-:W3:Y:S04]  /*171310*/  LDL.LU R146, [R1+0x3768] ;  /* 0x0037680001927983 */ /* 0x000ee80000300800 */
[----:B------:R-:W3:Y:S04]  /*171320*/  LDL.LU R147, [R1+0x3864] ;  /* 0x0038640001937983 */ /* 0x000ee80000300800 */
[----:B------:R-:W3:Y:S04]  /*171330*/  LDL.LU R250, [R1+0x100] ;  /* 0x0001000001fa7983 */ /* 0x000ee80000300800 */
[----:B------:R-:W3:Y:S04]  /*171340*/  LDL.LU R235, [R1+0xb0] ;  /* 0x0000b00001eb7983 */ /* 0x000ee80000300800 */
[----:B------:R-:W2:Y:S04]  /*171350*/  LDS.128 R216, [R0] ;  /* 0x0000000000d87984 */ /* 0x000ea80000000c00 */
[----:B------:R-:W-:Y:S04]  /*171360*/  LDS.128 R220, [R220] ;  /* 0x00000000dcdc7984 */ /* 0x000fe80000000c00 */
[----:B------:R-:W-:Y:S04]  /*171370*/  LDS.128 R224, [R224] ;  /* 0x00000000e0e07984 */ /* 0x000fe80000000c00 */
[----:B-1----:R1:W-:Y:S04]  /*171380*/  STL [R1+0x72cc], R231 ;  /* 0x0072cce701007387 */ /* 0x0023e80000100800 */
[----:B------:R-:W-:Y:S06]  /*171390*/  BAR.SYNC.DEFER_BLOCKING 0x0 ;  /* 0x0000000000007b1d */ /* 0x000fec0000010000 */
[----:B-1----:R-:W3:Y:S04]  /*1713a0*/  LDL.LU R231, [R1+0x376c] ;  /* 0x00376c0001e77983 */ /* 0x002ee80000300800 */
[----:B------:R-:W3:Y:S01]  /*1713b0*/  LDL.LU R249, [R1+0x90] ;  /* 0x0000900001f97983 */ /* 0x000ee20000300800 */
[----:B------:R-:W-:-:S03]  /*1713c0*/  MOV R14, R116 ;  /* 0x00000074000e7202 */ /* 0x000fc60000000f00 */
[----:B------:R-:W3:Y:S01]  /*1713d0*/  LDL.LU R248, [R1+0x60] ;  /* 0x0000600001f87983 */ /* 0x000ee20000300800 */
[----:B------:R-:W-:-:S03]  /*1713e0*/  IMAD.MOV.U32 R15, RZ, RZ, R117 ;  /* 0x000000ffff0f7224 */ /* 0x000fc600078e0075 */
[----:B------:R-:W3:Y:S01]  /*1713f0*/  LDL.LU R247, [R1+0x40] ;  /* 0x0000400001f77983 */ /* 0x000ee20000300800 */
[----:B------:R-:W-:Y:S01]  /*171400*/  MOV R12, R140 ;  /* 0x0000008c000c7202 */ /* 0x000fe20000000f00 */
[----:B------:R-:W-:Y:S02]  /*171410*/  IMAD.MOV.U32 R13, RZ, RZ, R141 ;  /* 0x000000ffff0d7224 */ /* 0x000fe400078e008d */
[----:B------:R-:W3:Y:S01]  /*171420*/  LDL.LU R246, [R1+0x34] ;  /* 0x0000340001f67983 */ /* 0x000ee20000300800 */
[----:B------:R-:W-:Y:S01]  /*171430*/  MOV R116, R142 ;  /* 0x0000008e00747202 */ /* 0x000fe20000000f00 */
[----:B------:R-:W-:Y:S02]  /*171440*/  IMAD.MOV.U32 R117, RZ, RZ, R143 ;  /* 0x000000ffff757224 */ /* 0x000fe400078e008f */
[----:B------:R-:W-:Y:S04]  /*171450*/  STS.128 [R2+0x200], R12 ;  /* 0x0002000c02007388 */ /* 0x000fe80000000c00 */
[----:B------:R-:W-:Y:S04]  /*171460*/  STS.128 [R2+0x280], R116 ;  /* 0x0002807402007388 */ /* 0x000fe80000000c00 */
[----:B--2---:R-:W-:Y:S01]  /*171470*/  STS.128 [R2], R4 ;  /* 0x0000000402007388 */ /* 0x004fe20000000c00 */
[C---:B----4-:R-:W-:Y:S01]  /*171480*/  ISETP.GE.AND P0, PT, R115.reuse, c[0x0][0x17c], PT ;  /* 0x00005f0073007a0c */ /* 0x050fe20003f06270 */
[----:B------:R-:W-:Y:S01]  /*171490*/  IMAD R252, R115, c[0x0][0x198], RZ ;  /* 0x0000660073fc7a24 */ /* 0x000fe200078e02ff */
[----:B---3--:R-:W-:-:S04]  /*1714a0*/  ISETP.GE.AND P3, PT, R146, c[0x0][0x178], PT ;  /* 0x00005e0092007a0c */ /* 0x008fc80003f66270 */
[----:B------:R-:W-:Y:S01]  /*1714b0*/  ISETP.LT.AND P3, PT, R115, c[0x0][0x17c], !P3 ;  /* 0x00005f0073007a0c */ /* 0x000fe20005f61270 */
[----:B------:R1:W-:Y:S02]  /*1714c0*/  STS.128 [R2+0x80], R8 ;  /* 0x0000800802007388 */ /* 0x0003e40000000c00 */
[----:B-1----:R-:W-:Y:S02]  /*1714d0*/  IMAD R11, R146, c[0x0][0x194], RZ ;  /* 0x00006500920b7a24 */ /* 0x002fe400078e02ff */
[----:B------:R-:W-:Y:S01]  /*1714e0*/  BAR.SYNC.DEFER_BLOCKING 0x0 ;  /* 0x0000000000007b1d */ /* 0x000fe20000010000 */
[----:B------:R-:W-:-:S04]  /*1714f0*/  ISETP.GE.AND P2, PT, R231, c[0x0][0x178], PT ;  /* 0x00005e00e7007a0c */ /* 0x000fc80003f46270 */
[----:B------:R-:W-:Y:S02]  /*171500*/  ISETP.LT.AND P2, PT, R115, c[0x0][0x17c], !P2 ;  /* 0x00005f0073007a0c */ /* 0x000fe40005741270 */
[----:B------:R-:W2:Y:S04]  /*171510*/  LDL.LU R115, [R1+0x3860] ;  /* 0x0038600001737983 */ /* 0x000ea80000300800 */
[----:B------:R-:W3:Y:S01]  /*171520*/  LDL.LU R179, [R1+0x3868] ;  /* 0x0038680001b37983 */ /* 0x000ee20000300800 */
[----:B------:R-:W-:Y:S01]  /*171530*/  LEA R4, P4, R11, c[0x0][0x170], 0x2 ;  /* 0x00005c000b047a11 */ /* 0x000fe200078810ff */
[----:B------:R-:W-:Y:S02]  /*171540*/  IMAD R3, R231, c[0x0][0x194], RZ ;  /* 0x00006500e7037a24 */ /* 0x000fe400078e02ff */
[----:B------:R-:W4:Y:S01]  /*171550*/  LDL.LU R135, [R1+0x3870] ;  /* 0x0038700001877983 */ /* 0x000f220000300800 */
[----:B------:R-:W-:-:S02]  /*171560*/  LEA.HI.X.SX32 R5, R11, c[0x0][0x174], 0x2, P4 ;  /* 0x00005d000b057a11 */ /* 0x000fc400020f16ff */
[C---:B------:R-:W-:Y:S01]  /*171570*/  LEA R6, P4, R3.reuse, c[0x0][0x170], 0x2 ;  /* 0x00005c0003067a11 */ /* 0x040fe200078810ff */
[----:B------:R-:W4:Y:S03]  /*171580*/  LDL.LU R163, [R1+0x3878] ;  /* 0x0038780001a37983 */ /* 0x000f260000300800 */
[----:B------:R-:W-:Y:S01]  /*171590*/  LEA.HI.X.SX32 R7, R3, c[0x0][0x174], 0x2, P4 ;  /* 0x00005d0003077a11 */ /* 0x000fe200020f16ff */
[C---:B------:R-:W-:Y:S01]  /*1715a0*/  IMAD.WIDE R8, R252.reuse, 0x4, R4 ;  /* 0x00000004fc087825 */ /* 0x040fe200078e0204 */
[----:B------:R-:W4:Y:S03]  /*1715b0*/  LDL.LU R195, [R1+0x3874] ;  /* 0x0038740001c37983 */ /* 0x000f260000300800 */
[----:B------:R-:W-:Y:S01]  /*1715c0*/  IMAD.WIDE R2, R252, 0x4, R6 ;  /* 0x00000004fc027825 */ /* 0x000fe200078e0206 */
[----:B------:R-:W-:Y:S04]  /*1715d0*/  @P3 STG.E [R8.64], R250 ;  /* 0x000000fa08003986 */ /* 0x000fe8000c101904 */
[----:B------:R1:W-:Y:S04]  /*1715e0*/  @P2 STG.E [R2.64], R235 ;  /* 0x000000eb02002986 */ /* 0x0003e8000c101904 */
[----:B-1----:R-:W4:Y:S01]  /*1715f0*/  LDL.LU R235, [R1+0x30] ;  /* 0x0000300001eb7983 */ /* 0x002f220000300800 */
[----:B------:R-:W-:-:S02]  /*171600*/  MOV R140, c[0x0][0x194] ;  /* 0x00006500008c7a02 */ /* 0x000fc40000000f00 */
[----:B------:R-:W-:Y:S01]  /*171610*/  ISETP.LT.AND P3, PT, R147, c[0x0][0x178], !P0 ;  /* 0x00005e0093007a0c */ /* 0x000fe20004761270 */
[----:B------:R-:W4:Y:S02]  /*171620*/  LDL.LU R251, [R1+0x6ebc] ;  /* 0x006ebc0001fb7983 */ /* 0x000f240000300800 */
[----:B------:R-:W-:-:S05]  /*171630*/  IMAD R11, R140, 0x80, R11 ;  /* 0x000000808c0b7824 */ /* 0x000fca00078e020b */
[----:B------:R-:W-:Y:S02]  /*171640*/  LEA R10, R140, R11, 0x6 ;  /* 0x0000000b8c0a7211 */ /* 0x000fe400078e30ff */
[C---:B------:R-:W-:Y:S02]  /*171650*/  LEA R8, P4, R11.reuse, c[0x0][0x170], 0x2 ;  /* 0x00005c000b087a11 */ /* 0x040fe400078810ff */
[----:B------:R-:W-:Y:S01]  /*171660*/  LEA R118, P5, R10, c[0x0][0x170], 0x2 ;  /* 0x00005c000a767a11 */ /* 0x000fe200078a10ff */
[----:B------:R-:W-:Y:S01]  /*171670*/  IMAD R15, R140, 0x40, R10 ;  /* 0x000000408c0f7824 */ /* 0x000fe200078e020a */
[----:B------:R-:W-:Y:S02]  /*171680*/  LEA.HI.X.SX32 R9, R11, c[0x0][0x174], 0x2, P4 ;  /* 0x00005d000b097a11 */ /* 0x000fe400020f16ff */
[----:B------:R-:W-:Y:S02]  /*171690*/  LEA.HI.X.SX32 R119, R10, c[0x0][0x174], 0x2, P5 ;  /* 0x00005d000a777a11 */ /* 0x000fe400028f16ff */
[----:B------:R-:W-:Y:S01]  /*1716a0*/  LEA R116, P5, R15, c[0x0][0x170], 0x2 ;  /* 0x00005c000f747a11 */ /* 0x000fe200078a10ff */
[----:B------:R-:W-:-:S03]  /*1716b0*/  IMAD.WIDE R2, R252, 0x4, R8 ;  /* 0x00000004fc027825 */ /* 0x000fc600078e0208 */
[----:B------:R-:W-:Y:S02]  /*1716c0*/  LEA.HI.X.SX32 R117, R15, c[0x0][0x174], 0x2, P5 ;  /* 0x00005d000f757a11 */ /* 0x000fe400028f16ff */
[----:B------:R-:W-:Y:S01]  /*1716d0*/  LEA R15, R140, R15, 0x6 ;  /* 0x0000000f8c0f7211 */ /* 0x000fe200078e30ff */
[----:B------:R-:W-:-:S04]  /*1716e0*/  IMAD.WIDE R10, R252, 0x4, R118 ;  /* 0x00000004fc0a7825 */ /* 0x000fc800078e0276 */
[----:B------:R-:W-:Y:S01]  /*1716f0*/  IMAD.WIDE R12, R252, 0x4, R116 ;  /* 0x00000004fc0c7825 */ /* 0x000fe200078e0274 */
[----:B--2---:R-:W-:Y:S02]  /*171700*/  ISETP.LT.AND P4, PT, R115, c[0x0][0x178], !P0 ;  /* 0x00005e0073007a0c */ /* 0x004fe40004781270 */
[----:B---3--:R-:W-:-:S11]  /*171710*/  ISETP.LT.AND P2, PT, R179, c[0x0][0x178], !P0 ;  /* 0x00005e00b3007a0c */ /* 0x008fd60004741270 */
[----:B------:R1:W-:Y:S01]  /*171720*/  @P4 STG.E [R2.64], R249 ;  /* 0x000000f902004986 */ /* 0x0003e2000c101904 */
[----:B------:R-:W-:-:S03]  /*171730*/  LEA R14, P4, R15, c[0x0][0x170], 0x2 ;  /* 0x00005c000f0e7a11 */ /* 0x000fc600078810ff */
[----:B------:R2:W-:Y:S01]  /*171740*/  @P3 STG.E [R10.64], R248 ;  /* 0x000000f80a003986 */ /* 0x0005e2000c101904 */
[----:B-1----:R-:W-:-:S03]  /*171750*/  IMAD R2, R140, 0x40, R15 ;  /* 0x000000408c027824 */ /* 0x002fc600078e020f */
[----:B------:R1:W-:Y:S01]  /*171760*/  @P2 STG.E [R12.64], R247 ;  /* 0x000000f70c002986 */ /* 0x0003e2000c101904 */
[----:B----4-:R-:W-:Y:S02]  /*171770*/  ISETP.LT.AND P2, PT, R135, c[0x0][0x178], !P0 ;  /* 0x00005e0087007a0c */ /* 0x010fe40004741270 */
[----:B------:R-:W-:Y:S01]  /*171780*/  LEA.HI.X.SX32 R15, R15, c[0x0][0x174], 0x2, P4 ;  /* 0x00005d000f0f7a11 */ /* 0x000fe200020f16ff */
[----:B--2---:R-:W2:Y:S01]  /*171790*/  LDL.LU R248, [R1+0xb4] ;  /* 0x0000b40001f87983 */ /* 0x004ea20000300800 */
[----:B------:R-:W-:Y:S02]  /*1717a0*/  LEA R3, R140, R2, 0x6 ;  /* 0x000000028c037211 */ /* 0x000fe400078e30ff */
[----:B------:R-:W-:Y:S02]  /*1717b0*/  ISETP.LT.AND P4, PT, R163, c[0x0][0x178], !P0 ;  /* 0x00005e00a3007a0c */ /* 0x000fe40004781270 */
[C---:B------:R-:W-:Y:S02]  /*1717c0*/  LEA R10, P6, R3.reuse, c[0x0][0x170], 0x2 ;  /* 0x00005c00030a7a11 */ /* 0x040fe400078c10ff */
[C---:B-1----:R-:W-:Y:S01]  /*1717d0*/  LEA R12, P5, R2.reuse, c[0x0][0x170], 0x2 ;  /* 0x00005c00020c7a11 */ /* 0x042fe200078a10ff */
[----:B------:R-:W3:Y:S03]  /*1717e0*/  LDL.LU R247, [R1+0x94] ;  /* 0x0000940001f77983 */ /* 0x000ee60000300800 */
[----:B------:R-:W-:Y:S01]  /*1717f0*/  LEA.HI.X.SX32 R13, R2, c[0x0][0x174], 0x2, P5 ;  /* 0x00005d00020d7a11 */ /* 0x000fe200028f16ff */
[----:B------:R-:W4:Y:S01]  /*171800*/  LDL.LU R250, [R1+0x64] ;  /* 0x0000640001fa7983 */ /* 0x000f220000300800 */
[----:B------:R-:W-:Y:S01]  /*171810*/  LEA.HI.X.SX32 R11, R3, c[0x0][0x174], 0x2, P6 ;  /* 0x00005d00030b7a11 */ /* 0x000fe200030f16ff */
[----:B------:R-:W-:-:S02]  /*171820*/  IMAD.WIDE R2, R252, 0x4, R14 ;  /* 0x00000004fc027825 */ /* 0x000fc400078e020e */
[----:B------:R-:W2:Y:S02]  /*171830*/  LDL.LU R249, [R1+0x44] ;  /* 0x0000440001f97983 */ /* 0x000ea40000300800 */
[----:B------:R-:W-:Y:S02]  /*171840*/  IMAD.WIDE R140, R252, 0x4, R12 ;  /* 0x00000004fc8c7825 */ /* 0x000fe400078e020c */
[----:B------:R1:W-:Y:S04]  /*171850*/  @P2 STG.E [R2.64], R235 ;  /* 0x000000eb02002986 */ /* 0x0003e8000c101904 */
[----:B------:R1:W-:Y:S04]  /*171860*/  @P4 STG.E [R140.64], R236 ;  /* 0x000000ec8c004986 */ /* 0x0003e8000c101904 */
[----:B-1----:R-:W2:Y:S04]  /*171870*/  LDL.LU R235, [R1+0x72f4] ;  /* 0x0072f40001eb7983 */ /* 0x002ea80000300800 */
[----:B------:R-:W2:Y:S01]  /*171880*/  LDL.LU R236, [R1+0x104] ;  /* 0x0001040001ec7983 */ /* 0x000ea20000300800 */
[----:B------:R-:W-:-:S02]  /*171890*/  ISETP.LT.AND P5, PT, R195, c[0x0][0x178], !P0 ;  /* 0x00005e00c3007a0c */ /* 0x000fc400047a1270 */
[----:B------:R-:W-:Y:S01]  /*1718a0*/  ISETP.LT.AND P0, PT, R146, c[0x0][0x178], !P1 ;  /* 0x00005e0092007a0c */ /* 0x000fe20004f01270 */
[C---:B------:R-:W-:Y:S01]  /*1718b0*/  IMAD.WIDE R142, R252.reuse, 0x4, R10 ;  /* 0x00000004fc8e7825 */ /* 0x040fe200078e020a */
[----:B------:R-:W-:Y:S02]  /*1718c0*/  ISETP.LT.AND P6, PT, R231, c[0x0][0x178], !P1 ;  /* 0x00005e00e7007a0c */ /* 0x000fe40004fc1270 */
[----:B------:R-:W-:-:S05]  /*1718d0*/  IADD3 R252, R252, c[0x0][0x198], RZ ;  /* 0x00006600fcfc7a10 */ /* 0x000fca0007ffe0ff */
[----:B------:R-:W-:-:S04]  /*1718e0*/  IMAD.WIDE R2, R252, 0x4, R4 ;  /* 0x00000004fc027825 */ /* 0x000fc800078e0204 */
[C---:B------:R-:W-:Y:S01]  /*1718f0*/  IMAD.WIDE R140, R252.reuse, 0x4, R6 ;  /* 0x00000004fc8c7825 */ /* 0x040fe200078e0206 */
[----:B------:R-:W-:Y:S01]  /*171900*/  @P5 STG.E [R142.64], R232 ;  /* 0x000000e88e005986 */ /* 0x000fe2000c101904 */
[----:B------:R-:W-:Y:S02]  /*171910*/  ISETP.LT.AND P3, PT, R115, c[0x0][0x178], !P1 ;  /* 0x00005e0073007a0c */ /* 0x000fe40004f61270 */
[----:B------:R-:W-:Y:S02]  /*171920*/  ISETP.LT.AND P5, PT, R147, c[0x0][0x178], !P1 ;  /* 0x00005e0093007a0c */ /* 0x000fe40004fa1270 */
[----:B------:R-:W-:Y:S02]  /*171930*/  ISETP.LT.AND P2, PT, R179, c[0x0][0x178], !P1 ;  /* 0x00005e00b3007a0c */ /* 0x000fe40004f41270 */
[----:B------:R-:W-:Y:S01]  /*171940*/  ISETP.LT.AND P4, PT, R135, c[0x0][0x178], !P1 ;  /* 0x00005e0087007a0c */ /* 0x000fe20004f81270 */
[----:B--2---:R-:W-:Y:S04]  /*171950*/  @P0 STG.E [R2.64], R236 ;  /* 0x000000ec02000986 */ /* 0x004fe8000c101904 */
[----:B------:R1:W-:Y:S04]  /*171960*/  @P6 STG.E [R140.64], R248 ;  /* 0x000000f88c006986 */ /* 0x0003e8000c101904 */
[----:B-1----:R-:W2:Y:S01]  /*171970*/  LDL.LU R248, [R1+0x6ec0] ;  /* 0x006ec00001f87983 */ /* 0x002ea20000300800 */
[----:B------:R-:W-:-:S03]  /*171980*/  IMAD.WIDE R142, R252, 0x4, R8 ;  /* 0x00000004fc8e7825 */ /* 0x000fc600078e0208 */
[----:B------:R-:W2:Y:S01]  /*171990*/  LDL.LU R232, [R1+0x1d0] ;  /* 0x0001d00001e87983 */ /* 0x000ea20000300800 */
[----:B------:R-:W-:-:S03]  /*1719a0*/  IMAD.WIDE R2, R252, 0x4, R118 ;  /* 0x00000004fc027825 */ /* 0x000fc600078e0276 */
[----:B---3--:R1:W-:Y:S01]  /*1719b0*/  @P3 STG.E [R142.64], R247 ;  /* 0x000000f78e003986 */ /* 0x0083e2000c101904 */
[----:B------:R-:W-:-:S03]  /*1719c0*/  IMAD.WIDE R140, R252, 0x4, R116 ;  /* 0x00000004fc8c7825 */ /* 0x000fc600078e0274 */
[----:B----4-:R3:W-:Y:S04]  /*1719d0*/  @P5 STG.E [R2.64], R250 ;  /* 0x000000fa02005986 */ /* 0x0107e8000c101904 */
[----:B------:R4:W-:Y:S01]  /*1719e0*/  @P2 STG.E [R140.64], R249 ;  /* 0x000000f98c002986 */ /* 0x0009e2000c101904 */
[----:B-1----:R-:W-:-:S03]  /*1719f0*/  IMAD.WIDE R142, R252, 0x4, R14 ;  /* 0x00000004fc8e7825 */ /* 0x002fc600078e020e */
[----:B------:R-:W2:Y:S01]  /*171a00*/  LDL.LU R247, [R1+0x110] ;  /* 0x0001100001f77983 */ /* 0x000ea20000300800 */
[----:B------:R-:W-:-:S03]  /*171a10*/  IADD3 R236, R252, c[0x0][0x198], RZ ;  /* 0x00006600fcec7a10 */ /* 0x000fc60007ffe0ff */
[----:B------:R1:W-:Y:S01]  /*171a20*/  @P4 STG.E [R142.64], R246 ;  /* 0x000000f68e004986 */ /* 0x0003e2000c101904 */
[----:B---3--:R-:W-:Y:S01]  /*171a30*/  IMAD.WIDE R2, R252, 0x4, R12 ;  /* 0x00000004fc027825 */ /* 0x008fe200078e020c */
[----:B------:R-:W-:-:S03]  /*171a40*/  ISETP.LT.AND P3, PT, R163, c[0x0][0x178], !P1 ;  /* 0x00005e00a3007a0c */ /* 0x000fc60004f61270 */
[----:B----4-:R-:W-:Y:S01]  /*171a50*/  IMAD.WIDE R140, R252, 0x4, R10 ;  /* 0x00000004fc8c7825 */ /* 0x010fe200078e020a */
[----:B-1----:R-:W3:Y:S04]  /*171a60*/  LDL.LU R246, [R1+0xe0] ;  /* 0x0000e00001f67983 */ /* 0x002ee80000300800 */
[----:B------:R-:W4:Y:S04]  /*171a70*/  LDL.LU R250, [R1+0x70] ;  /* 0x0000700001fa7983 */ /* 0x000f280000300800 */
[----:B------:R-:W3:Y:S04]  /*171a80*/  LDL.LU R249, [R1+0x50] ;  /* 0x0000500001f97983 */ /* 0x000ee80000300800 */
[----:B------:R-:W3:Y:S01]  /*171a90*/  LDL.LU R252, [R1+0x1f0] ;  /* 0x0001f00001fc7983 */ /* 0x000ee20000300800 */
[----:B------:R-:W-:-:S03]  /*171aa0*/  ISETP.GE.AND P0, PT, R251, c[0x0][0x17c], PT ;  /* 0x00005f00fb007a0c */ /* 0x000fc60003f06270 */
[----:B------:R-:W4:Y:S04]  /*171ab0*/  LDL.LU R251, [R1+0xe4] ;  /* 0x0000e40001fb7983 */ /* 0x000f280000300800 */
[----:B------:R1:W-:Y:S01]  /*171ac0*/  @P3 STG.E [R2.64], R237 ;  /* 0x000000ed02003986 */ /* 0x0003e2000c101904 */
[----:B--2---:R-:W-:-:S03]  /*171ad0*/  ISETP.GE.AND P2, PT, R248, c[0x0][0x17c], PT ;  /* 0x00005f00f8007a0c */ /* 0x004fc60003f46270 */
[----:B------:R-:W2:Y:S04]  /*171ae0*/  LDL.LU R248, [R1+0xa4] ;  /* 0x0000a40001f87983 */ /* 0x000ea80000300800 */
[----:B-1----:R-:W2:Y:S01]  /*171af0*/  LDL.LU R237, [R1+0xa0] ;  /* 0x0000a00001ed7983 */ /* 0x002ea20000300800 */
[----:B------:R-:W-:Y:S02]  /*171b00*/  ISETP.LT.AND P1, PT, R195, c[0x0][0x178], !P1 ;  /* 0x00005e00c3007a0c */ /* 0x000fe40004f21270 */
[----:B------:R-:W-:Y:S02]  /*171b10*/  ISETP.LT.AND P6, PT, R146, c[0x0][0x178], !P0 ;  /* 0x00005e0092007a0c */ /* 0x000fe400047c1270 */
[----:B------:R-:W-:Y:S01]  /*171b20*/  ISETP.LT.AND P5, PT, R231, c[0x0][0x178], !P0 ;  /* 0x00005e00e7007a0c */ /* 0x000fe200047a1270 */
[----:B------:R-:W-:Y:S01]  /*171b30*/  IMAD.WIDE R142, R236, 0x4, R4 ;  /* 0x00000004ec8e7825 */ /* 0x000fe200078e0204 */
[----:B------:R-:W-:-:S03]  /*171b40*/  ISETP.LT.AND P4, PT, R115, c[0x0][0x178], !P0 ;  /* 0x00005e0073007a0c */ /* 0x000fc60004781270 */
[----:B------:R-:W-:Y:S01]  /*171b50*/  IMAD.WIDE R2, R236, 0x4, R6 ;  /* 0x00000004ec027825 */ /* 0x000fe200078e0206 */
[----:B------:R-:W-:-:S03]  /*171b60*/  ISETP.LT.AND P3, PT, R147, c[0x0][0x178], !P0 ;  /* 0x00005e0093007a0c */ /* 0x000fc60004761270 */
[----:B------:R1:W-:Y:S01]  /*171b70*/  @P1 STG.E [R140.64], R233 ;  /* 0x000000e98c001986 */ /* 0x0003e2000c101904 */
[----:B------:R-:W-:Y:S01]  /*171b80*/  ISETP.LT.AND P1, PT, R179, c[0x0][0x178], !P0 ;  /* 0x00005e00b3007a0c */ /* 0x000fe20004721270 */
[----:B-1----:R-:W-:Y:S02]  /*171b90*/  IMAD.WIDE R140, R236, 0x4, R8 ;  /* 0x00000004ec8c7825 */ /* 0x002fe400078e0208 */
[----:B---3--:R1:W-:Y:S04]  /*171ba0*/  @P6 STG.E [R142.64], R252 ;  /* 0x000000fc8e006986 */ /* 0x0083e8000c101904 */
[----:B------:R3:W-:Y:S01]  /*171bb0*/  @P5 STG.E [R2.64], R232 ;  /* 0x000000e802005986 */ /* 0x0007e2000c101904 */
[----:B------:R-:W-:-:S03]  /*171bc0*/  ISETP.LT.AND P5, PT, R135, c[0x0][0x178], !P0 ;  /* 0x00005e0087007a0c */ /* 0x000fc600047a1270 */
[----:B------:R4:W-:Y:S01]  /*171bd0*/  @P4 STG.E [R140.64], R247 ;  /* 0x000000f78c004986 */ /* 0x0009e2000c101904 */
[----:B------:R-:W-:Y:S01]  /*171be0*/  ISETP.LT.AND P6, PT, R163, c[0x0][0x178], !P0 ;  /* 0x00005e00a3007a0c */ /* 0x000fe200047c1270 */
[----:B-1----:R-:W-:-:S04]  /*171bf0*/  IMAD.WIDE R142, R236, 0x4, R14 ;  /* 0x00000004ec8e7825 */ /* 0x002fc800078e020e */
[----:B---3--:R-:W-:-:S04]  /*171c00*/  IMAD.WIDE R2, R236, 0x4, R118 ;  /* 0x00000004ec027825 */ /* 0x008fc800078e0276 */
[C---:B----4-:R-:W-:Y:S01]  /*171c10*/  IMAD.WIDE R140, R236.reuse, 0x4, R116 ;  /* 0x00000004ec8c7825 */ /* 0x050fe200078e0274 */
[----:B------:R-:W3:Y:S04]  /*171c20*/  LDL.LU R247, [R1+0x1d4] ;  /* 0x0001d40001f77983 */ /* 0x000ee80000300800 */
[----:B------:R1:W-:Y:S04]  /*171c30*/  @P3 STG.E [R2.64], R246 ;  /* 0x000000f602003986 */ /* 0x0003e8000c101904 */
[----:B------:R-:W4:Y:S01]  /*171c40*/  LDL.LU R252, [R1+0x114] ;  /* 0x0001140001fc7983 */ /* 0x000f220000300800 */
[----:B------:R-:W-:-:S03]  /*171c50*/  IMAD.WIDE R232, R236, 0x4, R12 ;  /* 0x00000004ece87825 */ /* 0x000fc600078e020c */
[----:B-1----:R-:W3:Y:S01]  /*171c60*/  LDL.LU R246, [R1+0x72f0] ;  /* 0x0072f00001f67983 */ /* 0x002ee20000300800 */
[----:B------:R-:W-:-:S03]  /*171c70*/  IMAD.WIDE R2, R236, 0x4, R10 ;  /* 0x00000004ec027825 */ /* 0x000fc600078e020a */
[----:B--2---:R-:W-:Y:S04]  /*171c80*/  @P1 STG.E [R140.64], R237 ;  /* 0x000000ed8c001986 */ /* 0x004fe8000c101904 */
[----:B------:R1:W-:Y:S04]  /*171c90*/  @P5 STG.E [R142.64], R250 ;  /* 0x000000fa8e005986 */ /* 0x0003e8000c101904 */
[----:B-1----:R-:W2:Y:S01]  /*171ca0*/  LDL.LU R143, [R1+0x1f4] ;  /* 0x0001f400018f7983 */ /* 0x002ea20000300800 */
[----:B------:R-:W-:-:S03]  /*171cb0*/  IADD3 R237, R236, c[0x0][0x198], RZ ;  /* 0x00006600eced7a10 */ /* 0x000fc60007ffe0ff */
[----:B------:R-:W3:Y:S04]  /*171cc0*/  LDL.LU R250, [R1+0x74] ;  /* 0x0000740001fa7983 */ /* 0x000ee80000300800 */
[----:B------:R1:W-:Y:S04]  /*171cd0*/  @P6 STG.E [R232.64], R249 ;  /* 0x000000f9e8006986 */ /* 0x0003e8000c101904 */
[----:B-1----:R-:W4:Y:S04]  /*171ce0*/  LDL.LU R249, [R1+0x54] ;  /* 0x0000540001f97983 */ /* 0x002f280000300800 */
[----:B------:R-:W4:Y:S01]  /*171cf0*/  LDL.LU R236, [R1+0x6ec4] ;  /* 0x006ec40001ec7983 */ /* 0x000f220000300800 */
[----:B------:R-:W-:-:S02]  /*171d00*/  ISETP.LT.AND P0, PT, R195, c[0x0][0x178], !P0 ;  /* 0x00005e00c3007a0c */ /* 0x000fc40004701270 */
[----:B------:R-:W-:Y:S01]  /*171d10*/  ISETP.LT.AND P4, PT, R146, c[0x0][0x178], !P2 ;  /* 0x00005e0092007a0c */ /* 0x000fe20005781270 */
[----:B------:R-:W-:Y:S01]  /*171d20*/  IMAD.WIDE R140, R237, 0x4, R4 ;  /* 0x00000004ed8c7825 */ /* 0x000fe200078e0204 */
[----:B------:R-:W-:Y:S02]  /*171d30*/  ISETP.LT.AND P1, PT, R231, c[0x0][0x178], !P2 ;  /* 0x00005e00e7007a0c */ /* 0x000fe40005721270 */
[----:B------:R-:W-:Y:S02]  /*171d40*/  ISETP.LT.AND P3, PT, R115, c[0x0][0x178], !P2 ;  /* 0x00005e0073007a0c */ /* 0x000fe40005761270 */
[----:B------:R-:W-:Y:S02]  /*171d50*/  ISETP.LT.AND P5, PT, R147, c[0x0][0x178], !P2 ;  /* 0x00005e0093007a0c */ /* 0x000fe400057a1270 */
[----:B------:R-:W-:-:S03]  /*171d60*/  ISETP.LT.AND P6, PT, R179, c[0x0][0x178], !P2 ;  /* 0x00005e00b3007a0c */ /* 0x000fc600057c1270 */
[----:B------:R1:W-:Y:S01]  /*171d70*/  @P0 STG.E [R2.64], R244 ;  /* 0x000000f402000986 */ /* 0x0003e2000c101904 */
[----:B------:R-:W-:Y:S01]  /*171d80*/  ISETP.LT.AND P0, PT, R163, c[0x0][0x178], !P2 ;  /* 0x00005e00a3007a0c */ /* 0x000fe20005701270 */
[----:B------:R-:W-:-:S04]  /*171d90*/  IMAD.WIDE R232, R237, 0x4, R116 ;  /* 0x00000004ede87825 */ /* 0x000fc800078e0274 */
[----:B-1----:R-:W-:Y:S01]  /*171da0*/  IMAD.WIDE R2, R237, 0x4, R6 ;  /* 0x00000004ed027825 */ /* 0x002fe200078e0206 */
[----:B------:R-:W4:Y:S04]  /*171db0*/  LDL.LU R244, [R1+0x220] ;  /* 0x0002200001f47983 */ /* 0x000f280000300800 */
[----:B--2---:R1:W-:Y:S01]  /*171dc0*/  @P4 STG.E [R140.64], R143 ;  /* 0x0000008f8c004986 */ /* 0x0043e2000c101904 */
[----:B------:R-:W-:-:S03]  /*171dd0*/  ISETP.LT.AND P4, PT, R135, c[0x0][0x178], !P2 ;  /* 0x00005e0087007a0c */ /* 0x000fc60005781270 */
[----:B---3--:R2:W-:Y:S01]  /*171de0*/  @P1 STG.E [R2.64], R247 ;  /* 0x000000f702001986 */ /* 0x0085e2000c101904 */
[----:B-1----:R-:W-:-:S04]  /*171df0*/  IMAD.WIDE R140, R237, 0x4, R8 ;  /* 0x00000004ed8c7825 */ /* 0x002fc800078e0208 */
[C---:B------:R-:W-:Y:S01]  /*171e00*/  IMAD.WIDE R142, R237.reuse, 0x4, R118 ;  /* 0x00000004ed8e7825 */ /* 0x040fe200078e0276 */
[----:B----4-:R1:W-:Y:S03]  /*171e10*/  @P3 STG.E [R140.64], R252 ;  /* 0x000000fc8c003986 */ /* 0x0103e6000c101904 */
[----:B--2---:R-:W-:Y:S01]  /*171e20*/  IMAD.WIDE R2, R237, 0x4, R14 ;  /* 0x00000004ed027825 */ /* 0x004fe200078e020e */
[----:B------:R-:W-:Y:S01]  /*171e30*/  @P5 STG.E [R142.64], R251 ;  /* 0x000000fb8e005986 */ /* 0x000fe2000c101904 */
[----:B------:R-:W-:-:S03]  /*171e40*/  ISETP.GE.AND P1, PT, R236, c[0x0][0x17c], PT ;  /* 0x00005f00ec007a0c */ /* 0x000fc60003f26270 */
[----:B------:R-:W2:Y:S04]  /*171e50*/  LDL.LU R247, [R1+0x72ec] ;  /* 0x0072ec0001f77983 */ /* 0x000ea80000300800 */
[----:B------:R3:W-:Y:S01]  /*171e60*/  @P6 STG.E [R232.64], R248 ;  /* 0x000000f8e8006986 */ /* 0x0007e2000c101904 */
[----:B-1----:R-:W-:-:S03]  /*171e70*/  IMAD.WIDE R140, R237, 0x4, R12 ;  /* 0x00000004ed8c7825 */ /* 0x002fc600078e020c */
[----:B------:R1:W-:Y:S04]  /*171e80*/  @P4 STG.E [R2.64], R250 ;  /* 0x000000fa02004986 */ /* 0x0003e8000c101904 */
[----:B------:R4:W-:Y:S04]  /*171e90*/  @P0 STG.E [R140.64], R249 ;  /* 0x000000f98c000986 */ /* 0x0009e8000c101904 */
[----:B---3--:R-:W3:Y:S04]  /*171ea0*/  LDL.LU R248, [R1+0x6ec8] ;  /* 0x006ec80001f87983 */ /* 0x008ee80000300800 */
[----:B------:R-:W2:Y:S01]  /*171eb0*/  LDL.LU R236, [R1+0x1e0] ;  /* 0x0001e00001ec7983 */ /* 0x000ea20000300800 */
[----:B-1----:R-:W-:-:S03]  /*171ec0*/  IADD3 R2, R237, c[0x0][0x198], RZ ;  /* 0x00006600ed027a10 */ /* 0x002fc60007ffe0ff */
[----:B------:R-:W2:Y:S01]  /*171ed0*/  LDL.LU R251, [R1+0x120] ;  /* 0x0001200001fb7983 */ /* 0x000ea20000300800 */
[----:B----4-:R-:W-:-:S03]  /*171ee0*/  IMAD.WIDE R140, R237, 0x4, R10 ;  /* 0x00000004ed8c7825 */ /* 0x010fc600078e020a */
[----:B------:R-:W4:Y:S04]  /*171ef0*/  LDL.LU R3, [R1+0x200] ;  /* 0x0002000001037983 */ /* 0x000f280000300800 */
[----:B------:R-:W2:Y:S04]  /*171f00*/  LDL.LU R252, [R1+0xd0] ;  /* 0x0000d00001fc7983 */ /* 0x000ea80000300800 */
[----:B------:R-:W2:Y:S04]  /*171f10*/  LDL.LU R250, [R1+0x80] ;  /* 0x0000800001fa7983 */ /* 0x000ea80000300800 */
[----:B------:R-:W2:Y:S01]  /*171f20*/  LDL.LU R237, [R1+0x240] ;  /* 0x0002400001ed7983 */ /* 0x000ea20000300800 */
[----:B------:R-:W-:-:S02]  /*171f30*/  ISETP.LT.AND P2, PT, R195, c[0x0][0x178], !P2 ;  /* 0x00005e00c3007a0c */ /* 0x000fc40005741270 */
[----:B------:R-:W-:Y:S02]  /*171f40*/  ISETP.LT.AND P3, PT, R146, c[0x0][0x178], !P1 ;  /* 0x00005e0092007a0c */ /* 0x000fe40004f61270 */
[----:B------:R-:W-:Y:S02]  /*171f50*/  ISETP.LT.AND P5, PT, R231, c[0x0][0x178], !P1 ;  /* 0x00005e00e7007a0c */ /* 0x000fe40004fa1270 */
[----:B------:R-:W-:Y:S02]  /*171f60*/  ISETP.LT.AND P4, PT, R115, c[0x0][0x178], !P1 ;  /* 0x00005e0073007a0c */ /* 0x000fe40004f81270 */
[----:B------:R-:W-:Y:S01]  /*171f70*/  ISETP.LT.AND P0, PT, R147, c[0x0][0x178], !P1 ;  /* 0x00005e0093007a0c */ /* 0x000fe20004f01270 */
[----:B------:R-:W-:Y:S01]  /*171f80*/  IMAD.WIDE R142, R2, 0x4, R4 ;  /* 0x00000004028e7825 */ /* 0x000fe200078e0204 */
[----:B------:R-:W-:-:S03]  /*171f90*/  ISETP.LT.AND P6, PT, R179, c[0x0][0x178], !P1 ;  /* 0x00005e00b3007a0c */ /* 0x000fc60004fc1270 */
[----:B------:R1:W-:Y:S01]  /*171fa0*/  @P2 STG.E [R140.64], R245 ;  /* 0x000000f58c002986 */ /* 0x0003e2000c101904 */
[----:B------:R-:W-:-:S03]  /*171fb0*/  IMAD.WIDE R232, R2, 0x4, R6 ;  /* 0x0000000402e87825 */ /* 0x000fc600078e0206 */
[----:B-1----:R-:W4:Y:S01]  /*171fc0*/  LDL.LU R245, [R1+0xf0] ;  /* 0x0000f00001f57983 */ /* 0x002f220000300800 */
[----:B------:R-:W-:-:S03]  /*171fd0*/  IMAD.WIDE R140, R2, 0x4, R8 ;  /* 0x00000004028c7825 */ /* 0x000fc600078e0208 */
[----:B------:R-:W4:Y:S01]  /*171fe0*/  LDL.LU R249, [R1+0x204] ;  /* 0x0002040001f97983 */ /* 0x000f220000300800 */
[----:B---3--:R-:W-:-:S03]  /*171ff0*/  ISETP.GE.AND P2, PT, R248, c[0x0][0x17c], PT ;  /* 0x00005f00f8007a0c */ /* 0x008fc60003f46270 */
[----:B------:R-:W3:Y:S04]  /*172000*/  LDL.LU R248, [R1+0xf4] ;  /* 0x0000f40001f87983 */ /* 0x000ee80000300800 */
[----:B--2---:R1:W-:Y:S04]  /*172010*/  @P3 STG.E [R142.64], R237 ;  /* 0x000000ed8e003986 */ /* 0x0043e8000c101904 */
[----:B------:R2:W-:Y:S04]  /*172020*/  @P5 STG.E [R232.64], R244 ;  /* 0x000000f4e8005986 */ /* 0x0005e8000c101904 */
[----:B----4-:R4:W-:Y:S04]  /*172030*/  @P4 STG.E [R140.64], R3 ;  /* 0x000000038c004986 */ /* 0x0109e8000c101904 */
[----:B-1----:R-:W3:Y:S01]  /*172040*/  LDL.LU R237, [R1+0x244] ;  /* 0x0002440001ed7983 */ /* 0x002ee20000300800 */
[----:B------:R-:W-:-:S03]  /*172050*/  IMAD.WIDE R142, R2, 0x4, R118 ;  /* 0x00000004028e7825 */ /* 0x000fc600078e0276 */
[----:B--2---:R-:W2:Y:S01]  /*172060*/  LDL.LU R244, [R1+0x224] ;  /* 0x0002240001f47983 */ /* 0x004ea20000300800 */
[----:B------:R-:W-:-:S03]  /*172070*/  IMAD.WIDE R232, R2, 0x4, R116 ;  /* 0x0000000402e87825 */ /* 0x000fc600078e0274 */
[----:B------:R1:W-:Y:S04]  /*172080*/  @P0 STG.E [R142.64], R236 ;  /* 0x000000ec8e000986 */ /* 0x0003e8000c101904 */
[----:B----4-:R-:W4:Y:S04]  /*172090*/  LDL.LU R3, [R1+0x6ecc] ;  /* 0x006ecc0001037983 */ /* 0x010f280000300800 */
[----:B------:R1:W-:Y:S04]  /*1720a0*/  @P6 STG.E [R232.64], R251 ;  /* 0x000000fbe8006986 */ /* 0x0003e8000c101904 */
[----:B-1----:R-:W4:Y:S04]  /*1720b0*/  LDL.LU R236, [R1+0x1e4] ;  /* 0x0001e40001ec7983 */ /* 0x002f280000300800 */
[----:B------:R-:W4:Y:S01]  /*1720c0*/  LDL.LU R251, [R1+0x124] ;  /* 0x0001240001fb7983 */ /* 0x000f220000300800 */
[----:B------:R-:W-:-:S02]  /*1720d0*/  ISETP.LT.AND P3, PT, R135, c[0x0][0x178], !P1 ;  /* 0x00005e0087007a0c */ /* 0x000fc40004f61270 */
[----:B------:R-:W-:Y:S02]  /*1720e0*/  ISETP.LT.AND P5, PT, R163, c[0x0][0x178], !P1 ;  /* 0x00005e00a3007a0c */ /* 0x000fe40004fa1270 */
[----:B------:R-:W-:Y:S01]  /*1720f0*/  ISETP.LT.AND P1, PT, R195, c[0x0][0x178], !P1 ;  /* 0x00005e00c3007a0c */ /* 0x000fe20004f21270 */
[----:B------:R-:W-:Y:S01]  /*172100*/  IMAD.WIDE R232, R2, 0x4, R14 ;  /* 0x0000000402e87825 */ /* 0x000fe200078e020e */
[----:B------:R-:W-:Y:S02]  /*172110*/  ISETP.LT.AND P0, PT, R146, c[0x0][0x178], !P2 ;  /* 0x00005e0092007a0c */ /* 0x000fe40005701270 */
[----:B------:R-:W-:Y:S01]  /*172120*/  ISETP.LT.AND P6, PT, R231, c[0x0][0x178], !P2 ;  /* 0x00005e00e7007a0c */ /* 0x000fe200057c1270 */
[----:B------:R-:W-:Y:S01]  /*172130*/  IMAD.WIDE R142, R2, 0x4, R12 ;  /* 0x00000004028e7825 */ /* 0x000fe200078e020c */
[----:B------:R-:W-:-:S03]  /*172140*/  ISETP.LT.AND P4, PT, R115, c[0x0][0x178], !P2 ;  /* 0x00005e0073007a0c */ /* 0x000fc60005781270 */
[C---:B------:R-:W-:Y:S01]  /*172150*/  IMAD.WIDE R140, R2.reuse, 0x4, R10 ;  /* 0x00000004028c7825 */ /* 0x040fe200078e020a */
[----:B------:R-:W-:Y:S01]  /*172160*/  IADD3 R2, R2, c[0x0][0x198], RZ ;  /* 0x0000660002027a10 */ /* 0x000fe20007ffe0ff */
[----:B------:R1:W-:Y:S01]  /*172170*/  @P3 STG.E [R232.64], R245 ;  /* 0x000000f5e8003986 */ /* 0x0003e2000c101904 */
[----:B------:R-:W-:-:S03]  /*172180*/  ISETP.LT.AND P3, PT, R135, c[0x0][0x178], !P2 ;  /* 0x00005e0087007a0c */ /* 0x000fc60005761270 */
[----:B------:R1:W-:Y:S01]  /*172190*/  @P5 STG.E [R142.64], R252 ;  /* 0x000000fc8e005986 */ /* 0x0003e2000c101904 */
[----:B------:R-:W-:-:S03]  /*1721a0*/  ISETP.LT.AND P5, PT, R147, c[0x0][0x178], !P2 ;  /* 0x00005e0093007a0c */ /* 0x000fc600057a1270 */
[----:B------:R1:W-:Y:S01]  /*1721b0*/  @P1 STG.E [R140.64], R250 ;  /* 0x000000fa8c001986 */ /* 0x0003e2000c101904 */
[----:B------:R-:W-:Y:S01]  /*1721c0*/  ISETP.LT.AND P1, PT, R179, c[0x0][0x178], !P2 ;  /* 0x00005e00b3007a0c */ /* 0x000fe20005721270 */
[----:B-1----:R-:W-:-:S04]  /*1721d0*/  IMAD.WIDE R232, R2, 0x4, R8 ;  /* 0x0000000402e87825 */ /* 0x002fc800078e0208 */
[C---:B------:R-:W-:Y:S01]  /*1721e0*/  IMAD.WIDE R142, R2.reuse, 0x4, R6 ;  /* 0x00000004028e7825 */ /* 0x040fe200078e0206 */
[----:B------:R-:W4:Y:S03]  /*1721f0*/  LDL.LU R252, [R1+0xd4] ;  /* 0x0000d40001fc7983 */ /* 0x000f260000300800 */
[C---:B------:R-:W-:Y:S01]  /*172200*/  IMAD.WIDE R140, R2.reuse, 0x4, R4 ;  /* 0x00000004028c7825 */ /* 0x040fe200078e0204 */
[----:B------:R-:W4:Y:S04]  /*172210*/  LDL.LU R250, [R1+0x84] ;  /* 0x0000840001fa7983 */ /* 0x000f280000300800 */
[----:B---3--:R1:W-:Y:S04]  /*172220*/  @P0 STG.E [R140.64], R237 ;  /* 0x000000ed8c000986 */ /* 0x0083e8000c101904 */
[----:B--2---:R2:W-:Y:S04]  /*172230*/  @P6 STG.E [R142.64], R244 ;  /* 0x000000f48e006986 */ /* 0x0045e8000c101904 */
[----:B------:R3:W-:Y:S01]  /*172240*/  @P4 STG.E [R232.64], R249 ;  /* 0x000000f9e8004986 */ /* 0x0007e2000c101904 */
[----:B-1----:R-:W-:-:S04]  /*172250*/  IMAD.WIDE R140, R2, 0x4, R118 ;  /* 0x00000004028c7825 */ /* 0x002fc800078e0276 */
[C---:B--2---:R-:W-:Y:S01]  /*172260*/  IMAD.WIDE R142, R2.reuse, 0x4, R116 ;  /* 0x00000004028e7825 */ /* 0x044fe200078e0274 */
[----:B------:R-:W2:Y:S03]  /*172270*/  LDL.LU R244, [R1+0x6ed0] ;  /* 0x006ed00001f47983 */ /* 0x000ea60000300800 */
[----:B---3--:R-:W-:Y:S01]  /*172280*/  IMAD.WIDE R232, R2, 0x4, R14 ;  /* 0x0000000402e87825 */ /* 0x008fe200078e020e */
[----:B----4-:R-:W-:Y:S04]  /*172290*/  @P5 STG.E [R140.64], R236 ;  /* 0x000000ec8c005986 */ /* 0x010fe8000c101904 */
[----:B------:R-:W3:Y:S04]  /*1722a0*/  LDL.LU R249, [R1+0x280] ;  /* 0x0002800001f97983 */ /* 0x000ee80000300800 */
[----:B------:R-:W-:Y:S04]  /*1722b0*/  @P1 STG.E [R142.64], R251 ;  /* 0x000000fb8e001986 */ /* 0x000fe8000c101904 */
[----:B------:R1:W-:Y:S04]  /*1722c0*/  @P3 STG.E [R232.64], R248 ;  /* 0x000000f8e8003986 */ /* 0x0003e8000c101904 */
[----:B-1----:R-:W4:Y:S04]  /*1722d0*/  LDL.LU R232, [R1+0x2a0] ;  /* 0x0002a00001e87983 */ /* 0x002f280000300800 */
[----:B------:R-:W3:Y:S04]  /*1722e0*/  LDL.LU R233, [R1+0x260] ;  /* 0x0002600001e97983 */ /* 0x000ee80000300800 */
[----:B------:R-:W3:Y:S01]  /*1722f0*/  LDL.LU R248, [R1+0x230] ;  /* 0x0002300001f87983 */ /* 0x000ee20000300800 */
[----:B------:R-:W-:-:S02]  /*172300*/  ISETP.LT.AND P4, PT, R163, c[0x0][0x178], !P2 ;  /* 0x00005e00a3007a0c */ /* 0x000fc40005781270 */
[----:B------:R-:W-:Y:S02]  /*172310*/  ISETP.LT.AND P2, PT, R195, c[0x0][0x178], !P2 ;  /* 0x00005e00c3007a0c */ /* 0x000fe40005741270 */
[----:B------:R-:W-:Y:S01]  /*172320*/  ISETP.GE.AND P0, PT, R3, c[0x0][0x17c], PT ;  /* 0x00005f0003007a0c */ /* 0x000fe20003f06270 */
[C---:B------:R-:W-:Y:S01]  /*172330*/  IMAD.WIDE R140, R2.reuse, 0x4, R12 ;  /* 0x00000004028c7825 */ /* 0x040fe200078e020c */
[----:B------:R-:W-:Y:S01]  /*172340*/  IADD3 R236, R2, c[0x0][0x198], RZ ;  /* 0x0000660002ec7a10 */ /* 0x000fe20007ffe0ff */
[----:B------:R-:W3:Y:S01]  /*172350*/  LDL.LU R237, [R1+0x210] ;  /* 0x0002100001ed7983 */ /* 0x000ee20000300800 */
[----:B------:R-:W-:Y:S02]  /*172360*/  ISETP.LT.AND P6, PT, R146, c[0x0][0x178], !P0 ;  /* 0x00005e0092007a0c */ /* 0x000fe400047c1270 */
[----:B------:R-:W-:Y:S01]  /*172370*/  ISETP.LT.AND P5, PT, R231, c[0x0][0x178], !P0 ;  /* 0x00005e00e7007a0c */ /* 0x000fe200047a1270 */
[----:B------:R-:W-:Y:S01]  /*172380*/  IMAD.WIDE R2, R2, 0x4, R10 ;  /* 0x0000000402027825 */ /* 0x000fe200078e020a */
[----:B------:R-:W-:Y:S01]  /*172390*/  ISETP.LT.AND P3, PT, R115, c[0x0][0x178], !P0 ;  /* 0x00005e0073007a0c */ /* 0x000fe20004761270 */
[----:B------:R-:W-:Y:S01]  /*1723a0*/  @P4 STG.E [R140.64], R252 ;  /* 0x000000fc8c004986 */ /* 0x000fe2000c101904 */
[----:B------:R-:W-:Y:S01]  /*1723b0*/  ISETP.LT.AND P4, PT, R147, c[0x0][0x178], !P0 ;  /* 0x00005e0093007a0c */ /* 0x000fe20004781270 */
[----:B------:R-:W-:-:S02]  /*1723c0*/  IMAD.WIDE R142, R236, 0x4, R4 ;  /* 0x00000004ec8e7825 */ /* 0x000fc400078e0204 */
[----:B------:R1:W-:Y:S04]  /*1723d0*/  @P2 STG.E [R2.64], R250 ;  /* 0x000000fa02002986 */ /* 0x0003e8000c101904 */
[----:B------:R-:W3:Y:S01]  /*1723e0*/  LDL.LU R251, [R1+0x150] ;  /* 0x0001500001fb7983 */ /* 0x000ee20000300800 */
[----:B-1----:R-:W-:-:S04]  /*1723f0*/  IMAD.WIDE R2, R236, 0x4, R6 ;  /* 0x00000004ec027825 */ /* 0x002fc800078e0206 */
[----:B------:R-:W-:Y:S01]  /*172400*/  IMAD.WIDE R140, R236, 0x4, R8 ;  /* 0x00000004ec8c7825 */ /* 0x000fe200078e0208 */
[----:B--2---:R-:W-:Y:S02]  /*172410*/  ISETP.GE.AND P1, PT, R244, c[0x0][0x17c], PT ;  /* 0x00005f00f4007a0c */ /* 0x004fe40003f26270 */
[----:B------:R-:W2:Y:S04]  /*172420*/  LDL.LU R244, [R1+0xc0] ;  /* 0x0000c00001f47983 */ /* 0x000ea80000300800 */
[----:B------:R-:W2:Y:S04]  /*172430*/  LDL.LU R252, [R1+0x2a4] ;  /* 0x0002a40001fc7983 */ /* 0x000ea80000300800 */
[----:B------:R-:W2:Y:S04]  /*172440*/  LDL.LU R245, [R1+0x234] ;  /* 0x0002340001f57983 */ /* 0x000ea80000300800 */
[----:B------:R-:W2:Y:S04]  /*172450*/  LDL.LU R250, [R1+0x214] ;  /* 0x0002140001fa7983 */ /* 0x000ea80000300800 */
[----:B----4-:R-:W-:Y:S04]  /*172460*/  @P6 STG.E [R142.64], R232 ;  /* 0x000000e88e006986 */ /* 0x010fe8000c101904 */
[----:B---3--:R1:W-:Y:S04]  /*172470*/  @P5 STG.E [R2.64], R249 ;  /* 0x000000f902005986 */ /* 0x0083e8000c101904 */
[----:B------:R-:W-:Y:S01]  /*172480*/  @P3 STG.E [R140.64], R233 ;  /* 0x000000e98c003986 */ /* 0x000fe2000c101904 */
[----:B-1----:R-:W-:-:S03]  /*172490*/  IMAD.WIDE R2, R236, 0x4, R118 ;  /* 0x00000004ec027825 */ /* 0x002fc600078e0276 */
[----:B------:R-:W3:Y:S04]  /*1724a0*/  LDL.LU R249, [R1+0x284] ;  /* 0x0002840001f97983 */ /* 0x000ee80000300800 */
[----:B------:R1:W-:Y:S04]  /*1724b0*/  @P4 STG.E [R2.64], R248 ;  /* 0x000000f802004986 */ /* 0x0003e8000c101904 */
[----:B-1----:R-:W4:Y:S04]  /*1724c0*/  LDL.LU R248, [R1+0x72e8] ;  /* 0x0072e80001f87983 */ /* 0x002f280000300800 */
[----:B------:R-:W2:Y:S01]  /*1724d0*/  LDL.LU R3, [R1+0x160] ;  /* 0x0001600001037983 */ /* 0x000ea20000300800 */
[----:B------:R-:W-:-:S02]  /*1724e0*/  ISETP.LT.AND P2, PT, R179, c[0x0][0x178], !P0 ;  /* 0x00005e00b3007a0c */ /* 0x000fc40004741270 */
[----:B------:R-:W-:Y:S02]  /*1724f0*/  ISETP.LT.AND P5, PT, R135, c[0x0][0x178], !P0 ;  /* 0x00005e0087007a0c */ /* 0x000fe400047a1270 */
[----:B------:R-:W-:Y:S01]  /*172500*/  ISETP.LT.AND P6, PT, R163, c[0x0][0x178], !P0 ;  /* 0x00005e00a3007a0c */ /* 0x000fe200047c1270 */
[----:B------:R-:W-:-:S04]  /*172510*/  IMAD.WIDE R140, R236, 0x4, R116 ;  /* 0x00000004ec8c7825 */ /* 0x000fc800078e0274 */
[----:B------:R-:W-:-:S04]  /*172520*/  IMAD.WIDE R142, R236, 0x4, R14 ;  /* 0x00000004ec8e7825 */ /* 0x000fc800078e020e */
[C---:B------:R-:W-:Y:S01]  /*172530*/  IMAD.WIDE R232, R236.reuse, 0x4, R12 ;  /* 0x00000004ece87825 */ /* 0x040fe200078e020c */
[----:B------:R1:W-:Y:S02]  /*172540*/  @P2 STG.E [R140.64], R237 ;  /* 0x000000ed8c002986 */ /* 0x0003e4000c101904 */
[C---:B-1----:R-:W-:Y:S02]  /*172550*/  IADD3 R237, R236.reuse, c[0x0][0x198], RZ ;  /* 0x00006600eced7a10 */ /* 0x042fe40007ffe0ff */
[----:B--2---:R1:W-:Y:S04]  /*172560*/  @P5 STG.E [R142.64], R3 ;  /* 0x000000038e005986 */ /* 0x0043e8000c101904 */
[----:B------:R2:W-:Y:S01]  /*172570*/  @P6 STG.E [R232.64], R251 ;  /* 0x000000fbe8006986 */ /* 0x0005e2000c101904 */
[----:B-1----:R-:W-:-:S03]  /*172580*/  IMAD.WIDE R2, R236, 0x4, R10 ;  /* 0x00000004ec027825 */ /* 0x002fc600078e020a */
[----:B--2---:R-:W2:Y:S04]  /*172590*/  LDL.LU R251, [R1+0x154] ;  /* 0x0001540001fb7983 */ /* 0x004ea80000300800 */
[----:B------:R-:W2:Y:S01]  /*1725a0*/  LDL.LU R236, [R1+0x264] ;  /* 0x0002640001ec7983 */ /* 0x000ea20000300800 */
[----:B------:R-:W-:Y:S02]  /*1725b0*/  ISETP.LT.AND P0, PT, R195, c[0x0][0x178], !P0 ;  /* 0x00005e00c3007a0c */ /* 0x000fe40004701270 */
[----:B------:R-:W-:Y:S02]  /*1725c0*/  ISETP.LT.AND P3, PT, R146, c[0x0][0x178], !P1 ;  /* 0x00005e0092007a0c */ /* 0x000fe40004f61270 */
[----:B------:R-:W-:Y:S01]  /*1725d0*/  ISETP.LT.AND P2, PT, R231, c[0x0][0x178], !P1 ;  /* 0x00005e00e7007a0c */ /* 0x000fe20004f41270 */
[----:B------:R-:W-:Y:S01]  /*1725e0*/  IMAD.WIDE R140, R237, 0x4, R4 ;  /* 0x00000004ed8c7825 */ /* 0x000fe200078e0204 */
[----:B------:R-:W-:-:S02]  /*1725f0*/  ISETP.LT.AND P4, PT, R115, c[0x0][0x178], !P1 ;  /* 0x00005e0073007a0c */ /* 0x000fc40004f81270 */
[----:B------:R-:W-:-:S05]  /*172600*/  ISETP.LT.AND P5, PT, R147, c[0x0][0x178], !P1 ;  /* 0x00005e0093007a0c */ /* 0x000fca0004fa1270 */
[----:B------:R1:W-:Y:S01]  /*172610*/  @P0 STG.E [R2.64], R244 ;  /* 0x000000f402000986 */ /* 0x0003e2000c101904 */
[----:B------:R-:W-:-:S03]  /*172620*/  IMAD.WIDE R142, R237, 0x4, R118 ;  /* 0x00000004ed8e7825 */ /* 0x000fc600078e0276 */
[----:B------:R3:W-:Y:S01]  /*172630*/  @P3 STG.E [R140.64], R252 ;  /* 0x000000fc8c003986 */ /* 0x0007e2000c101904 */
[----:B-1----:R-:W-:-:S03]  /*172640*/  IMAD.WIDE R2, R237, 0x4, R6 ;  /* 0x00000004ed027825 */ /* 0x002fc600078e0206 */
[----:B------:R-:W4:Y:S01]  /*172650*/  LDL.LU R244, [R1+0xc4] ;  /* 0x0000c40001f47983 */ /* 0x000f220000300800 */
[----:B---3--:R-:W-:-:S03]  /*172660*/  IMAD.WIDE R140, R237, 0x4, R8 ;  /* 0x00000004ed8c7825 */ /* 0x008fc600078e0208 */
[----:B------:R-:W3:Y:S04]  /*172670*/  LDL.LU R252, [R1+0x108] ;  /* 0x0001080001fc7983 */ /* 0x000ee80000300800 */
[----:B------:R1:W-:Y:S04]  /*172680*/  @P2 STG.E [R2.64], R249 ;  /* 0x000000f902002986 */ /* 0x0003e8000c101904 */
[----:B-1----:R-:W3:Y:S04]  /*172690*/  LDL.LU R249, [R1+0x72e4] ;  /* 0x0072e40001f97983 */ /* 0x002ee80000300800 */
[----:B------:R-:W3:Y:S04]  /*1726a0*/  LDL.LU R3, [R1+0x6ed4] ;  /* 0x006ed40001037983 */ /* 0x000ee80000300800 */
[----:B--2---:R-:W-:Y:S04]  /*1726b0*/  @P4 STG.E [R140.64], R236 ;  /* 0x000000ec8c004986 */ /* 0x004fe8000c101904 */
[----:B------:R1:W-:Y:S04]  /*1726c0*/  @P5 STG.E [R142.64], R245 ;  /* 0x000000f58e005986 */ /* 0x0003e8000c101904 */
[----:B-1----:R-:W2:Y:S01]  /*1726d0*/  LDL.LU R143, [R1+0x164] ;  /* 0x00016400018f7983 */ /* 0x002ea20000300800 */
[----:B------:R-:W-:-:S02]  /*1726e0*/  ISETP.LT.AND P6, PT, R179, c[0x0][0x178], !P1 ;  /* 0x00005e00b3007a0c */ /* 0x000fc40004fc1270 */
[----:B------:R-:W-:Y:S02]  /*1726f0*/  ISETP.LT.AND P3, PT, R135, c[0x0][0x178], !P1 ;  /* 0x00005e0087007a0c */ /* 0x000fe40004f61270 */
[----:B------:R-:W-:Y:S01]  /*172700*/  ISETP.LT.AND P0, PT, R163, c[0x0][0x178], !P1 ;  /* 0x00005e00a3007a0c */ /* 0x000fe20004f01270 */
[C---:B------:R-:W-:Y:S01]  /*172710*/  IMAD.WIDE R232, R237.reuse, 0x4, R116 ;  /* 0x00000004ede87825 */ /* 0x040fe200078e0274 */
[----:B------:R-:W4:Y:S03]  /*172720*/  LDL.LU R236, [R1+0x6ed8] ;  /* 0x006ed80001ec7983 */ /* 0x000f260000300800 */
[----:B------:R-:W-:-:S04]  /*172730*/  IMAD.WIDE R140, R237, 0x4, R12 ;  /* 0x00000004ed8c7825 */ /* 0x000fc800078e020c */
[----:B------:R1:W-:Y:S04]  /*172740*/  @P6 STG.E [R232.64], R250 ;  /* 0x000000fae8006986 */ /* 0x0003e8000c101904 */
[----:B-1----:R-:W4:Y:S04]  /*172750*/  LDL.LU R250, [R1+0x98] ;  /* 0x0000980001fa7983 */ /* 0x002f280000300800 */
[----:B------:R-:W4:Y:S01]  /*172760*/  LDL.LU R245, [R1+0x48] ;  /* 0x0000480001f57983 */ /* 0x000f220000300800 */
[----:B---3--:R-:W-:Y:S01]  /*172770*/  ISETP.GE.AND P2, PT, R3, c[0x0][0x17c], PT ;  /* 0x00005f0003007a0c */ /* 0x008fe20003f46270 */
[----:B------:R-:W-:-:S05]  /*172780*/  IMAD.WIDE R2, R237, 0x4, R14 ;  /* 0x00000004ed027825 */ /* 0x000fca00078e020e */
[----:B--2---:R1:W-:Y:S04]  /*172790*/  @P3 STG.E [R2.64], R143 ;  /* 0x0000008f02003986 */ /* 0x0043e8000c101904 */
[----:B------:R2:W-:Y:S04]  /*1727a0*/  @P0 STG.E [R140.64], R251 ;  /* 0x000000fb8c000986 */ /* 0x0005e8000c101904 */
[----:B-1----:R-:W3:Y:S01]  /*1727b0*/  LDL.LU R3, [R1+0x68] ;  /* 0x0000680001037983 */ /* 0x002ee20000300800 */
[----:B------:R-:W-:-:S03]  /*1727c0*/  IADD3 R2, R237, c[0x0][0x198], RZ ;  /* 0x00006600ed027a10 */ /* 0x000fc60007ffe0ff */
[----:B--2---:R-:W2:Y:S01]  /*1727d0*/  LDL.LU R251, [R1+0x38] ;  /* 0x0000380001fb7983 */ /* 0x004ea20000300800 */
[----:B------:R-:W-:-:S03]  /*1727e0*/  IMAD.WIDE R140, R237, 0x4, R10 ;  /* 0x00000004ed8c7825 */ /* 0x000fc600078e020a */
[----:B------:R-:W2:Y:S01]  /*1727f0*/  LDL.LU R237, [R1+0xb8] ;  /* 0x0000b80001ed7983 */ /* 0x000ea20000300800 */
[----:B------:R-:W-:Y:S02]  /*172800*/  ISETP.LT.AND P1, PT, R195, c[0x0][0x178], !P1 ;  /* 0x00005e00c3007a0c */ /* 0x000fe40004f21270 */
[----:B------:R-:W-:Y:S02]  /*172810*/  ISETP.LT.AND P4, PT, R146, c[0x0][0x178], !P2 ;  /* 0x00005e0092007a0c */ /* 0x000fe40005781270 */
[----:B------:R-:W-:Y:S01]  /*172820*/  ISETP.LT.AND P5, PT, R231, c[0x0][0x178], !P2 ;  /* 0x00005e00e7007a0c */ /* 0x000fe200057a1270 */
[----:B------:R-:W-:-:S04]  /*172830*/  IMAD.WIDE R142, R2, 0x4, R4 ;  /* 0x00000004028e7825 */ /* 0x000fc800078e0204 */
[----:B------:R-:W-:-:S04]  /*172840*/  IMAD.WIDE R232, R2, 0x4, R6 ;  /* 0x0000000402e87825 */ /* 0x000fc800078e0206 */
[----:B----4-:R1:W-:Y:S01]  /*172850*/  @P1 STG.E [R140.64], R244 ;  /* 0x000000f48c001986 */ /* 0x0103e2000c101904 */
[----:B------:R-:W-:-:S03]  /*172860*/  ISETP.GE.AND P1, PT, R236, c[0x0][0x17c], PT ;  /* 0x00005f00ec007a0c */ /* 0x000fc60003f26270 */
[----:B------:R-:W4:Y:S04]  /*172870*/  LDL.LU R236, [R1+0x9c] ;  /* 0x00009c0001ec7983 */ /* 0x000f280000300800 */
[----:B------:R1:W-:Y:S04]  /*172880*/  @P4 STG.E [R142.64], R252 ;  /* 0x000000fc8e004986 */ /* 0x0003e8000c101904 */
[----:B-1----:R-:W3:Y:S04]  /*172890*/  LDL.LU R244, [R1+0x3c] ;  /* 0x00003c0001f47983 */ /* 0x002ee80000300800 */
[----:B------:R-:W4:Y:S04]  /*1728a0*/  LDL.LU R252, [R1+0x10c] ;  /* 0x00010c0001fc7983 */ /* 0x000f280000300800 */
[----:B--2---:R1:W-:Y:S04]  /*1728b0*/  @P5 STG.E [R232.64], R237 ;  /* 0x000000ede8005986 */ /* 0x0043e8000c101904 */
[----:B-1----:R-:W2:Y:S01]  /*1728c0*/  LDL.LU R237, [R1+0xbc] ;  /* 0x0000bc0001ed7983 */ /* 0x002ea20000300800 */
[----:B------:R-:W-:-:S02]  /*1728d0*/  ISETP.LT.AND P3, PT, R115, c[0x0][0x178], !P2 ;  /* 0x00005e0073007a0c */ /* 0x000fc40005761270 */
[----:B------:R-:W-:Y:S02]  /*1728e0*/  ISETP.LT.AND P0, PT, R147, c[0x0][0x178], !P2 ;  /* 0x00005e0093007a0c */ /* 0x000fe40005701270 */
[----:B------:R-:W-:Y:S01]  /*1728f0*/  ISETP.LT.AND P6, PT, R179, c[0x0][0x178], !P2 ;  /* 0x00005e00b3007a0c */ /* 0x000fe200057c1270 */
[C---:B------:R-:W-:Y:S01]  /*172900*/  IMAD.WIDE R140, R2.reuse, 0x4, R8 ;  /* 0x00000004028c7825 */ /* 0x040fe200078e0208 */
[----:B------:R-:W-:Y:S02]  /*172910*/  ISETP.LT.AND P4, PT, R135, c[0x0][0x178], !P2 ;  /* 0x00005e0087007a0c */ /* 0x000fe40005781270 */
[----:B------:R-:W-:Y:S01]  /*172920*/  ISETP.LT.AND P5, PT, R163, c[0x0][0x178], !P2 ;  /* 0x00005e00a3007a0c */ /* 0x000fe200057a1270 */
[----:B------:R-:W-:Y:S01]  /*172930*/  IMAD.WIDE R142, R2, 0x4, R118 ;  /* 0x00000004028e7825 */ /* 0x000fe200078e0276 */
[----:B------:R-:W-:-:S03]  /*172940*/  ISETP.LT.AND P2, PT, R195, c[0x0][0x178], !P2 ;  /* 0x00005e00c3007a0c */ /* 0x000fc60005741270 */
[----:B------:R-:W-:Y:S01]  /*172950*/  IMAD.WIDE R232, R2, 0x4, R116 ;  /* 0x0000000402e87825 */ /* 0x000fe200078e0274 */
[----:B------:R1:W-:Y:S04]  /*172960*/  @P3 STG.E [R140.64], R250 ;  /* 0x000000fa8c003986 */ /* 0x0003e8000c101904 */
[----:B---3--:R3:W-:Y:S01]  /*172970*/  @P0 STG.E [R142.64], R3 ;  /* 0x000000038e000986 */ /* 0x0087e2000c101904 */
[----:B------:R-:W-:-:S03]  /*172980*/  ISETP.LT.AND P0, PT, R146, c[0x0][0x178], !P1 ;  /* 0x00005e0092007a0c */ /* 0x000fc60004f01270 */
[----:B------:R4:W-:Y:S01]  /*172990*/  @P6 STG.E [R232.64], R245 ;  /* 0x000000f5e8006986 */ /* 0x0009e2000c101904 */
[----:B------:R-:W-:Y:S02]  /*1729a0*/  ISETP.LT.AND P6, PT, R231, c[0x0][0x178], !P1 ;  /* 0x00005e00e7007a0c */ /* 0x000fe40004fc1270 */
[----:B------:R-:W-:Y:S01]  /*1729b0*/  ISETP.LT.AND P3, PT, R115, c[0x0][0x178], !P1 ;  /* 0x00005e0073007a0c */ /* 0x000fe20004f61270 */
[----:B-1----:R-:W2:Y:S01]  /*1729c0*/  LDL.LU R250, [R1+0x72e0] ;  /* 0x0072e00001fa7983 */ /* 0x002ea20000300800 */
[----:B------:R-:W-:-:S03]  /*1729d0*/  IMAD.WIDE R140, R2, 0x4, R10 ;  /* 0x00000004028c7825 */ /* 0x000fc600078e020a */
[----:B---3--:R-:W3:Y:S01]  /*1729e0*/  LDL.LU R3, [R1+0x6c] ;  /* 0x00006c0001037983 */ /* 0x008ee20000300800 */
[----:B------:R-:W-:-:S03]  /*1729f0*/  IMAD.WIDE R142, R2, 0x4, R12 ;  /* 0x00000004028e7825 */ /* 0x000fc600078e020c */
[----:B----4-:R-:W4:Y:S01]  /*172a00*/  LDL.LU R245, [R1+0x4c] ;  /* 0x00004c0001f57983 */ /* 0x010f220000300800 */
[C---:B------:R-:W-:Y:S01]  /*172a10*/  IMAD.WIDE R232, R2.reuse, 0x4, R14 ;  /* 0x0000000402e87825 */ /* 0x040fe200078e020e */
[----:B------:R-:W-:-:S04]  /*172a20*/  IADD3 R2, R2, c[0x0][0x198], RZ ;  /* 0x0000660002027a10 */ /* 0x000fc80007ffe0ff */
[----:B------:R1:W-:Y:S04]  /*172a30*/  @P4 STG.E [R232.64], R251 ;  /* 0x000000fbe8004986 */ /* 0x0003e8000c101904 */
[----:B------:R1:W-:Y:S04]  /*172a40*/  @P5 STG.E [R142.64], R238 ;  /* 0x000000ee8e005986 */ /* 0x0003e8000c101904 */
[----:B------:R1:W-:Y:S04]  /*172a50*/  @P2 STG.E [R140.64], R234 ;  /* 0x000000ea8c002986 */ /* 0x0003e8000c101904 */
[----:B-1----:R-:W4:Y:S04]  /*172a60*/  LDL.LU R251, [R1+0x72dc] ;  /* 0x0072dc0001fb7983 */ /* 0x002f280000300800 */
[----:B------:R-:W4:Y:S01]  /*172a70*/  LDL.LU R238, [R1+0x6edc] ;  /* 0x006edc0001ee7983 */ /* 0x000f220000300800 */
[----:B------:R-:W-:-:S04]  /*172a80*/  IMAD.WIDE R142, R2, 0x4, R6 ;  /* 0x00000004028e7825 */ /* 0x000fc800078e0206 */
[----:B------:R-:W-:-:S04]  /*172a90*/  IMAD.WIDE R140, R2, 0x4, R4 ;  /* 0x00000004028c7825 */ /* 0x000fc800078e0204 */
[----:B------:R-:W-:Y:S01]  /*172aa0*/  IMAD.WIDE R232, R2, 0x4, R8 ;  /* 0x0000000402e87825 */ /* 0x000fe200078e0208 */
[----:B------:R1:W-:Y:S04]  /*172ab0*/  @P0 STG.E [R140.64], R252 ;  /* 0x000000fc8c000986 */ /* 0x0003e8000c101904 */
[----:B-1----:R-:W4:Y:S04]  /*172ac0*/  LDL.LU R252, [R1+0x1f8] ;  /* 0x0001f80001fc7983 */ /* 0x002f280000300800 */
[----:B--2---:R-:W-:Y:S04]  /*172ad0*/  @P6 STG.E [R142.64], R237 ;  /* 0x000000ed8e006986 */ /* 0x004fe8000c101904 */
[----:B------:R1:W-:Y:S04]  /*172ae0*/  @P3 STG.E [R232.64], R236 ;  /* 0x000000ece8003986 */ /* 0x0003e8000c101904 */
[----:B-1----:R-:W2:Y:S01]  /*172af0*/  LDL.LU R236, [R1+0x6ee0] ;  /* 0x006ee00001ec7983 */ /* 0x002ea20000300800 */
[----:B------:R-:W-:-:S02]  /*172b00*/  ISETP.LT.AND P5, PT, R147, c[0x0][0x178], !P1 ;  /* 0x00005e0093007a0c */ /* 0x000fc40004fa1270 */
[----:B------:R-:W-:Y:S02]  /*172b10*/  ISETP.LT.AND P2, PT, R179, c[0x0][0x178], !P1 ;  /* 0x00005e00b3007a0c */ /* 0x000fe40004f41270 */
[----:B------:R-:W-:Y:S01]  /*172b20*/  ISETP.LT.AND P4, PT, R135, c[0x0][0x178], !P1 ;  /* 0x00005e0087007a0c */ /* 0x000fe20004f81270 */
[----:B------:R-:W-:Y:S01]  /*172b30*/  IMAD.WIDE R140, R2, 0x4, R118 ;  /* 0x00000004028c7825 */ /* 0x000fe200078e0276 */
[----:B------:R-:W-:-:S03]  /*172b40*/  ISETP.LT.AND P3, PT, R163, c[0x0][0x178], !P1 ;  /* 0x00005e00a3007a0c */ /* 0x000fc60004f61270 */
[----:B------:R-:W-:Y:S01]  /*172b50*/  IMAD.WIDE R142, R2, 0x4, R116 ;  /* 0x00000004028e7825 */ /* 0x000fe200078e0274 */
[----:B------:R-:W-:-:S03]  /*172b60*/  ISETP.LT.AND P1, PT, R195, c[0x0][0x178], !P1 ;  /* 0x00005e00c3007a0c */ /* 0x000fc60004f21270 */
[C---:B------:R-:W-:Y:S01]  /*172b70*/  IMAD.WIDE R232, R2.reuse, 0x4, R14 ;  /* 0x0000000402e87825 */ /* 0x040fe200078e020e */
[----:B---3--:R1:W-:Y:S04]  /*172b80*/  @P5 STG.E [R140.64], R3 ;  /* 0x000000038c005986 */ /* 0x0083e8000c101904 */
[----:B----4-:R-:W-:Y:S04]  /*172b90*/  @P2 STG.E [R142.64], R245 ;  /* 0x000000f58e002986 */ /* 0x010fe8000c101904 */
[----:B------:R3:W-:Y:S01]  /*172ba0*/  @P4 STG.E [R232.64], R244 ;  /* 0x000000f4e8004986 */ /* 0x0007e2000c101904 */
[C---:B------:R-:W-:Y:S01]  /*172bb0*/  IADD3 R234, R2.reuse, c[0x0][0x198], RZ ;  /* 0x0000660002ea7a10 */ /* 0x040fe20007ffe0ff */
[----:B-1----:R-:W-:-:S04]  /*172bc0*/  IMAD.WIDE R140, R2, 0x4, R12 ;  /* 0x00000004028c7825 */ /* 0x002fc800078e020c */
[----:B------:R-:W-:Y:S01]  /*172bd0*/  IMAD.WIDE R2, R2, 0x4, R10 ;  /* 0x0000000402027825 */ /* 0x000fe200078e020a */
[----:B------:R-:W-:Y:S02]  /*172be0*/  ISETP.GE.AND P0, PT, R238, c[0x0][0x17c], PT ;  /* 0x00005f00ee007a0c */ /* 0x000fe40003f06270 */
[----:B------:R-:W4:Y:S04]  /*172bf0*/  LDL.LU R238, [R1+0x118] ;  /* 0x0001180001ee7983 */ /* 0x000f280000300800 */
[----:B---3--:R-:W3:Y:S04]  /*172c00*/  LDL.LU R233, [R1+0x1d8] ;  /* 0x0001d80001e97983 */ /* 0x008ee80000300800 */
[----:B------:R-:W4:Y:S04]  /*172c10*/  LDL.LU R245, [R1+0x78] ;  /* 0x0000780001f57983 */ /* 0x000f280000300800 */
[----:B------:R-:W4:Y:S04]  /*172c20*/  LDL.LU R244, [R1+0x58] ;  /* 0x0000580001f47983 */ /* 0x000f280000300800 */
[----:B------:R-:W4:Y:S04]  /*172c30*/  LDL.LU R237, [R1+0xec] ;  /* 0x0000ec0001ed7983 */ /* 0x000f280000300800 */
[----:B------:R1:W-:Y:S04]  /*172c40*/  @P3 STG.E [R140.64], R239 ;  /* 0x000000ef8c003986 */ /* 0x0003e8000c101904 */
[----:B------:R1:W-:Y:S01]  /*172c50*/  @P1 STG.E [R2.64], R235 ;  /* 0x000000eb02001986 */ /* 0x0003e2000c101904 */
[----:B--2---:R-:W-:-:S03]  /*172c60*/  ISETP.GE.AND P2, PT, R236, c[0x0][0x17c], PT ;  /* 0x00005f00ec007a0c */ /* 0x004fc60003f46270 */
[----:B------:R-:W2:Y:S04]  /*172c70*/  LDL.LU R236, [R1+0xac] ;  /* 0x0000ac0001ec7983 */ /* 0x000ea80000300800 */
[----:B-1----:R-:W2:Y:S04]  /*172c80*/  LDL.LU R239, [R1+0xa8] ;  /* 0x0000a80001ef7983 */ /* 0x002ea80000300800 */
[----:B------:R-:W2:Y:S01]  /*172c90*/  LDL.LU R235, [R1+0xe8] ;  /* 0x0000e80001eb7983 */ /* 0x000ea20000300800 */
[----:B------:R-:W-:Y:S02]  /*172ca0*/  ISETP.LT.AND P6, PT, R146, c[0x0][0x178], !P0 ;  /* 0x00005e0092007a0c */ /* 0x000fe400047c1270 */
[----:B------:R-:W-:Y:S01]  /*172cb0*/  ISETP.LT.AND P5, PT, R231, c[0x0][0x178], !P0 ;  /* 0x00005e00e7007a0c */ /* 0x000fe200047a1270 */
[----:B------:R-:W-:Y:S01]  /*172cc0*/  IMAD.WIDE R142, R234, 0x4, R4 ;  /* 0x00000004ea8e7825 */ /* 0x000fe200078e0204 */
[----:B------:R-:W-:-:S03]  /*172cd0*/  ISETP.LT.AND P4, PT, R115, c[0x0][0x178], !P0 ;  /* 0x00005e0073007a0c */ /* 0x000fc60004781270 */
[----:B------:R-:W-:Y:S01]  /*172ce0*/  IMAD.WIDE R2, R234, 0x4, R6 ;  /* 0x00000004ea027825 */ /* 0x000fe200078e0206 */
[----:B------:R-:W-:Y:S02]  /*172cf0*/  ISETP.LT.AND P3, PT, R147, c[0x0][0x178], !P0 ;  /* 0x00005e0093007a0c */ /* 0x000fe40004761270 */
[----:B------:R-:W-:-:S03]  /*172d00*/  ISETP.LT.AND P1, PT, R179, c[0x0][0x178], !P0 ;  /* 0x00005e00b3007a0c */ /* 0x000fc60004721270 */
[----:B------:R1:W-:Y:S01]  /*172d10*/  @P6 STG.E [R142.64], R252 ;  /* 0x000000fc8e006986 */ /* 0x0003e2000c101904 */
[----:B------:R-:W-:Y:S01]  /*172d20*/  IMAD.WIDE R140, R234, 0x4, R8 ;  /* 0x00000004ea8c7825 */ /* 0x000fe200078e0208 */
[----:B------:R-:W-:-:S03]  /*172d30*/  ISETP.LT.AND P6, PT, R163, c[0x0][0x178], !P0 ;  /* 0x00005e00a3007a0c */ /* 0x000fc600047c1270 */
[C---:B-1----:R-:W-:Y:S01]  /*172d40*/  IMAD.WIDE R142, R234.reuse, 0x4, R14 ;  /* 0x00000004ea8e7825 */ /* 0x042fe200078e020e */
[----:B------:R-:W2:Y:S04]  /*172d50*/  LDL.LU R252, [R1+0x1fc] ;  /* 0x0001fc0001fc7983 */ /* 0x000ea80000300800 */
[----:B---3--:R1:W-:Y:S01]  /*172d60*/  @P5 STG.E [R2.64], R233 ;  /* 0x000000e902005986 */ /* 0x0083e2000c101904 */
[----:B------:R-:W-:Y:S02]  /*172d70*/  ISETP.LT.AND P5, PT, R135, c[0x0][0x178], !P0 ;  /* 0x00005e0087007a0c */ /* 0x000fe400047a1270 */
[----:B------:R-:W-:Y:S01]  /*172d80*/  ISETP.LT.AND P0, PT, R195, c[0x0][0x178], !P0 ;  /* 0x00005e00c3007a0c */ /* 0x000fe20004701270 */
[----:B----4-:R3:W-:Y:S01]  /*172d90*/  @P4 STG.E [R140.64], R238 ;  /* 0x000000ee8c004986 */ /* 0x0107e2000c101904 */
[----:B-1----:R-:W-:-:S04]  /*172da0*/  IMAD.WIDE R2, R234, 0x4, R118 ;  /* 0x00000004ea027825 */ /* 0x002fc800078e0276 */
[C---:B---3--:R-:W-:Y:S01]  /*172db0*/  IMAD.WIDE R140, R234.reuse, 0x4, R116 ;  /* 0x00000004ea8c7825 */ /* 0x048fe200078e0274 */
[----:B------:R-:W3:Y:S03]  /*172dc0*/  LDL.LU R238, [R1+0x11c] ;  /* 0x00011c0001ee7983 */ /* 0x000ee60000300800 */
[C---:B------:R-:W-:Y:S01]  /*172dd0*/  IMAD.WIDE R232, R234.reuse, 0x4, R12 ;  /* 0x00000004eae87825 */ /* 0x040fe200078e020c */
[----:B--2---:R1:W-:Y:S04]  /*172de0*/  @P3 STG.E [R2.64], R235 ;  /* 0x000000eb02003986 */ /* 0x0043e8000c101904 */
[----:B------:R-:W-:Y:S04]  /*172df0*/  @P1 STG.E [R140.64], R239 ;  /* 0x000000ef8c001986 */ /* 0x000fe8000c101904 */
[----:B------:R2:W-:Y:S01]  /*172e00*/  @P5 STG.E [R142.64], R245 ;  /* 0x000000f58e005986 */ /* 0x0005e2000c101904 */
[----:B-1----:R-:W-:-:S03]  /*172e10*/  IMAD.WIDE R2, R234, 0x4, R10 ;  /* 0x00000004ea027825 */ /* 0x002fc600078e020a */
[----:B------:R1:W-:Y:S01]  /*172e20*/  @P6 STG.E [R232.64], R244 ;  /* 0x000000f4e8006986 */ /* 0x0003e2000c101904 */
[----:B------:R-:W-:-:S03]  /*172e30*/  IADD3 R235, R234, c[0x0][0x198], RZ ;  /* 0x00006600eaeb7a10 */ /* 0x000fc60007ffe0ff */
[----:B------:R4:W-:Y:S04]  /*172e40*/  @P0 STG.E [R2.64], R246 ;  /* 0x000000f602000986 */ /* 0x0009e8000c101904 */
[----:B--2---:R-:W2:Y:S04]  /*172e50*/  LDL.LU R245, [R1+0x7c] ;  /* 0x00007c0001f57983 */ /* 0x004ea80000300800 */
[----:B-1----:R-:W2:Y:S04]  /*172e60*/  LDL.LU R244, [R1+0x5c] ;  /* 0x00005c0001f47983 */ /* 0x002ea80000300800 */
[----:B------:R-:W2:Y:S04]  /*172e70*/  LDL.LU R234, [R1+0x6ee4] ;  /* 0x006ee40001ea7983 */ /* 0x000ea80000300800 */
[----:B----4-:R-:W4:Y:S01]  /*172e80*/  LDL.LU R246, [R1+0x1dc] ;  /* 0x0001dc0001f67983 */ /* 0x010f220000300800 */
[----:B------:R-:W-:-:S02]  /*172e90*/  ISETP.LT.AND P4, PT, R146, c[0x0][0x178], !P2 ;  /* 0x00005e0092007a0c */ /* 0x000fc40005781270 */
[----:B------:R-:W-:Y:S02]  /*172ea0*/  ISETP.LT.AND P1, PT, R231, c[0x0][0x178], !P2 ;  /* 0x00005e00e7007a0c */ /* 0x000fe40005721270 */
[----:B------:R-:W-:Y:S01]  /*172eb0*/  ISETP.LT.AND P3, PT, R115, c[0x0][0x178], !P2 ;  /* 0x00005e0073007a0c */ /* 0x000fe20005761270 */
[----:B------:R-:W-:Y:S01]  /*172ec0*/  IMAD.WIDE R140, R235, 0x4, R4 ;  /* 0x00000004eb8c7825 */ /* 0x000fe200078e0204 */
[----:B------:R-:W-:Y:S01]  /*172ed0*/  ISETP.LT.AND P5, PT, R147, c[0x0][0x178], !P2 ;  /* 0x00005e0093007a0c */ /* 0x000fe200057a1270 */
[----:B------:R-:W2:Y:S01]  /*172ee0*/  LDL.LU R239, [R1+0x248] ;  /* 0x0002480001ef7983 */ /* 0x000ea20000300800 */
[----:B------:R-:W-:Y:S01]  /*172ef0*/  ISETP.LT.AND P6, PT, R179, c[0x0][0x178], !P2 ;  /* 0x00005e00b3007a0c */ /* 0x000fe200057c1270 */
[----:B------:R-:W-:-:S04]  /*172f00*/  IMAD.WIDE R2, R235, 0x4, R6 ;  /* 0x00000004eb027825 */ /* 0x000fc800078e0206 */
[----:B------:R1:W-:Y:S01]  /*172f10*/  @P4 STG.E [R140.64], R252 ;  /* 0x000000fc8c004986 */ /* 0x0003e2000c101904 */
[----:B------:R-:W-:-:S04]  /*172f20*/  IMAD.WIDE R142, R235, 0x4, R118 ;  /* 0x00000004eb8e7825 */ /* 0x000fc800078e0276 */
[----:B------:R-:W-:-:S04]  /*172f30*/  IMAD.WIDE R232, R235, 0x4, R116 ;  /* 0x00000004ebe87825 */ /* 0x000fc800078e0274 */
[----:B-1----:R-:W-:Y:S01]  /*172f40*/  IMAD.WIDE R140, R235, 0x4, R8 ;  /* 0x00000004eb8c7825 */ /* 0x002fe200078e0208 */
[----:B------:R-:W2:Y:S04]  /*172f50*/  LDL.LU R252, [R1+0x228] ;  /* 0x0002280001fc7983 */ /* 0x000ea80000300800 */
[----:B----4-:R-:W-:Y:S04]  /*172f60*/  @P1 STG.E [R2.64], R246 ;  /* 0x000000f602001986 */ /* 0x010fe8000c101904 */
[----:B---3--:R1:W-:Y:S04]  /*172f70*/  @P3 STG.E [R140.64], R238 ;  /* 0x000000ee8c003986 */ /* 0x0083e8000c101904 */
[----:B------:R-:W-:Y:S04]  /*172f80*/  @P5 STG.E [R142.64], R237 ;  /* 0x000000ed8e005986 */ /* 0x000fe8000c101904 */
[----:B------:R3:W-:Y:S04]  /*172f90*/  @P6 STG.E [R232.64], R236 ;  /* 0x000000ece8006986 */ /* 0x0007e8000c101904 */
[----:B-1----:R-:W4:Y:S04]  /*172fa0*/  LDL.LU R238, [R1+0x6ee8] ;  /* 0x006ee80001ee7983 */ /* 0x002f280000300800 */
[----:B---3--:R-:W3:Y:S01]  /*172fb0*/  LDL.LU R233, [R1+0x208] ;  /* 0x0002080001e97983 */ /* 0x008ee20000300800 */
[----:B--2---:R-:W-:-:S03]  /*172fc0*/  ISETP.GE.AND P1, PT, R234, c[0x0][0x17c], PT ;  /* 0x00005f00ea007a0c */ /* 0x004fc60003f26270 */
[----:B------:R-:W2:Y:S04]  /*172fd0*/  LDL.LU R234, [R1+0x1e8] ;  /* 0x0001e80001ea7983 */ /* 0x000ea80000300800 */
[----:B------:R-:W2:Y:S01]  /*172fe0*/  LDL.LU R237, [R1+0x128] ;  /* 0x0001280001ed7983 */ /* 0x000ea20000300800 */
[----:B------:R-:W-:Y:S02]  /*172ff0*/  ISETP.LT.AND P4, PT, R135, c[0x0][0x178], !P2 ;  /* 0x00005e0087007a0c */ /* 0x000fe40005781270 */
[----:B------:R-:W-:Y:S01]  /*173000*/  ISETP.LT.AND P0, PT, R163, c[0x0][0x178], !P2 ;  /* 0x00005e00a3007a0c */ /* 0x000fe20005701270 */
[----:B------:R-:W-:Y:S01]  /*173010*/  IMAD.WIDE R2, R235, 0x4, R14 ;  /* 0x00000004eb027825 */ /* 0x000fe200078e020e */
[----:B------:R-:W-:Y:S01]  /*173020*/  ISETP.LT.AND P2, PT, R195, c[0x0][0x178], !P2 ;  /* 0x00005e00c3007a0c */ /* 0x000fe20005741270 */
[----:B------:R-:W2:Y:S01]  /*173030*/  LDL.LU R246, [R1+0xf8] ;  /* 0x0000f80001f67983 */ /* 0x000ea20000300800 */
[----:B------:R-:W-:Y:S01]  /*173040*/  ISETP.LT.AND P3, PT, R146, c[0x0][0x178], !P1 ;  /* 0x00005e0092007a0c */ /* 0x000fe20004f61270 */
[----:B------:R-:W-:Y:S01]  /*173050*/  IMAD.WIDE R140, R235, 0x4, R12 ;  /* 0x00000004eb8c7825 */ /* 0x000fe200078e020c */
[----:B------:R-:W-:Y:S01]  /*173060*/  ISETP.LT.AND P5, PT, R231, c[0x0][0x178], !P1 ;  /* 0x00005e00e7007a0c */ /* 0x000fe20004fa1270 */
[----:B------:R-:W2:Y:S01]  /*173070*/  LDL.LU R236, [R1+0xd8] ;  /* 0x0000d80001ec7983 */ /* 0x000ea20000300800 */
[----:B------:R-:W-:-:S03]  /*173080*/  IADD3 R232, R235, c[0x0][0x198], RZ ;  /* 0x00006600ebe87a10 */ /* 0x000fc60007ffe0ff */
[----:B------:R1:W-:Y:S01]  /*173090*/  @P4 STG.E [R2.64], R245 ;  /* 0x000000f502004986 */ /* 0x0003e2000c101904 */
[----:B------:R-:W-:Y:S01]  /*1730a0*/  ISETP.LT.AND P4, PT, R115, c[0x0][0x178], !P1 ;  /* 0x00005e0073007a0c */ /* 0x000fe20004f81270 */
[C---:B------:R-:W-:Y:S02]  /*1730b0*/  IMAD.WIDE R142, R232.reuse, 0x4, R6 ;  /* 0x00000004e88e7825 */ /* 0x040fe400078e0206 */
[----:B------:R1:W-:Y:S02]  /*1730c0*/  @P0 STG.E [R140.64], R244 ;  /* 0x000000f48c000986 */ /* 0x0003e4000c101904 */
[----:B-1----:R-:W-:Y:S02]  /*1730d0*/  IMAD.WIDE R2, R235, 0x4, R10 ;  /* 0x00000004eb027825 */ /* 0x002fe400078e020a */
[----:B------:R-:W2:Y:S02]  /*1730e0*/  LDL.LU R245, [R1+0x88] ;  /* 0x0000880001f57983 */ /* 0x000ea40000300800 */
[----:B------:R-:W-:-:S02]  /*1730f0*/  IMAD.WIDE R140, R232, 0x4, R4 ;  /* 0x00000004e88c7825 */ /* 0x000fc400078e0204 */
[----:B------:R1:W-:Y:S04]  /*173100*/  @P2 STG.E [R2.64], R247 ;  /* 0x000000f702002986 */ /* 0x0003e8000c101904 */
[----:B------:R1:W-:Y:S01]  /*173110*/  @P3 STG.E [R140.64], R239 ;  /* 0x000000ef8c003986 */ /* 0x0003e2000c101904 */
[----:B------:R-:W-:-:S03]  /*173120*/  ISETP.LT.AND P0, PT, R147, c[0x0][0x178], !P1 ;  /* 0x00005e0093007a0c */ /* 0x000fc60004f01270 */
[----:B------:R1:W-:Y:S02]  /*173130*/  @P5 STG.E [R142.64], R252 ;  /* 0x000000fc8e005986 */ /* 0x0003e4000c101904 */
[----:B-1----:R-:W-:Y:S01]  /*173140*/  IMAD.WIDE R2, R232, 0x4, R8 ;  /* 0x00000004e8027825 */ /* 0x002fe200078e0208 */
[----:B------:R-:W-:-:S03]  /*173150*/  ISETP.LT.AND P6, PT, R179, c[0x0][0x178], !P1 ;  /* 0x00005e00b3007a0c */ /* 0x000fc60004fc1270 */
[----:B------:R-:W-:-:S04]  /*173160*/  IMAD.WIDE R140, R232, 0x4, R118 ;  /* 0x00000004e88c7825 */ /* 0x000fc800078e0276 */
[----:B------:R-:W-:Y:S01]  /*173170*/  IMAD.WIDE R142, R232, 0x4, R116 ;  /* 0x00000004e88e7825 */ /* 0x000fe200078e0274 */
[----:B----4-:R-:W-:Y:S02]  /*173180*/  ISETP.GE.AND P2, PT, R238, c[0x0][0x17c], PT ;  /* 0x00005f00ee007a0c */ /* 0x010fe40003f46270 */
[----:B------:R-:W4:Y:S04]  /*173190*/  LDL.LU R238, [R1+0x20c] ;  /* 0x00020c0001ee7983 */ /* 0x000f280000300800 */
[----:B------:R-:W4:Y:S04]  /*1731a0*/  LDL.LU R244, [R1+0xfc] ;  /* 0x0000fc0001f47983 */ /* 0x000f280000300800 */
[----:B------:R-:W4:Y:S04]  /*1731b0*/  LDL.LU R252, [R1+0x24c] ;  /* 0x00024c0001fc7983 */ /* 0x000f280000300800 */
[----:B------:R-:W4:Y:S04]  /*1731c0*/  LDL.LU R239, [R1+0x22c] ;  /* 0x00022c0001ef7983 */ /* 0x000f280000300800 */
[----:B---3--:R1:W-:Y:S04]  /*1731d0*/  @P4 STG.E [R2.64], R233 ;  /* 0x000000e902004986 */ /* 0x0083e8000c101904 */
[----:B-1----:R-:W3:Y:S04]  /*1731e0*/  LDL.LU R233, [R1+0x6eec] ;  /* 0x006eec0001e97983 */ /* 0x002ee80000300800 */
[----:B--2---:R1:W-:Y:S04]  /*1731f0*/  @P0 STG.E [R140.64], R234 ;  /* 0x000000ea8c000986 */ /* 0x0043e8000c101904 */
[----:B------:R2:W-:Y:S04]  /*173200*/  @P6 STG.E [R142.64], R237 ;  /* 0x000000ed8e006986 */ /* 0x0005e8000c101904 */
[----:B-1----:R-:W3:Y:S04]  /*173210*/  LDL.LU R234, [R1+0x1ec] ;  /* 0x0001ec0001ea7983 */ /* 0x002ee80000300800 */
[----:B--2---:R-:W3:Y:S01]  /*173220*/  LDL.LU R237, [R1+0x12c] ;  /* 0x00012c0001ed7983 */ /* 0x004ee20000300800 */
        /* <DEDUP_REMOVED lines=10> */
[----:B------:R1:W-:Y:S04]  /*1732d0*/  @P3 STG.E [R142.64], R246 ;  /* 0x000000f68e003986 */ /* 0x0003e8000c101904 */
[----:B------:R1:W-:Y:S04]  /*1732e0*/  @P5 STG.E [R140.64], R236 ;  /* 0x000000ec8c005986 */ /* 0x0003e8000c101904 */
[----:B------:R1:W-:Y:S02]  /*1732f0*/  @P1 STG.E [R2.64], R245 ;  /* 0x000000f502001986 */ /* 0x0003e4000c101904 */
[----:B-1----:R-:W-:-:S04]  /*173300*/  IMAD.WIDE R142, R232, 0x4, R8 ;  /* 0x00000004e88e7825 */ /* 0x002fc800078e0208 */
[C---:B------:R-:W-:Y:S01]  /*173310*/  IMAD.WIDE R140, R232.reuse, 0x4, R6 ;  /* 0x00000004e88c7825 */ /* 0x040fe200078e0206 */
[----:B------:R-:W3:Y:S03]  /*173320*/  LDL.LU R236, [R1+0xdc] ;  /* 0x0000dc0001ec7983 */ /* 0x000ee60000300800 */
[----:B------:R-:W-:Y:S01]  /*173330*/  IMAD.WIDE R2, R232, 0x4, R4 ;  /* 0x00000004e8027825 */ /* 0x000fe200078e0204 */
[----:B------:R-:W3:Y:S01]  /*173340*/  LDL.LU R245, [R1+0x8c] ;  /* 0x00008c0001f57983 */ /* 0x000ee20000300800 */
[----:B------:R-:W-:Y:S02]  /*173350*/  ISETP.LT.AND P5, PT, R147, c[0x0][0x178], !P2 ;  /* 0x00005e0093007a0c */ /* 0x000fe400057a1270 */
[----:B------:R-:W-:Y:S02]  /*173360*/  ISETP.LT.AND P1, PT, R179, c[0x0][0x178], !P2 ;  /* 0x00005e00b3007a0c */ /* 0x000fe40005721270 */
[----:B------:R-:W-:Y:S01]  /*173370*/  ISETP.LT.AND P3, PT, R135, c[0x0][0x178], !P2 ;  /* 0x00005e0087007a0c */ /* 0x000fe20005761270 */
[----:B----4-:R1:W-:Y:S04]  /*173380*/  @P0 STG.E [R2.64], R252 ;  /* 0x000000fc02000986 */ /* 0x0103e8000c101904 */
[----:B------:R-:W-:Y:S04]  /*173390*/  @P6 STG.E [R140.64], R239 ;  /* 0x000000ef8c006986 */ /* 0x000fe8000c101904 */
[----:B------:R4:W-:Y:S04]  /*1733a0*/  @P4 STG.E [R142.64], R238 ;  /* 0x000000ee8e004986 */ /* 0x0009e8000c101904 */
[----:B-1----:R-:W2:Y:S01]  /*1733b0*/  LDL.LU R252, [R1+0x2a8] ;  /* 0x0002a80001fc7983 */ /* 0x002ea20000300800 */
[----:B---3--:R-:W-:-:S03]  /*1733c0*/  ISETP.GE.AND P0, PT, R233, c[0x0][0x17c], PT ;  /* 0x00005f00e9007a0c */ /* 0x008fc60003f06270 */
[----:B----4-:R-:W3:Y:S04]  /*1733d0*/  LDL.LU R238, [R1+0x6ef0] ;  /* 0x006ef00001ee7983 */ /* 0x010ee80000300800 */
[----:B------:R-:W4:Y:S01]  /*1733e0*/  LDL.LU R233, [R1+0x288] ;  /* 0x0002880001e97983 */ /* 0x000f220000300800 */
[----:B------:R-:W-:-:S03]  /*1733f0*/  IMAD.WIDE R2, R232, 0x4, R118 ;  /* 0x00000004e8027825 */ /* 0x000fc600078e0276 */
[----:B------:R-:W3:Y:S01]  /*173400*/  LDL.LU R239, [R1+0x268] ;  /* 0x0002680001ef7983 */ /* 0x000ee20000300800 */
[----:B------:R-:W-:-:S03]  /*173410*/  IMAD.WIDE R140, R232, 0x4, R116 ;  /* 0x00000004e88c7825 */ /* 0x000fc600078e0274 */
[----:B------:R-:W3:Y:S01]  /*173420*/  LDL.LU R235, [R1+0x238] ;  /* 0x0002380001eb7983 */ /* 0x000ee20000300800 */
[----:B------:R-:W-:-:S03]  /*173430*/  IMAD.WIDE R142, R232, 0x4, R14 ;  /* 0x00000004e88e7825 */ /* 0x000fc600078e020e */
[----:B------:R-:W-:Y:S04]  /*173440*/  @P5 STG.E [R2.64], R234 ;  /* 0x000000ea02005986 */ /* 0x000fe8000c101904 */
[----:B------:R1:W-:Y:S04]  /*173450*/  @P1 STG.E [R140.64], R237 ;  /* 0x000000ed8c001986 */ /* 0x0003e8000c101904 */
[----:B------:R-:W3:Y:S04]  /*173460*/  LDL.LU R246, [R1+0x218] ;  /* 0x0002180001f67983 */ /* 0x000ee80000300800 */
[----:B------:R1:W-:Y:S04]  /*173470*/  @P3 STG.E [R142.64], R244 ;  /* 0x000000f48e003986 */ /* 0x0003e8000c101904 */
[----:B-1----:R-:W3:Y:S04]  /*173480*/  LDL.LU R237, [R1+0x168] ;  /* 0x0001680001ed7983 */ /* 0x002ee80000300800 */
[----:B------:R-:W3:Y:S01]  /*173490*/  LDL.LU R244, [R1+0x158] ;  /* 0x0001580001f47983 */ /* 0x000ee20000300800 */
[----:B------:R-:W-:-:S02]  /*1734a0*/  ISETP.LT.AND P4, PT, R163, c[0x0][0x178], !P2 ;  /* 0x00005e00a3007a0c */ /* 0x000fc40005781270 */
[----:B------:R-:W-:Y:S02]  /*1734b0*/  ISETP.LT.AND P2, PT, R195, c[0x0][0x178], !P2 ;  /* 0x00005e00c3007a0c */ /* 0x000fe40005741270 */
[----:B------:R-:W-:Y:S02]  /*1734c0*/  ISETP.LT.AND P6, PT, R146, c[0x0][0x178], !P0 ;  /* 0x00005e0092007a0c */ /* 0x000fe400047c1270 */
[----:B------:R-:W-:Y:S01]  /*1734d0*/  ISETP.LT.AND P5, PT, R231, c[0x0][0x178], !P0 ;  /* 0x00005e00e7007a0c */ /* 0x000fe200047a1270 */
[C---:B------:R-:W-:Y:S01]  /*1734e0*/  IMAD.WIDE R2, R232.reuse, 0x4, R12 ;  /* 0x00000004e8027825 */ /* 0x040fe200078e020c */
[C---:B------:R-:W-:Y:S02]  /*1734f0*/  IADD3 R234, R232.reuse, c[0x0][0x198], RZ ;  /* 0x00006600e8ea7a10 */ /* 0x040fe40007ffe0ff */
[----:B------:R-:W-:Y:S01]  /*173500*/  ISETP.LT.AND P3, PT, R115, c[0x0][0x178], !P0 ;  /* 0x00005e0073007a0c */ /* 0x000fe20004761270 */
[----:B------:R-:W-:Y:S02]  /*173510*/  IMAD.WIDE R140, R232, 0x4, R10 ;  /* 0x00000004e88c7825 */ /* 0x000fe400078e020a */
[----:B------:R1:W-:Y:S02]  /*173520*/  @P4 STG.E [R2.64], R236 ;  /* 0x000000ec02004986 */ /* 0x0003e4000c101904 */
[C---:B------:R-:W-:Y:S01]  /*173530*/  IMAD.WIDE R142, R234.reuse, 0x4, R4 ;  /* 0x00000004ea8e7825 */ /* 0x040fe200078e0204 */
[----:B------:R-:W-:Y:S01]  /*173540*/  ISETP.LT.AND P4, PT, R147, c[0x0][0x178], !P0 ;  /* 0x00005e0093007a0c */ /* 0x000fe20004781270 */
[----:B------:R1:W-:Y:S01]  /*173550*/  @P2 STG.E [R140.64], R245 ;  /* 0x000000f58c002986 */ /* 0x0003e2000c101904 */
[----:B------:R-:W-:Y:S01]  /*173560*/  ISETP.LT.AND P2, PT, R179, c[0x0][0x178], !P0 ;  /* 0x00005e00b3007a0c */ /* 0x000fe20004741270 */
[----:B-1----:R-:W-:-:S04]  /*173570*/  IMAD.WIDE R2, R234, 0x4, R6 ;  /* 0x00000004ea027825 */ /* 0x002fc800078e0206 */
[----:B------:R-:W-:Y:S01]  /*173580*/  IMAD.WIDE R140, R234, 0x4, R8 ;  /* 0x00000004ea8c7825 */ /* 0x000fe200078e0208 */
[----:B--2---:R1:W-:Y:S01]  /*173590*/  @P6 STG.E [R142.64], R252 ;  /* 0x000000fc8e006986 */ /* 0x0043e2000c101904 */
[----:B------:R-:W-:-:S03]  /*1735a0*/  ISETP.LT.AND P6, PT, R163, c[0x0][0x178], !P0 ;  /* 0x00005e00a3007a0c */ /* 0x000fc600047c1270 */
[----:B----4-:R2:W-:Y:S01]  /*1735b0*/  @P5 STG.E [R2.64], R233 ;  /* 0x000000e902005986 */ /* 0x0105e2000c101904 */
[----:B------:R-:W-:Y:S01]  /*1735c0*/  ISETP.LT.AND P5, PT, R135, c[0x0][0x178], !P0 ;  /* 0x00005e0087007a0c */ /* 0x000fe200047a1270 */
[----:B-1----:R-:W-:Y:S01]  /*1735d0*/  IMAD.WIDE R142, R234, 0x4, R14 ;  /* 0x00000004ea8e7825 */ /* 0x002fe200078e020e */
[----:B---3--:R-:W-:Y:S01]  /*1735e0*/  ISETP.GE.AND P1, PT, R238, c[0x0][0x17c], PT ;  /* 0x00005f00ee007a0c */ /* 0x008fe20003f26270 */
[----:B------:R1:W-:Y:S04]  /*1735f0*/  @P3 STG.E [R140.64], R239 ;  /* 0x000000ef8c003986 */ /* 0x0003e8000c101904 */
[----:B------:R-:W3:Y:S01]  /*173600*/  LDL.LU R238, [R1+0x23c] ;  /* 0x00023c0001ee7983 */ /* 0x000ee20000300800 */
[----:B--2---:R-:W-:-:S03]  /*173610*/  IMAD.WIDE R2, R234, 0x4, R118 ;  /* 0x00000004ea027825 */ /* 0x004fc600078e0276 */
[----:B------:R-:W2:Y:S01]  /*173620*/  LDL.LU R236, [R1+0x21c] ;  /* 0x00021c0001ec7983 */ /* 0x000ea20000300800 */
[----:B-1----:R-:W-:-:S03]  /*173630*/  IMAD.WIDE R140, R234, 0x4, R116 ;  /* 0x00000004ea8c7825 */ /* 0x002fc600078e0274 */
[----:B------:R-:W4:Y:S01]  /*173640*/  LDL.LU R245, [R1+0xc8] ;  /* 0x0000c80001f57983 */ /* 0x000f220000300800 */
[----:B------:R-:W-:-:S03]  /*173650*/  IMAD.WIDE R232, R234, 0x4, R12 ;  /* 0x00000004eae87825 */ /* 0x000fc600078e020c */
[----:B------:R-:W2:Y:S04]  /*173660*/  LDL.LU R252, [R1+0x2ac] ;  /* 0x0002ac0001fc7983 */ /* 0x000ea80000300800 */
[----:B------:R1:W-:Y:S04]  /*173670*/  @P4 STG.E [R2.64], R235 ;  /* 0x000000eb02004986 */ /* 0x0003e8000c101904 */
[----:B------:R-:W3:Y:S04]  /*173680*/  LDL.LU R239, [R1+0x26c] ;  /* 0x00026c0001ef7983 */ /* 0x000ee80000300800 */
[----:B------:R-:W-:Y:S04]  /*173690*/  @P2 STG.E [R140.64], R246 ;  /* 0x000000f68c002986 */ /* 0x000fe8000c101904 */
[----:B------:R1:W-:Y:S02]  /*1736a0*/  @P5 STG.E [R142.64], R237 ;  /* 0x000000ed8e005986 */ /* 0x0003e4000c101904 */
[C---:B-1----:R-:W-:Y:S01]  /*1736b0*/  IADD3 R235, R234.reuse, c[0x0][0x198], RZ ;  /* 0x00006600eaeb7a10 */ /* 0x042fe20007ffe0ff */
[----:B------:R-:W-:Y:S01]  /*1736c0*/  IMAD.WIDE R2, R234, 0x4, R10 ;  /* 0x00000004ea027825 */ /* 0x000fe200078e020a */
[----:B------:R-:W3:Y:S04]  /*1736d0*/  LDL.LU R247, [R1+0x6ef4] ;  /* 0x006ef40001f77983 */ /* 0x000ee80000300800 */
[----:B------:R1:W-:Y:S04]  /*1736e0*/  @P6 STG.E [R232.64], R244 ;  /* 0x000000f4e8006986 */ /* 0x0003e8000c101904 */
[----:B------:R-:W3:Y:S04]  /*1736f0*/  LDL.LU R237, [R1+0x16c] ;  /* 0x00016c0001ed7983 */ /* 0x000ee80000300800 */
[----:B-1----:R-:W3:Y:S04]  /*173700*/  LDL.LU R244, [R1+0x15c] ;  /* 0x00015c0001f47983 */ /* 0x002ee80000300800 */
[----:B------:R-:W3:Y:S01]  /*173710*/  LDL.LU R234, [R1+0x28c] ;  /* 0x00028c0001ea7983 */ /* 0x000ee20000300800 */
[----:B------:R-:W-:-:S02]  /*173720*/  ISETP.LT.AND P0, PT, R195, c[0x0][0x178], !P0 ;  /* 0x00005e00c3007a0c */ /* 0x000fc40004701270 */
[----:B------:R-:W-:Y:S02]  /*173730*/  ISETP.LT.AND P3, PT, R146, c[0x0][0x178], !P1 ;  /* 0x00005e0092007a0c */ /* 0x000fe40004f61270 */
[----:B------:R-:W-:Y:S02]  /*173740*/  ISETP.LT.AND P2, PT, R231, c[0x0][0x178], !P1 ;  /* 0x00005e00e7007a0c */ /* 0x000fe40004f41270 */
[----:B------:R-:W-:Y:S01]  /*173750*/  ISETP.LT.AND P4, PT, R115, c[0x0][0x178], !P1 ;  /* 0x00005e0073007a0c */ /* 0x000fe20004f81270 */
[----:B------:R-:W-:Y:S01]  /*173760*/  IMAD.WIDE R140, R235, 0x4, R4 ;  /* 0x00000004eb8c7825 */ /* 0x000fe200078e0204 */
[----:B------:R-:W-:Y:S02]  /*173770*/  ISETP.LT.AND P5, PT, R147, c[0x0][0x178], !P1 ;  /* 0x00005e0093007a0c */ /* 0x000fe40004fa1270 */
[----:B------:R-:W-:Y:S01]  /*173780*/  ISETP.LT.AND P6, PT, R179, c[0x0][0x178], !P1 ;  /* 0x00005e00b3007a0c */ /* 0x000fe20004fc1270 */
[----:B------:R-:W-:-:S04]  /*173790*/  IMAD.WIDE R142, R235, 0x4, R118 ;  /* 0x00000004eb8e7825 */ /* 0x000fc800078e0276 */
[C---:B------:R-:W-:Y:S01]  /*1737a0*/  IMAD.WIDE R232, R235.reuse, 0x4, R116 ;  /* 0x00000004ebe87825 */ /* 0x040fe200078e0274 */
[----:B----4-:R1:W-:Y:S04]  /*1737b0*/  @P0 STG.E [R2.64], R245 ;  /* 0x000000f502000986 */ /* 0x0103e8000c101904 */
[----:B--2---:R2:W-:Y:S01]  /*1737c0*/  @P3 STG.E [R140.64], R252 ;  /* 0x000000fc8c003986 */ /* 0x0045e2000c101904 */
[----:B-1----:R-:W-:-:S03]  /*1737d0*/  IMAD.WIDE R2, R235, 0x4, R6 ;  /* 0x00000004eb027825 */ /* 0x002fc600078e0206 */
[----:B------:R-:W4:Y:S01]  /*1737e0*/  LDL.LU R245, [R1+0xcc] ;  /* 0x0000cc0001f57983 */ /* 0x000f220000300800 */
[----:B--2---:R-:W-:-:S03]  /*1737f0*/  IMAD.WIDE R140, R235, 0x4, R8 ;  /* 0x00000004eb8c7825 */ /* 0x004fc600078e0208 */
[----:B------:R-:W2:Y:S04]  /*173800*/  LDL.LU R246, [R1+0x360] ;  /* 0x0003600001f67983 */ /* 0x000ea80000300800 */
[----:B------:R-:W2:Y:S04]  /*173810*/  LDL.LU R252, [R1+0x310] ;  /* 0x0003100001fc7983 */ /* 0x000ea80000300800 */
[----:B---3--:R-:W-:Y:S04]  /*173820*/  @P2 STG.E [R2.64], R234 ;  /* 0x000000ea02002986 */ /* 0x008fe8000c101904 */
[----:B------:R1:W-:Y:S04]  /*173830*/  @P4 STG.E [R140.64], R239 ;  /* 0x000000ef8c004986 */ /* 0x0003e8000c101904 */
[----:B-1----:R-:W3:Y:S04]  /*173840*/  LDL.LU R239, [R1+0x6ef8] ;  /* 0x006ef80001ef7983 */ /* 0x002ee80000300800 */
[----:B------:R1:W-:Y:S04]  /*173850*/  @P5 STG.E [R142.64], R238 ;  /* 0x000000ee8e005986 */ /* 0x0003e8000c101904 */
[----:B------:R-:W3:Y:S04]  /*173860*/  LDL.LU R234, [R1+0x2f0] ;  /* 0x0002f00001ea7983 */ /* 0x000ee80000300800 */
[----:B------:R1:W-:Y:S04]  /*173870*/  @P6 STG.E [R232.64], R236 ;  /* 0x000000ece8006986 */ /* 0x0003e8000c101904 */
[----:B-1----:R-:W3:Y:S04]  /*173880*/  LDL.LU R238, [R1+0x2c0] ;  /* 0x0002c00001ee7983 */ /* 0x002ee80000300800 */
[----:B------:R-:W3:Y:S01]  /*173890*/  LDL.LU R236, [R1+0x290] ;  /* 0x0002900001ec7983 */ /* 0x000ee20000300800 */
[----:B------:R-:W-:-:S02]  /*1738a0*/  ISETP.LT.AND P3, PT, R135, c[0x0][0x178], !P1 ;  /* 0x00005e0087007a0c */ /* 0x000fc40004f61270 */
[----:B------:R-:W-:Y:S02]  /*1738b0*/  ISETP.LT.AND P0, PT, R163, c[0x0][0x178], !P1 ;  /* 0x00005e00a3007a0c */ /* 0x000fe40004f01270 */
[----:B------:R-:W-:Y:S01]  /*1738c0*/  ISETP.GE.AND P2, PT, R247, c[0x0][0x17c], PT ;  /* 0x00005f00f7007a0c */ /* 0x000fe20003f46270 */
[----:B------:R-:W-:Y:S01]  /*1738d0*/  IMAD.WIDE R140, R235, 0x4, R14 ;  /* 0x00000004eb8c7825 */ /* 0x000fe200078e020e */
[----:B------:R-:W-:Y:S01]  /*1738e0*/  ISETP.LT.AND P1, PT, R195, c[0x0][0x178], !P1 ;  /* 0x00005e00c3007a0c */ /* 0x000fe20004f21270 */
[----:B------:R-:W3:Y:S01]  /*1738f0*/  LDL.LU R247, [R1+0x270] ;  /* 0x0002700001f77983 */ /* 0x000ee20000300800 */
[----:B------:R-:W-:Y:S01]  /*173900*/  ISETP.LT.AND P4, PT, R146, c[0x0][0x178], !P2 ;  /* 0x00005e0092007a0c */ /* 0x000fe20005781270 */
[----:B------:R-:W-:Y:S01]  /*173910*/  IMAD.WIDE R2, R235, 0x4, R12 ;  /* 0x00000004eb027825 */ /* 0x000fe200078e020c */
[----:B------:R-:W-:Y:S02]  /*173920*/  ISETP.LT.AND P5, PT, R231, c[0x0][0x178], !P2 ;  /* 0x00005e00e7007a0c */ /* 0x000fe400057a1270 */
[----:B------:R-:W-:Y:S01]  /*173930*/  IADD3 R232, R235, c[0x0][0x198], RZ ;  /* 0x00006600ebe87a10 */ /* 0x000fe20007ffe0ff */
[----:B------:R1:W-:Y:S04]  /*173940*/  @P3 STG.E [R140.64], R237 ;  /* 0x000000ed8c003986 */ /* 0x0003e8000c101904 */
[----:B------:R1:W-:Y:S01]  /*173950*/  @P0 STG.E [R2.64], R244 ;  /* 0x000000f402000986 */ /* 0x0003e2000c101904 */
[----:B------:R-:W-:-:S03]  /*173960*/  IMAD.WIDE R142, R232, 0x4, R6 ;  /* 0x00000004e88e7825 */ /* 0x000fc600078e0206 */
[----:B-1----:R-:W3:Y:S01]  /*173970*/  LDL.LU R237, [R1+0x250] ;  /* 0x0002500001ed7983 */ /* 0x002ee20000300800 */
[----:B------:R-:W-:-:S03]  /*173980*/  IMAD.WIDE R140, R232, 0x4, R4 ;  /* 0x00000004e88c7825 */ /* 0x000fc600078e0204 */
[----:B------:R-:W3:Y:S01]  /*173990*/  LDL.LU R244, [R1+0x130] ;  /* 0x0001300001f47983 */ /* 0x000ee20000300800 */
[----:B------:R-:W-:Y:S01]  /*1739a0*/  IMAD.WIDE R2, R235, 0x4, R10 ;  /* 0x00000004eb027825 */ /* 0x000fe200078e020a */
[----:B------:R-:W-:Y:S02]  /*1739b0*/  ISETP.LT.AND P3, PT, R115, c[0x0][0x178], !P2 ;  /* 0x00005e0073007a0c */ /* 0x000fe40005761270 */
[----:B------:R-:W-:Y:S02]  /*1739c0*/  ISETP.LT.AND P0, PT, R147, c[0x0][0x178], !P2 ;  /* 0x00005e0093007a0c */ /* 0x000fe40005701270 */
[----:B------:R-:W-:Y:S01]  /*1739d0*/  ISETP.LT.AND P6, PT, R179, c[0x0][0x178], !P2 ;  /* 0x00005e00b3007a0c */ /* 0x000fe200057c1270 */
[----:B----4-:R1:W-:Y:S04]  /*1739e0*/  @P1 STG.E [R2.64], R245 ;  /* 0x000000f502001986 */ /* 0x0103e8000c101904 */
[----:B--2---:R2:W-:Y:S04]  /*1739f0*/  @P4 STG.E [R140.64], R246 ;  /* 0x000000f68c004986 */ /* 0x0045e8000c101904 */
[----:B------:R4:W-:Y:S01]  /*173a00*/  @P5 STG.E [R142.64], R252 ;  /* 0x000000fc8e005986 */ /* 0x0009e2000c101904 */
[----:B-1----:R-:W-:-:S04]  /*173a10*/  IMAD.WIDE R2, R232, 0x4, R8 ;  /* 0x00000004e8027825 */ /* 0x002fc800078e0208 */
[----:B--2---:R-:W-:-:S04]  /*173a20*/  IMAD.WIDE R140, R232, 0x4, R118 ;  /* 0x00000004e88c7825 */ /* 0x004fc800078e0276 */
[----:B----4-:R-:W-:Y:S01]  /*173a30*/  IMAD.WIDE R142, R232, 0x4, R116 ;  /* 0x00000004e88e7825 */ /* 0x010fe200078e0274 */
[----:B---3--:R-:W-:Y:S02]  /*173a40*/  ISETP.GE.AND P1, PT, R239, c[0x0][0x17c], PT ;  /* 0x00005f00ef007a0c */ /* 0x008fe40003f26270 */
[----:B------:R-:W2:Y:S04]  /*173a50*/  LDL.LU R239, [R1+0x2f4] ;  /* 0x0002f40001ef7983 */ /* 0x000ea80000300800 */
[----:B------:R-:W3:Y:S04]  /*173a60*/  LDL.LU R245, [R1+0x274] ;  /* 0x0002740001f57983 */ /* 0x000ee80000300800 */
[----:B------:R-:W4:Y:S04]  /*173a70*/  LDL.LU R252, [R1+0x364] ;  /* 0x0003640001fc7983 */ /* 0x000f280000300800 */
[----:B------:R-:W2:Y:S04]  /*173a80*/  LDL.LU R246, [R1+0x314] ;  /* 0x0003140001f67983 */ /* 0x000ea80000300800 */
[----:B------:R-:W2:Y:S04]  /*173a90*/  LDL.LU R233, [R1+0x6efc] ;  /* 0x006efc0001e97983 */ /* 0x000ea80000300800 */
[----:B------:R-:W-:Y:S04]  /*173aa0*/  @P3 STG.E [R2.64], R234 ;  /* 0x000000ea02003986 */ /* 0x000fe8000c101904 */
[----:B------:R1:W-:Y:S04]  /*173ab0*/  @P0 STG.E [R140.64], R238 ;  /* 0x000000ee8c000986 */ /* 0x0003e8000c101904 */
[----:B------:R1:W-:Y:S04]  /*173ac0*/  @P6 STG.E [R142.64], R236 ;  /* 0x000000ec8e006986 */ /* 0x0003e8000c101904 */
[----:B-1----:R-:W3:Y:S04]  /*173ad0*/  LDL.LU R238, [R1+0x2c4] ;  /* 0x0002c40001ee7983 */ /* 0x002ee80000300800 */
[----:B------:R-:W3:Y:S01]  /*173ae0*/  LDL.LU R236, [R1+0x294] ;  /* 0x0002940001ec7983 */ /* 0x000ee20000300800 */
[----:B------:R-:W-:-:S02]  /*173af0*/  ISETP.LT.AND P4, PT, R135, c[0x0][0x178], !P2 ;  /* 0x00005e0087007a0c */ /* 0x000fc40005781270 */
[----:B------:R-:W-:Y:S02]  /*173b00*/  ISETP.LT.AND P5, PT, R163, c[0x0][0x178], !P2 ;  /* 0x00005e00a3007a0c */ /* 0x000fe400057a1270 */
[----:B------:R-:W-:Y:S01]  /*173b10*/  ISETP.LT.AND P2, PT, R195, c[0x0][0x178], !P2 ;  /* 0x00005e00c3007a0c */ /* 0x000fe20005741270 */
[----:B------:R-:W-:Y:S01]  /*173b20*/  IMAD.WIDE R142, R232, 0x4, R14 ;  /* 0x00000004e88e7825 */ /* 0x000fe200078e020e */
[----:B------:R-:W-:-:S03]  /*173b30*/  ISETP.LT.AND P0, PT, R146, c[0x0][0x178], !P1 ;  /* 0x00005e0092007a0c */ /* 0x000fc60004f01270 */
[----:B------:R-:W-:-:S04]  /*173b40*/  IMAD.WIDE R140, R232, 0x4, R12 ;  /* 0x00000004e88c7825 */ /* 0x000fc800078e020c */
[C---:B------:R-:W-:Y:S01]  /*173b50*/  IMAD.WIDE R2, R232.reuse, 0x4, R10 ;  /* 0x00000004e8027825 */ /* 0x040fe200078e020a */
[----:B------:R-:W-:Y:S01]  /*173b60*/  IADD3 R232, R232, c[0x0][0x198], RZ ;  /* 0x00006600e8e87a10 */ /* 0x000fe20007ffe0ff */
[----:B------:R-:W-:Y:S01]  /*173b70*/  @P4 STG.E [R142.64], R247 ;  /* 0x000000f78e004986 */ /* 0x000fe2000c101904 */
[----:B------:R-:W-:-:S03]  /*173b80*/  ISETP.LT.AND P6, PT, R231, c[0x0][0x178], !P1 ;  /* 0x00005e00e7007a0c */ /* 0x000fc60004fc1270 */
[----:B------:R1:W-:Y:S01]  /*173b90*/  @P5 STG.E [R140.64], R237 ;  /* 0x000000ed8c005986 */ /* 0x0003e2000c101904 */
[----:B------:R-:W-:-:S03]  /*173ba0*/  ISETP.LT.AND P3, PT, R115, c[0x0][0x178], !P1 ;  /* 0x00005e0073007a0c */ /* 0x000fc60004f61270 */
[----:B------:R1:W-:Y:S01]  /*173bb0*/  @P2 STG.E [R2.64], R244 ;  /* 0x000000f402002986 */ /* 0x0003e2000c101904 */
[----:B------:R-:W-:-:S03]  /*173bc0*/  ISETP.LT.AND P5, PT, R147, c[0x0][0x178], !P1 ;  /* 0x00005e0093007a0c */ /* 0x000fc60004fa1270 */
[----:B-1----:R-:W3:Y:S01]  /*173bd0*/  LDL.LU R237, [R1+0x254] ;  /* 0x0002540001ed7983 */ /* 0x002ee20000300800 */
[----:B------:R-:W-:-:S03]  /*173be0*/  IMAD.WIDE R2, R232, 0x4, R4 ;  /* 0x00000004e8027825 */ /* 0x000fc600078e0204 */
[----:B------:R-:W3:Y:S01]  /*173bf0*/  LDL.LU R244, [R1+0x134] ;  /* 0x0001340001f47983 */ /* 0x000ee20000300800 */
[----:B------:R-:W-:Y:S01]  /*173c00*/  ISETP.LT.AND P2, PT, R179, c[0x0][0x178], !P1 ;  /* 0x00005e00b3007a0c */ /* 0x000fe20004f41270 */
[----:B------:R-:W-:Y:S01]  /*173c10*/  IMAD.WIDE R140, R232, 0x4, R6 ;  /* 0x00000004e88c7825 */ /* 0x000fe200078e0206 */
[----:B------:R-:W-:-:S03]  /*173c20*/  ISETP.LT.AND P4, PT, R135, c[0x0][0x178], !P1 ;  /* 0x00005e0087007a0c */ /* 0x000fc60004f81270 */
[----:B------:R-:W-:Y:S01]  /*173c30*/  IMAD.WIDE R142, R232, 0x4, R8 ;  /* 0x00000004e88e7825 */ /* 0x000fe200078e0208 */
[----:B----4-:R1:W-:Y:S01]  /*173c40*/  @P0 STG.E [R2.64], R252 ;  /* 0x000000fc02000986 */ /* 0x0103e2000c101904 */
[----:B--2---:R-:W-:-:S03]  /*173c50*/  ISETP.GE.AND P0, PT, R233, c[0x0][0x17c], PT ;  /* 0x00005f00e9007a0c */ /* 0x004fc60003f06270 */
[----:B-1----:R-:W2:Y:S04]  /*173c60*/  LDL.LU R252, [R1+0x3c0] ;  /* 0x0003c00001fc7983 */ /* 0x002ea80000300800 */
[----:B------:R-:W4:Y:S04]  /*173c70*/  LDL.LU R235, [R1+0x6f00] ;  /* 0x006f000001eb7983 */ /* 0x000f280000300800 */
[----:B------:R-:W4:Y:S01]  /*173c80*/  LDL.LU R233, [R1+0x3a0] ;  /* 0x0003a00001e97983 */ /* 0x000f220000300800 */
[----:B------:R-:W-:-:S03]  /*173c90*/  IMAD.WIDE R2, R232, 0x4, R118 ;  /* 0x00000004e8027825 */ /* 0x000fc600078e0276 */
[----:B------:R1:W-:Y:S04]  /*173ca0*/  @P6 STG.E [R140.64], R246 ;  /* 0x000000f68c006986 */ /* 0x0003e8000c101904 */
[----:B------:R3:W-:Y:S04]  /*173cb0*/  @P3 STG.E [R142.64], R239 ;  /* 0x000000ef8e003986 */ /* 0x0007e8000c101904 */
[----:B---3--:R-:W-:Y:S01]  /*173cc0*/  @P5 STG.E [R2.64], R238 ;  /* 0x000000ee02005986 */ /* 0x008fe2000c101904 */
[----:B-1----:R-:W-:-:S03]  /*173cd0*/  IMAD.WIDE R140, R232, 0x4, R116 ;  /* 0x00000004e88c7825 */ /* 0x002fc600078e0274 */
[----:B------:R-:W3:Y:S01]  /*173ce0*/  LDL.LU R239, [R1+0x370] ;  /* 0x0003700001ef7983 */ /* 0x000ee20000300800 */
[----:B------:R-:W-:-:S03]  /*173cf0*/  IMAD.WIDE R142, R232, 0x4, R14 ;  /* 0x00000004e88e7825 */ /* 0x000fc600078e020e */
[----:B------:R-:W3:Y:S04]  /*173d00*/  LDL.LU R247, [R1+0x340] ;  /* 0x0003400001f77983 */ /* 0x000ee80000300800 */
        /* <DEDUP_REMOVED lines=10> */
[C---:B------:R-:W-:Y:S01]  /*173db0*/  IADD3 R234, R232.reuse, c[0x0][0x198], RZ ;  /* 0x00006600e8ea7a10 */ /* 0x040fe20007ffe0ff */
[----:B------:R-:W3:Y:S01]  /*173dc0*/  LDL.LU R238, [R1+0x344] ;  /* 0x0003440001ee7983 */ /* 0x000ee20000300800 */
[----:B------:R-:W-:Y:S01]  /*173dd0*/  ISETP.LT.AND P4, PT, R115, c[0x0][0x178], !P0 ;  /* 0x00005e0073007a0c */ /* 0x000fe20004781270 */
[----:B------:R-:W-:Y:S02]  /*173de0*/  IMAD.WIDE R140, R232, 0x4, R10 ;  /* 0x00000004e88c7825 */ /* 0x000fe400078e020a */
[----:B------:R1:W-:Y:S02]  /*173df0*/  @P3 STG.E [R2.64], R237 ;  /* 0x000000ed02003986 */ /* 0x0003e4000c101904 */
[C---:B------:R-:W-:Y:S01]  /*173e00*/  IMAD.WIDE R142, R234.reuse, 0x4, R4 ;  /* 0x00000004ea8e7825 */ /* 0x040fe200078e0204 */
[----:B------:R-:W-:Y:S01]  /*173e10*/  ISETP.LT.AND P3, PT, R147, c[0x0][0x178], !P0 ;  /* 0x00005e0093007a0c */ /* 0x000fe20004761270 */
[----:B------:R1:W-:Y:S01]  /*173e20*/  @P1 STG.E [R140.64], R244 ;  /* 0x000000f48c001986 */ /* 0x0003e2000c101904 */
[----:B------:R-:W-:Y:S01]  /*173e30*/  ISETP.LT.AND P1, PT, R179, c[0x0][0x178], !P0 ;  /* 0x00005e00b3007a0c */ /* 0x000fe20004721270 */
[----:B-1----:R-:W-:-:S02]  /*173e40*/  IMAD.WIDE R2, R234, 0x4, R6 ;  /* 0x00000004ea027825 */ /* 0x002fc400078e0206 */
[----:B------:R-:W3:Y:S02]  /*173e50*/  LDL.LU R237, [R1+0x304] ;  /* 0x0003040001ed7983 */ /* 0x000ee40000300800 */
[----:B------:R-:W-:Y:S02]  /*173e60*/  IMAD.WIDE R140, R234, 0x4, R8 ;  /* 0x00000004ea8c7825 */ /* 0x000fe400078e0208 */
[----:B------:R-:W3:Y:S04]  /*173e70*/  LDL.LU R244, [R1+0x140] ;  /* 0x0001400001f47983 */ /* 0x000ee80000300800 */
[----:B--2---:R1:W-:Y:S01]  /*173e80*/  @P6 STG.E [R142.64], R252 ;  /* 0x000000fc8e006986 */ /* 0x0043e2000c101904 */
[----:B------:R-:W-:-:S03]  /*173e90*/  ISETP.LT.AND P6, PT, R163, c[0x0][0x178], !P0 ;  /* 0x00005e00a3007a0c */ /* 0x000fc600047c1270 */
[----:B----4-:R2:W-:Y:S01]  /*173ea0*/  @P5 STG.E [R2.64], R233 ;  /* 0x000000e902005986 */ /* 0x0105e2000c101904 */
[----:B------:R-:W-:Y:S01]  /*173eb0*/  ISETP.LT.AND P5, PT, R135, c[0x0][0x178], !P0 ;  /* 0x00005e0087007a0c */ /* 0x000fe200047a1270 */
[C---:B-1----:R-:W-:Y:S02]  /*173ec0*/  IMAD.WIDE R142, R234.reuse, 0x4, R14 ;  /* 0x00000004ea8e7825 */ /* 0x042fe400078e020e */
[----:B------:R-:W4:Y:S02]  /*173ed0*/  LDL.LU R252, [R1+0x3c4] ;  /* 0x0003c40001fc7983 */ /* 0x000f240000300800 */
[----:B--2---:R-:W-:-:S04]  /*173ee0*/  IMAD.WIDE R2, R234, 0x4, R118 ;  /* 0x00000004ea027825 */ /* 0x004fc800078e0276 */
[----:B------:R-:W-:Y:S01]  /*173ef0*/  IMAD.WIDE R232, R234, 0x4, R12 ;  /* 0x00000004eae87825 */ /* 0x000fe200078e020c */
[----:B---3--:R1:W-:Y:S01]  /*173f00*/  @P4 STG.E [R140.64], R239 ;  /* 0x000000ef8c004986 */ /* 0x0083e2000c101904 */
[----:B------:R-:W-:-:S03]  /*173f10*/  ISETP.GE.AND P2, PT, R235, c[0x0][0x17c], PT ;  /* 0x00005f00eb007a0c */ /* 0x000fc60003f46270 */
[----:B------:R2:W-:Y:S01]  /*173f20*/  @P3 STG.E [R2.64], R247 ;  /* 0x000000f702003986 */ /* 0x0005e2000c101904 */
[----:B-1----:R-:W-:-:S03]  /*173f30*/  IMAD.WIDE R140, R234, 0x4, R116 ;  /* 0x00000004ea8c7825 */ /* 0x002fc600078e0274 */
[----:B------:R-:W3:Y:S01]  /*173f40*/  LDL.LU R239, [R1+0x374] ;  /* 0x0003740001ef7983 */ /* 0x000ee20000300800 */
[----:B------:R-:W-:-:S03]  /*173f50*/  IADD3 R235, R234, c[0x0][0x198], RZ ;  /* 0x00006600eaeb7a10 */ /* 0x000fc60007ffe0ff */
[----:B------:R-:W-:Y:S01]  /*173f60*/  @P1 STG.E [R140.64], R246 ;  /* 0x000000f68c001986 */ /* 0x000fe2000c101904 */
[----:B--2---:R-:W-:-:S03]  /*173f70*/  IMAD.WIDE R2, R234, 0x4, R10 ;  /* 0x00000004ea027825 */ /* 0x004fc600078e020a */
[----:B------:R1:W-:Y:S04]  /*173f80*/  @P5 STG.E [R142.64], R236 ;  /* 0x000000ec8e005986 */ /* 0x0003e8000c101904 */
[----:B------:R-:W2:Y:S04]  /*173f90*/  LDL.LU R247, [R1+0x6f04] ;  /* 0x006f040001f77983 */ /* 0x000ea80000300800 */
[----:B------:R1:W-:Y:S04]  /*173fa0*/  @P6 STG.E [R232.64], R245 ;  /* 0x000000f5e8006986 */ /* 0x0003e8000c101904 */
[----:B-1----:R-:W2:Y:S04]  /*173fb0*/  LDL.LU R236, [R1+0x2d4] ;  /* 0x0002d40001ec7983 */ /* 0x002ea80000300800 */
[----:B------:R-:W2:Y:S04]  /*173fc0*/  LDL.LU R245, [R1+0x2b4] ;  /* 0x0002b40001f57983 */ /* 0x000ea80000300800 */
[----:B------:R-:W2:Y:S01]  /*173fd0*/  LDL.LU R234, [R1+0x3a4] ;  /* 0x0003a40001ea7983 */ /* 0x000ea20000300800 */
[----:B------:R-:W-:-:S02]  /*173fe0*/  ISETP.LT.AND P0, PT, R195, c[0x0][0x178], !P0 ;  /* 0x00005e00c3007a0c */ /* 0x000fc40004701270 */
[----:B------:R-:W-:Y:S02]  /*173ff0*/  ISETP.LT.AND P4, PT, R146, c[0x0][0x178], !P2 ;  /* 0x00005e0092007a0c */ /* 0x000fe40005781270 */
[----:B------:R-:W-:Y:S02]  /*174000*/  ISETP.LT.AND P1, PT, R231, c[0x0][0x178], !P2 ;  /* 0x00005e00e7007a0c */ /* 0x000fe40005721270 */
[----:B------:R-:W-:Y:S01]  /*174010*/  ISETP.LT.AND P3, PT, R115, c[0x0][0x178], !P2 ;  /* 0x00005e0073007a0c */ /* 0x000fe20005761270 */
[----:B------:R-:W-:Y:S01]  /*174020*/  IMAD.WIDE R140, R235, 0x4, R4 ;  /* 0x00000004eb8c7825 */ /* 0x000fe200078e0204 */
[----:B------:R-:W-:-:S05]  /*174030*/  ISETP.LT.AND P5, PT, R147, c[0x0][0x178], !P2 ;  /* 0x00005e0093007a0c */ /* 0x000fca00057a1270 */
[----:B------:R1:W-:Y:S01]  /*174040*/  @P0 STG.E [R2.64], R244 ;  /* 0x000000f402000986 */ /* 0x0003e2000c101904 */
[----:B------:R-:W-:-:S04]  /*174050*/  IMAD.WIDE R142, R235, 0x4, R118 ;  /* 0x00000004eb8e7825 */ /* 0x000fc800078e0276 */
[----:B-1----:R-:W-:Y:S01]  /*174060*/  IMAD.WIDE R2, R235, 0x4, R6 ;  /* 0x00000004eb027825 */ /* 0x002fe200078e0206 */
[----:B------:R-:W3:Y:S04]  /*174070*/  LDL.LU R244, [R1+0x144] ;  /* 0x0001440001f47983 */ /* 0x000ee80000300800 */
[----:B------:R-:W3:Y:S01]  /*174080*/  LDL.LU R246, [R1+0x4c0] ;  /* 0x0004c00001f67983 */ /* 0x000ee20000300800 */
[----:B------:R-:W-:Y:S01]  /*174090*/  ISETP.LT.AND P6, PT, R179, c[0x0][0x178], !P2 ;  /* 0x00005e00b3007a0c */ /* 0x000fe200057c1270 */
[C---:B------:R-:W-:Y:S02]  /*1740a0*/  IMAD.WIDE R232, R235.reuse, 0x4, R116 ;  /* 0x00000004ebe87825 */ /* 0x040fe400078e0274 */
[----:B----4-:R1:W-:Y:S02]  /*1740b0*/  @P4 STG.E [R140.64], R252 ;  /* 0x000000fc8c004986 */ /* 0x0103e4000c101904 */
[----:B-1----:R-:W-:-:S02]  /*1740c0*/  IMAD.WIDE R140, R235, 0x4, R8 ;  /* 0x00000004eb8c7825 */ /* 0x002fc400078e0208 */
[----:B------:R-:W4:Y:S04]  /*1740d0*/  LDL.LU R252, [R1+0x400] ;  /* 0x0004000001fc7983 */ /* 0x000f280000300800 */
[----:B--2---:R-:W-:Y:S04]  /*1740e0*/  @P1 STG.E [R2.64], R234 ;  /* 0x000000ea02001986 */ /* 0x004fe8000c101904 */
[----:B---3--:R-:W-:Y:S04]  /*1740f0*/  @P3 STG.E [R140.64], R239 ;  /* 0x000000ef8c003986 */ /* 0x008fe8000c101904 */
[----:B------:R1:W-:Y:S04]  /*174100*/  @P5 STG.E [R142.64], R238 ;  /* 0x000000ee8e005986 */ /* 0x0003e8000c101904 */
[----:B-1----:R-:W2:Y:S04]  /*174110*/  LDL.LU R238, [R1+0x6f08] ;  /* 0x006f080001ee7983 */ /* 0x002ea80000300800 */
[----:B------:R-:W3:Y:S04]  /*174120*/  LDL.LU R234, [R1+0x3e0] ;  /* 0x0003e00001ea7983 */ /* 0x000ee80000300800 */
[----:B------:R1:W-:Y:S04]  /*174130*/  @P6 STG.E [R232.64], R237 ;  /* 0x000000ede8006986 */ /* 0x0003e8000c101904 */
[----:B------:R-:W3:Y:S04]  /*174140*/  LDL.LU R239, [R1+0x3b0] ;  /* 0x0003b00001ef7983 */ /* 0x000ee80000300800 */
[----:B-1----:R-:W3:Y:S01]  /*174150*/  LDL.LU R237, [R1+0x380] ;  /* 0x0003800001ed7983 */ /* 0x002ee20000300800 */
[----:B------:R-:W-:-:S02]  /*174160*/  ISETP.LT.AND P4, PT, R135, c[0x0][0x178], !P2 ;  /* 0x00005e0087007a0c */ /* 0x000fc40005781270 */
[----:B------:R-:W-:Y:S01]  /*174170*/  ISETP.LT.AND P0, PT, R163, c[0x0][0x178], !P2 ;  /* 0x00005e00a3007a0c */ /* 0x000fe20005701270 */
[----:B------:R-:W-:Y:S01]  /*174180*/  IMAD.WIDE R2, R235, 0x4, R14 ;  /* 0x00000004eb027825 */ /* 0x000fe200078e020e */
[----:B------:R-:W-:Y:S02]  /*174190*/  ISETP.GE.AND P1, PT, R247, c[0x0][0x17c], PT ;  /* 0x00005f00f7007a0c */ /* 0x000fe40003f26270 */
[----:B------:R-:W-:Y:S01]  /*1741a0*/  ISETP.LT.AND P2, PT, R195, c[0x0][0x178], !P2 ;  /* 0x00005e00c3007a0c */ /* 0x000fe20005741270 */
[----:B------:R-:W-:Y:S01]  /*1741b0*/  IMAD.WIDE R140, R235, 0x4, R12 ;  /* 0x00000004eb8c7825 */ /* 0x000fe200078e020c */
[----:B------:R-:W-:Y:S01]  /*1741c0*/  ISETP.LT.AND P3, PT, R146, c[0x0][0x178], !P1 ;  /* 0x00005e0092007a0c */ /* 0x000fe20004f61270 */
[----:B------:R-:W3:Y:S01]  /*1741d0*/  LDL.LU R247, [R1+0x350] ;  /* 0x0003500001f77983 */ /* 0x000ee20000300800 */
[----:B------:R-:W-:-:S03]  /*1741e0*/  ISETP.LT.AND P5, PT, R231, c[0x0][0x178], !P1 ;  /* 0x00005e00e7007a0c */ /* 0x000fc60004fa1270 */
[----:B------:R1:W-:Y:S04]  /*1741f0*/  @P4 STG.E [R2.64], R236 ;  /* 0x000000ec02004986 */ /* 0x0003e8000c101904 */
[----:B------:R1:W-:Y:S02]  /*174200*/  @P0 STG.E [R140.64], R245 ;  /* 0x000000f58c000986 */ /* 0x0003e4000c101904 */
[C---:B-1----:R-:W-:Y:S02]  /*174210*/  IADD3 R2, R235.reuse, c[0x0][0x198], RZ ;  /* 0x00006600eb027a10 */ /* 0x042fe40007ffe0ff */
[----:B------:R-:W3:Y:S01]  /*174220*/  LDL.LU R236, [R1+0x330] ;  /* 0x0003300001ec7983 */ /* 0x000ee20000300800 */
[----:B------:R-:W-:-:S03]  /*174230*/  IMAD.WIDE R140, R235, 0x4, R10 ;  /* 0x00000004eb8c7825 */ /* 0x000fc600078e020a */
[----:B------:R-:W3:Y:S01]  /*174240*/  LDL.LU R245, [R1+0x2e0] ;  /* 0x0002e00001f57983 */ /* 0x000ee20000300800 */
[----:B------:R-:W-:-:S03]  /*174250*/  IMAD.WIDE R142, R2, 0x4, R4 ;  /* 0x00000004028e7825 */ /* 0x000fc600078e0204 */
[----:B------:R1:W-:Y:S01]  /*174260*/  @P2 STG.E [R140.64], R244 ;  /* 0x000000f48c002986 */ /* 0x0003e2000c101904 */
[----:B------:R-:W-:-:S03]  /*174270*/  IMAD.WIDE R232, R2, 0x4, R6 ;  /* 0x0000000402e87825 */ /* 0x000fc600078e0206 */
[----:B------:R1:W-:Y:S01]  /*174280*/  @P3 STG.E [R142.64], R246 ;  /* 0x000000f68e003986 */ /* 0x0003e2000c101904 */
[----:B------:R-:W-:Y:S02]  /*174290*/  ISETP.LT.AND P4, PT, R115, c[0x0][0x178], !P1 ;  /* 0x00005e0073007a0c */ /* 0x000fe40004f81270 */
[----:B------:R-:W-:Y:S02]  /*1742a0*/  ISETP.LT.AND P0, PT, R147, c[0x0][0x178], !P1 ;  /* 0x00005e0093007a0c */ /* 0x000fe40004f01270 */
[----:B------:R-:W-:Y:S01]  /*1742b0*/  ISETP.LT.AND P6, PT, R179, c[0x0][0x178], !P1 ;  /* 0x00005e00b3007a0c */ /* 0x000fe20004fc1270 */
[----:B-1----:R-:W-:-:S04]  /*1742c0*/  IMAD.WIDE R140, R2, 0x4, R8 ;  /* 0x00000004028c7825 */ /* 0x002fc800078e0208 */
[C---:B------:R-:W-:Y:S01]  /*1742d0*/  IMAD.WIDE R142, R2.reuse, 0x4, R118 ;  /* 0x00000004028e7825 */ /* 0x040fe200078e0276 */
[----:B----4-:R1:W-:Y:S03]  /*1742e0*/  @P5 STG.E [R232.64], R252 ;  /* 0x000000fce8005986 */ /* 0x0103e6000c101904 */
[----:B-1----:R-:W-:Y:S01]  /*1742f0*/  IMAD.WIDE R232, R2, 0x4, R116 ;  /* 0x0000000402e87825 */ /* 0x002fe200078e0274 */
[----:B--2---:R-:W-:Y:S02]  /*174300*/  ISETP.GE.AND P2, PT, R238, c[0x0][0x17c], PT ;  /* 0x00005f00ee007a0c */ /* 0x004fe40003f46270 */
[----:B------:R-:W2:Y:S04]  /*174310*/  LDL.LU R238, [R1+0x3e4] ;  /* 0x0003e40001ee7983 */ /* 0x000ea80000300800 */
[----:B------:R-:W4:Y:S04]  /*174320*/  LDL.LU R244, [R1+0x354] ;  /* 0x0003540001f47983 */ /* 0x000f280000300800 */
[----:B------:R-:W2:Y:S04]  /*174330*/  LDL.LU R252, [R1+0x4c4] ;  /* 0x0004c40001fc7983 */ /* 0x000ea80000300800 */
[----:B------:R-:W4:Y:S04]  /*174340*/  LDL.LU R246, [R1+0x404] ;  /* 0x0004040001f67983 */ /* 0x000f280000300800 */
[----:B---3--:R-:W-:Y:S04]  /*174350*/  @P4 STG.E [R140.64], R234 ;  /* 0x000000ea8c004986 */ /* 0x008fe8000c101904 */
[----:B------:R1:W-:Y:S04]  /*174360*/  @P0 STG.E [R142.64], R239 ;  /* 0x000000ef8e000986 */ /* 0x0003e8000c101904 */
[----:B------:R-:W3:Y:S04]  /*174370*/  LDL.LU R3, [R1+0x6f0c] ;  /* 0x006f0c0001037983 */ /* 0x000ee80000300800 */
[----:B------:R1:W-:Y:S04]  /*174380*/  @P6 STG.E [R232.64], R237 ;  /* 0x000000ede8006986 */ /* 0x0003e8000c101904 */
[----:B-1----:R-:W3:Y:S04]  /*174390*/  LDL.LU R239, [R1+0x3b4] ;  /* 0x0003b40001ef7983 */ /* 0x002ee80000300800 */
[----:B------:R-:W3:Y:S01]  /*1743a0*/  LDL.LU R237, [R1+0x384] ;  /* 0x0003840001ed7983 */ /* 0x000ee20000300800 */
        /* <DEDUP_REMOVED lines=16> */
[C---:B------:R-:W-:Y:S01]  /*1744b0*/  IMAD.WIDE R140, R2.reuse, 0x4, R4 ;  /* 0x00000004028c7825 */ /* 0x040fe200078e0204 */
[----:B------:R-:W3:Y:S01]  /*1744c0*/  LDL.LU R245, [R1+0x2e4] ;  /* 0x0002e40001f57983 */ /* 0x000ee20000300800 */
[----:B------:R-:W-:Y:S02]  /*1744d0*/  ISETP.LT.AND P5, PT, R147, c[0x0][0x178], !P2 ;  /* 0x00005e0093007a0c */ /* 0x000fe400057a1270 */
[----:B------:R-:W-:Y:S02]  /*1744e0*/  ISETP.LT.AND P1, PT, R179, c[0x0][0x178], !P2 ;  /* 0x00005e00b3007a0c */ /* 0x000fe40005721270 */
[----:B------:R-:W-:Y:S01]  /*1744f0*/  ISETP.LT.AND P3, PT, R135, c[0x0][0x178], !P2 ;  /* 0x00005e0087007a0c */ /* 0x000fe20005761270 */
[----:B--2---:R1:W-:Y:S04]  /*174500*/  @P0 STG.E [R140.64], R252 ;  /* 0x000000fc8c000986 */ /* 0x0043e8000c101904 */
[----:B----4-:R-:W-:Y:S04]  /*174510*/  @P6 STG.E [R142.64], R246 ;  /* 0x000000f68e006986 */ /* 0x010fe8000c101904 */
[----:B------:R2:W-:Y:S04]  /*174520*/  @P4 STG.E [R232.64], R238 ;  /* 0x000000eee8004986 */ /* 0x0005e8000c101904 */
[----:B-1----:R-:W4:Y:S04]  /*174530*/  LDL.LU R252, [R1+0x570] ;  /* 0x0005700001fc7983 */ /* 0x002f280000300800 */
[----:B--2---:R-:W2:Y:S04]  /*174540*/  LDL.LU R238, [R1+0x6f10] ;  /* 0x006f100001ee7983 */ /* 0x004ea80000300800 */
[----:B------:R-:W2:Y:S01]  /*174550*/  LDL.LU R235, [R1+0x4e0] ;  /* 0x0004e00001eb7983 */ /* 0x000ea20000300800 */
[----:B------:R-:W-:-:S03]  /*174560*/  IMAD.WIDE R140, R2, 0x4, R118 ;  /* 0x00000004028c7825 */ /* 0x000fc600078e0276 */
[----:B------:R-:W2:Y:S01]  /*174570*/  LDL.LU R246, [R1+0x4d0] ;  /* 0x0004d00001f67983 */ /* 0x000ea20000300800 */
[----:B------:R-:W-:-:S04]  /*174580*/  IMAD.WIDE R142, R2, 0x4, R116 ;  /* 0x00000004028e7825 */ /* 0x000fc800078e0274 */
[----:B------:R-:W-:Y:S01]  /*174590*/  IMAD.WIDE R232, R2, 0x4, R14 ;  /* 0x0000000402e87825 */ /* 0x000fe200078e020e */
[----:B---3--:R1:W-:Y:S04]  /*1745a0*/  @P5 STG.E [R140.64], R239 ;  /* 0x000000ef8c005986 */ /* 0x0083e8000c101904 */
[----:B------:R-:W3:Y:S04]  /*1745b0*/  LDL.LU R247, [R1+0x410] ;  /* 0x0004100001f77983 */ /* 0x000ee80000300800 */
[----:B------:R1:W-:Y:S04]  /*1745c0*/  @P1 STG.E [R142.64], R237 ;  /* 0x000000ed8e001986 */ /* 0x0003e8000c101904 */
[----:B-1----:R-:W3:Y:S04]  /*1745d0*/  LDL.LU R239, [R1+0x3f0] ;  /* 0x0003f00001ef7983 */ /* 0x002ee80000300800 */
[----:B------:R1:W-:Y:S04]  /*1745e0*/  @P3 STG.E [R232.64], R244 ;  /* 0x000000f4e8003986 */ /* 0x0003e8000c101904 */
[----:B------:R-:W3:Y:S04]  /*1745f0*/  LDL.LU R237, [R1+0x3d0] ;  /* 0x0003d00001ed7983 */ /* 0x000ee80000300800 */
[----:B-1----:R-:W3:Y:S01]  /*174600*/  LDL.LU R244, [R1+0x390] ;  /* 0x0003900001f47983 */ /* 0x002ee20000300800 */
[----:B------:R-:W-:-:S02]  /*174610*/  ISETP.LT.AND P4, PT, R163, c[0x0][0x178], !P2 ;  /* 0x00005e00a3007a0c */ /* 0x000fc40005781270 */
[----:B------:R-:W-:Y:S02]  /*174620*/  ISETP.LT.AND P2, PT, R195, c[0x0][0x178], !P2 ;  /* 0x00005e00c3007a0c */ /* 0x000fe40005741270 */
[----:B------:R-:W-:Y:S01]  /*174630*/  ISETP.GE.AND P0, PT, R3, c[0x0][0x17c], PT ;  /* 0x00005f0003007a0c */ /* 0x000fe20003f06270 */
[C---:B------:R-:W-:Y:S01]  /*174640*/  IMAD.WIDE R140, R2.reuse, 0x4, R12 ;  /* 0x00000004028c7825 */ /* 0x040fe200078e020c */
[----:B------:R-:W-:Y:S02]  /*174650*/  IADD3 R234, R2, c[0x0][0x198], RZ ;  /* 0x0000660002ea7a10 */ /* 0x000fe40007ffe0ff */
[----:B------:R-:W-:Y:S02]  /*174660*/  ISETP.LT.AND P6, PT, R146, c[0x0][0x178], !P0 ;  /* 0x00005e0092007a0c */ /* 0x000fe400047c1270 */
[----:B------:R-:W-:Y:S01]  /*174670*/  ISETP.LT.AND P5, PT, R231, c[0x0][0x178], !P0 ;  /* 0x00005e00e7007a0c */ /* 0x000fe200047a1270 */
[----:B------:R-:W-:Y:S01]  /*174680*/  IMAD.WIDE R2, R2, 0x4, R10 ;  /* 0x0000000402027825 */ /* 0x000fe200078e020a */
[----:B------:R-:W-:Y:S01]  /*174690*/  ISETP.LT.AND P3, PT, R115, c[0x0][0x178], !P0 ;  /* 0x00005e0073007a0c */ /* 0x000fe20004761270 */
[----:B------:R-:W-:Y:S02]  /*1746a0*/  @P4 STG.E [R140.64], R236 ;  /* 0x000000ec8c004986 */ /* 0x000fe4000c101904 */
[----:B------:R-:W-:-:S02]  /*1746b0*/  IMAD.WIDE R142, R234, 0x4, R4 ;  /* 0x00000004ea8e7825 */ /* 0x000fc400078e0204 */
[----:B------:R1:W-:Y:S01]  /*1746c0*/  @P2 STG.E [R2.64], R245 ;  /* 0x000000f502002986 */ /* 0x0003e2000c101904 */
[----:B------:R-:W-:Y:S02]  /*1746d0*/  ISETP.LT.AND P4, PT, R147, c[0x0][0x178], !P0 ;  /* 0x00005e0093007a0c */ /* 0x000fe40004781270 */
[----:B------:R-:W-:Y:S01]  /*1746e0*/  ISETP.LT.AND P2, PT, R179, c[0x0][0x178], !P0 ;  /* 0x00005e00b3007a0c */ /* 0x000fe20004741270 */
[----:B-1----:R-:W-:-:S04]  /*1746f0*/  IMAD.WIDE R2, R234, 0x4, R6 ;  /* 0x00000004ea027825 */ /* 0x002fc800078e0206 */
[----:B------:R-:W-:-:S04]  /*174700*/  IMAD.WIDE R140, R234, 0x4, R8 ;  /* 0x00000004ea8c7825 */ /* 0x000fc800078e0208 */
[----:B------:R-:W-:Y:S01]  /*174710*/  IMAD.WIDE R232, R234, 0x4, R12 ;  /* 0x00000004eae87825 */ /* 0x000fe200078e020c */
[----:B----4-:R1:W-:Y:S01]  /*174720*/  @P6 STG.E [R142.64], R252 ;  /* 0x000000fc8e006986 */ /* 0x0103e2000c101904 */
[----:B------:R-:W-:-:S03]  /*174730*/  ISETP.LT.AND P6, PT, R163, c[0x0][0x178], !P0 ;  /* 0x00005e00a3007a0c */ /* 0x000fc600047c1270 */
[----:B--2---:R2:W-:Y:S01]  /*174740*/  @P5 STG.E [R2.64], R235 ;  /* 0x000000eb02005986 */ /* 0x0045e2000c101904 */
[----:B------:R-:W-:Y:S01]  /*174750*/  ISETP.LT.AND P5, PT, R135, c[0x0][0x178], !P0 ;  /* 0x00005e0087007a0c */ /* 0x000fe200047a1270 */
[----:B-1----:R-:W-:Y:S01]  /*174760*/  IMAD.WIDE R142, R234, 0x4, R14 ;  /* 0x00000004ea8e7825 */ /* 0x002fe200078e020e */
[----:B------:R-:W-:Y:S01]  /*174770*/  ISETP.GE.AND P1, PT, R238, c[0x0][0x17c], PT ;  /* 0x00005f00ee007a0c */ /* 0x000fe20003f26270 */
[----:B------:R1:W-:Y:S04]  /*174780*/  @P3 STG.E [R140.64], R246 ;  /* 0x000000f68c003986 */ /* 0x0003e8000c101904 */
[----:B------:R-:W4:Y:S01]  /*174790*/  LDL.LU R238, [R1+0x414] ;  /* 0x0004140001ee7983 */ /* 0x000f220000300800 */
[----:B--2---:R-:W-:-:S03]  /*1747a0*/  IMAD.WIDE R2, R234, 0x4, R118 ;  /* 0x00000004ea027825 */ /* 0x004fc600078e0276 */
[----:B------:R-:W2:Y:S01]  /*1747b0*/  LDL.LU R236, [R1+0x3f4] ;  /* 0x0003f40001ec7983 */ /* 0x000ea20000300800 */
[----:B-1----:R-:W-:-:S03]  /*1747c0*/  IMAD.WIDE R140, R234, 0x4, R116 ;  /* 0x00000004ea8c7825 */ /* 0x002fc600078e0274 */
[----:B------:R-:W2:Y:S04]  /*1747d0*/  LDL.LU R245, [R1+0x320] ;  /* 0x0003200001f57983 */ /* 0x000ea80000300800 */
[----:B------:R-:W4:Y:S04]  /*1747e0*/  LDL.LU R252, [R1+0x574] ;  /* 0x0005740001fc7983 */ /* 0x000f280000300800 */
[----:B---3--:R1:W-:Y:S01]  /*1747f0*/  @P4 STG.E [R2.64], R247 ;  /* 0x000000f702004986 */ /* 0x0083e2000c101904 */
[----:B------:R-:W-:-:S03]  /*174800*/  IADD3 R235, R234, c[0x0][0x198], RZ ;  /* 0x00006600eaeb7a10 */ /* 0x000fc60007ffe0ff */
[----:B------:R-:W3:Y:S04]  /*174810*/  LDL.LU R246, [R1+0x4d4] ;  /* 0x0004d40001f67983 */ /* 0x000ee80000300800 */
[----:B------:R-:W-:Y:S04]  /*174820*/  @P2 STG.E [R140.64], R239 ;  /* 0x000000ef8c002986 */ /* 0x000fe8000c101904 */
[----:B------:R1:W-:Y:S02]  /*174830*/  @P5 STG.E [R142.64], R237 ;  /* 0x000000ed8e005986 */ /* 0x0003e4000c101904 */
[----:B-1----:R-:W-:-:S02]  /*174840*/  IMAD.WIDE R2, R234, 0x4, R10 ;  /* 0x00000004ea027825 */ /* 0x002fc400078e020a */
        /* <DEDUP_REMOVED lines=10> */
[----:B------:R-:W-:-:S03]  /*1748f0*/  ISETP.LT.AND P5, PT, R147, c[0x0][0x178], !P1 ;  /* 0x00005e0093007a0c */ /* 0x000fc60004fa1270 */
[----:B------:R-:W-:Y:S01]  /*174900*/  IMAD.WIDE R142, R235, 0x4, R118 ;  /* 0x00000004eb8e7825 */ /* 0x000fe200078e0276 */
[----:B------:R-:W-:-:S03]  /*174910*/  ISETP.LT.AND P6, PT, R179, c[0x0][0x178], !P1 ;  /* 0x00005e00b3007a0c */ /* 0x000fc60004fc1270 */
[C---:B------:R-:W-:Y:S01]  /*174920*/  IMAD.WIDE R232, R235.reuse, 0x4, R116 ;  /* 0x00000004ebe87825 */ /* 0x040fe200078e0274 */
[----:B--2---:R1:W-:Y:S04]  /*174930*/  @P0 STG.E [R2.64], R245 ;  /* 0x000000f502000986 */ /* 0x0043e8000c101904 */
[----:B----4-:R2:W-:Y:S01]  /*174940*/  @P3 STG.E [R140.64], R252 ;  /* 0x000000fc8c003986 */ /* 0x0105e2000c101904 */
[----:B-1----:R-:W-:-:S03]  /*174950*/  IMAD.WIDE R2, R235, 0x4, R6 ;  /* 0x00000004eb027825 */ /* 0x002fc600078e0206 */
[----:B------:R-:W4:Y:S01]  /*174960*/  LDL.LU R245, [R1+0x324] ;  /* 0x0003240001f57983 */ /* 0x000f220000300800 */
[----:B--2---:R-:W-:-:S03]  /*174970*/  IMAD.WIDE R140, R235, 0x4, R8 ;  /* 0x00000004eb8c7825 */ /* 0x004fc600078e0208 */
[----:B------:R-:W2:Y:S04]  /*174980*/  LDL.LU R239, [R1+0x368] ;  /* 0x0003680001ef7983 */ /* 0x000ea80000300800 */
[----:B------:R-:W2:Y:S04]  /*174990*/  LDL.LU R252, [R1+0x318] ;  /* 0x0003180001fc7983 */ /* 0x000ea80000300800 */
[----:B---3--:R-:W-:Y:S04]  /*1749a0*/  @P2 STG.E [R2.64], R234 ;  /* 0x000000ea02002986 */ /* 0x008fe8000c101904 */
[----:B------:R-:W-:Y:S04]  /*1749b0*/  @P4 STG.E [R140.64], R246 ;  /* 0x000000f68c004986 */ /* 0x000fe8000c101904 */
[----:B------:R1:W-:Y:S04]  /*1749c0*/  @P5 STG.E [R142.64], R238 ;  /* 0x000000ee8e005986 */ /* 0x0003e8000c101904 */
[----:B-1----:R-:W3:Y:S04]  /*1749d0*/  LDL.LU R238, [R1+0x6f18] ;  /* 0x006f180001ee7983 */ /* 0x002ee80000300800 */
        /* <DEDUP_REMOVED lines=19> */
[----:B------:R-:W-:-:S04]  /*174b10*/  IMAD.WIDE R142, R2, 0x4, R4 ;  /* 0x00000004028e7825 */ /* 0x000fc800078e0204 */
[C---:B------:R-:W-:Y:S01]  /*174b20*/  IMAD.WIDE R232, R2.reuse, 0x4, R6 ;  /* 0x0000000402e87825 */ /* 0x040fe200078e0206 */
        /* <DEDUP_REMOVED lines=41> */
[----:B----4-:R1:W-:Y:S04]  /*174dc0*/  @P0 STG.E [R140.64], R252 ;  /* 0x000000fc8c000986 */ /* 0x0103e8000c101904 */
[----:B--2---:R-:W-:Y:S04]  /*174dd0*/  @P6 STG.E [R142.64], R239 ;  /* 0x000000ef8e006986 */ /* 0x004fe8000c101904 */
        /* <DEDUP_REMOVED lines=82> */
[----:B------:R-:W-:Y:S02]  /*175300*/  ISETP.GE.AND P1, PT, R247, c[0x0][0x17c], PT ;  /* 0x00005f00f7007a0c */ /* 0x000fe40003f26270 */
[----:B------:R-:W-:Y:S01]  /*175310*/  ISETP.LT.AND P2, PT, R195, c[0x0][0x178], !P2 ;  /* 0x00005e00c3007a0c */ /* 0x000fe20005741270 */
[----:B------:R-:W-:Y:S01]  /*175320*/  IMAD.WIDE R2, R235, 0x4, R14 ;  /* 0x00000004eb027825 */ /* 0x000fe200078e020e */
[----:B------:R-:W-:Y:S01]  /*175330*/  ISETP.LT.AND P3, PT, R146, c[0x0][0x178], !P1 ;  /* 0x00005e0092007a0c */ /* 0x000fe20004f61270 */
[----:B------:R-:W3:Y:S01]  /*175340*/  LDL.LU R247, [R1+0x358] ;  /* 0x0003580001f77983 */ /* 0x000ee20000300800 */
[----:B------:R-:W-:Y:S01]  /*175350*/  ISETP.LT.AND P5, PT, R231, c[0x0][0x178], !P1 ;  /* 0x00005e00e7007a0c */ /* 0x000fe20004fa1270 */
[C---:B------:R-:W-:Y:S01]  /*175360*/  IMAD.WIDE R140, R235.reuse, 0x4, R12 ;  /* 0x00000004eb8c7825 */ /* 0x040fe200078e020c */
[----:B------:R-:W-:Y:S01]  /*175370*/  IADD3 R232, R235, c[0x0][0x198], RZ ;  /* 0x00006600ebe87a10 */ /* 0x000fe20007ffe0ff */
[----:B------:R1:W-:Y:S04]  /*175380*/  @P4 STG.E [R2.64], R236 ;  /* 0x000000ec02004986 */ /* 0x0003e8000c101904 */
[----:B------:R1:W-:Y:S01]  /*175390*/  @P0 STG.E [R140.64], R245 ;  /* 0x000000f58c000986 */ /* 0x0003e2000c101904 */
[----:B------:R-:W-:-:S04]  /*1753a0*/  IMAD.WIDE R142, R232, 0x4, R6 ;  /* 0x00000004e88e7825 */ /* 0x000fc800078e0206 */
[----:B-1----:R-:W-:Y:S01]  /*1753b0*/  IMAD.WIDE R2, R235, 0x4, R10 ;  /* 0x00000004eb027825 */ /* 0x002fe200078e020a */
[----:B------:R-:W3:Y:S03]  /*1753c0*/  LDL.LU R236, [R1+0x338] ;  /* 0x0003380001ec7983 */ /* 0x000ee60000300800 */
[C---:B------:R-:W-:Y:S01]  /*1753d0*/  IMAD.WIDE R140, R232.reuse, 0x4, R4 ;  /* 0x00000004e88c7825 */ /* 0x040fe200078e0204 */
[----:B------:R-:W3:Y:S01]  /*1753e0*/  LDL.LU R245, [R1+0x2e8] ;  /* 0x0002e80001f57983 */ /* 0x000ee20000300800 */
        /* <DEDUP_REMOVED lines=103> */
[----:B------:R-:W-:-:S06]  /*175a60*/  IMAD.WIDE R140, R235, 0x4, R4 ;  /* 0x00000004eb8c7825 */ /* 0x000fcc00078e0204 */
[----:B------:R1:W-:Y:S01]  /*175a70*/  @P0 STG.E [R2.64], R245 ;  /* 0x000000f502000986 */ /* 0x0003e2000c101904 */
[----:B------:R-:W-:Y:S01]  /*175a80*/  ISETP.LT.AND P5, PT, R147, c[0x0][0x178], !P1 ;  /* 0x00005e0093007a0c */ /* 0x000fe20004fa1270 */
[----:B-1----:R-:W-:Y:S02]  /*175a90*/  IMAD.WIDE R2, R235, 0x4, R6 ;  /* 0x00000004eb027825 */ /* 0x002fe400078e0206 */
[----:B------:R-:W3:Y:S04]  /*175aa0*/  LDL.LU R245, [R1+0x32c] ;  /* 0x00032c0001f57983 */ /* 0x000ee80000300800 */
[----:B------:R-:W3:Y:S01]  /*175ab0*/  LDL.LU R246, [R1+0x630] ;  /* 0x0006300001f67983 */ /* 0x000ee20000300800 */
[----:B------:R-:W-:Y:S01]  /*175ac0*/  ISETP.LT.AND P6, PT, R179, c[0x0][0x178], !P1 ;  /* 0x00005e00b3007a0c */ /* 0x000fe20004fc1270 */
[----:B------:R-:W-:-:S04]  /*175ad0*/  IMAD.WIDE R142, R235, 0x4, R118 ;  /* 0x00000004eb8e7825 */ /* 0x000fc800078e0276 */
[C---:B------:R-:W-:Y:S01]  /*175ae0*/  IMAD.WIDE R232, R235.reuse, 0x4, R116 ;  /* 0x00000004ebe87825 */ /* 0x040fe200078e0274 */
[----:B----4-:R1:W-:Y:S03]  /*175af0*/  @P3 STG.E [R140.64], R252 ;  /* 0x000000fc8c003986 */ /* 0x0103e6000c101904 */
[----:B-1----:R-:W-:Y:S01]  /*175b00*/  IMAD.WIDE R140, R235, 0x4, R8 ;  /* 0x00000004eb8c7825 */ /* 0x002fe200078e0208 */
[----:B------:R-:W4:Y:S04]  /*175b10*/  LDL.LU R252, [R1+0x610] ;  /* 0x0006100001fc7983 */ /* 0x000f280000300800 */
[----:B--2---:R-:W-:Y:S04]  /*175b20*/  @P2 STG.E [R2.64], R234 ;  /* 0x000000ea02002986 */ /* 0x004fe8000c101904 */
[----:B---3--:R1:W-:Y:S04]  /*175b30*/  @P4 STG.E [R140.64], R239 ;  /* 0x000000ef8c004986 */ /* 0x0083e8000c101904 */
[----:B-1----:R-:W2:Y:S04]  /*175b40*/  LDL.LU R239, [R1+0x6f38] ;  /* 0x006f380001ef7983 */ /* 0x002ea80000300800 */
        /* <DEDUP_REMOVED lines=22> */
[----:B------:R-:W-:-:S04]  /*175cb0*/  ISETP.LT.AND P3, PT, R115, c[0x0][0x178], !P2 ;  /* 0x00005e0073007a0c */ /* 0x000fc80005761270 */
[----:B------:R1:W-:Y:S01]  /*175cc0*/  @P1 STG.E [R2.64], R245 ;  /* 0x000000f502001986 */ /* 0x0003e2000c101904 */
[----:B------:R-:W-:-:S03]  /*175cd0*/  ISETP.LT.AND P0, PT, R147, c[0x0][0x178], !P2 ;  /* 0x00005e0093007a0c */ /* 0x000fc60005701270 */
[----:B------:R1:W-:Y:S01]  /*175ce0*/  @P4 STG.E [R140.64], R246 ;  /* 0x000000f68c004986 */ /* 0x0003e2000c101904 */
        /* <DEDUP_REMOVED lines=10> */
[----:B------:R-:W4:Y:S04]  /*175d90*/  LDL.LU R233, [R1+0x6f3c] ;  /* 0x006f3c0001e97983 */ /* 0x000f280000300800 */
[----:B---3--:R-:W-:Y:S04]  /*175da0*/  @P3 STG.E [R2.64], R234 ;  /* 0x000000ea02003986 */ /* 0x008fe8000c101904 */
[----:B------:R1:W-:Y:S04]  /*175db0*/  @P0 STG.E [R140.64], R238 ;  /* 0x000000ee8c000986 */ /* 0x0003e8000c101904 */
[----:B------:R3:W-:Y:S04]  /*175dc0*/  @P6 STG.E [R142.64], R236 ;  /* 0x000000ec8e006986 */ /* 0x0007e8000c101904 */
[----:B-1----:R-:W4:Y:S04]  /*175dd0*/  LDL.LU R238, [R1+0x564] ;  /* 0x0005640001ee7983 */ /* 0x002f280000300800 */
[----:B---3--:R-:W3:Y:S01]  /*175de0*/  LDL.LU R236, [R1+0x4f4] ;  /* 0x0004f40001ec7983 */ /* 0x008ee20000300800 */
        /* <DEDUP_REMOVED lines=21> */
[----:B--2---:R1:W-:Y:S01]  /*175f40*/  @P0 STG.E [R2.64], R252 ;  /* 0x000000fc02000986 */ /* 0x0043e2000c101904 */
[----:B----4-:R-:W-:-:S03]  /*175f50*/  ISETP.GE.AND P0, PT, R233, c[0x0][0x17c], PT ;  /* 0x00005f00e9007a0c */ /* 0x010fc60003f06270 */
[----:B-1----:R-:W2:Y:S04]  /*175f60*/  LDL.LU R252, [R1+0x770] ;  /* 0x0007700001fc7983 */ /* 0x002ea80000300800 */
[----:B------:R-:W4:Y:S04]  /*175f70*/  LDL.LU R235, [R1+0x6f40] ;  /* 0x006f400001eb7983 */ /* 0x000f280000300800 */
[----:B------:R-:W4:Y:S01]  /*175f80*/  LDL.LU R233, [R1+0x670] ;  /* 0x0006700001e97983 */ /* 0x000f220000300800 */
[----:B------:R-:W-:-:S03]  /*175f90*/  IMAD.WIDE R2, R232, 0x4, R118 ;  /* 0x00000004e8027825 */ /* 0x000fc600078e0276 */
[----:B------:R1:W-:Y:S04]  /*175fa0*/  @P6 STG.E [R140.64], R246 ;  /* 0x000000f68c006986 */ /* 0x0003e8000c101904 */
[----:B------:R1:W-:Y:S04]  /*175fb0*/  @P3 STG.E [R142.64], R239 ;  /* 0x000000ef8e003986 */ /* 0x0003e8000c101904 */
[----:B------:R-:W-:Y:S01]  /*175fc0*/  @P5 STG.E [R2.64], R238 ;  /* 0x000000ee02005986 */ /* 0x000fe2000c101904 */
[----:B-1----:R-:W-:-:S03]  /*175fd0*/  IMAD.WIDE R140, R232, 0x4, R116 ;  /* 0x00000004e88c7825 */ /* 0x002fc600078e0274 */
[----:B------:R-:W4:Y:S01]  /*175fe0*/  LDL.LU R239, [R1+0x640] ;  /* 0x0006400001ef7983 */ /* 0x000f220000300800 */
[----:B------:R-:W-:-:S03]  /*175ff0*/  IMAD.WIDE R142, R232, 0x4, R14 ;  /* 0x00000004e88e7825 */ /* 0x000fc600078e020e */
[----:B------:R-:W4:Y:S04]  /*176000*/  LDL.LU R247, [R1+0x620] ;  /* 0x0006200001f77983 */ /* 0x000f280000300800 */
[----:B---3--:R1:W-:Y:S04]  /*176010*/  @P2 STG.E [R140.64], R236 ;  /* 0x000000ec8c002986 */ /* 0x0083e8000c101904 */
        /* <DEDUP_REMOVED lines=30> */
[----:B------:R1:W-:Y:S01]  /*176200*/  @P4 STG.E [R140.64], R239 ;  /* 0x000000ef8c004986 */ /* 0x0003e2000c101904 */
[----:B------:R-:W-:-:S03]  /*176210*/  ISETP.GE.AND P2, PT, R235, c[0x0][0x17c], PT ;  /* 0x00005f00eb007a0c */ /* 0x000fc60003f46270 */
[----:B------:R2:W-:Y:S01]  /*176220*/  @P3 STG.E [R2.64], R247 ;  /* 0x000000f702003986 */ /* 0x0005e2000c101904 */
[----:B-1----:R-:W-:-:S03]  /*176230*/  IMAD.WIDE R140, R234, 0x4, R116 ;  /* 0x00000004ea8c7825 */ /* 0x002fc600078e0274 */
[----:B------:R-:W4:Y:S01]  /*176240*/  LDL.LU R239, [R1+0x644] ;  /* 0x0006440001ef7983 */ /* 0x000f220000300800 */
[----:B------:R-:W-:-:S03]  /*176250*/  IADD3 R235, R234, c[0x0][0x198], RZ ;  /* 0x00006600eaeb7a10 */ /* 0x000fc60007ffe0ff */
[----:B---3--:R-:W-:Y:S01]  /*176260*/  @P1 STG.E [R140.64], R246 ;  /* 0x000000f68c001986 */ /* 0x008fe2000c101904 */
[----:B--2---:R-:W-:-:S03]  /*176270*/  IMAD.WIDE R2, R234, 0x4, R10 ;  /* 0x00000004ea027825 */ /* 0x004fc600078e020a */
[----:B------:R1:W-:Y:S04]  /*176280*/  @P5 STG.E [R142.64], R236 ;  /* 0x000000ec8e005986 */ /* 0x0003e8000c101904 */
[----:B------:R-:W2:Y:S04]  /*176290*/  LDL.LU R247, [R1+0x6f44] ;  /* 0x006f440001f77983 */ /* 0x000ea80000300800 */
[----:B------:R3:W-:Y:S04]  /*1762a0*/  @P6 STG.E [R232.64], R245 ;  /* 0x000000f5e8006986 */ /* 0x0007e8000c101904 */
[----:B-1----:R-:W2:Y:S04]  /*1762b0*/  LDL.LU R236, [R1+0x584] ;  /* 0x0005840001ec7983 */ /* 0x002ea80000300800 */
[----:B---3--:R-:W3:Y:S04]  /*1762c0*/  LDL.LU R245, [R1+0x554] ;  /* 0x0005540001f57983 */ /* 0x008ee80000300800 */
        /* <DEDUP_REMOVED lines=18> */
[----:B------:R-:W-:Y:S04]  /*1763f0*/  @P3 STG.E [R140.64], R239 ;  /* 0x000000ef8c003986 */ /* 0x000fe8000c101904 */
[----:B------:R1:W-:Y:S04]  /*176400*/  @P5 STG.E [R142.64], R238 ;  /* 0x000000ee8e005986 */ /* 0x0003e8000c101904 */
[----:B-1----:R-:W2:Y:S04]  /*176410*/  LDL.LU R238, [R1+0x6f48] ;  /* 0x006f480001ee7983 */ /* 0x002ea80000300800 */
[----:B------:R-:W2:Y:S04]  /*176420*/  LDL.LU R234, [R1+0x6b0] ;  /* 0x0006b00001ea7983 */ /* 0x000ea80000300800 */
[----:B------:R1:W-:Y:S04]  /*176430*/  @P6 STG.E [R232.64], R237 ;  /* 0x000000ede8006986 */ /* 0x0003e8000c101904 */
[----:B------:R-:W2:Y:S04]  /*176440*/  LDL.LU R239, [R1+0x680] ;  /* 0x0006800001ef7983 */ /* 0x000ea80000300800 */
[----:B-1----:R-:W2:Y:S01]  /*176450*/  LDL.LU R237, [R1+0x650] ;  /* 0x0006500001ed7983 */ /* 0x002ea20000300800 */
[----:B------:R-:W-:-:S02]  /*176460*/  ISETP.LT.AND P4, PT, R135, c[0x0][0x178], !P2 ;  /* 0x00005e0087007a0c */ /* 0x000fc40005781270 */
[----:B------:R-:W-:Y:S01]  /*176470*/  ISETP.LT.AND P0, PT, R163, c[0x0][0x178], !P2 ;  /* 0x00005e00a3007a0c */ /* 0x000fe20005701270 */
[----:B------:R-:W-:Y:S01]  /*176480*/  IMAD.WIDE R2, R235, 0x4, R14 ;  /* 0x00000004eb027825 */ /* 0x000fe200078e020e */
[----:B------:R-:W-:Y:S02]  /*176490*/  ISETP.GE.AND P1, PT, R247, c[0x0][0x17c], PT ;  /* 0x00005f00f7007a0c */ /* 0x000fe40003f26270 */
[----:B------:R-:W-:Y:S01]  /*1764a0*/  ISETP.LT.AND P2, PT, R195, c[0x0][0x178], !P2 ;  /* 0x00005e00c3007a0c */ /* 0x000fe20005741270 */
[----:B------:R-:W-:Y:S01]  /*1764b0*/  IMAD.WIDE R140, R235, 0x4, R12 ;  /* 0x00000004eb8c7825 */ /* 0x000fe200078e020c */
[----:B------:R-:W-:Y:S01]  /*1764c0*/  ISETP.LT.AND P3, PT, R146, c[0x0][0x178], !P1 ;  /* 0x00005e0092007a0c */ /* 0x000fe20004f61270 */
[----:B------:R-:W2:Y:S01]  /*1764d0*/  LDL.LU R247, [R1+0x600] ;  /* 0x0006000001f77983 */ /* 0x000ea20000300800 */
[----:B------:R-:W-:-:S03]  /*1764e0*/  ISETP.LT.AND P5, PT, R231, c[0x0][0x178], !P1 ;  /* 0x00005e00e7007a0c */ /* 0x000fc60004fa1270 */
[----:B------:R1:W-:Y:S04]  /*1764f0*/  @P4 STG.E [R2.64], R236 ;  /* 0x000000ec02004986 */ /* 0x0003e8000c101904 */
[----:B---3--:R3:W-:Y:S01]  /*176500*/  @P0 STG.E [R140.64], R245 ;  /* 0x000000f58c000986 */ /* 0x0087e2000c101904 */
[----:B-1----:R-:W-:-:S03]  /*176510*/  IADD3 R2, R235, c[0x0][0x198], RZ ;  /* 0x00006600eb027a10 */ /* 0x002fc60007ffe0ff */
[----:B------:R-:W2:Y:S01]  /*176520*/  LDL.LU R236, [R1+0x5f0] ;  /* 0x0005f00001ec7983 */ /* 0x000ea20000300800 */
[----:B---3--:R-:W-:-:S03]  /*176530*/  IMAD.WIDE R140, R235, 0x4, R10 ;  /* 0x00000004eb8c7825 */ /* 0x008fc600078e020a */
        /* <DEDUP_REMOVED lines=17> */
[----:B------:R-:W-:Y:S04]  /*176650*/  @P4 STG.E [R140.64], R234 ;  /* 0x000000ea8c004986 */ /* 0x000fe8000c101904 */
[----:B------:R1:W-:Y:S04]  /*176660*/  @P0 STG.E [R142.64], R239 ;  /* 0x000000ef8e000986 */ /* 0x0003e8000c101904 */
[----:B------:R-:W4:Y:S04]  /*176670*/  LDL.LU R3, [R1+0x6f4c] ;  /* 0x006f4c0001037983 */ /* 0x000f280000300800 */
        /* <DEDUP_REMOVED lines=15> */
[----:B---3--:R3:W-:Y:S01]  /*176770*/  @P1 STG.E [R140.64], R245 ;  /* 0x000000f58c001986 */ /* 0x0087e2000c101904 */
[----:B-1----:R-:W-:-:S04]  /*176780*/  IMAD.WIDE R232, R2, 0x4, R8 ;  /* 0x0000000402e87825 */ /* 0x002fc800078e0208 */
[C---:B------:R-:W-:Y:S01]  /*176790*/  IMAD.WIDE R142, R2.reuse, 0x4, R6 ;  /* 0x00000004028e7825 */ /* 0x040fe200078e0206 */
[----:B------:R-:W4:Y:S03]  /*1767a0*/  LDL.LU R236, [R1+0x5f4] ;  /* 0x0005f40001ec7983 */ /* 0x000f260000300800 */
[C---:B---3--:R-:W-:Y:S01]  /*1767b0*/  IMAD.WIDE R140, R2.reuse, 0x4, R4 ;  /* 0x00000004028c7825 */ /* 0x048fe200078e0204 */
        /* <DEDUP_REMOVED lines=14> */
[----:B------:R1:W-:Y:S04]  /*1768a0*/  @P5 STG.E [R140.64], R239 ;  /* 0x000000ef8c005986 */ /* 0x0003e8000c101904 */
[----:B------:R-:W2:Y:S04]  /*1768b0*/  LDL.LU R247, [R1+0x7d0] ;  /* 0x0007d00001f77983 */ /* 0x000ea80000300800 */
[----:B------:R1:W-:Y:S04]  /*1768c0*/  @P1 STG.E [R142.64], R237 ;  /* 0x000000ed8e001986 */ /* 0x0003e8000c101904 */
[----:B-1----:R-:W2:Y:S04]  /*1768d0*/  LDL.LU R239, [R1+0x790] ;  /* 0x0007900001ef7983 */ /* 0x002ea80000300800 */
[----:B------:R1:W-:Y:S04]  /*1768e0*/  @P3 STG.E [R232.64], R244 ;  /* 0x000000f4e8003986 */ /* 0x0003e8000c101904 */
[----:B------:R-:W2:Y:S04]  /*1768f0*/  LDL.LU R237, [R1+0x690] ;  /* 0x0006900001ed7983 */ /* 0x000ea80000300800 */
[----:B-1----:R-:W2:Y:S01]  /*176900*/  LDL.LU R244, [R1+0x660] ;  /* 0x0006600001f47983 */ /* 0x002ea20000300800 */
        /* <DEDUP_REMOVED lines=11> */
[----:B---3--:R1:W-:Y:S01]  /*1769c0*/  @P2 STG.E [R2.64], R245 ;  /* 0x000000f502002986 */ /* 0x0083e2000c101904 */
        /* <DEDUP_REMOVED lines=12> */
[----:B------:R-:W3:Y:S01]  /*176a90*/  LDL.LU R238, [R1+0x7d4] ;  /* 0x0007d40001ee7983 */ /* 0x000ee20000300800 */
[----:B--2---:R-:W-:-:S03]  /*176aa0*/  IMAD.WIDE R2, R234, 0x4, R118 ;  /* 0x00000004ea027825 */ /* 0x004fc600078e0276 */
[----:B------:R-:W2:Y:S01]  /*176ab0*/  LDL.LU R236, [R1+0x794] ;  /* 0x0007940001ec7983 */ /* 0x000ea20000300800 */
[----:B-1----:R-:W-:-:S03]  /*176ac0*/  IMAD.WIDE R140, R234, 0x4, R116 ;  /* 0x00000004ea8c7825 */ /* 0x002fc600078e0274 */
[----:B------:R-:W4:Y:S04]  /*176ad0*/  LDL.LU R245, [R1+0x540] ;  /* 0x0005400001f57983 */ /* 0x000f280000300800 */
[----:B------:R-:W2:Y:S04]  /*176ae0*/  LDL.LU R252, [R1+0x984] ;  /* 0x0009840001fc7983 */ /* 0x000ea80000300800 */
[----:B------:R1:W-:Y:S01]  /*176af0*/  @P4 STG.E [R2.64], R247 ;  /* 0x000000f702004986 */ /* 0x0003e2000c101904 */
        /* <DEDUP_REMOVED lines=154> */
[----:B------:R-:W-:-:S06]  /*1774a0*/  IMAD.WIDE R140, R235, 0x4, R4 ;  /* 0x00000004eb8c7825 */ /* 0x000fcc00078e0204 */
        /* <DEDUP_REMOVED lines=9> */
[----:B-1----:R-:W3:Y:S01]  /*177540*/  LDL.LU R239, [R1+0x6f68] ;  /* 0x006f680001ef7983 */ /* 0x002ee20000300800 */
[----:B------:R-:W-:-:S02]  /*177550*/  ISETP.LT.AND P5, PT, R147, c[0x0][0x178], !P2 ;  /* 0x00005e0093007a0c */ /* 0x000fc400057a1270 */
[----:B------:R-:W-:Y:S01]  /*177560*/  ISETP.LT.AND P6, PT, R179, c[0x0][0x178], !P2 ;  /* 0x00005e00b3007a0c */ /* 0x000fe200057c1270 */
[----:B------:R-:W-:-:S04]  /*177570*/  IMAD.WIDE R142, R235, 0x4, R118 ;  /* 0x00000004eb8e7825 */ /* 0x000fc800078e0276 */
[----:B------:R-:W-:Y:S01]  /*177580*/  IMAD.WIDE R232, R235, 0x4, R116 ;  /* 0x00000004ebe87825 */ /* 0x000fe200078e0274 */
[----:B------:R-:W-:Y:S01]  /*177590*/  ISETP.LT.AND P4, PT, R135, c[0x0][0x178], !P2 ;  /* 0x00005e0087007a0c */ /* 0x000fe20005781270 */
[----:B------:R-:W3:Y:S01]  /*1775a0*/  LDL.LU R234, [R1+0x6b8] ;  /* 0x0006b80001ea7983 */ /* 0x000ee20000300800 */
[----:B------:R-:W-:-:S03]  /*1775b0*/  ISETP.LT.AND P0, PT, R163, c[0x0][0x178], !P2 ;  /* 0x00005e00a3007a0c */ /* 0x000fc60005701270 */
[----:B------:R1:W-:Y:S01]  /*1775c0*/  @P5 STG.E [R142.64], R238 ;  /* 0x000000ee8e005986 */ /* 0x0003e2000c101904 */
[----:B------:R-:W-:-:S03]  /*1775d0*/  ISETP.GE.AND P1, PT, R247, c[0x0][0x17c], PT ;  /* 0x00005f00f7007a0c */ /* 0x000fc60003f26270 */
[----:B------:R1:W-:Y:S01]  /*1775e0*/  @P6 STG.E [R232.64], R237 ;  /* 0x000000ede8006986 */ /* 0x0003e2000c101904 */
[----:B------:R-:W-:-:S03]  /*1775f0*/  ISETP.LT.AND P2, PT, R195, c[0x0][0x178], !P2 ;  /* 0x00005e00c3007a0c */ /* 0x000fc60005741270 */
[----:B-1----:R-:W3:Y:S04]  /*177600*/  LDL.LU R238, [R1+0x688] ;  /* 0x0006880001ee7983 */ /* 0x002ee80000300800 */
[----:B------:R-:W3:Y:S01]  /*177610*/  LDL.LU R237, [R1+0x658] ;  /* 0x0006580001ed7983 */ /* 0x000ee20000300800 */
[----:B------:R-:W-:Y:S01]  /*177620*/  IMAD.WIDE R2, R235, 0x4, R14 ;  /* 0x00000004eb027825 */ /* 0x000fe200078e020e */
[----:B------:R-:W-:Y:S02]  /*177630*/  ISETP.LT.AND P3, PT, R146, c[0x0][0x178], !P1 ;  /* 0x00005e0092007a0c */ /* 0x000fe40004f61270 */
[----:B------:R-:W-:Y:S01]  /*177640*/  ISETP.LT.AND P5, PT, R231, c[0x0][0x178], !P1 ;  /* 0x00005e00e7007a0c */ /* 0x000fe20004fa1270 */
[C---:B------:R-:W-:Y:S01]  /*177650*/  IMAD.WIDE R140, R235.reuse, 0x4, R12 ;  /* 0x00000004eb8c7825 */ /* 0x040fe200078e020c */
[----:B------:R-:W-:Y:S01]  /*177660*/  IADD3 R232, R235, c[0x0][0x198], RZ ;  /* 0x00006600ebe87a10 */ /* 0x000fe20007ffe0ff */
[----:B------:R1:W-:Y:S04]  /*177670*/  @P4 STG.E [R2.64], R236 ;  /* 0x000000ec02004986 */ /* 0x0003e8000c101904 */
[----:B------:R1:W-:Y:S01]  /*177680*/  @P0 STG.E [R140.64], R245 ;  /* 0x000000f58c000986 */ /* 0x0003e2000c101904 */
[----:B------:R-:W-:-:S03]  /*177690*/  IMAD.WIDE R142, R232, 0x4, R6 ;  /* 0x00000004e88e7825 */ /* 0x000fc600078e0206 */
[----:B------:R-:W3:Y:S01]  /*1776a0*/  LDL.LU R247, [R1+0x608] ;  /* 0x0006080001f77983 */ /* 0x000ee20000300800 */
[----:B-1----:R-:W-:-:S03]  /*1776b0*/  IMAD.WIDE R2, R235, 0x4, R10 ;  /* 0x00000004eb027825 */ /* 0x002fc600078e020a */
[----:B------:R-:W3:Y:S01]  /*1776c0*/  LDL.LU R236, [R1+0x5f8] ;  /* 0x0005f80001ec7983 */ /* 0x000ee20000300800 */
[----:B------:R-:W-:-:S03]  /*1776d0*/  IMAD.WIDE R140, R232, 0x4, R4 ;  /* 0x00000004e88c7825 */ /* 0x000fc600078e0204 */
[----:B------:R-:W3:Y:S04]  /*1776e0*/  LDL.LU R245, [R1+0x538] ;  /* 0x0005380001f57983 */ /* 0x000ee80000300800 */
[----:B----4-:R1:W-:Y:S04]  /*1776f0*/  @P2 STG.E [R2.64], R244 ;  /* 0x000000f402002986 */ /* 0x0103e8000c101904 */
[----:B--2---:R-:W-:Y:S04]  /*177700*/  @P3 STG.E [R140.64], R246 ;  /* 0x000000f68c003986 */ /* 0x004fe8000c101904 */
[----:B------:R2:W-:Y:S01]  /*177710*/  @P5 STG.E [R142.64], R252 ;  /* 0x000000fc8e005986 */ /* 0x0005e2000c101904 */
[----:B---3--:R-:W-:-:S03]  /*177720*/  ISETP.GE.AND P2, PT, R239, c[0x0][0x17c], PT ;  /* 0x00005f00ef007a0c */ /* 0x008fc60003f46270 */
[----:B------:R-:W3:Y:S04]  /*177730*/  LDL.LU R239, [R1+0x6bc] ;  /* 0x0006bc0001ef7983 */ /* 0x000ee80000300800 */
[----:B-1----:R-:W4:Y:S04]  /*177740*/  LDL.LU R244, [R1+0x60c] ;  /* 0x00060c0001f47983 */ /* 0x002f280000300800 */
[----:B--2---:R-:W2:Y:S01]  /*177750*/  LDL.LU R252, [R1+0x95c] ;  /* 0x00095c0001fc7983 */ /* 0x004ea20000300800 */
[----:B------:R-:W-:Y:S02]  /*177760*/  ISETP.LT.AND P4, PT, R115, c[0x0][0x178], !P1 ;  /* 0x00005e0073007a0c */ /* 0x000fe40004f81270 */
[----:B------:R-:W-:Y:S01]  /*177770*/  ISETP.LT.AND P0, PT, R147, c[0x0][0x178], !P1 ;  /* 0x00005e0093007a0c */ /* 0x000fe20004f01270 */
[----:B------:R-:W3:Y:S01]  /*177780*/  LDL.LU R246, [R1+0x7bc] ;  /* 0x0007bc0001f67983 */ /* 0x000ee20000300800 */
[----:B------:R-:W-:-:S03]  /*177790*/  ISETP.LT.AND P6, PT, R179, c[0x0][0x178], !P1 ;  /* 0x00005e00b3007a0c */ /* 0x000fc60004fc1270 */
[----:B------:R-:W3:Y:S01]  /*1777a0*/  LDL.LU R233, [R1+0x6f6c] ;  /* 0x006f6c0001e97983 */ /* 0x000ee20000300800 */
[----:B------:R-:W-:-:S04]  /*1777b0*/  IMAD.WIDE R2, R232, 0x4, R8 ;  /* 0x00000004e8027825 */ /* 0x000fc800078e0208 */
[C---:B------:R-:W-:Y:S01]  /*1777c0*/  IMAD.WIDE R140, R232.reuse, 0x4, R118 ;  /* 0x00000004e88c7825 */ /* 0x040fe200078e0276 */
[----:B------:R-:W-:Y:S03]  /*1777d0*/  @P4 STG.E [R2.64], R234 ;  /* 0x000000ea02004986 */ /* 0x000fe6000c101904 */
[----:B------:R-:W-:Y:S01]  /*1777e0*/  IMAD.WIDE R142, R232, 0x4, R116 ;  /* 0x00000004e88e7825 */ /* 0x000fe200078e0274 */
[----:B------:R1:W-:Y:S01]  /*1777f0*/  @P0 STG.E [R140.64], R238 ;  /* 0x000000ee8c000986 */ /* 0x0003e2000c101904 */
[----:B------:R-:W-:Y:S02]  /*177800*/  ISETP.LT.AND P3, PT, R135, c[0x0][0x178], !P1 ;  /* 0x00005e0087007a0c */ /* 0x000fe40004f61270 */
[----:B------:R-:W-:Y:S01]  /*177810*/  ISETP.LT.AND P5, PT, R163, c[0x0][0x178], !P1 ;  /* 0x00005e00a3007a0c */ /* 0x000fe20004fa1270 */
[----:B------:R1:W-:Y:S01]  /*177820*/  @P6 STG.E [R142.64], R237 ;  /* 0x000000ed8e006986 */ /* 0x0003e2000c101904 */
[----:B------:R-:W-:-:S03]  /*177830*/  ISETP.LT.AND P1, PT, R195, c[0x0][0x178], !P1 ;  /* 0x00005e00c3007a0c */ /* 0x000fc60004f21270 */
[----:B-1----:R-:W4:Y:S04]  /*177840*/  LDL.LU R238, [R1+0x68c] ;  /* 0x00068c0001ee7983 */ /* 0x002f280000300800 */
[----:B------:R-:W4:Y:S01]  /*177850*/  LDL.LU R237, [R1+0x65c] ;  /* 0x00065c0001ed7983 */ /* 0x000f220000300800 */
[----:B------:R-:W-:Y:S01]  /*177860*/  ISETP.LT.AND P0, PT, R146, c[0x0][0x178], !P2 ;  /* 0x00005e0092007a0c */ /* 0x000fe20005701270 */
[----:B------:R-:W-:-:S04]  /*177870*/  IMAD.WIDE R142, R232, 0x4, R14 ;  /* 0x00000004e88e7825 */ /* 0x000fc800078e020e */
[C---:B------:R-:W-:Y:S01]  /*177880*/  IMAD.WIDE R140, R232.reuse, 0x4, R12 ;  /* 0x00000004e88c7825 */ /* 0x040fe200078e020c */
[----:B------:R-:W-:Y:S03]  /*177890*/  @P3 STG.E [R142.64], R247 ;  /* 0x000000f78e003986 */ /* 0x000fe6000c101904 */
[C---:B------:R-:W-:Y:S01]  /*1778a0*/  IMAD.WIDE R2, R232.reuse, 0x4, R10 ;  /* 0x00000004e8027825 */ /* 0x040fe200078e020a */
[----:B------:R-:W-:Y:S01]  /*1778b0*/  IADD3 R232, R232, c[0x0][0x198], RZ ;  /* 0x00006600e8e87a10 */ /* 0x000fe20007ffe0ff */
[----:B------:R1:W-:Y:S04]  /*1778c0*/  @P5 STG.E [R140.64], R236 ;  /* 0x000000ec8c005986 */ /* 0x0003e8000c101904 */
[----:B------:R1:W-:Y:S04]  /*1778d0*/  @P1 STG.E [R2.64], R245 ;  /* 0x000000f502001986 */ /* 0x0003e8000c101904 */
[----:B-1----:R-:W4:Y:S01]  /*1778e0*/  LDL.LU R236, [R1+0x5fc] ;  /* 0x0005fc0001ec7983 */ /* 0x002f220000300800 */
[----:B------:R-:W-:-:S03]  /*1778f0*/  IMAD.WIDE R2, R232, 0x4, R4 ;  /* 0x00000004e8027825 */ /* 0x000fc600078e0204 */
[----:B------:R-:W4:Y:S04]  /*177900*/  LDL.LU R245, [R1+0x53c] ;  /* 0x00053c0001f57983 */ /* 0x000f280000300800 */
[----:B--2---:R1:W-:Y:S04]  /*177910*/  @P0 STG.E [R2.64], R252 ;  /* 0x000000fc02000986 */ /* 0x0043e8000c101904 */
[----:B-1----:R-:W2:Y:S01]  /*177920*/  LDL.LU R252, [R1+0x988] ;  /* 0x0009880001fc7983 */ /* 0x002ea20000300800 */
[----:B------:R-:W-:Y:S02]  /*177930*/  ISETP.LT.AND P6, PT, R231, c[0x0][0x178], !P2 ;  /* 0x00005e00e7007a0c */ /* 0x000fe400057c1270 */
[----:B------:R-:W-:Y:S01]  /*177940*/  ISETP.LT.AND P4, PT, R115, c[0x0][0x178], !P2 ;  /* 0x00005e0073007a0c */ /* 0x000fe20005781270 */
[----:B------:R-:W2:Y:S01]  /*177950*/  LDL.LU R235, [R1+0x6f70] ;  /* 0x006f700001eb7983 */ /* 0x000ea20000300800 */
[----:B------:R-:W-:-:S02]  /*177960*/  ISETP.LT.AND P5, PT, R147, c[0x0][0x178], !P2 ;  /* 0x00005e0093007a0c */ /* 0x000fc400057a1270 */
[----:B---3--:R-:W-:Y:S01]  /*177970*/  ISETP.GE.AND P0, PT, R233, c[0x0][0x17c], PT ;  /* 0x00005f00e9007a0c */ /* 0x008fe20003f06270 */
[C---:B------:R-:W-:Y:S01]  /*177980*/  IMAD.WIDE R140, R232.reuse, 0x4, R6 ;  /* 0x00000004e88c7825 */ /* 0x040fe200078e0206 */
[----:B------:R-:W-:Y:S01]  /*177990*/  ISETP.LT.AND P1, PT, R179, c[0x0][0x178], !P2 ;  /* 0x00005e00b3007a0c */ /* 0x000fe20005721270 */
[----:B------:R-:W3:Y:S01]  /*1779a0*/  LDL.LU R233, [R1+0x978] ;  /* 0x0009780001e97983 */ /* 0x000ee20000300800 */
[----:B------:R-:W-:Y:S01]  /*1779b0*/  ISETP.LT.AND P3, PT, R135, c[0x0][0x178], !P2 ;  /* 0x00005e0087007a0c */ /* 0x000fe20005761270 */
[C---:B------:R-:W-:Y:S02]  /*1779c0*/  IMAD.WIDE R142, R232.reuse, 0x4, R8 ;  /* 0x00000004e88e7825 */ /* 0x040fe400078e0208 */
[----:B------:R1:W-:Y:S02]  /*1779d0*/  @P6 STG.E [R140.64], R246 ;  /* 0x000000f68c006986 */ /* 0x0003e4000c101904 */
[C---:B------:R-:W-:Y:S02]  /*1779e0*/  IMAD.WIDE R2, R232.reuse, 0x4, R118 ;  /* 0x00000004e8027825 */ /* 0x040fe400078e0276 */
[----:B------:R4:W-:Y:S04]  /*1779f0*/  @P4 STG.E [R142.64], R239 ;  /* 0x000000ef8e004986 */ /* 0x0009e8000c101904 */
[----:B-1----:R-:W3:Y:S01]  /*177a00*/  LDL.LU R246, [R1+0x7f8] ;  /* 0x0007f80001f67983 */ /* 0x002ee20000300800 */
[----:B------:R-:W-:-:S04]  /*177a10*/  IMAD.WIDE R140, R232, 0x4, R116 ;  /* 0x00000004e88c7825 */ /* 0x000fc800078e0274 */
[----:B----4-:R-:W-:Y:S01]  /*177a20*/  IMAD.WIDE R142, R232, 0x4, R14 ;  /* 0x00000004e88e7825 */ /* 0x010fe200078e020e */
[----:B------:R1:W-:Y:S04]  /*177a30*/  @P5 STG.E [R2.64], R238 ;  /* 0x000000ee02005986 */ /* 0x0003e8000c101904 */
[----:B------:R-:W4:Y:S04]  /*177a40*/  LDL.LU R247, [R1+0x7d8] ;  /* 0x0007d80001f77983 */ /* 0x000f280000300800 */
[----:B------:R-:W-:Y:S04]  /*177a50*/  @P1 STG.E [R140.64], R237 ;  /* 0x000000ed8c001986 */ /* 0x000fe8000c101904 */
[----:B------:R-:W4:Y:S04]  /*177a60*/  LDL.LU R239, [R1+0x798] ;  /* 0x0007980001ef7983 */ /* 0x000f280000300800 */
[----:B------:R1:W-:Y:S04]  /*177a70*/  @P3 STG.E [R142.64], R244 ;  /* 0x000000f48e003986 */ /* 0x0003e8000c101904 */
[----:B-1----:R-:W4:Y:S01]  /*177a80*/  LDL.LU R238, [R1+0x698] ;  /* 0x0006980001ee7983 */ /* 0x002f220000300800 */
[----:B------:R-:W-:-:S02]  /*177a90*/  ISETP.LT.AND P4, PT, R163, c[0x0][0x178], !P2 ;  /* 0x00005e00a3007a0c */ /* 0x000fc40005781270 */
[----:B------:R-:W-:Y:S01]  /*177aa0*/  ISETP.LT.AND P2, PT, R195, c[0x0][0x178], !P2 ;  /* 0x00005e00c3007a0c */ /* 0x000fe20005741270 */
[----:B------:R-:W4:Y:S01]  /*177ab0*/  LDL.LU R244, [R1+0x668] ;  /* 0x0006680001f47983 */ /* 0x000f220000300800 */
[----:B------:R-:W-:Y:S02]  /*177ac0*/  ISETP.LT.AND P6, PT, R146, c[0x0][0x178], !P0 ;  /* 0x00005e0092007a0c */ /* 0x000fe400047c1270 */
[C---:B------:R-:W-:Y:S01]  /*177ad0*/  IADD3 R234, R232.reuse, c[0x0][0x198], RZ ;  /* 0x00006600e8ea7a10 */ /* 0x040fe20007ffe0ff */
[C---:B------:R-:W-:Y:S01]  /*177ae0*/  IMAD.WIDE R2, R232.reuse, 0x4, R12 ;  /* 0x00000004e8027825 */ /* 0x040fe200078e020c */
[----:B------:R-:W4:Y:S03]  /*177af0*/  LDL.LU R237, [R1+0x7dc] ;  /* 0x0007dc0001ed7983 */ /* 0x000f260000300800 */
[----:B------:R-:W-:Y:S02]  /*177b00*/  IMAD.WIDE R140, R232, 0x4, R10 ;  /* 0x00000004e88c7825 */ /* 0x000fe400078e020a */
[----:B------:R1:W-:Y:S02]  /*177b10*/  @P4 STG.E [R2.64], R236 ;  /* 0x000000ec02004986 */ /* 0x0003e4000c101904 */
[----:B------:R-:W-:-:S02]  /*177b20*/  IMAD.WIDE R142, R234, 0x4, R4 ;  /* 0x00000004ea8e7825 */ /* 0x000fc400078e0204 */
[----:B------:R1:W-:Y:S04]  /*177b30*/  @P2 STG.E [R140.64], R245 ;  /* 0x000000f58c002986 */ /* 0x0003e8000c101904 */
[----:B-1----:R-:W4:Y:S04]  /*177b40*/  LDL.LU R236, [R1+0x79c] ;  /* 0x00079c0001ec7983 */ /* 0x002f280000300800 */
[----:B------:R-:W4:Y:S04]  /*177b50*/  LDL.LU R245, [R1+0x548] ;  /* 0x0005480001f57983 */ /* 0x000f280000300800 */
[----:B--2---:R1:W-:Y:S04]  /*177b60*/  @P6 STG.E [R142.64], R252 ;  /* 0x000000fc8e006986 */ /* 0x0043e8000c101904 */
[----:B-1----:R-:W2:Y:S01]  /*177b70*/  LDL.LU R252, [R1+0x98c] ;  /* 0x00098c0001fc7983 */ /* 0x002ea20000300800 */
[----:B------:R-:W-:Y:S01]  /*177b80*/  ISETP.LT.AND P5, PT, R231, c[0x0][0x178], !P0 ;  /* 0x00005e00e7007a0c */ /* 0x000fe200047a1270 */
[----:B------:R-:W-:Y:S01]  /*177b90*/  IMAD.WIDE R2, R234, 0x4, R6 ;  /* 0x00000004ea027825 */ /* 0x000fe200078e0206 */
[----:B------:R-:W-:-:S02]  /*177ba0*/  ISETP.LT.AND P3, PT, R115, c[0x0][0x178], !P0 ;  /* 0x00005e0073007a0c */ /* 0x000fc40004761270 */
[----:B------:R-:W-:Y:S02]  /*177bb0*/  ISETP.LT.AND P4, PT, R147, c[0x0][0x178], !P0 ;  /* 0x00005e0093007a0c */ /* 0x000fe40004781270 */
[----:B------:R-:W-:Y:S01]  /*177bc0*/  ISETP.LT.AND P2, PT, R179, c[0x0][0x178], !P0 ;  /* 0x00005e00b3007a0c */ /* 0x000fe20004741270 */
[----:B------:R-:W-:Y:S01]  /*177bd0*/  IMAD.WIDE R140, R234, 0x4, R8 ;  /* 0x00000004ea8c7825 */ /* 0x000fe200078e0208 */
[----:B------:R-:W-:-:S05]  /*177be0*/  ISETP.LT.AND P6, PT, R163, c[0x0][0x178], !P0 ;  /* 0x00005e00a3007a0c */ /* 0x000fca00047c1270 */
[----:B---3--:R1:W-:Y:S01]  /*177bf0*/  @P5 STG.E [R2.64], R233 ;  /* 0x000000e902005986 */ /* 0x0083e2000c101904 */
[----:B------:R-:W-:Y:S01]  /*177c00*/  ISETP.LT.AND P5, PT, R135, c[0x0][0x178], !P0 ;  /* 0x00005e0087007a0c */ /* 0x000fe200047a1270 */
[C---:B------:R-:W-:Y:S02]  /*177c10*/  IMAD.WIDE R142, R234.reuse, 0x4, R14 ;  /* 0x00000004ea8e7825 */ /* 0x040fe400078e020e */
[----:B------:R3:W-:Y:S02]  /*177c20*/  @P3 STG.E [R140.64], R246 ;  /* 0x000000f68c003986 */ /* 0x0007e4000c101904 */
[----:B-1----:R-:W-:-:S04]  /*177c30*/  IMAD.WIDE R2, R234, 0x4, R118 ;  /* 0x00000004ea027825 */ /* 0x002fc800078e0276 */
[C---:B---3--:R-:W-:Y:S01]  /*177c40*/  IMAD.WIDE R140, R234.reuse, 0x4, R116 ;  /* 0x00000004ea8c7825 */ /* 0x048fe200078e0274 */
[----:B----4-:R1:W-:Y:S03]  /*177c50*/  @P4 STG.E [R2.64], R247 ;  /* 0x000000f702004986 */ /* 0x0103e6000c101904 */
[----:B------:R-:W-:Y:S01]  /*177c60*/  IMAD.WIDE R232, R234, 0x4, R12 ;  /* 0x00000004eae87825 */ /* 0x000fe200078e020c */
[----:B------:R-:W3:Y:S01]  /*177c70*/  LDL.LU R246, [R1+0x7fc] ;  /* 0x0007fc0001f67983 */ /* 0x000ee20000300800 */
[----:B------:R-:W-:-:S03]  /*177c80*/  ISETP.GE.AND P1, PT, R235, c[0x0][0x17c], PT ;  /* 0x00005f00eb007a0c */ /* 0x000fc60003f26270 */
[----:B------:R-:W-:Y:S01]  /*177c90*/  @P2 STG.E [R140.64], R239 ;  /* 0x000000ef8c002986 */ /* 0x000fe2000c101904 */
[----:B------:R-:W-:-:S03]  /*177ca0*/  IADD3 R235, R234, c[0x0][0x198], RZ ;  /* 0x00006600eaeb7a10 */ /* 0x000fc60007ffe0ff */
[----:B------:R4:W-:Y:S01]  /*177cb0*/  @P5 STG.E [R142.64], R238 ;  /* 0x000000ee8e005986 */ /* 0x0009e2000c101904 */
[----:B-1----:R-:W-:-:S03]  /*177cc0*/  IMAD.WIDE R2, R234, 0x4, R10 ;  /* 0x00000004ea027825 */ /* 0x002fc600078e020a */
[----:B------:R-:W3:Y:S04]  /*177cd0*/  LDL.LU R247, [R1+0x6f74] ;  /* 0x006f740001f77983 */ /* 0x000ee80000300800 */
[----:B------:R1:W-:Y:S04]  /*177ce0*/  @P6 STG.E [R232.64], R244 ;  /* 0x000000f4e8006986 */ /* 0x0003e8000c101904 */
[----:B----4-:R-:W4:Y:S01]  /*177cf0*/  LDL.LU R238, [R1+0x69c] ;  /* 0x00069c0001ee7983 */ /* 0x010f220000300800 */
[----:B------:R-:W-:-:S03]  /*177d00*/  ISETP.LT.AND P0, PT, R195, c[0x0][0x178], !P0 ;  /* 0x00005e00c3007a0c */ /* 0x000fc60004701270 */
[----:B-1----:R-:W3:Y:S04]  /*177d10*/  LDL.LU R244, [R1+0x66c] ;  /* 0x00066c0001f47983 */ /* 0x002ee80000300800 */
[----:B------:R-:W3:Y:S01]  /*177d20*/  LDL.LU R234, [R1+0x97c] ;  /* 0x00097c0001ea7983 */ /* 0x000ee20000300800 */
[----:B------:R-:W-:Y:S01]  /*177d30*/  ISETP.LT.AND P3, PT, R146, c[0x0][0x178], !P1 ;  /* 0x00005e0092007a0c */ /* 0x000fe20004f61270 */
[----:B------:R-:W-:-:S04]  /*177d40*/  IMAD.WIDE R140, R235, 0x4, R4 ;  /* 0x00000004eb8c7825 */ /* 0x000fc800078e0204 */
[----:B------:R1:W-:Y:S04]  /*177d50*/  @P0 STG.E [R2.64], R245 ;  /* 0x000000f502000986 */ /* 0x0003e8000c101904 */
[----:B-1----:R-:W4:Y:S04]  /*177d60*/  LDL.LU R245, [R1+0x54c] ;  /* 0x00054c0001f57983 */ /* 0x002f280000300800 */
[----:B------:R-:W4:Y:S04]  /*177d70*/  LDL.LU R239, [R1+0x9a0] ;  /* 0x0009a00001ef7983 */ /* 0x000f280000300800 */
[----:B--2---:R1:W-:Y:S04]  /*177d80*/  @P3 STG.E [R140.64], R252 ;  /* 0x000000fc8c003986 */ /* 0x0043e8000c101904 */
[----:B-1----:R-:W2:Y:S01]  /*177d90*/  LDL.LU R252, [R1+0x910] ;  /* 0x0009100001fc7983 */ /* 0x002ea20000300800 */
        /* <DEDUP_REMOVED lines=8> */
[----:B------:R-:W-:-:S04]  /*177e20*/  IMAD.WIDE R142, R235, 0x4, R118 ;  /* 0x00000004eb8e7825 */ /* 0x000fc800078e0276 */
[----:B------:R-:W-:Y:S01]  /*177e30*/  IMAD.WIDE R232, R235, 0x4, R116 ;  /* 0x00000004ebe87825 */ /* 0x000fe200078e0274 */
[----:B------:R-:W-:Y:S01]  /*177e40*/  ISETP.LT.AND P1, PT, R195, c[0x0][0x178], !P1 ;  /* 0x00005e00c3007a0c */ /* 0x000fe20004f21270 */
[----:B---3--:R1:W-:Y:S01]  /*177e50*/  @P2 STG.E [R2.64], R234 ;  /* 0x000000ea02002986 */ /* 0x0083e2000c101904 */
[----:B------:R-:W-:-:S03]  /*177e60*/  ISETP.GE.AND P2, PT, R247, c[0x0][0x17c], PT ;  /* 0x00005f00f7007a0c */ /* 0x000fc60003f46270 */
[----:B------:R3:W-:Y:S01]  /*177e70*/  @P4 STG.E [R140.64], R246 ;  /* 0x000000f68c004986 */ /* 0x0007e2000c101904 */
[----:B------:R-:W-:-:S03]  /*177e80*/  ISETP.LT.AND P4, PT, R146, c[0x0][0x178], !P2 ;  /* 0x00005e0092007a0c */ /* 0x000fc60005781270 */
[----:B------:R4:W-:Y:S01]  /*177e90*/  @P5 STG.E [R142.64], R237 ;  /* 0x000000ed8e005986 */ /* 0x0009e2000c101904 */
[----:B------:R-:W-:-:S03]  /*177ea0*/  ISETP.LT.AND P5, PT, R231, c[0x0][0x178], !P2 ;  /* 0x00005e00e7007a0c */ /* 0x000fc600057a1270 */
[----:B-1----:R-:W2:Y:S01]  /*177eb0*/  LDL.LU R234, [R1+0x6f78] ;  /* 0x006f780001ea7983 */ /* 0x002ea20000300800 */
[----:B------:R-:W-:-:S03]  /*177ec0*/  IMAD.WIDE R2, R235, 0x4, R12 ;  /* 0x00000004eb027825 */ /* 0x000fc600078e020c */
[----:B------:R-:W2:Y:S01]  /*177ed0*/  LDL.LU R247, [R1+0x810] ;  /* 0x0008100001f77983 */ /* 0x000ea20000300800 */
[----:B---3--:R-:W-:-:S03]  /*177ee0*/  IMAD.WIDE R140, R235, 0x4, R14 ;  /* 0x00000004eb8c7825 */ /* 0x008fc600078e020e */
[----:B------:R1:W-:Y:S04]  /*177ef0*/  @P6 STG.E [R232.64], R236 ;  /* 0x000000ece8006986 */ /* 0x0003e8000c101904 */
[----:B----4-:R-:W3:Y:S04]  /*177f00*/  LDL.LU R237, [R1+0x6d0] ;  /* 0x0006d00001ed7983 */ /* 0x010ee80000300800 */
[----:B------:R4:W-:Y:S04]  /*177f10*/  @P3 STG.E [R140.64], R238 ;  /* 0x000000ee8c003986 */ /* 0x0009e8000c101904 */
[----:B-1----:R-:W3:Y:S01]  /*177f20*/  LDL.LU R236, [R1+0x5b0] ;  /* 0x0005b00001ec7983 */ /* 0x002ee20000300800 */
[----:B------:R-:W-:-:S03]  /*177f30*/  IADD3 R232, R235, c[0x0][0x198], RZ ;  /* 0x00006600ebe87a10 */ /* 0x000fc60007ffe0ff */
[----:B------:R1:W-:Y:S02]  /*177f40*/  @P0 STG.E [R2.64], R244 ;  /* 0x000000f402000986 */ /* 0x0003e4000c101904 */
[C---:B------:R-:W-:Y:S02]  /*177f50*/  IMAD.WIDE R142, R232.reuse, 0x4, R6 ;  /* 0x00000004e88e7825 */ /* 0x040fe400078e0206 */
[----:B------:R-:W3:Y:S02]  /*177f60*/  LDL.LU R246, [R1+0x490] ;  /* 0x0004900001f67983 */ /* 0x000ee40000300800 */
[----:B----4-:R-:W-:-:S04]  /*177f70*/  IMAD.WIDE R140, R232, 0x4, R4 ;  /* 0x00000004e88c7825 */ /* 0x010fc800078e0204 */
[----:B-1----:R-:W-:Y:S01]  /*177f80*/  IMAD.WIDE R2, R235, 0x4, R10 ;  /* 0x00000004eb027825 */ /* 0x002fe200078e020a */
[----:B------:R-:W4:Y:S04]  /*177f90*/  LDL.LU R244, [R1+0x480] ;  /* 0x0004800001f47983 */ /* 0x000f280000300800 */
[----:B------:R1:W-:Y:S04]  /*177fa0*/  @P1 STG.E [R2.64], R245 ;  /* 0x000000f502001986 */ /* 0x0003e8000c101904 */
[----:B------:R-:W4:Y:S04]  /*177fb0*/  LDL.LU R238, [R1+0x814] ;  /* 0x0008140001ee7983 */ /* 0x000f280000300800 */
[----:B------:R-:W-:Y:S04]  /*177fc0*/  @P4 STG.E [R140.64], R239 ;  /* 0x000000ef8c004986 */ /* 0x000fe8000c101904 */
[----:B-1----:R-:W4:Y:S04]  /*177fd0*/  LDL.LU R245, [R1+0x494] ;  /* 0x0004940001f57983 */ /* 0x002f280000300800 */
[----:B--2---:R1:W-:Y:S04]  /*177fe0*/  @P5 STG.E [R142.64], R252 ;  /* 0x000000fc8e005986 */ /* 0x0043e8000c101904 */
[----:B-1----:R-:W2:Y:S01]  /*177ff0*/  LDL.LU R252, [R1+0x9a4] ;  /* 0x0009a40001fc7983 */ /* 0x002ea20000300800 */
[----:B------:R-:W-:-:S02]  /*178000*/  ISETP.LT.AND P3, PT, R115, c[0x0][0x178], !P2 ;  /* 0x00005e0073007a0c */ /* 0x000fc40005761270 */
[----:B------:R-:W-:Y:S01]  /*178010*/  ISETP.LT.AND P0, PT, R147, c[0x0][0x178], !P2 ;  /* 0x00005e0093007a0c */ /* 0x000fe20005701270 */
[----:B------:R-:W2:Y:S01]  /*178020*/  LDL.LU R239, [R1+0x914] ;  /* 0x0009140001ef7983 */ /* 0x000ea20000300800 */
[----:B------:R-:W-:-:S03]  /*178030*/  ISETP.LT.AND P6, PT, R179, c[0x0][0x178], !P2 ;  /* 0x00005e00b3007a0c */ /* 0x000fc600057c1270 */
[----:B------:R-:W2:Y:S01]  /*178040*/  LDL.LU R233, [R1+0x6f7c] ;  /* 0x006f7c0001e97983 */ /* 0x000ea20000300800 */
[----:B------:R-:W-:Y:S01]  /*178050*/  ISETP.LT.AND P4, PT, R135, c[0x0][0x178], !P2 ;  /* 0x00005e0087007a0c */ /* 0x000fe20005781270 */
[C---:B------:R-:W-:Y:S01]  /*178060*/  IMAD.WIDE R2, R232.reuse, 0x4, R8 ;  /* 0x00000004e8027825 */ /* 0x040fe200078e0208 */
[----:B------:R-:W-:Y:S02]  /*178070*/  ISETP.LT.AND P5, PT, R163, c[0x0][0x178], !P2 ;  /* 0x00005e00a3007a0c */ /* 0x000fe400057a1270 */
[----:B------:R-:W-:Y:S01]  /*178080*/  ISETP.LT.AND P2, PT, R195, c[0x0][0x178], !P2 ;  /* 0x00005e00c3007a0c */ /* 0x000fe20005741270 */
[----:B------:R-:W-:-:S04]  /*178090*/  IMAD.WIDE R140, R232, 0x4, R118 ;  /* 0x00000004e88c7825 */ /* 0x000fc800078e0276 */
[----:B------:R-:W-:Y:S01]  /*1780a0*/  IMAD.WIDE R142, R232, 0x4, R116 ;  /* 0x00000004e88e7825 */ /* 0x000fe200078e0274 */
[----:B------:R-:W-:Y:S01]  /*1780b0*/  ISETP.GE.AND P1, PT, R234, c[0x0][0x17c], PT ;  /* 0x00005f00ea007a0c */ /* 0x000fe20003f26270 */
[----:B------:R1:W-:Y:S04]  /*1780c0*/  @P3 STG.E [R2.64], R247 ;  /* 0x000000f702003986 */ /* 0x0003e8000c101904 */
[----:B---3--:R3:W-:Y:S01]  /*1780d0*/  @P0 STG.E [R140.64], R237 ;  /* 0x000000ed8c000986 */ /* 0x0087e2000c101904 */
[----:B------:R-:W-:Y:S01]  /*1780e0*/  ISETP.LT.AND P0, PT, R146, c[0x0][0x178], !P1 ;  /* 0x00005e0092007a0c */ /* 0x000fe20004f01270 */
[C---:B-1----:R-:W-:Y:S02]  /*1780f0*/  IMAD.WIDE R2, R232.reuse, 0x4, R10 ;  /* 0x00000004e8027825 */ /* 0x042fe400078e020a */
[----:B------:R1:W-:Y:S04]  /*178100*/  @P6 STG.E [R142.64], R236 ;  /* 0x000000ec8e006986 */ /* 0x0003e8000c101904 */
[----:B---3--:R-:W3:Y:S01]  /*178110*/  LDL.LU R237, [R1+0x6d4] ;  /* 0x0006d40001ed7983 */ /* 0x008ee20000300800 */
[----:B------:R-:W-:-:S04]  /*178120*/  IMAD.WIDE R140, R232, 0x4, R12 ;  /* 0x00000004e88c7825 */ /* 0x000fc800078e020c */
[C---:B-1----:R-:W-:Y:S01]  /*178130*/  IMAD.WIDE R142, R232.reuse, 0x4, R14 ;  /* 0x00000004e88e7825 */ /* 0x042fe200078e020e */
[----:B------:R-:W3:Y:S01]  /*178140*/  LDL.LU R236, [R1+0x5b4] ;  /* 0x0005b40001ec7983 */ /* 0x000ee20000300800 */
[----:B------:R-:W-:-:S03]  /*178150*/  IADD3 R232, R232, c[0x0][0x198], RZ ;  /* 0x00006600e8e87a10 */ /* 0x000fc60007ffe0ff */
[----:B------:R-:W-:Y:S04]  /*178160*/  @P4 STG.E [R142.64], R246 ;  /* 0x000000f68e004986 */ /* 0x000fe8000c101904 */
[----:B----4-:R1:W-:Y:S04]  /*178170*/  @P5 STG.E [R140.64], R244 ;  /* 0x000000f48c005986 */ /* 0x0103e8000c101904 */
[----:B------:R4:W-:Y:S04]  /*178180*/  @P2 STG.E [R2.64], R248 ;  /* 0x000000f802002986 */ /* 0x0009e8000c101904 */
[----:B-1----:R-:W3:Y:S01]  /*178190*/  LDL.LU R244, [R1+0x484] ;  /* 0x0004840001f47983 */ /* 0x002ee20000300800 */
[----:B----4-:R-:W-:-:S05]  /*1781a0*/  IMAD.WIDE R2, R232, 0x4, R4 ;  /* 0x00000004e8027825 */ /* 0x010fca00078e0204 */
[----:B--2---:R1:W-:Y:S04]  /*1781b0*/  @P0 STG.E [R2.64], R252 ;  /* 0x000000fc02000986 */ /* 0x0043e8000c101904 */
[----:B-1----:R-:W2:Y:S01]  /*1781c0*/  LDL.LU R252, [R1+0xa80] ;  /* 0x000a800001fc7983 */ /* 0x002ea20000300800 */
[----:B------:R-:W-:Y:S02]  /*1781d0*/  ISETP.LT.AND P6, PT, R231, c[0x0][0x178], !P1 ;  /* 0x00005e00e7007a0c */ /* 0x000fe40004fc1270 */
[----:B------:R-:W-:Y:S01]  /*1781e0*/  ISETP.LT.AND P3, PT, R115, c[0x0][0x178], !P1 ;  /* 0x00005e0073007a0c */ /* 0x000fe20004f61270 */
[----:B------:R-:W4:Y:S01]  /*1781f0*/  LDL.LU R235, [R1+0x6f80] ;  /* 0x006f800001eb7983 */ /* 0x000f220000300800 */
[----:B------:R-:W-:Y:S02]  /*178200*/  ISETP.LT.AND P5, PT, R147, c[0x0][0x178], !P1 ;  /* 0x00005e0093007a0c */ /* 0x000fe40004fa1270 */
[----:B------:R-:W-:Y:S01]  /*178210*/  ISETP.GE.AND P0, PT, R233, c[0x0][0x17c], PT ;  /* 0x00005f00e9007a0c */ /* 0x000fe20003f06270 */
[C---:B------:R-:W-:Y:S01]  /*178220*/  IMAD.WIDE R140, R232.reuse, 0x4, R6 ;  /* 0x00000004e88c7825 */ /* 0x040fe200078e0206 */
[----:B------:R-:W-:Y:S01]  /*178230*/  ISETP.LT.AND P2, PT, R179, c[0x0][0x178], !P1 ;  /* 0x00005e00b3007a0c */ /* 0x000fe20004f41270 */
[----:B------:R-:W4:Y:S01]  /*178240*/  LDL.LU R233, [R1+0x9f0] ;  /* 0x0009f00001e97983 */ /* 0x000f220000300800 */
[----:B------:R-:W-:Y:S01]  /*178250*/  ISETP.LT.AND P4, PT, R135, c[0x0][0x178], !P1 ;  /* 0x00005e0087007a0c */ /* 0x000fe20004f81270 */
[----:B------:R-:W-:-:S02]  /*178260*/  IMAD.WIDE R142, R232, 0x4, R8 ;  /* 0x00000004e88e7825 */ /* 0x000fc400078e0208 */
[----:B------:R1:W-:Y:S02]  /*178270*/  @P6 STG.E [R140.64], R239 ;  /* 0x000000ef8c006986 */ /* 0x0003e4000c101904 */
[C---:B------:R-:W-:Y:S02]  /*178280*/  IMAD.WIDE R2, R232.reuse, 0x4, R118 ;  /* 0x00000004e8027825 */ /* 0x040fe400078e0276 */
[----:B------:R1:W-:Y:S01]  /*178290*/  @P3 STG.E [R142.64], R238 ;  /* 0x000000ee8e003986 */ /* 0x0003e2000c101904 */
[----:B------:R-:W-:Y:S02]  /*1782a0*/  ISETP.LT.AND P3, PT, R163, c[0x0][0x178], !P1 ;  /* 0x00005e00a3007a0c */ /* 0x000fe40004f61270 */
[----:B------:R-:W-:Y:S01]  /*1782b0*/  ISETP.LT.AND P1, PT, R195, c[0x0][0x178], !P1 ;  /* 0x00005e00c3007a0c */ /* 0x000fe20004f21270 */
[----:B-1----:R-:W4:Y:S01]  /*1782c0*/  LDL.LU R239, [R1+0x9c0] ;  /* 0x0009c00001ef7983 */ /* 0x002f220000300800 */
[----:B------:R-:W-:-:S03]  /*1782d0*/  IMAD.WIDE R140, R232, 0x4, R116 ;  /* 0x00000004e88c7825 */ /* 0x000fc600078e0274 */
[----:B------:R-:W4:Y:S01]  /*1782e0*/  LDL.LU R247, [R1+0x8f0] ;  /* 0x0008f00001f77983 */ /* 0x000f220000300800 */
[----:B------:R-:W-:Y:S01]  /*1782f0*/  IMAD.WIDE R142, R232, 0x4, R14 ;  /* 0x00000004e88e7825 */ /* 0x000fe200078e020e */
[----:B------:R-:W-:Y:S02]  /*178300*/  ISETP.LT.AND P6, PT, R146, c[0x0][0x178], !P0 ;  /* 0x00005e0092007a0c */ /* 0x000fe400047c1270 */
[----:B------:R-:W4:Y:S01]  /*178310*/  LDL.LU R246, [R1+0x830] ;  /* 0x0008300001f67983 */ /* 0x000f220000300800 */
[----:B------:R-:W-:-:S03]  /*178320*/  IADD3 R234, R232, c[0x0][0x198], RZ ;  /* 0x00006600e8ea7a10 */ /* 0x000fc60007ffe0ff */
[----:B---3--:R1:W-:Y:S04]  /*178330*/  @P5 STG.E [R2.64], R237 ;  /* 0x000000ed02005986 */ /* 0x0083e8000c101904 */
[----:B------:R3:W-:Y:S01]  /*178340*/  @P2 STG.E [R140.64], R236 ;  /* 0x000000ec8c002986 */ /* 0x0007e2000c101904 */
[----:B-1----:R-:W-:-:S03]  /*178350*/  IMAD.WIDE R2, R232, 0x4, R12 ;  /* 0x00000004e8027825 */ /* 0x002fc600078e020c */
[----:B------:R1:W-:Y:S04]  /*178360*/  @P4 STG.E [R142.64], R245 ;  /* 0x000000f58e004986 */ /* 0x0003e8000c101904 */
[----:B---3--:R-:W3:Y:S01]  /*178370*/  LDL.LU R236, [R1+0x6e0] ;  /* 0x0006e00001ec7983 */ /* 0x008ee20000300800 */
[----:B------:R-:W-:-:S03]  /*178380*/  IMAD.WIDE R140, R232, 0x4, R10 ;  /* 0x00000004e88c7825 */ /* 0x000fc600078e020a */
[----:B-1----:R-:W3:Y:S01]  /*178390*/  LDL.LU R245, [R1+0x5d0] ;  /* 0x0005d00001f57983 */ /* 0x002ee20000300800 */
[----:B------:R-:W-:-:S03]  /*1783a0*/  IMAD.WIDE R142, R234, 0x4, R4 ;  /* 0x00000004ea8e7825 */ /* 0x000fc600078e0204 */
[----:B------:R-:W3:Y:S04]  /*1783b0*/  LDL.LU R238, [R1+0x8f4] ;  /* 0x0008f40001ee7983 */ /* 0x000ee80000300800 */
[----:B------:R1:W-:Y:S04]  /*1783c0*/  @P3 STG.E [R2.64], R244 ;  /* 0x000000f402003986 */ /* 0x0003e8000c101904 */
[----:B------:R-:W3:Y:S04]  /*1783d0*/  LDL.LU R237, [R1+0x834] ;  /* 0x0008340001ed7983 */ /* 0x000ee80000300800 */
[----:B------:R-:W-:Y:S04]  /*1783e0*/  @P1 STG.E [R140.64], R249 ;  /* 0x000000f98c001986 */ /* 0x000fe8000c101904 */
[----:B-1----:R-:W3:Y:S04]  /*1783f0*/  LDL.LU R244, [R1] ;  /* 0x0000000001f47983 */ /* 0x002ee80000300800 */
[----:B--2---:R1:W-:Y:S04]  /*178400*/  @P6 STG.E [R142.64], R252 ;  /* 0x000000fc8e006986 */ /* 0x0043e8000c101904 */
[----:B-1----:R-:W2:Y:S01]  /*178410*/  LDL.LU R252, [R1+0xa84] ;  /* 0x000a840001fc7983 */ /* 0x002ea20000300800 */
[----:B------:R-:W-:Y:S01]  /*178420*/  ISETP.LT.AND P5, PT, R231, c[0x0][0x178], !P0 ;  /* 0x00005e00e7007a0c */ /* 0x000fe200047a1270 */
[----:B------:R-:W-:Y:S01]  /*178430*/  IMAD.WIDE R2, R234, 0x4, R6 ;  /* 0x00000004ea027825 */ /* 0x000fe200078e0206 */
[----:B------:R-:W-:Y:S01]  /*178440*/  ISETP.LT.AND P4, PT, R115, c[0x0][0x178], !P0 ;  /* 0x00005e0073007a0c */ /* 0x000fe20004781270 */
[----:B------:R-:W2:Y:S01]  /*178450*/  LDL.LU R248, [R1+0x9f4] ;  /* 0x0009f40001f87983 */ /* 0x000ea20000300800 */
[----:B------:R-:W-:-:S02]  /*178460*/  ISETP.LT.AND P3, PT, R147, c[0x0][0x178], !P0 ;  /* 0x00005e0093007a0c */ /* 0x000fc40004761270 */
[----:B------:R-:W-:Y:S01]  /*178470*/  ISETP.LT.AND P1, PT, R179, c[0x0][0x178], !P0 ;  /* 0x00005e00b3007a0c */ /* 0x000fe20004721270 */
[----:B------:R-:W-:Y:S01]  /*178480*/  IMAD.WIDE R140, R234, 0x4, R8 ;  /* 0x00000004ea8c7825 */ /* 0x000fe200078e0208 */
[----:B------:R-:W-:-:S05]  /*178490*/  ISETP.LT.AND P6, PT, R163, c[0x0][0x178], !P0 ;  /* 0x00005e00a3007a0c */ /* 0x000fca00047c1270 */
[----:B----4-:R1:W-:Y:S01]  /*1784a0*/  @P5 STG.E [R2.64], R233 ;  /* 0x000000e902005986 */ /* 0x0103e2000c101904 */
[----:B------:R-:W-:Y:S01]  /*1784b0*/  ISETP.LT.AND P5, PT, R135, c[0x0][0x178], !P0 ;  /* 0x00005e0087007a0c */ /* 0x000fe200047a1270 */
[C---:B------:R-:W-:Y:S02]  /*1784c0*/  IMAD.WIDE R142, R234.reuse, 0x4, R14 ;  /* 0x00000004ea8e7825 */ /* 0x040fe400078e020e */
[----:B------:R4:W-:Y:S01]  /*1784d0*/  @P4 STG.E [R140.64], R239 ;  /* 0x000000ef8c004986 */ /* 0x0009e2000c101904 */
[----:B------:R-:W-:Y:S01]  /*1784e0*/  ISETP.GE.AND P2, PT, R235, c[0x0][0x17c], PT ;  /* 0x00005f00eb007a0c */ /* 0x000fe20003f46270 */
[C---:B-1----:R-:W-:Y:S01]  /*1784f0*/  IMAD.WIDE R2, R234.reuse, 0x4, R118 ;  /* 0x00000004ea027825 */ /* 0x042fe200078e0276 */
[----:B------:R-:W-:Y:S01]  /*178500*/  ISETP.LT.AND P0, PT, R195, c[0x0][0x178], !P0 ;  /* 0x00005e00c3007a0c */ /* 0x000fe20004701270 */
[----:B----4-:R-:W4:Y:S02]  /*178510*/  LDL.LU R239, [R1+0x9c4] ;  /* 0x0009c40001ef7983 */ /* 0x010f240000300800 */
[----:B------:R-:W-:-:S02]  /*178520*/  IMAD.WIDE R140, R234, 0x4, R116 ;  /* 0x00000004ea8c7825 */ /* 0x000fc400078e0274 */
[----:B------:R1:W-:Y:S01]  /*178530*/  @P3 STG.E [R2.64], R247 ;  /* 0x000000f702003986 */ /* 0x0003e2000c101904 */
[----:B------:R-:W-:Y:S01]  /*178540*/  ISETP.LT.AND P4, PT, R146, c[0x0][0x178], !P2 ;  /* 0x00005e0092007a0c */ /* 0x000fe20005781270 */
[C---:B------:R-:W-:Y:S02]  /*178550*/  IMAD.WIDE R232, R234.reuse, 0x4, R12 ;  /* 0x00000004eae87825 */ /* 0x040fe400078e020c */
[----:B------:R1:W-:Y:S01]  /*178560*/  @P1 STG.E [R140.64], R246 ;  /* 0x000000f68c001986 */ /* 0x0003e2000c101904 */
[----:B------:R-:W-:-:S03]  /*178570*/  IADD3 R235, R234, c[0x0][0x198], RZ ;  /* 0x00006600eaeb7a10 */ /* 0x000fc60007ffe0ff */
[----:B-1----:R-:W4:Y:S01]  /*178580*/  LDL.LU R247, [R1+0x6f84] ;  /* 0x006f840001f77983 */ /* 0x002f220000300800 */
[----:B------:R-:W-:-:S04]  /*178590*/  IMAD.WIDE R2, R234, 0x4, R10 ;  /* 0x00000004ea027825 */ /* 0x000fc800078e020a */
[----:B------:R-:W-:Y:S01]  /*1785a0*/  IMAD.WIDE R140, R235, 0x4, R4 ;  /* 0x00000004eb8c7825 */ /* 0x000fe200078e0204 */
[----:B---3--:R1:W-:Y:S04]  /*1785b0*/  @P5 STG.E [R142.64], R236 ;  /* 0x000000ec8e005986 */ /* 0x0083e8000c101904 */
[----:B------:R3:W-:Y:S04]  /*1785c0*/  @P6 STG.E [R232.64], R245 ;  /* 0x000000f5e8006986 */ /* 0x0007e8000c101904 */
[----:B-1----:R-:W4:Y:S04]  /*1785d0*/  LDL.LU R236, [R1+0x6e4] ;  /* 0x0006e40001ec7983 */ /* 0x002f280000300800 */
[----:B---3--:R-:W3:Y:S04]  /*1785e0*/  LDL.LU R245, [R1+0x5d4] ;  /* 0x0005d40001f57983 */ /* 0x008ee80000300800 */
[----:B------:R1:W-:Y:S04]  /*1785f0*/  @P0 STG.E [R2.64], R244 ;  /* 0x000000f402000986 */ /* 0x0003e8000c101904 */
[----:B-1----:R-:W3:Y:S04]  /*178600*/  LDL.LU R244, [R1+0x4] ;  /* 0x0000040001f47983 */ /* 0x002ee80000300800 */
[----:B------:R-:W3:Y:S04]  /*178610*/  LDL.LU R246, [R1+0xb50] ;  /* 0x000b500001f67983 */ /* 0x000ee80000300800 */
[----:B--2---:R1:W-:Y:S04]  /*178620*/  @P4 STG.E [R140.64], R252 ;  /* 0x000000fc8c004986 */ /* 0x0043e8000c101904 */
[----:B-1----:R-:W2:Y:S01]  /*178630*/  LDL.LU R252, [R1+0xb10] ;  /* 0x000b100001fc7983 */ /* 0x002ea20000300800 */
[----:B------:R-:W-:-:S02]  /*178640*/  ISETP.LT.AND P1, PT, R231, c[0x0][0x178], !P2 ;  /* 0x00005e00e7007a0c */ /* 0x000fc40005721270 */
[----:B------:R-:W-:Y:S02]  /*178650*/  ISETP.LT.AND P3, PT, R115, c[0x0][0x178], !P2 ;  /* 0x00005e0073007a0c */ /* 0x000fe40005761270 */
[----:B------:R-:W-:Y:S02]  /*178660*/  ISETP.LT.AND P5, PT, R147, c[0x0][0x178], !P2 ;  /* 0x00005e0093007a0c */ /* 0x000fe400057a1270 */
[----:B------:R-:W-:Y:S01]  /*178670*/  ISETP.LT.AND P6, PT, R179, c[0x0][0x178], !P2 ;  /* 0x00005e00b3007a0c */ /* 0x000fe200057c1270 */
[----:B------:R-:W-:Y:S01]  /*178680*/  IMAD.WIDE R2, R235, 0x4, R6 ;  /* 0x00000004eb027825 */ /* 0x000fe200078e0206 */
[----:B------:R-:W-:Y:S01]  /*178690*/  ISETP.LT.AND P4, PT, R135, c[0x0][0x178], !P2 ;  /* 0x00005e0087007a0c */ /* 0x000fe20005781270 */
[----:B------:R-:W2:Y:S01]  /*1786a0*/  LDL.LU R234, [R1+0x6f88] ;  /* 0x006f880001ea7983 */ /* 0x000ea20000300800 */
[----:B------:R-:W-:Y:S01]  /*1786b0*/  ISETP.LT.AND P0, PT, R163, c[0x0][0x178], !P2 ;  /* 0x00005e00a3007a0c */ /* 0x000fe20005701270 */
[C---:B------:R-:W-:Y:S02]  /*1786c0*/  IMAD.WIDE R140, R235.reuse, 0x4, R8 ;  /* 0x00000004eb8c7825 */ /* 0x040fe400078e0208 */
[----:B------:R1:W-:Y:S02]  /*1786d0*/  @P1 STG.E [R2.64], R248 ;  /* 0x000000f802001986 */ /* 0x0003e4000c101904 */
[----:B------:R-:W-:-:S04]  /*1786e0*/  IMAD.WIDE R142, R235, 0x4, R118 ;  /* 0x00000004eb8e7825 */ /* 0x000fc800078e0276 */
[----:B------:R-:W-:Y:S01]  /*1786f0*/  IMAD.WIDE R232, R235, 0x4, R116 ;  /* 0x00000004ebe87825 */ /* 0x000fe200078e0274 */
[----:B----4-:R4:W-:Y:S01]  /*178700*/  @P3 STG.E [R140.64], R239 ;  /* 0x000000ef8c003986 */ /* 0x0109e2000c101904 */
[----:B------:R-:W-:Y:S02]  /*178710*/  ISETP.LT.AND P2, PT, R195, c[0x0][0x178], !P2 ;  /* 0x00005e00c3007a0c */ /* 0x000fe40005741270 */
[----:B-1----:R-:W-:Y:S01]  /*178720*/  IMAD.WIDE R2, R235, 0x4, R14 ;  /* 0x00000004eb027825 */ /* 0x002fe200078e020e */
[----:B------:R1:W-:Y:S04]  /*178730*/  @P5 STG.E [R142.64], R238 ;  /* 0x000000ee8e005986 */ /* 0x0003e8000c101904 */
[----:B------:R-:W2:Y:S01]  /*178740*/  LDL.LU R248, [R1+0xad0] ;  /* 0x000ad00001f87983 */ /* 0x000ea20000300800 */
[----:B------:R-:W-:-:S03]  /*178750*/  ISETP.GE.AND P1, PT, R247, c[0x0][0x17c], PT ;  /* 0x00005f00f7007a0c */ /* 0x000fc60003f26270 */
[----:B------:R4:W-:Y:S02]  /*178760*/  @P6 STG.E [R232.64], R237 ;  /* 0x000000ede8006986 */ /* 0x0009e4000c101904 */
[----:B----4-:R-:W-:Y:S01]  /*178770*/  IMAD.WIDE R140, R235, 0x4, R12 ;  /* 0x00000004eb8c7825 */ /* 0x010fe200078e020c */
[----:B------:R-:W-:Y:S01]  /*178780*/  ISETP.LT.AND P3, PT, R146, c[0x0][0x178], !P1 ;  /* 0x00005e0092007a0c */ /* 0x000fe20004f61270 */
[----:B-1----:R-:W4:Y:S01]  /*178790*/  LDL.LU R238, [R1+0xa60] ;  /* 0x000a600001ee7983 */ /* 0x002f220000300800 */
[----:B------:R-:W-:-:S03]  /*1787a0*/  ISETP.LT.AND P5, PT, R231, c[0x0][0x178], !P1 ;  /* 0x00005e00e7007a0c */ /* 0x000fc60004fa1270 */
[----:B------:R-:W4:Y:S04]  /*1787b0*/  LDL.LU R237, [R1+0x990] ;  /* 0x0009900001ed7983 */ /* 0x000f280000300800 */
[----:B------:R-:W4:Y:S04]  /*1787c0*/  LDL.LU R247, [R1+0x930] ;  /* 0x0009300001f77983 */ /* 0x000f280000300800 */
[----:B------:R1:W-:Y:S04]  /*1787d0*/  @P4 STG.E [R2.64], R236 ;  /* 0x000000ec02004986 */ /* 0x0003e8000c101904 */
[----:B---3--:R3:W-:Y:S01]  /*1787e0*/  @P0 STG.E [R140.64], R245 ;  /* 0x000000f58c000986 */ /* 0x0087e2000c101904 */
[----:B-1----:R-:W-:-:S03]  /*1787f0*/  IADD3 R2, R235, c[0x0][0x198], RZ ;  /* 0x00006600eb027a10 */ /* 0x002fc60007ffe0ff */
[----:B------:R-:W4:Y:S01]  /*178800*/  LDL.LU R236, [R1+0x8d0] ;  /* 0x0008d00001ec7983 */ /* 0x000f220000300800 */
[----:B---3--:R-:W-:-:S03]  /*178810*/  IMAD.WIDE R140, R235, 0x4, R10 ;  /* 0x00000004eb8c7825 */ /* 0x008fc600078e020a */
[----:B------:R-:W3:Y:S01]  /*178820*/  LDL.LU R245, [R1+0x520] ;  /* 0x0005200001f57983 */ /* 0x000ee20000300800 */
[----:B------:R-:W-:-:S03]  /*178830*/  IMAD.WIDE R142, R2, 0x4, R4 ;  /* 0x00000004028e7825 */ /* 0x000fc600078e0204 */
[----:B------:R-:W3:Y:S01]  /*178840*/  LDL.LU R239, [R1+0xad4] ;  /* 0x000ad40001ef7983 */ /* 0x000ee20000300800 */
[----:B------:R-:W-:-:S03]  /*178850*/  IMAD.WIDE R232, R2, 0x4, R6 ;  /* 0x0000000402e87825 */ /* 0x000fc600078e0206 */
[----:B------:R1:W-:Y:S04]  /*178860*/  @P2 STG.E [R140.64], R244 ;  /* 0x000000f48c002986 */ /* 0x0003e8000c101904 */
[----:B------:R-:W-:Y:S04]  /*178870*/  @P3 STG.E [R142.64], R246 ;  /* 0x000000f68e003986 */ /* 0x000fe8000c101904 */
[----:B-1----:R-:W3:Y:S04]  /*178880*/  LDL.LU R244, [R1+0x934] ;  /* 0x0009340001f47983 */ /* 0x002ee80000300800 */
[----:B--2---:R1:W-:Y:S04]  /*178890*/  @P5 STG.E [R232.64], R252 ;  /* 0x000000fce8005986 */ /* 0x0043e8000c101904 */
[----:B-1----:R-:W2:Y:S01]  /*1788a0*/  LDL.LU R252, [R1+0xb54] ;  /* 0x000b540001fc7983 */ /* 0x002ea20000300800 */
[----:B------:R-:W-:-:S02]  /*1788b0*/  ISETP.LT.AND P4, PT, R115, c[0x0][0x178], !P1 ;  /* 0x00005e0073007a0c */ /* 0x000fc40004f81270 */
[----:B------:R-:W-:Y:S02]  /*1788c0*/  ISETP.LT.AND P0, PT, R147, c[0x0][0x178], !P1 ;  /* 0x00005e0093007a0c */ /* 0x000fe40004f01270 */
[----:B------:R-:W-:Y:S01]  /*1788d0*/  ISETP.LT.AND P6, PT, R179, c[0x0][0x178], !P1 ;  /* 0x00005e00b3007a0c */ /* 0x000fe20004fc1270 */
[C---:B------:R-:W-:Y:S01]  /*1788e0*/  IMAD.WIDE R140, R2.reuse, 0x4, R8 ;  /* 0x00000004028c7825 */ /* 0x040fe200078e0208 */
[----:B------:R-:W-:Y:S01]  /*1788f0*/  ISETP.LT.AND P3, PT, R135, c[0x0][0x178], !P1 ;  /* 0x00005e0087007a0c */ /* 0x000fe20004f61270 */
[----:B------:R-:W2:Y:S01]  /*178900*/  LDL.LU R246, [R1+0xb14] ;  /* 0x000b140001f67983 */ /* 0x000ea20000300800 */
[----:B------:R-:W-:Y:S01]  /*178910*/  ISETP.LT.AND P5, PT, R163, c[0x0][0x178], !P1 ;  /* 0x00005e00a3007a0c */ /* 0x000fe20004fa1270 */
[C---:B------:R-:W-:Y:S01]  /*178920*/  IMAD.WIDE R142, R2.reuse, 0x4, R118 ;  /* 0x00000004028e7825 */ /* 0x040fe200078e0276 */
[----:B------:R-:W-:Y:S01]  /*178930*/  ISETP.LT.AND P1, PT, R195, c[0x0][0x178], !P1 ;  /* 0x00005e00c3007a0c */ /* 0x000fe20004f21270 */
[----:B------:R-:W2:Y:S02]  /*178940*/  LDL.LU R3, [R1+0x6f8c] ;  /* 0x006f8c0001037983 */ /* 0x000ea40000300800 */
[----:B------:R-:W-:Y:S01]  /*178950*/  IMAD.WIDE R232, R2, 0x4, R116 ;  /* 0x0000000402e87825 */ /* 0x000fe200078e0274 */
[----:B------:R-:W-:Y:S01]  /*178960*/  ISETP.GE.AND P2, PT, R234, c[0x0][0x17c], PT ;  /* 0x00005f00ea007a0c */ /* 0x000fe20003f46270 */
[----:B------:R1:W-:Y:S04]  /*178970*/  @P4 STG.E [R140.64], R248 ;  /* 0x000000f88c004986 */ /* 0x0003e8000c101904 */
[----:B----4-:R4:W-:Y:S01]  /*178980*/  @P0 STG.E [R142.64], R238 ;  /* 0x000000ee8e000986 */ /* 0x0109e2000c101904 */
[----:B------:R-:W-:Y:S01]  /*178990*/  ISETP.LT.AND P0, PT, R146, c[0x0][0x178], !P2 ;  /* 0x00005e0092007a0c */ /* 0x000fe20005701270 */
[----:B-1----:R-:W-:-:S02]  /*1789a0*/  IMAD.WIDE R140, R2, 0x4, R10 ;  /* 0x00000004028c7825 */ /* 0x002fc400078e020a */
[----:B------:R1:W-:Y:S02]  /*1789b0*/  @P6 STG.E [R232.64], R237 ;  /* 0x000000ede8006986 */ /* 0x0003e4000c101904 */
[C---:B----4-:R-:W-:Y:S02]  /*1789c0*/  IMAD.WIDE R142, R2.reuse, 0x4, R12 ;  /* 0x00000004028e7825 */ /* 0x050fe400078e020c */
[----:B------:R-:W4:Y:S02]  /*1789d0*/  LDL.LU R238, [R1+0xa64] ;  /* 0x000a640001ee7983 */ /* 0x000f240000300800 */
[C---:B-1----:R-:W-:Y:S01]  /*1789e0*/  IMAD.WIDE R232, R2.reuse, 0x4, R14 ;  /* 0x0000000402e87825 */ /* 0x042fe200078e020e */
[----:B------:R-:W-:Y:S01]  /*1789f0*/  IADD3 R2, R2, c[0x0][0x198], RZ ;  /* 0x0000660002027a10 */ /* 0x000fe20007ffe0ff */
[----:B------:R-:W4:Y:S04]  /*178a00*/  LDL.LU R237, [R1+0x994] ;  /* 0x0009940001ed7983 */ /* 0x000f280000300800 */
[----:B------:R-:W-:Y:S04]  /*178a10*/  @P3 STG.E [R232.64], R247 ;  /* 0x000000f7e8003986 */ /* 0x000fe8000c101904 */
[----:B------:R1:W-:Y:S04]  /*178a20*/  @P5 STG.E [R142.64], R236 ;  /* 0x000000ec8e005986 */ /* 0x0003e8000c101904 */
[----:B---3--:R3:W-:Y:S04]  /*178a30*/  @P1 STG.E [R140.64], R245 ;  /* 0x000000f58c001986 */ /* 0x0087e8000c101904 */
[----:B-1----:R-:W4:Y:S01]  /*178a40*/  LDL.LU R236, [R1+0x8d4] ;  /* 0x0008d40001ec7983 */ /* 0x002f220000300800 */
[----:B---3--:R-:W-:-:S03]  /*178a50*/  IMAD.WIDE R140, R2, 0x4, R4 ;  /* 0x00000004028c7825 */ /* 0x008fc600078e0204 */
[----:B------:R-:W3:Y:S04]  /*178a60*/  LDL.LU R245, [R1+0x524] ;  /* 0x0005240001f57983 */ /* 0x000ee80000300800 */
[----:B--2---:R1:W-:Y:S04]  /*178a70*/  @P0 STG.E [R140.64], R252 ;  /* 0x000000fc8c000986 */ /* 0x0043e8000c101904 */
[----:B-1----:R-:W2:Y:S01]  /*178a80*/  LDL.LU R252, [R1+0xbb0] ;  /* 0x000bb00001fc7983 */ /* 0x002ea20000300800 */
[----:B------:R-:W-:Y:S02]  /*178a90*/  ISETP.LT.AND P6, PT, R231, c[0x0][0x178], !P2 ;  /* 0x00005e00e7007a0c */ /* 0x000fe400057c1270 */
[----:B------:R-:W-:Y:S01]  /*178aa0*/  ISETP.LT.AND P4, PT, R115, c[0x0][0x178], !P2 ;  /* 0x00005e0073007a0c */ /* 0x000fe20005781270 */
[----:B------:R-:W2:Y:S01]  /*178ab0*/  LDL.LU R235, [R1+0x6f90] ;  /* 0x006f900001eb7983 */ /* 0x000ea20000300800 */
[----:B------:R-:W-:Y:S01]  /*178ac0*/  ISETP.LT.AND P5, PT, R147, c[0x0][0x178], !P2 ;  /* 0x00005e0093007a0c */ /* 0x000fe200057a1270 */
[----:B------:R-:W-:-:S02]  /*178ad0*/  IMAD.WIDE R142, R2, 0x4, R6 ;  /* 0x00000004028e7825 */ /* 0x000fc400078e0206 */
[----:B------:R-:W2:Y:S01]  /*178ae0*/  LDL.LU R248, [R1+0xb90] ;  /* 0x000b900001f87983 */ /* 0x000ea20000300800 */
[----:B------:R-:W-:Y:S01]  /*178af0*/  ISETP.LT.AND P1, PT, R179, c[0x0][0x178], !P2 ;  /* 0x00005e00b3007a0c */ /* 0x000fe20005721270 */
[----:B------:R-:W-:Y:S01]  /*178b00*/  IMAD.WIDE R232, R2, 0x4, R8 ;  /* 0x0000000402e87825 */ /* 0x000fe200078e0208 */
[----:B------:R-:W-:-:S03]  /*178b10*/  ISETP.LT.AND P3, PT, R135, c[0x0][0x178], !P2 ;  /* 0x00005e0087007a0c */ /* 0x000fc60005761270 */
[----:B------:R1:W-:Y:S01]  /*178b20*/  @P6 STG.E [R142.64], R246 ;  /* 0x000000f68e006986 */ /* 0x0003e2000c101904 */
[----:B------:R-:W-:Y:S01]  /*178b30*/  ISETP.GE.AND P0, PT, R3, c[0x0][0x17c], PT ;  /* 0x00005f0003007a0c */ /* 0x000fe20003f06270 */
[C---:B------:R-:W-:Y:S02]  /*178b40*/  IMAD.WIDE R140, R2.reuse, 0x4, R118 ;  /* 0x00000004028c7825 */ /* 0x040fe400078e0276 */
[----:B------:R4:W-:Y:S01]  /*178b50*/  @P4 STG.E [R232.64], R239 ;  /* 0x000000efe8004986 */ /* 0x0009e2000c101904 */
[----:B------:R-:W-:Y:S02]  /*178b60*/  ISETP.LT.AND P4, PT, R163, c[0x0][0x178], !P2 ;  /* 0x00005e00a3007a0c */ /* 0x000fe40005781270 */
[----:B------:R-:W-:Y:S01]  /*178b70*/  ISETP.LT.AND P2, PT, R195, c[0x0][0x178], !P2 ;  /* 0x00005e00c3007a0c */ /* 0x000fe20005741270 */
[----:B-1----:R-:W2:Y:S01]  /*178b80*/  LDL.LU R246, [R1+0xb70] ;  /* 0x000b700001f67983 */ /* 0x002ea20000300800 */
[----:B------:R-:W-:-:S03]  /*178b90*/  IMAD.WIDE R142, R2, 0x4, R116 ;  /* 0x00000004028e7825 */ /* 0x000fc600078e0274 */
[----:B------:R-:W2:Y:S01]  /*178ba0*/  LDL.LU R247, [R1+0xb30] ;  /* 0x000b300001f77983 */ /* 0x000ea20000300800 */
[----:B----4-:R-:W-:Y:S01]  /*178bb0*/  IMAD.WIDE R232, R2, 0x4, R14 ;  /* 0x0000000402e87825 */ /* 0x010fe200078e020e */
[----:B------:R-:W-:Y:S02]  /*178bc0*/  ISETP.LT.AND P6, PT, R146, c[0x0][0x178], !P0 ;  /* 0x00005e0092007a0c */ /* 0x000fe400047c1270 */
[----:B------:R1:W-:Y:S01]  /*178bd0*/  @P5 STG.E [R140.64], R238 ;  /* 0x000000ee8c005986 */ /* 0x0003e2000c101904 */
[----:B------:R-:W-:-:S03]  /*178be0*/  IADD3 R234, R2, c[0x0][0x198], RZ ;  /* 0x0000660002ea7a10 */ /* 0x000fc60007ffe0ff */
[----:B------:R-:W4:Y:S04]  /*178bf0*/  LDL.LU R239, [R1+0xaf0] ;  /* 0x000af00001ef7983 */ /* 0x000f280000300800 */
[----:B------:R1:W-:Y:S04]  /*178c00*/  @P1 STG.E [R142.64], R237 ;  /* 0x000000ed8e001986 */ /* 0x0003e8000c101904 */
[----:B-1----:R-:W4:Y:S01]  /*178c10*/  LDL.LU R238, [R1+0xaa0] ;  /* 0x000aa00001ee7983 */ /* 0x002f220000300800 */
[----:B------:R-:W-:-:S03]  /*178c20*/  IMAD.WIDE R140, R2, 0x4, R12 ;  /* 0x00000004028c7825 */ /* 0x000fc600078e020c */
[----:B------:R1:W-:Y:S01]  /*178c30*/  @P3 STG.E [R232.64], R244 ;  /* 0x000000f4e8003986 */ /* 0x0003e2000c101904 */
[----:B------:R-:W-:-:S04]  /*178c40*/  IMAD.WIDE R2, R2, 0x4, R10 ;  /* 0x0000000402027825 */ /* 0x000fc800078e020a */
[C---:B------:R-:W-:Y:S01]  /*178c50*/  IMAD.WIDE R142, R234.reuse, 0x4, R4 ;  /* 0x00000004ea8e7825 */ /* 0x040fe200078e0204 */
[----:B-1----:R-:W4:Y:S04]  /*178c60*/  LDL.LU R244, [R1+0x9e0] ;  /* 0x0009e00001f47983 */ /* 0x002f280000300800 */
[----:B------:R-:W4:Y:S04]  /*178c70*/  LDL.LU R237, [R1+0xb34] ;  /* 0x000b340001ed7983 */ /* 0x000f280000300800 */
[----:B------:R1:W-:Y:S04]  /*178c80*/  @P4 STG.E [R140.64], R236 ;  /* 0x000000ec8c004986 */ /* 0x0003e8000c101904 */
[----:B---3--:R3:W-:Y:S04]  /*178c90*/  @P2 STG.E [R2.64], R245 ;  /* 0x000000f502002986 */ /* 0x0087e8000c101904 */
[----:B-1----:R-:W4:Y:S04]  /*178ca0*/  LDL.LU R236, [R1+0xaf4] ;  /* 0x000af40001ec7983 */ /* 0x002f280000300800 */
[----:B---3--:R-:W3:Y:S04]  /*178cb0*/  LDL.LU R245, [R1+0x850] ;  /* 0x0008500001f57983 */ /* 0x008ee80000300800 */
        /* <DEDUP_REMOVED lines=9> */
[----:B------:R1:W-:Y:S01]  /*178d50*/  @P5 STG.E [R2.64], R248 ;  /* 0x000000f802005986 */ /* 0x0003e2000c101904 */
[----:B------:R-:W-:Y:S01]  /*178d60*/  ISETP.LT.AND P5, PT, R135, c[0x0][0x178], !P0 ;  /* 0x00005e0087007a0c */ /* 0x000fe200047a1270 */
[C---:B------:R-:W-:Y:S02]  /*178d70*/  IMAD.WIDE R142, R234.reuse, 0x4, R14 ;  /* 0x00000004ea8e7825 */ /* 0x040fe400078e020e */
[----:B------:R1:W-:Y:S01]  /*178d80*/  @P3 STG.E [R140.64], R246 ;  /* 0x000000f68c003986 */ /* 0x0003e2000c101904 */
[----:B------:R-:W-:Y:S01]  /*178d90*/  ISETP.GE.AND P1, PT, R235, c[0x0][0x17c], PT ;  /* 0x00005f00eb007a0c */ /* 0x000fe20003f26270 */
[C---:B-1----:R-:W-:Y:S02]  /*178da0*/  IMAD.WIDE R2, R234.reuse, 0x4, R118 ;  /* 0x00000004ea027825 */ /* 0x042fe400078e0276 */
[----:B------:R-:W2:Y:S02]  /*178db0*/  LDL.LU R248, [R1+0xb94] ;  /* 0x000b940001f87983 */ /* 0x000ea40000300800 */
[----:B------:R-:W-:-:S02]  /*178dc0*/  IMAD.WIDE R140, R234, 0x4, R116 ;  /* 0x00000004ea8c7825 */ /* 0x000fc400078e0274 */
[----:B------:R-:W2:Y:S01]  /*178dd0*/  LDL.LU R246, [R1+0xb74] ;  /* 0x000b740001f67983 */ /* 0x000ea20000300800 */
[----:B------:R-:W-:-:S03]  /*178de0*/  ISETP.LT.AND P0, PT, R195, c[0x0][0x178], !P0 ;  /* 0x00005e00c3007a0c */ /* 0x000fc60004701270 */
[----:B------:R1:W-:Y:S01]  /*178df0*/  @P4 STG.E [R2.64], R247 ;  /* 0x000000f702004986 */ /* 0x0003e2000c101904 */
[----:B------:R-:W-:Y:S01]  /*178e00*/  ISETP.LT.AND P3, PT, R146, c[0x0][0x178], !P1 ;  /* 0x00005e0092007a0c */ /* 0x000fe20004f61270 */
[C---:B------:R-:W-:Y:S02]  /*178e10*/  IMAD.WIDE R232, R234.reuse, 0x4, R12 ;  /* 0x00000004eae87825 */ /* 0x040fe400078e020c */
[----:B----4-:R4:W-:Y:S01]  /*178e20*/  @P2 STG.E [R140.64], R239 ;  /* 0x000000ef8c002986 */ /* 0x0109e2000c101904 */
[----:B------:R-:W-:-:S03]  /*178e30*/  IADD3 R235, R234, c[0x0][0x198], RZ ;  /* 0x00006600eaeb7a10 */ /* 0x000fc60007ffe0ff */
[----:B-1----:R-:W2:Y:S04]  /*178e40*/  LDL.LU R247, [R1+0x6f94] ;  /* 0x006f940001f77983 */ /* 0x002ea80000300800 */
[----:B------:R1:W-:Y:S01]  /*178e50*/  @P5 STG.E [R142.64], R238 ;  /* 0x000000ee8e005986 */ /* 0x0003e2000c101904 */
[----:B------:R-:W-:-:S03]  /*178e60*/  IMAD.WIDE R2, R234, 0x4, R10 ;  /* 0x00000004ea027825 */ /* 0x000fc600078e020a */
[----:B------:R4:W-:Y:S02]  /*178e70*/  @P6 STG.E [R232.64], R244 ;  /* 0x000000f4e8006986 */ /* 0x0009e4000c101904 */
[----:B----4-:R-:W-:Y:S02]  /*178e80*/  IMAD.WIDE R140, R235, 0x4, R4 ;  /* 0x00000004eb8c7825 */ /* 0x010fe400078e0204 */
[----:B-1----:R-:W4:Y:S04]  /*178e90*/  LDL.LU R238, [R1+0xaa4] ;  /* 0x000aa40001ee7983 */ /* 0x002f280000300800 */
[----:B------:R-:W4:Y:S04]  /*178ea0*/  LDL.LU R244, [R1+0x9e4] ;  /* 0x0009e40001f47983 */ /* 0x000f280000300800 */
[----:B---3--:R1:W-:Y:S04]  /*178eb0*/  @P0 STG.E [R2.64], R245 ;  /* 0x000000f502000986 */ /* 0x0083e8000c101904 */
        /* <DEDUP_REMOVED lines=16> */
[----:B------:R1:W-:Y:S01]  /*178fc0*/  @P4 STG.E [R140.64], R246 ;  /* 0x000000f68c004986 */ /* 0x0003e2000c101904 */
[----:B------:R-:W-:-:S03]  /*178fd0*/  ISETP.LT.AND P1, PT, R195, c[0x0][0x178], !P1 ;  /* 0x00005e00c3007a0c */ /* 0x000fc60004f21270 */
[----:B------:R1:W-:Y:S02]  /*178fe0*/  @P5 STG.E [R142.64], R237 ;  /* 0x000000ed8e005986 */ /* 0x0003e4000c101904 */
[----:B-1----:R-:W-:Y:S02]  /*178ff0*/  IMAD.WIDE R2, R235, 0x4, R14 ;  /* 0x00000004eb027825 */ /* 0x002fe400078e020e */
[----:B------:R1:W-:Y:S01]  /*179000*/  @P6 STG.E [R232.64], R236 ;  /* 0x000000ece8006986 */ /* 0x0003e2000c101904 */
[----:B------:R-:W-:-:S03]  /*179010*/  ISETP.GE.AND P2, PT, R247, c[0x0][0x17c], PT ;  /* 0x00005f00f7007a0c */ /* 0x000fc60003f46270 */
[----:B------:R-:W2:Y:S01]  /*179020*/  LDL.LU R247, [R1+0x818] ;  /* 0x0008180001f77983 */ /* 0x000ea20000300800 */
[----:B------:R-:W-:Y:S01]  /*179030*/  IMAD.WIDE R140, R235, 0x4, R12 ;  /* 0x00000004eb8c7825 */ /* 0x000fe200078e020c */
[----:B------:R-:W-:Y:S02]  /*179040*/  ISETP.LT.AND P4, PT, R146, c[0x0][0x178], !P2 ;  /* 0x00005e0092007a0c */ /* 0x000fe40005781270 */
[----:B------:R-:W2:Y:S01]  /*179050*/  LDL.LU R237, [R1+0x6d8] ;  /* 0x0006d80001ed7983 */ /* 0x000ea20000300800 */
[----:B------:R-:W-:-:S03]  /*179060*/  ISETP.LT.AND P5, PT, R231, c[0x0][0x178], !P2 ;  /* 0x00005e00e7007a0c */ /* 0x000fc600057a1270 */
[----:B-1----:R-:W2:Y:S04]  /*179070*/  LDL.LU R236, [R1+0x5b8] ;  /* 0x0005b80001ec7983 */ /* 0x002ea80000300800 */
[----:B------:R-:W2:Y:S04]  /*179080*/  LDL.LU R246, [R1+0x498] ;  /* 0x0004980001f67983 */ /* 0x000ea80000300800 */
[----:B----4-:R1:W-:Y:S04]  /*179090*/  @P3 STG.E [R2.64], R238 ;  /* 0x000000ee02003986 */ /* 0x0103e8000c101904 */
[----:B------:R4:W-:Y:S01]  /*1790a0*/  @P0 STG.E [R140.64], R244 ;  /* 0x000000f48c000986 */ /* 0x0009e2000c101904 */
[C---:B-1----:R-:W-:Y:S01]  /*1790b0*/  IADD3 R2, R235.reuse, c[0x0][0x198], RZ ;  /* 0x00006600eb027a10 */ /* 0x042fe20007ffe0ff */
[----:B----4-:R-:W-:-:S02]  /*1790c0*/  IMAD.WIDE R140, R235, 0x4, R10 ;  /* 0x00000004eb8c7825 */ /* 0x010fc400078e020a */
[----:B------:R-:W4:Y:S02]  /*1790d0*/  LDL.LU R244, [R1+0x488] ;  /* 0x0004880001f47983 */ /* 0x000f240000300800 */
[C---:B------:R-:W-:Y:S02]  /*1790e0*/  IMAD.WIDE R142, R2.reuse, 0x4, R4 ;  /* 0x00000004028e7825 */ /* 0x040fe400078e0204 */
[----:B------:R-:W4:Y:S02]  /*1790f0*/  LDL.LU R238, [R1+0x81c] ;  /* 0x00081c0001ee7983 */ /* 0x000f240000300800 */
[----:B------:R-:W-:Y:S02]  /*179100*/  IMAD.WIDE R232, R2, 0x4, R6 ;  /* 0x0000000402e87825 */ /* 0x000fe400078e0206 */
[----:B---3--:R1:W-:Y:S04]  /*179110*/  @P1 STG.E [R140.64], R245 ;  /* 0x000000f58c001986 */ /* 0x0083e8000c101904 */
        /* <DEDUP_REMOVED lines=9> */
[----:B------:R-:W3:Y:S01]  /*1791b0*/  LDL.LU R3, [R1+0x6f9c] ;  /* 0x006f9c0001037983 */ /* 0x000ee20000300800 */
[----:B------:R-:W-:Y:S01]  /*1791c0*/  ISETP.LT.AND P5, PT, R163, c[0x0][0x178], !P2 ;  /* 0x00005e00a3007a0c */ /* 0x000fe200057a1270 */
[C---:B------:R-:W-:Y:S01]  /*1791d0*/  IMAD.WIDE R142, R2.reuse, 0x4, R118 ;  /* 0x00000004028e7825 */ /* 0x040fe200078e0276 */
[----:B------:R-:W-:Y:S01]  /*1791e0*/  ISETP.LT.AND P2, PT, R195, c[0x0][0x178], !P2 ;  /* 0x00005e00c3007a0c */ /* 0x000fe20005741270 */
[----:B------:R-:W3:Y:S02]  /*1791f0*/  LDL.LU R239, [R1+0x91c] ;  /* 0x00091c0001ef7983 */ /* 0x000ee40000300800 */
[----:B------:R-:W-:Y:S01]  /*179200*/  IMAD.WIDE R232, R2, 0x4, R116 ;  /* 0x0000000402e87825 */ /* 0x000fe200078e0274 */
[----:B------:R-:W-:Y:S01]  /*179210*/  ISETP.GE.AND P1, PT, R234, c[0x0][0x17c], PT ;  /* 0x00005f00ea007a0c */ /* 0x000fe20003f26270 */
[----:B------:R1:W-:Y:S04]  /*179220*/  @P3 STG.E [R140.64], R247 ;  /* 0x000000f78c003986 */ /* 0x0003e8000c101904 */
[----:B------:R1:W-:Y:S01]  /*179230*/  @P0 STG.E [R142.64], R237 ;  /* 0x000000ed8e000986 */ /* 0x0003e2000c101904 */
[----:B------:R-:W-:-:S03]  /*179240*/  ISETP.LT.AND P0, PT, R146, c[0x0][0x178], !P1 ;  /* 0x00005e0092007a0c */ /* 0x000fc60004f01270 */
[----:B------:R1:W-:Y:S02]  /*179250*/  @P6 STG.E [R232.64], R236 ;  /* 0x000000ece8006986 */ /* 0x0003e4000c101904 */
[----:B-1----:R-:W-:-:S04]  /*179260*/  IMAD.WIDE R140, R2, 0x4, R10 ;  /* 0x00000004028c7825 */ /* 0x002fc800078e020a */
[C---:B------:R-:W-:Y:S01]  /*179270*/  IMAD.WIDE R142, R2.reuse, 0x4, R12 ;  /* 0x00000004028e7825 */ /* 0x040fe200078e020c */
[----:B------:R-:W3:Y:S03]  /*179280*/  LDL.LU R237, [R1+0x6dc] ;  /* 0x0006dc0001ed7983 */ /* 0x000ee60000300800 */
[C---:B------:R-:W-:Y:S01]  /*179290*/  IMAD.WIDE R232, R2.reuse, 0x4, R14 ;  /* 0x0000000402e87825 */ /* 0x040fe200078e020e */
[----:B------:R-:W-:Y:S01]  /*1792a0*/  IADD3 R2, R2, c[0x0][0x198], RZ ;  /* 0x0000660002027a10 */ /* 0x000fe20007ffe0ff */
[----:B------:R-:W3:Y:S04]  /*1792b0*/  LDL.LU R236, [R1+0x5bc] ;  /* 0x0005bc0001ec7983 */ /* 0x000ee80000300800 */
        /* <DEDUP_REMOVED lines=9> */
[----:B------:R-:W-:Y:S01]  /*179350*/  IMAD.WIDE R142, R2, 0x4, R6 ;  /* 0x00000004028e7825 */ /* 0x000fe200078e0206 */
[----:B------:R-:W4:Y:S01]  /*179360*/  LDL.LU R235, [R1+0x6fa0] ;  /* 0x006fa00001eb7983 */ /* 0x000f220000300800 */
[----:B------:R-:W-:-:S03]  /*179370*/  ISETP.LT.AND P5, PT, R147, c[0x0][0x178], !P1 ;  /* 0x00005e0093007a0c */ /* 0x000fc60004fa1270 */
[----:B------:R-:W4:Y:S01]  /*179380*/  LDL.LU R248, [R1+0x9f8] ;  /* 0x0009f80001f87983 */ /* 0x000f220000300800 */
[----:B------:R-:W-:Y:S01]  /*179390*/  ISETP.LT.AND P2, PT, R179, c[0x0][0x178], !P1 ;  /* 0x00005e00b3007a0c */ /* 0x000fe20004f41270 */
[C---:B------:R-:W-:Y:S01]  /*1793a0*/  IMAD.WIDE R232, R2.reuse, 0x4, R8 ;  /* 0x0000000402e87825 */ /* 0x040fe200078e0208 */
[----:B------:R-:W-:Y:S02]  /*1793b0*/  ISETP.LT.AND P4, PT, R135, c[0x0][0x178], !P1 ;  /* 0x00005e0087007a0c */ /* 0x000fe40004f81270 */
[----:B---3--:R1:W-:Y:S01]  /*1793c0*/  @P6 STG.E [R142.64], R239 ;  /* 0x000000ef8e006986 */ /* 0x0083e2000c101904 */
[----:B------:R-:W-:Y:S01]  /*1793d0*/  ISETP.GE.AND P0, PT, R3, c[0x0][0x17c], PT ;  /* 0x00005f0003007a0c */ /* 0x000fe20003f06270 */
[----:B------:R-:W-:Y:S02]  /*1793e0*/  IMAD.WIDE R140, R2, 0x4, R118 ;  /* 0x00000004028c7825 */ /* 0x000fe400078e0276 */
[----:B------:R3:W-:Y:S01]  /*1793f0*/  @P3 STG.E [R232.64], R238 ;  /* 0x000000eee8003986 */ /* 0x0007e2000c101904 */
[----:B------:R-:W-:-:S02]  /*179400*/  ISETP.LT.AND P3, PT, R163, c[0x0][0x178], !P1 ;  /* 0x00005e00a3007a0c */ /* 0x000fc40004f61270 */
[----:B------:R-:W-:Y:S01]  /*179410*/  ISETP.LT.AND P1, PT, R195, c[0x0][0x178], !P1 ;  /* 0x00005e00c3007a0c */ /* 0x000fe20004f21270 */
[----:B-1----:R-:W4:Y:S04]  /*179420*/  LDL.LU R239, [R1+0x9c8] ;  /* 0x0009c80001ef7983 */ /* 0x002f280000300800 */
[----:B------:R-:W4:Y:S01]  /*179430*/  LDL.LU R247, [R1+0x8f8] ;  /* 0x0008f80001f77983 */ /* 0x000f220000300800 */
[----:B------:R-:W-:Y:S01]  /*179440*/  IMAD.WIDE R142, R2, 0x4, R116 ;  /* 0x00000004028e7825 */ /* 0x000fe200078e0274 */
[----:B------:R-:W-:-:S03]  /*179450*/  ISETP.LT.AND P6, PT, R146, c[0x0][0x178], !P0 ;  /* 0x00005e0092007a0c */ /* 0x000fc600047c1270 */
[C---:B---3--:R-:W-:Y:S01]  /*179460*/  IMAD.WIDE R232, R2.reuse, 0x4, R14 ;  /* 0x0000000402e87825 */ /* 0x048fe200078e020e */
[C---:B------:R-:W-:Y:S01]  /*179470*/  IADD3 R234, R2.reuse, c[0x0][0x198], RZ ;  /* 0x0000660002ea7a10 */ /* 0x040fe20007ffe0ff */
[----:B------:R1:W-:Y:S04]  /*179480*/  @P5 STG.E [R140.64], R237 ;  /* 0x000000ed8c005986 */ /* 0x0003e8000c101904 */
[----:B------:R3:W-:Y:S04]  /*179490*/  @P2 STG.E [R142.64], R236 ;  /* 0x000000ec8e002986 */ /* 0x0007e8000c101904 */
[----:B------:R-:W4:Y:S04]  /*1794a0*/  LDL.LU R246, [R1+0x838] ;  /* 0x0008380001f67983 */ /* 0x000f280000300800 */
[----:B------:R3:W-:Y:S01]  /*1794b0*/  @P4 STG.E [R232.64], R245 ;  /* 0x000000f5e8004986 */ /* 0x0007e2000c101904 */
[----:B-1----:R-:W-:-:S03]  /*1794c0*/  IMAD.WIDE R140, R2, 0x4, R12 ;  /* 0x00000004028c7825 */ /* 0x002fc600078e020c */
[----:B---3--:R-:W3:Y:S01]  /*1794d0*/  LDL.LU R236, [R1+0x6e8] ;  /* 0x0006e80001ec7983 */ /* 0x008ee20000300800 */
[----:B------:R-:W-:-:S04]  /*1794e0*/  IMAD.WIDE R2, R2, 0x4, R10 ;  /* 0x0000000402027825 */ /* 0x000fc800078e020a */
[----:B------:R-:W-:Y:S01]  /*1794f0*/  IMAD.WIDE R142, R234, 0x4, R4 ;  /* 0x00000004ea8e7825 */ /* 0x000fe200078e0204 */
[----:B------:R-:W3:Y:S04]  /*179500*/  LDL.LU R245, [R1+0x5d8] ;  /* 0x0005d80001f57983 */ /* 0x000ee80000300800 */
[----:B------:R-:W3:Y:S04]  /*179510*/  LDL.LU R238, [R1+0x8fc] ;  /* 0x0008fc0001ee7983 */ /* 0x000ee80000300800 */
[----:B------:R1:W-:Y:S04]  /*179520*/  @P3 STG.E [R140.64], R244 ;  /* 0x000000f48c003986 */ /* 0x0003e8000c101904 */
[----:B------:R-:W3:Y:S04]  /*179530*/  LDL.LU R237, [R1+0x83c] ;  /* 0x00083c0001ed7983 */ /* 0x000ee80000300800 */
[----:B------:R-:W-:Y:S04]  /*179540*/  @P1 STG.E [R2.64], R251 ;  /* 0x000000fb02001986 */ /* 0x000fe8000c101904 */
[----:B-1----:R-:W3:Y:S04]  /*179550*/  LDL.LU R244, [R1+0x8] ;  /* 0x0000080001f47983 */ /* 0x002ee80000300800 */
[----:B--2---:R1:W-:Y:S04]  /*179560*/  @P6 STG.E [R142.64], R252 ;  /* 0x000000fc8e006986 */ /* 0x0043e8000c101904 */
[----:B-1----:R-:W2:Y:S01]  /*179570*/  LDL.LU R252, [R1+0xa8c] ;  /* 0x000a8c0001fc7983 */ /* 0x002ea20000300800 */
[----:B------:R-:W-:-:S02]  /*179580*/  ISETP.LT.AND P5, PT, R231, c[0x0][0x178], !P0 ;  /* 0x00005e00e7007a0c */ /* 0x000fc400047a1270 */
[----:B------:R-:W-:Y:S02]  /*179590*/  ISETP.LT.AND P4, PT, R115, c[0x0][0x178], !P0 ;  /* 0x00005e0073007a0c */ /* 0x000fe40004781270 */
[----:B------:R-:W-:Y:S01]  /*1795a0*/  ISETP.LT.AND P3, PT, R147, c[0x0][0x178], !P0 ;  /* 0x00005e0093007a0c */ /* 0x000fe20004761270 */
[----:B------:R-:W-:Y:S01]  /*1795b0*/  IMAD.WIDE R2, R234, 0x4, R6 ;  /* 0x00000004ea027825 */ /* 0x000fe200078e0206 */
[----:B------:R-:W-:-:S03]  /*1795c0*/  ISETP.LT.AND P1, PT, R179, c[0x0][0x178], !P0 ;  /* 0x00005e00b3007a0c */ /* 0x000fc60004721270 */
[----:B------:R-:W-:-:S04]  /*1795d0*/  IMAD.WIDE R140, R234, 0x4, R8 ;  /* 0x00000004ea8c7825 */ /* 0x000fc800078e0208 */
[----:B----4-:R1:W-:Y:S01]  /*1795e0*/  @P5 STG.E [R2.64], R248 ;  /* 0x000000f802005986 */ /* 0x0103e2000c101904 */
[----:B------:R-:W-:Y:S02]  /*1795f0*/  ISETP.LT.AND P5, PT, R135, c[0x0][0x178], !P0 ;  /* 0x00005e0087007a0c */ /* 0x000fe400047a1270 */
[----:B------:R-:W-:Y:S01]  /*179600*/  ISETP.LT.AND P6, PT, R163, c[0x0][0x178], !P0 ;  /* 0x00005e00a3007a0c */ /* 0x000fe200047c1270 */
[----:B------:R4:W-:Y:S01]  /*179610*/  @P4 STG.E [R140.64], R239 ;  /* 0x000000ef8c004986 */ /* 0x0009e2000c101904 */
[----:B------:R-:W-:Y:S01]  /*179620*/  ISETP.GE.AND P2, PT, R235, c[0x0][0x17c], PT ;  /* 0x00005f00eb007a0c */ /* 0x000fe20003f46270 */
[----:B-1----:R-:W-:Y:S02]  /*179630*/  IMAD.WIDE R2, R234, 0x4, R118 ;  /* 0x00000004ea027825 */ /* 0x002fe400078e0276 */
[----:B------:R-:W2:Y:S01]  /*179640*/  LDL.LU R248, [R1+0x9fc] ;  /* 0x0009fc0001f87983 */ /* 0x000ea20000300800 */
[----:B------:R-:W-:-:S03]  /*179650*/  ISETP.LT.AND P0, PT, R195, c[0x0][0x178], !P0 ;  /* 0x00005e00c3007a0c */ /* 0x000fc60004701270 */
[----:B----4-:R-:W4:Y:S04]  /*179660*/  LDL.LU R239, [R1+0x9cc] ;  /* 0x0009cc0001ef7983 */ /* 0x010f280000300800 */
[----:B------:R1:W-:Y:S01]  /*179670*/  @P3 STG.E [R2.64], R247 ;  /* 0x000000f702003986 */ /* 0x0003e2000c101904 */
[----:B------:R-:W-:Y:S01]  /*179680*/  IMAD.WIDE R140, R234, 0x4, R116 ;  /* 0x00000004ea8c7825 */ /* 0x000fe200078e0274 */
[----:B------:R-:W-:-:S03]  /*179690*/  ISETP.LT.AND P4, PT, R146, c[0x0][0x178], !P2 ;  /* 0x00005e0092007a0c */ /* 0x000fc60005781270 */
[C---:B------:R-:W-:Y:S01]  /*1796a0*/  IMAD.WIDE R142, R234.reuse, 0x4, R14 ;  /* 0x00000004ea8e7825 */ /* 0x040fe200078e020e */
[----:B-1----:R-:W4:Y:S03]  /*1796b0*/  LDL.LU R247, [R1+0x6fa4] ;  /* 0x006fa40001f77983 */ /* 0x002f260000300800 */
[C---:B------:R-:W-:Y:S01]  /*1796c0*/  IMAD.WIDE R232, R234.reuse, 0x4, R12 ;  /* 0x00000004eae87825 */ /* 0x040fe200078e020c */
[C---:B------:R-:W-:Y:S01]  /*1796d0*/  IADD3 R235, R234.reuse, c[0x0][0x198], RZ ;  /* 0x00006600eaeb7a10 */ /* 0x040fe20007ffe0ff */
[----:B------:R1:W-:Y:S02]  /*1796e0*/  @P1 STG.E [R140.64], R246 ;  /* 0x000000f68c001986 */ /* 0x0003e4000c101904 */
[----:B------:R-:W-:Y:S02]  /*1796f0*/  IMAD.WIDE R2, R234, 0x4, R10 ;  /* 0x00000004ea027825 */ /* 0x000fe400078e020a */
[----:B---3--:R3:W-:Y:S04]  /*179700*/  @P5 STG.E [R142.64], R236 ;  /* 0x000000ec8e005986 */ /* 0x0087e8000c101904 */
[----:B------:R3:W-:Y:S01]  /*179710*/  @P6 STG.E [R232.64], R245 ;  /* 0x000000f5e8006986 */ /* 0x0007e2000c101904 */
[----:B-1----:R-:W-:-:S03]  /*179720*/  IMAD.WIDE R140, R235, 0x4, R4 ;  /* 0x00000004eb8c7825 */ /* 0x002fc600078e0204 */
[----:B---3--:R-:W3:Y:S04]  /*179730*/  LDL.LU R236, [R1+0x6ec] ;  /* 0x0006ec0001ec7983 */ /* 0x008ee80000300800 */
[----:B------:R-:W3:Y:S04]  /*179740*/  LDL.LU R245, [R1+0x5dc] ;  /* 0x0005dc0001f57983 */ /* 0x000ee80000300800 */
        /* <DEDUP_REMOVED lines=18> */
[----:B------:R-:W-:-:S03]  /*179870*/  ISETP.LT.AND P2, PT, R195, c[0x0][0x178], !P2 ;  /* 0x00005e00c3007a0c */ /* 0x000fc60005741270 */
[----:B------:R4:W-:Y:S01]  /*179880*/  @P5 STG.E [R142.64], R238 ;  /* 0x000000ee8e005986 */ /* 0x0009e2000c101904 */
[----:B-1----:R-:W-:-:S03]  /*179890*/  IMAD.WIDE R2, R235, 0x4, R14 ;  /* 0x00000004eb027825 */ /* 0x002fc600078e020e */
[----:B------:R-:W2:Y:S01]  /*1798a0*/  LDL.LU R248, [R1+0xad8] ;  /* 0x000ad80001f87983 */ /* 0x000ea20000300800 */
[----:B------:R-:W-:-:S03]  /*1798b0*/  ISETP.GE.AND P1, PT, R247, c[0x0][0x17c], PT ;  /* 0x00005f00f7007a0c */ /* 0x000fc60003f26270 */
[----:B------:R1:W-:Y:S01]  /*1798c0*/  @P6 STG.E [R232.64], R237 ;  /* 0x000000ede8006986 */ /* 0x0003e2000c101904 */
[----:B----4-:R-:W-:Y:S01]  /*1798d0*/  IMAD.WIDE R140, R235, 0x4, R12 ;  /* 0x00000004eb8c7825 */ /* 0x010fe200078e020c */
[----:B------:R-:W-:Y:S02]  /*1798e0*/  ISETP.LT.AND P3, PT, R146, c[0x0][0x178], !P1 ;  /* 0x00005e0092007a0c */ /* 0x000fe40004f61270 */
[----:B------:R-:W4:Y:S01]  /*1798f0*/  LDL.LU R238, [R1+0xa68] ;  /* 0x000a680001ee7983 */ /* 0x000f220000300800 */
[----:B------:R-:W-:-:S03]  /*179900*/  ISETP.LT.AND P5, PT, R231, c[0x0][0x178], !P1 ;  /* 0x00005e00e7007a0c */ /* 0x000fc60004fa1270 */
[----:B-1----:R-:W4:Y:S01]  /*179910*/  LDL.LU R237, [R1+0x998] ;  /* 0x0009980001ed7983 */ /* 0x002f220000300800 */
[----:B------:R-:W-:-:S03]  /*179920*/  IADD3 R232, R235, c[0x0][0x198], RZ ;  /* 0x00006600ebe87a10 */ /* 0x000fc60007ffe0ff */
[----:B------:R-:W4:Y:S04]  /*179930*/  LDL.LU R247, [R1+0x938] ;  /* 0x0009380001f77983 */ /* 0x000f280000300800 */
[----:B---3--:R1:W-:Y:S01]  /*179940*/  @P4 STG.E [R2.64], R236 ;  /* 0x000000ec02004986 */ /* 0x0083e2000c101904 */
[----:B------:R-:W-:-:S03]  /*179950*/  IMAD.WIDE R142, R232, 0x4, R6 ;  /* 0x00000004e88e7825 */ /* 0x000fc600078e0206 */
[----:B------:R3:W-:Y:S01]  /*179960*/  @P0 STG.E [R140.64], R245 ;  /* 0x000000f58c000986 */ /* 0x0007e2000c101904 */
[----:B-1----:R-:W-:-:S03]  /*179970*/  IMAD.WIDE R2, R235, 0x4, R10 ;  /* 0x00000004eb027825 */ /* 0x002fc600078e020a */
[----:B------:R-:W4:Y:S01]  /*179980*/  LDL.LU R236, [R1+0x8d8] ;  /* 0x0008d80001ec7983 */ /* 0x000f220000300800 */
[----:B---3--:R-:W-:-:S03]  /*179990*/  IMAD.WIDE R140, R232, 0x4, R4 ;  /* 0x00000004e88c7825 */ /* 0x008fc600078e0204 */
        /* <DEDUP_REMOVED lines=8> */
[----:B------:R-:W-:Y:S01]  /*179a20*/  ISETP.LT.AND P0, PT, R147, c[0x0][0x178], !P1 ;  /* 0x00005e0093007a0c */ /* 0x000fe20004f01270 */
[----:B------:R-:W2:Y:S01]  /*179a30*/  LDL.LU R233, [R1+0x6fac] ;  /* 0x006fac0001e97983 */ /* 0x000ea20000300800 */
[----:B------:R-:W-:Y:S01]  /*179a40*/  ISETP.LT.AND P6, PT, R179, c[0x0][0x178], !P1 ;  /* 0x00005e00b3007a0c */ /* 0x000fe20004fc1270 */
[C---:B------:R-:W-:Y:S01]  /*179a50*/  IMAD.WIDE R2, R232.reuse, 0x4, R8 ;  /* 0x00000004e8027825 */ /* 0x040fe200078e0208 */
[----:B------:R-:W-:Y:S01]  /*179a60*/  ISETP.LT.AND P3, PT, R135, c[0x0][0x178], !P1 ;  /* 0x00005e0087007a0c */ /* 0x000fe20004f61270 */
[----:B------:R-:W2:Y:S01]  /*179a70*/  LDL.LU R246, [R1+0xb1c] ;  /* 0x000b1c0001f67983 */ /* 0x000ea20000300800 */
[----:B------:R-:W-:Y:S01]  /*179a80*/  ISETP.LT.AND P5, PT, R163, c[0x0][0x178], !P1 ;  /* 0x00005e00a3007a0c */ /* 0x000fe20004fa1270 */
[----:B------:R-:W-:Y:S01]  /*179a90*/  IMAD.WIDE R140, R232, 0x4, R118 ;  /* 0x00000004e88c7825 */ /* 0x000fe200078e0276 */
[----:B------:R-:W-:-:S03]  /*179aa0*/  ISETP.LT.AND P1, PT, R195, c[0x0][0x178], !P1 ;  /* 0x00005e00c3007a0c */ /* 0x000fc60004f21270 */
[----:B------:R-:W-:Y:S01]  /*179ab0*/  IMAD.WIDE R142, R232, 0x4, R116 ;  /* 0x00000004e88e7825 */ /* 0x000fe200078e0274 */
[----:B------:R-:W-:Y:S01]  /*179ac0*/  ISETP.GE.AND P2, PT, R234, c[0x0][0x17c], PT ;  /* 0x00005f00ea007a0c */ /* 0x000fe20003f46270 */
[----:B------:R1:W-:Y:S04]  /*179ad0*/  @P4 STG.E [R2.64], R248 ;  /* 0x000000f802004986 */ /* 0x0003e8000c101904 */
[----:B----4-:R4:W-:Y:S01]  /*179ae0*/  @P0 STG.E [R140.64], R238 ;  /* 0x000000ee8c000986 */ /* 0x0109e2000c101904 */
[----:B------:R-:W-:Y:S01]  /*179af0*/  ISETP.LT.AND P0, PT, R146, c[0x0][0x178], !P2 ;  /* 0x00005e0092007a0c */ /* 0x000fe20005701270 */
[C---:B-1----:R-:W-:Y:S02]  /*179b00*/  IMAD.WIDE R2, R232.reuse, 0x4, R10 ;  /* 0x00000004e8027825 */ /* 0x042fe400078e020a */
[----:B------:R1:W-:Y:S02]  /*179b10*/  @P6 STG.E [R142.64], R237 ;  /* 0x000000ed8e006986 */ /* 0x0003e4000c101904 */
[----:B----4-:R-:W-:-:S02]  /*179b20*/  IMAD.WIDE R140, R232, 0x4, R12 ;  /* 0x00000004e88c7825 */ /* 0x010fc400078e020c */
        /* <DEDUP_REMOVED lines=14> */
[----:B------:R-:W-:Y:S01]  /*179c10*/  IMAD.WIDE R140, R232, 0x4, R6 ;  /* 0x00000004e88c7825 */ /* 0x000fe200078e0206 */
[----:B------:R-:W-:-:S02]  /*179c20*/  ISETP.GE.AND P0, PT, R233, c[0x0][0x17c], PT ;  /* 0x00005f00e9007a0c */ /* 0x000fc40003f06270 */
[----:B------:R-:W2:Y:S01]  /*179c30*/  LDL.LU R233, [R1+0x6fb0] ;  /* 0x006fb00001e97983 */ /* 0x000ea20000300800 */
[----:B------:R-:W-:Y:S01]  /*179c40*/  ISETP.LT.AND P5, PT, R147, c[0x0][0x178], !P2 ;  /* 0x00005e0093007a0c */ /* 0x000fe200057a1270 */
[----:B------:R-:W-:Y:S01]  /*179c50*/  IMAD.WIDE R142, R232, 0x4, R8 ;  /* 0x00000004e88e7825 */ /* 0x000fe200078e0208 */
[----:B------:R-:W-:Y:S01]  /*179c60*/  ISETP.LT.AND P1, PT, R179, c[0x0][0x178], !P2 ;  /* 0x00005e00b3007a0c */ /* 0x000fe20005721270 */
[----:B------:R-:W2:Y:S01]  /*179c70*/  LDL.LU R248, [R1+0xb98] ;  /* 0x000b980001f87983 */ /* 0x000ea20000300800 */
[----:B------:R-:W-:-:S03]  /*179c80*/  ISETP.LT.AND P3, PT, R135, c[0x0][0x178], !P2 ;  /* 0x00005e0087007a0c */ /* 0x000fc60005761270 */
[----:B------:R1:W-:Y:S01]  /*179c90*/  @P6 STG.E [R140.64], R246 ;  /* 0x000000f68c006986 */ /* 0x0003e2000c101904 */
[----:B------:R-:W-:-:S03]  /*179ca0*/  IMAD.WIDE R2, R232, 0x4, R118 ;  /* 0x00000004e8027825 */ /* 0x000fc600078e0276 */
        /* <DEDUP_REMOVED lines=10> */
[----:B------:R4:W-:Y:S04]  /*179d50*/  @P1 STG.E [R140.64], R237 ;  /* 0x000000ed8c001986 */ /* 0x0009e8000c101904 */
[----:B------:R-:W2:Y:S04]  /*179d60*/  LDL.LU R239, [R1+0xaf8] ;  /* 0x000af80001ef7983 */ /* 0x000ea80000300800 */
[----:B------:R4:W-:Y:S01]  /*179d70*/  @P3 STG.E [R142.64], R244 ;  /* 0x000000f48e003986 */ /* 0x0009e2000c101904 */
[----:B-1----:R-:W-:-:S03]  /*179d80*/  IMAD.WIDE R2, R232, 0x4, R12 ;  /* 0x00000004e8027825 */ /* 0x002fc600078e020c */
[----:B------:R-:W2:Y:S01]  /*179d90*/  LDL.LU R238, [R1+0xaa8] ;  /* 0x000aa80001ee7983 */ /* 0x000ea20000300800 */
[----:B----4-:R-:W-:-:S03]  /*179da0*/  IMAD.WIDE R140, R232, 0x4, R10 ;  /* 0x00000004e88c7825 */ /* 0x010fc600078e020a */
[----:B------:R-:W4:Y:S01]  /*179db0*/  LDL.LU R244, [R1+0x9e8] ;  /* 0x0009e80001f47983 */ /* 0x000f220000300800 */
[----:B------:R-:W-:-:S03]  /*179dc0*/  IMAD.WIDE R142, R234, 0x4, R4 ;  /* 0x00000004ea8e7825 */ /* 0x000fc600078e0204 */
[----:B------:R1:W-:Y:S04]  /*179dd0*/  @P4 STG.E [R2.64], R236 ;  /* 0x000000ec02004986 */ /* 0x0003e8000c101904 */
[----:B------:R-:W4:Y:S04]  /*179de0*/  LDL.LU R237, [R1+0xb3c] ;  /* 0x000b3c0001ed7983 */ /* 0x000f280000300800 */
[----:B---3--:R3:W-:Y:S04]  /*179df0*/  @P2 STG.E [R140.64], R245 ;  /* 0x000000f58c002986 */ /* 0x0087e8000c101904 */
[----:B-1----:R-:W4:Y:S04]  /*179e00*/  LDL.LU R236, [R1+0xafc] ;  /* 0x000afc0001ec7983 */ /* 0x002f280000300800 */
[----:B---3--:R-:W3:Y:S04]  /*179e10*/  LDL.LU R245, [R1+0x858] ;  /* 0x0008580001f57983 */ /* 0x008ee80000300800 */
[----:B--2---:R1:W-:Y:S04]  /*179e20*/  @P6 STG.E [R142.64], R252 ;  /* 0x000000fc8e006986 */ /* 0x0043e8000c101904 */
        /* <DEDUP_REMOVED lines=8> */
[----:B------:R1:W-:Y:S01]  /*179eb0*/  @P5 STG.E [R2.64], R248 ;  /* 0x000000f802005986 */ /* 0x0003e2000c101904 */
[----:B------:R-:W-:-:S03]  /*179ec0*/  ISETP.LT.AND P5, PT, R135, c[0x0][0x178], !P0 ;  /* 0x00005e0087007a0c */ /* 0x000fc600047a1270 */
[----:B------:R1:W-:Y:S01]  /*179ed0*/  @P3 STG.E [R140.64], R246 ;  /* 0x000000f68c003986 */ /* 0x0003e2000c101904 */
[----:B------:R-:W-:Y:S01]  /*179ee0*/  ISETP.GE.AND P1, PT, R233, c[0x0][0x17c], PT ;  /* 0x00005f00e9007a0c */ /* 0x000fe20003f26270 */
[----:B-1----:R-:W-:Y:S02]  /*179ef0*/  IMAD.WIDE R2, R234, 0x4, R118 ;  /* 0x00000004ea027825 */ /* 0x002fe400078e0276 */
[----:B------:R-:W2:Y:S01]  /*179f00*/  LDL.LU R248, [R1+0xb9c] ;  /* 0x000b9c0001f87983 */ /* 0x000ea20000300800 */
[----:B------:R-:W-:-:S03]  /*179f10*/  ISETP.LT.AND P0, PT, R195, c[0x0][0x178], !P0 ;  /* 0x00005e00c3007a0c */ /* 0x000fc60004701270 */
[----:B------:R-:W2:Y:S01]  /*179f20*/  LDL.LU R246, [R1+0xb7c] ;  /* 0x000b7c0001f67983 */ /* 0x000ea20000300800 */
[----:B------:R-:W-:-:S03]  /*179f30*/  IMAD.WIDE R140, R234, 0x4, R116 ;  /* 0x00000004ea8c7825 */ /* 0x000fc600078e0274 */
[----:B------:R1:W-:Y:S01]  /*179f40*/  @P4 STG.E [R2.64], R247 ;  /* 0x000000f702004986 */ /* 0x0003e2000c101904 */
[----:B------:R-:W-:Y:S01]  /*179f50*/  IMAD.WIDE R142, R234, 0x4, R14 ;  /* 0x00000004ea8e7825 */ /* 0x000fe200078e020e */
[----:B------:R-:W-:-:S03]  /*179f60*/  ISETP.LT.AND P3, PT, R146, c[0x0][0x178], !P1 ;  /* 0x00005e0092007a0c */ /* 0x000fc60004f61270 */
[C---:B------:R-:W-:Y:S01]  /*179f70*/  IMAD.WIDE R232, R234.reuse, 0x4, R12 ;  /* 0x00000004eae87825 */ /* 0x040fe200078e020c */
[----:B-1----:R-:W2:Y:S01]  /*179f80*/  LDL.LU R247, [R1+0x6fb4] ;  /* 0x006fb40001f77983 */ /* 0x002ea20000300800 */
[----:B------:R-:W-:-:S03]  /*179f90*/  IADD3 R235, R234, c[0x0][0x198], RZ ;  /* 0x00006600eaeb7a10 */ /* 0x000fc60007ffe0ff */
[----:B------:R1:W-:Y:S01]  /*179fa0*/  @P2 STG.E [R140.64], R239 ;  /* 0x000000ef8c002986 */ /* 0x0003e2000c101904 */
[----:B------:R-:W-:-:S03]  /*179fb0*/  IMAD.WIDE R2, R234, 0x4, R10 ;  /* 0x00000004ea027825 */ /* 0x000fc600078e020a */
[----:B------:R1:W-:Y:S04]  /*179fc0*/  @P5 STG.E [R142.64], R238 ;  /* 0x000000ee8e005986 */ /* 0x0003e8000c101904 */
[----:B----4-:R4:W-:Y:S01]  /*179fd0*/  @P6 STG.E [R232.64], R244 ;  /* 0x000000f4e8006986 */ /* 0x0109e2000c101904 */
[----:B-1----:R-:W-:-:S03]  /*179fe0*/  IMAD.WIDE R140, R235, 0x4, R4 ;  /* 0x00000004eb8c7825 */ /* 0x002fc600078e0204 */
[----:B------:R-:W2:Y:S04]  /*179ff0*/  LDL.LU R238, [R1+0xaac] ;  /* 0x000aac0001ee7983 */ /* 0x000ea80000300800 */
[----:B----4-:R-:W4:Y:S04]  /*17a000*/  LDL.LU R244, [R1+0x9ec] ;  /* 0x0009ec0001f47983 */ /* 0x010f280000300800 */
        /* <DEDUP_REMOVED lines=22> */
[----:B------:R-:W-:Y:S01]  /*17a170*/  ISETP.GE.AND P2, PT, R247, c[0x0][0x17c], PT ;  /* 0x00005f00f7007a0c */ /* 0x000fe20003f46270 */
[----:B------:R-:W-:Y:S02]  /*17a180*/  IMAD.WIDE R140, R235, 0x4, R14 ;  /* 0x00000004eb8c7825 */ /* 0x000fe400078e020e */
[----:B------:R-:W2:Y:S01]  /*17a190*/  LDL.LU R247, [R1+0xbf0] ;  /* 0x000bf00001f77983 */ /* 0x000ea20000300800 */
[----:B------:R-:W-:-:S03]  /*17a1a0*/  ISETP.LT.AND P4, PT, R146, c[0x0][0x178], !P2 ;  /* 0x00005e0092007a0c */ /* 0x000fc60005781270 */
[----:B------:R-:W2:Y:S01]  /*17a1b0*/  LDL.LU R237, [R1+0x8b0] ;  /* 0x0008b00001ed7983 */ /* 0x000ea20000300800 */
[----:B------:R-:W-:-:S03]  /*17a1c0*/  ISETP.LT.AND P5, PT, R231, c[0x0][0x178], !P2 ;  /* 0x00005e00e7007a0c */ /* 0x000fc600057a1270 */
[----:B-1----:R-:W2:Y:S01]  /*17a1d0*/  LDL.LU R236, [R1+0x800] ;  /* 0x0008000001ec7983 */ /* 0x002ea20000300800 */
[----:B------:R-:W-:-:S03]  /*17a1e0*/  IADD3 R232, R235, c[0x0][0x198], RZ ;  /* 0x00006600ebe87a10 */ /* 0x000fc60007ffe0ff */
[----:B------:R-:W2:Y:S02]  /*17a1f0*/  LDL.LU R246, [R1+0x710] ;  /* 0x0007100001f67983 */ /* 0x000ea40000300800 */
[C---:B------:R-:W-:Y:S02]  /*17a200*/  IMAD.WIDE R142, R232.reuse, 0x4, R6 ;  /* 0x00000004e88e7825 */ /* 0x040fe400078e0206 */
[----:B------:R1:W-:Y:S04]  /*17a210*/  @P3 STG.E [R140.64], R238 ;  /* 0x000000ee8c003986 */ /* 0x0003e8000c101904 */
[----:B----4-:R4:W-:Y:S01]  /*17a220*/  @P0 STG.E [R2.64], R244 ;  /* 0x000000f402000986 */ /* 0x0109e2000c101904 */
[----:B-1----:R-:W-:-:S04]  /*17a230*/  IMAD.WIDE R140, R232, 0x4, R4 ;  /* 0x00000004e88c7825 */ /* 0x002fc800078e0204 */
[----:B----4-:R-:W-:Y:S01]  /*17a240*/  IMAD.WIDE R2, R235, 0x4, R10 ;  /* 0x00000004eb027825 */ /* 0x010fe200078e020a */
[----:B------:R-:W4:Y:S04]  /*17a250*/  LDL.LU R244, [R1+0x470] ;  /* 0x0004700001f47983 */ /* 0x000f280000300800 */
[----:B---3--:R1:W-:Y:S04]  /*17a260*/  @P1 STG.E [R2.64], R245 ;  /* 0x000000f502001986 */ /* 0x0083e8000c101904 */
        /* <DEDUP_REMOVED lines=9> */
[----:B------:R-:W-:Y:S02]  /*17a300*/  ISETP.LT.AND P4, PT, R135, c[0x0][0x178], !P2 ;  /* 0x00005e0087007a0c */ /* 0x000fe40005781270 */
[----:B------:R-:W-:Y:S01]  /*17a310*/  ISETP.GE.AND P1, PT, R234, c[0x0][0x17c], PT ;  /* 0x00005f00ea007a0c */ /* 0x000fe20003f26270 */
[C---:B------:R-:W-:Y:S01]  /*17a320*/  IMAD.WIDE R140, R232.reuse, 0x4, R118 ;  /* 0x00000004e88c7825 */ /* 0x040fe200078e0276 */
[----:B------:R-:W-:Y:S01]  /*17a330*/  ISETP.LT.AND P5, PT, R163, c[0x0][0x178], !P2 ;  /* 0x00005e00a3007a0c */ /* 0x000fe200057a1270 */
[----:B------:R-:W3:Y:S01]  /*17a340*/  LDL.LU R234, [R1+0x6fbc] ;  /* 0x006fbc0001ea7983 */ /* 0x000ee20000300800 */
[----:B------:R-:W-:Y:S01]  /*17a350*/  ISETP.LT.AND P2, PT, R195, c[0x0][0x178], !P2 ;  /* 0x00005e00c3007a0c */ /* 0x000fe20005741270 */
[----:B------:R-:W-:-:S02]  /*17a360*/  IMAD.WIDE R142, R232, 0x4, R116 ;  /* 0x00000004e88e7825 */ /* 0x000fc400078e0274 */
[----:B------:R-:W3:Y:S04]  /*17a370*/  LDL.LU R239, [R1+0xc24] ;  /* 0x000c240001ef7983 */ /* 0x000ee80000300800 */
        /* <DEDUP_REMOVED lines=11> */
[----:B------:R-:W3:Y:S04]  /*17a430*/  LDL.LU R233, [R1+0x6fc0] ;  /* 0x006fc00001e97983 */ /* 0x000ee80000300800 */
        /* <DEDUP_REMOVED lines=9> */
[----:B------:R-:W-:Y:S01]  /*17a4d0*/  ISETP.LT.AND P5, PT, R147, c[0x0][0x178], !P1 ;  /* 0x00005e0093007a0c */ /* 0x000fe20004fa1270 */
[----:B------:R-:W-:Y:S01]  /*17a4e0*/  IMAD.WIDE R140, R232, 0x4, R6 ;  /* 0x00000004e88c7825 */ /* 0x000fe200078e0206 */
[----:B------:R-:W-:-:S02]  /*17a4f0*/  ISETP.LT.AND P2, PT, R179, c[0x0][0x178], !P1 ;  /* 0x00005e00b3007a0c */ /* 0x000fc40004f41270 */
[----:B------:R-:W-:Y:S01]  /*17a500*/  ISETP.LT.AND P4, PT, R135, c[0x0][0x178], !P1 ;  /* 0x00005e0087007a0c */ /* 0x000fe20004f81270 */
[----:B------:R-:W-:Y:S01]  /*17a510*/  IMAD.WIDE R142, R232, 0x4, R8 ;  /* 0x00000004e88e7825 */ /* 0x000fe200078e0208 */
[----:B---3--:R-:W-:-:S03]  /*17a520*/  ISETP.GE.AND P0, PT, R234, c[0x0][0x17c], PT ;  /* 0x00005f00ea007a0c */ /* 0x008fc60003f06270 */
[----:B------:R1:W-:Y:S01]  /*17a530*/  @P6 STG.E [R140.64], R239 ;  /* 0x000000ef8c006986 */ /* 0x0003e2000c101904 */
[----:B------:R-:W-:-:S03]  /*17a540*/  IMAD.WIDE R2, R232, 0x4, R118 ;  /* 0x00000004e8027825 */ /* 0x000fc600078e0276 */
[----:B------:R3:W-:Y:S01]  /*17a550*/  @P3 STG.E [R142.64], R238 ;  /* 0x000000ee8e003986 */ /* 0x0007e2000c101904 */
[----:B------:R-:W-:Y:S02]  /*17a560*/  ISETP.LT.AND P3, PT, R163, c[0x0][0x178], !P1 ;  /* 0x00005e00a3007a0c */ /* 0x000fe40004f61270 */
[----:B------:R-:W-:Y:S01]  /*17a570*/  ISETP.LT.AND P1, PT, R195, c[0x0][0x178], !P1 ;  /* 0x00005e00c3007a0c */ /* 0x000fe20004f21270 */
[----:B-1----:R-:W4:Y:S01]  /*17a580*/  LDL.LU R239, [R1+0xcd0] ;  /* 0x000cd00001ef7983 */ /* 0x002f220000300800 */
[----:B------:R-:W-:Y:S01]  /*17a590*/  IMAD.WIDE R140, R232, 0x4, R116 ;  /* 0x00000004e88c7825 */ /* 0x000fe200078e0274 */
[----:B------:R-:W-:Y:S02]  /*17a5a0*/  ISETP.LT.AND P6, PT, R146, c[0x0][0x178], !P0 ;  /* 0x00005e0092007a0c */ /* 0x000fe400047c1270 */
[----:B------:R-:W4:Y:S01]  /*17a5b0*/  LDL.LU R248, [R1+0xc80] ;  /* 0x000c800001f87983 */ /* 0x000f220000300800 */
[C---:B---3--:R-:W-:Y:S01]  /*17a5c0*/  IMAD.WIDE R142, R232.reuse, 0x4, R14 ;  /* 0x00000004e88e7825 */ /* 0x048fe200078e020e */
[----:B------:R-:W-:-:S02]  /*17a5d0*/  IADD3 R234, R232, c[0x0][0x198], RZ ;  /* 0x00006600e8ea7a10 */ /* 0x000fc40007ffe0ff */
[----:B------:R1:W-:Y:S04]  /*17a5e0*/  @P5 STG.E [R2.64], R237 ;  /* 0x000000ed02005986 */ /* 0x0003e8000c101904 */
[----:B------:R-:W3:Y:S04]  /*17a5f0*/  LDL.LU R246, [R1+0xc00] ;  /* 0x000c000001f67983 */ /* 0x000ee80000300800 */
[----:B------:R1:W-:Y:S04]  /*17a600*/  @P2 STG.E [R140.64], R236 ;  /* 0x000000ec8c002986 */ /* 0x0003e8000c101904 */
[----:B-1----:R-:W3:Y:S01]  /*17a610*/  LDL.LU R237, [R1+0x960] ;  /* 0x0009600001ed7983 */ /* 0x002ee20000300800 */
[----:B------:R-:W-:-:S03]  /*17a620*/  IMAD.WIDE R2, R232, 0x4, R12 ;  /* 0x00000004e8027825 */ /* 0x000fc600078e020c */
[----:B------:R1:W-:Y:S01]  /*17a630*/  @P4 STG.E [R142.64], R245 ;  /* 0x000000f58e004986 */ /* 0x0003e2000c101904 */
[----:B------:R-:W-:-:S03]  /*17a640*/  IMAD.WIDE R140, R232, 0x4, R10 ;  /* 0x00000004e88c7825 */ /* 0x000fc600078e020a */
[----:B-1----:R-:W3:Y:S01]  /*17a650*/  LDL.LU R245, [R1+0x870] ;  /* 0x0008700001f57983 */ /* 0x002ee20000300800 */
[----:B------:R-:W-:-:S03]  /*17a660*/  IMAD.WIDE R142, R234, 0x4, R4 ;  /* 0x00000004ea8e7825 */ /* 0x000fc600078e0204 */
[----:B------:R-:W3:Y:S04]  /*17a670*/  LDL.LU R238, [R1+0xc84] ;  /* 0x000c840001ee7983 */ /* 0x000ee80000300800 */
[----:B------:R1:W-:Y:S04]  /*17a680*/  @P3 STG.E [R2.64], R244 ;  /* 0x000000f402003986 */ /* 0x0003e8000c101904 */
[----:B------:R-:W3:Y:S04]  /*17a690*/  LDL.LU R236, [R1+0xc04] ;  /* 0x000c040001ec7983 */ /* 0x000ee80000300800 */
[----:B------:R-:W-:Y:S04]  /*17a6a0*/  @P1 STG.E [R140.64], R241 ;  /* 0x000000f18c001986 */ /* 0x000fe8000c101904 */
[----:B-1----:R-:W3:Y:S04]  /*17a6b0*/  LDL.LU R244, [R1+0x450] ;  /* 0x0004500001f47983 */ /* 0x002ee80000300800 */
        /* <DEDUP_REMOVED lines=9> */
[----:B----4-:R1:W-:Y:S01]  /*17a750*/  @P5 STG.E [R2.64], R247 ;  /* 0x000000f702005986 */ /* 0x0103e2000c101904 */
[----:B------:R-:W-:Y:S01]  /*17a760*/  ISETP.LT.AND P5, PT, R135, c[0x0][0x178], !P0 ;  /* 0x00005e0087007a0c */ /* 0x000fe200047a1270 */
[C---:B------:R-:W-:Y:S02]  /*17a770*/  IMAD.WIDE R142, R234.reuse, 0x4, R14 ;  /* 0x00000004ea8e7825 */ /* 0x040fe400078e020e */
[----:B------:R4:W-:Y:S01]  /*17a780*/  @P4 STG.E [R140.64], R239 ;  /* 0x000000ef8c004986 */ /* 0x0009e2000c101904 */
[----:B------:R-:W-:Y:S02]  /*17a790*/  ISETP.GE.AND P2, PT, R233, c[0x0][0x17c], PT ;  /* 0x00005f00e9007a0c */ /* 0x000fe40003f46270 */
[----:B------:R-:W-:Y:S01]  /*17a7a0*/  ISETP.LT.AND P0, PT, R195, c[0x0][0x178], !P0 ;  /* 0x00005e00c3007a0c */ /* 0x000fe20004701270 */
[----:B-1----:R-:W2:Y:S01]  /*17a7b0*/  LDL.LU R247, [R1+0xcf4] ;  /* 0x000cf40001f77983 */ /* 0x002ea20000300800 */
[----:B------:R-:W-:-:S03]  /*17a7c0*/  IMAD.WIDE R2, R234, 0x4, R118 ;  /* 0x00000004ea027825 */ /* 0x000fc600078e0276 */
[----:B----4-:R-:W4:Y:S01]  /*17a7d0*/  LDL.LU R239, [R1+0xcd4] ;  /* 0x000cd40001ef7983 */ /* 0x010f220000300800 */
[----:B------:R-:W-:-:S03]  /*17a7e0*/  IMAD.WIDE R140, R234, 0x4, R116 ;  /* 0x00000004ea8c7825 */ /* 0x000fc600078e0274 */
[----:B------:R-:W4:Y:S01]  /*17a7f0*/  LDL.LU R240, [R1+0x6fc4] ;  /* 0x006fc40001f07983 */ /* 0x000f220000300800 */
[----:B------:R-:W-:Y:S01]  /*17a800*/  ISETP.LT.AND P4, PT, R146, c[0x0][0x178], !P2 ;  /* 0x00005e0092007a0c */ /* 0x000fe20005781270 */
[C---:B------:R-:W-:Y:S02]  /*17a810*/  IMAD.WIDE R232, R234.reuse, 0x4, R12 ;  /* 0x00000004eae87825 */ /* 0x040fe400078e020c */
[----:B------:R1:W-:Y:S01]  /*17a820*/  @P3 STG.E [R2.64], R248 ;  /* 0x000000f802003986 */ /* 0x0003e2000c101904 */
[----:B------:R-:W-:-:S03]  /*17a830*/  IADD3 R235, R234, c[0x0][0x198], RZ ;  /* 0x00006600eaeb7a10 */ /* 0x000fc60007ffe0ff */
[----:B---3--:R-:W-:Y:S04]  /*17a840*/  @P1 STG.E [R140.64], R246 ;  /* 0x000000f68c001986 */ /* 0x008fe8000c101904 */
[----:B------:R3:W-:Y:S04]  /*17a850*/  @P5 STG.E [R142.64], R237 ;  /* 0x000000ed8e005986 */ /* 0x0007e8000c101904 */
[----:B------:R3:W-:Y:S01]  /*17a860*/  @P6 STG.E [R232.64], R245 ;  /* 0x000000f5e8006986 */ /* 0x0007e2000c101904 */
[----:B-1----:R-:W-:-:S03]  /*17a870*/  IMAD.WIDE R2, R234, 0x4, R10 ;  /* 0x00000004ea027825 */ /* 0x002fc600078e020a */
[----:B---3--:R-:W3:Y:S01]  /*17a880*/  LDL.LU R237, [R1+0x964] ;  /* 0x0009640001ed7983 */ /* 0x008ee20000300800 */
[----:B------:R-:W-:-:S03]  /*17a890*/  IMAD.WIDE R140, R235, 0x4, R4 ;  /* 0x00000004eb8c7825 */ /* 0x000fc600078e0204 */
        /* <DEDUP_REMOVED lines=18> */
[----:B------:R-:W2:Y:S01]  /*17a9c0*/  LDL.LU R248, [R1+0xd30] ;  /* 0x000d300001f87983 */ /* 0x000ea20000300800 */
[----:B----4-:R-:W-:Y:S02]  /*17a9d0*/  ISETP.GE.AND P1, PT, R240, c[0x0][0x17c], PT ;  /* 0x00005f00f0007a0c */ /* 0x010fe40003f26270 */
[----:B------:R-:W-:Y:S01]  /*17a9e0*/  ISETP.LT.AND P2, PT, R195, c[0x0][0x178], !P2 ;  /* 0x00005e00c3007a0c */ /* 0x000fe20005741270 */
[----:B------:R4:W-:Y:S01]  /*17a9f0*/  @P3 STG.E [R140.64], R239 ;  /* 0x000000ef8c003986 */ /* 0x0009e2000c101904 */
[----:B-1----:R-:W-:Y:S01]  /*17aa00*/  IMAD.WIDE R2, R235, 0x4, R14 ;  /* 0x00000004eb027825 */ /* 0x002fe200078e020e */
[----:B------:R-:W-:Y:S02]  /*17aa10*/  ISETP.LT.AND P3, PT, R146, c[0x0][0x178], !P1 ;  /* 0x00005e0092007a0c */ /* 0x000fe40004f61270 */
[----:B------:R-:W-:Y:S01]  /*17aa20*/  @P5 STG.E [R142.64], R238 ;  /* 0x000000ee8e005986 */ /* 0x000fe2000c101904 */
[----:B------:R-:W-:-:S03]  /*17aa30*/  ISETP.LT.AND P5, PT, R231, c[0x0][0x178], !P1 ;  /* 0x00005e00e7007a0c */ /* 0x000fc60004fa1270 */
[----:B------:R1:W-:Y:S04]  /*17aa40*/  @P6 STG.E [R232.64], R236 ;  /* 0x000000ece8006986 */ /* 0x0003e8000c101904 */
[----:B----4-:R-:W4:Y:S01]  /*17aa50*/  LDL.LU R239, [R1+0xd00] ;  /* 0x000d000001ef7983 */ /* 0x010f220000300800 */
[----:B------:R-:W-:-:S03]  /*17aa60*/  IMAD.WIDE R140, R235, 0x4, R12 ;  /* 0x00000004eb8c7825 */ /* 0x000fc600078e020c */
[----:B-1----:R-:W4:Y:S04]  /*17aa70*/  LDL.LU R236, [R1+0xcb0] ;  /* 0x000cb00001ec7983 */ /* 0x002f280000300800 */
[----:B---3--:R1:W-:Y:S04]  /*17aa80*/  @P4 STG.E [R2.64], R237 ;  /* 0x000000ed02004986 */ /* 0x0083e8000c101904 */
[----:B------:R3:W-:Y:S04]  /*17aa90*/  @P0 STG.E [R140.64], R245 ;  /* 0x000000f58c000986 */ /* 0x0007e8000c101904 */
[----:B------:R-:W4:Y:S01]  /*17aaa0*/  LDL.LU R247, [R1+0xca0] ;  /* 0x000ca00001f77983 */ /* 0x000f220000300800 */
[----:B-1----:R-:W-:-:S03]  /*17aab0*/  IADD3 R2, R235, c[0x0][0x198], RZ ;  /* 0x00006600eb027a10 */ /* 0x002fc60007ffe0ff */
[----:B------:R-:W4:Y:S01]  /*17aac0*/  LDL.LU R237, [R1+0xc60] ;  /* 0x000c600001ed7983 */ /* 0x000f220000300800 */
[----:B---3--:R-:W-:-:S03]  /*17aad0*/  IMAD.WIDE R140, R235, 0x4, R10 ;  /* 0x00000004eb8c7825 */ /* 0x008fc600078e020a */
[----:B------:R-:W3:Y:S01]  /*17aae0*/  LDL.LU R245, [R1+0xbd0] ;  /* 0x000bd00001f57983 */ /* 0x000ee20000300800 */
[----:B------:R-:W-:-:S03]  /*17aaf0*/  IMAD.WIDE R142, R2, 0x4, R4 ;  /* 0x00000004028e7825 */ /* 0x000fc600078e0204 */
[----:B------:R1:W-:Y:S01]  /*17ab00*/  @P2 STG.E [R140.64], R244 ;  /* 0x000000f48c002986 */ /* 0x0003e2000c101904 */
[----:B------:R-:W-:-:S03]  /*17ab10*/  IMAD.WIDE R232, R2, 0x4, R6 ;  /* 0x0000000402e87825 */ /* 0x000fc600078e0206 */
        /* <DEDUP_REMOVED lines=14> */
[----:B------:R-:W-:Y:S01]  /*17ac00*/  IMAD.WIDE R142, R2, 0x4, R118 ;  /* 0x00000004028e7825 */ /* 0x000fe200078e0276 */
[----:B------:R-:W-:-:S03]  /*17ac10*/  ISETP.GE.AND P2, PT, R234, c[0x0][0x17c], PT ;  /* 0x00005f00ea007a0c */ /* 0x000fc60003f46270 */
[----:B------:R-:W-:Y:S01]  /*17ac20*/  IMAD.WIDE R232, R2, 0x4, R116 ;  /* 0x0000000402e87825 */ /* 0x000fe200078e0274 */
[----:B------:R1:W-:Y:S04]  /*17ac30*/  @P4 STG.E [R140.64], R248 ;  /* 0x000000f88c004986 */ /* 0x0003e8000c101904 */
[----:B----4-:R4:W-:Y:S01]  /*17ac40*/  @P0 STG.E [R142.64], R239 ;  /* 0x000000ef8e000986 */ /* 0x0109e2000c101904 */
[----:B------:R-:W-:-:S03]  /*17ac50*/  ISETP.LT.AND P0, PT, R146, c[0x0][0x178], !P2 ;  /* 0x00005e0092007a0c */ /* 0x000fc60005701270 */
[----:B------:R4:W-:Y:S01]  /*17ac60*/  @P6 STG.E [R232.64], R236 ;  /* 0x000000ece8006986 */ /* 0x0009e2000c101904 */
[----:B-1----:R-:W-:-:S03]  /*17ac70*/  IMAD.WIDE R140, R2, 0x4, R10 ;  /* 0x00000004028c7825 */ /* 0x002fc600078e020a */
[----:B----4-:R-:W4:Y:S01]  /*17ac80*/  LDL.LU R239, [R1+0xd04] ;  /* 0x000d040001ef7983 */ /* 0x010f220000300800 */
[----:B------:R-:W-:-:S04]  /*17ac90*/  IMAD.WIDE R142, R2, 0x4, R12 ;  /* 0x00000004028e7825 */ /* 0x000fc800078e020c */
[C---:B------:R-:W-:Y:S01]  /*17aca0*/  IMAD.WIDE R232, R2.reuse, 0x4, R14 ;  /* 0x0000000402e87825 */ /* 0x040fe200078e020e */
[----:B------:R-:W4:Y:S01]  /*17acb0*/  LDL.LU R236, [R1+0xcb4] ;  /* 0x000cb40001ec7983 */ /* 0x000f220000300800 */
[----:B------:R-:W-:-:S03]  /*17acc0*/  IADD3 R2, R2, c[0x0][0x198], RZ ;  /* 0x0000660002027a10 */ /* 0x000fc60007ffe0ff */
[----:B------:R-:W-:Y:S04]  /*17acd0*/  @P3 STG.E [R232.64], R247 ;  /* 0x000000f7e8003986 */ /* 0x000fe8000c101904 */
[----:B------:R1:W-:Y:S04]  /*17ace0*/  @P5 STG.E [R142.64], R237 ;  /* 0x000000ed8e005986 */ /* 0x0003e8000c101904 */
[----:B---3--:R3:W-:Y:S04]  /*17acf0*/  @P1 STG.E [R140.64], R245 ;  /* 0x000000f58c001986 */ /* 0x0087e8000c101904 */
[----:B-1----:R-:W4:Y:S01]  /*17ad00*/  LDL.LU R237, [R1+0xc64] ;  /* 0x000c640001ed7983 */ /* 0x002f220000300800 */
[----:B---3--:R-:W-:-:S03]  /*17ad10*/  IMAD.WIDE R140, R2, 0x4, R4 ;  /* 0x00000004028c7825 */ /* 0x008fc600078e0204 */
[----:B------:R-:W3:Y:S04]  /*17ad20*/  LDL.LU R245, [R1+0xbd4] ;  /* 0x000bd40001f57983 */ /* 0x000ee80000300800 */
[----:B------:R-:W3:Y:S04]  /*17ad30*/  LDL.LU R235, [R1+0x6fd0] ;  /* 0x006fd00001eb7983 */ /* 0x000ee80000300800 */
[----:B--2---:R1:W-:Y:S04]  /*17ad40*/  @P0 STG.E [R140.64], R252 ;  /* 0x000000fc8c000986 */ /* 0x0043e8000c101904 */
[----:B-1----:R-:W2:Y:S01]  /*17ad50*/  LDL.LU R252, [R1+0xe40] ;  /* 0x000e400001fc7983 */ /* 0x002ea20000300800 */
[----:B------:R-:W-:Y:S01]  /*17ad60*/  ISETP.LT.AND P6, PT, R231, c[0x0][0x178], !P2 ;  /* 0x00005e00e7007a0c */ /* 0x000fe200057c1270 */
[----:B------:R-:W-:Y:S01]  /*17ad70*/  IMAD.WIDE R142, R2, 0x4, R6 ;  /* 0x00000004028e7825 */ /* 0x000fe200078e0206 */
[----:B------:R-:W-:-:S02]  /*17ad80*/  ISETP.LT.AND P4, PT, R115, c[0x0][0x178], !P2 ;  /* 0x00005e0073007a0c */ /* 0x000fc40005781270 */
[----:B------:R-:W-:Y:S01]  /*17ad90*/  ISETP.LT.AND P5, PT, R147, c[0x0][0x178], !P2 ;  /* 0x00005e0093007a0c */ /* 0x000fe200057a1270 */
[----:B------:R-:W-:Y:S01]  /*17ada0*/  IMAD.WIDE R232, R2, 0x4, R8 ;  /* 0x0000000402e87825 */ /* 0x000fe200078e0208 */
[----:B------:R-:W-:Y:S02]  /*17adb0*/  ISETP.LT.AND P1, PT, R179, c[0x0][0x178], !P2 ;  /* 0x00005e00b3007a0c */ /* 0x000fe40005721270 */
[----:B------:R-:W-:-:S05]  /*17adc0*/  ISETP.LT.AND P3, PT, R135, c[0x0][0x178], !P2 ;  /* 0x00005e0087007a0c */ /* 0x000fca0005761270 */
[----:B------:R1:W-:Y:S01]  /*17add0*/  @P6 STG.E [R142.64], R246 ;  /* 0x000000f68e006986 */ /* 0x0003e2000c101904 */
[C---:B------:R-:W-:Y:S01]  /*17ade0*/  IMAD.WIDE R140, R2.reuse, 0x4, R118 ;  /* 0x00000004028c7825 */ /* 0x040fe200078e0276 */
[----:B------:R-:W-:Y:S02]  /*17adf0*/  ISETP.GE.AND P0, PT, R3, c[0x0][0x17c], PT ;  /* 0x00005f0003007a0c */ /* 0x000fe40003f06270 */
[----:B------:R1:W-:Y:S04]  /*17ae00*/  @P4 STG.E [R232.64], R238 ;  /* 0x000000eee8004986 */ /* 0x0003e8000c101904 */
[----:B-1----:R-:W2:Y:S01]  /*17ae10*/  LDL.LU R246, [R1+0xe00] ;  /* 0x000e000001f67983 */ /* 0x002ea20000300800 */
[----:B------:R-:W-:-:S03]  /*17ae20*/  IMAD.WIDE R142, R2, 0x4, R116 ;  /* 0x00000004028e7825 */ /* 0x000fc600078e0274 */
[----:B------:R-:W2:Y:S01]  /*17ae30*/  LDL.LU R238, [R1+0xde0] ;  /* 0x000de00001ee7983 */ /* 0x000ea20000300800 */
[----:B------:R-:W-:Y:S01]  /*17ae40*/  ISETP.LT.AND P4, PT, R163, c[0x0][0x178], !P2 ;  /* 0x00005e00a3007a0c */ /* 0x000fe20005781270 */
[----:B------:R-:W-:Y:S01]  /*17ae50*/  IMAD.WIDE R232, R2, 0x4, R14 ;  /* 0x0000000402e87825 */ /* 0x000fe200078e020e */
[----:B------:R-:W-:Y:S01]  /*17ae60*/  ISETP.LT.AND P2, PT, R195, c[0x0][0x178], !P2 ;  /* 0x00005e00c3007a0c */ /* 0x000fe20005741270 */
[----:B----4-:R1:W-:Y:S01]  /*17ae70*/  @P5 STG.E [R140.64], R239 ;  /* 0x000000ef8c005986 */ /* 0x0103e2000c101904 */
[----:B------:R-:W-:-:S03]  /*17ae80*/  ISETP.LT.AND P6, PT, R146, c[0x0][0x178], !P0 ;  /* 0x00005e0092007a0c */ /* 0x000fc600047c1270 */
[----:B------:R-:W4:Y:S01]  /*17ae90*/  LDL.LU R247, [R1+0xd90] ;  /* 0x000d900001f77983 */ /* 0x000f220000300800 */
[----:B------:R-:W-:-:S03]  /*17aea0*/  IADD3 R234, R2, c[0x0][0x198], RZ ;  /* 0x0000660002ea7a10 */ /* 0x000fc60007ffe0ff */
[----:B------:R1:W-:Y:S04]  /*17aeb0*/  @P1 STG.E [R142.64], R236 ;  /* 0x000000ec8e001986 */ /* 0x0003e8000c101904 */
[----:B-1----:R-:W4:Y:S01]  /*17aec0*/  LDL.LU R239, [R1+0xd50] ;  /* 0x000d500001ef7983 */ /* 0x002f220000300800 */
[----:B------:R-:W-:-:S03]  /*17aed0*/  IMAD.WIDE R140, R2, 0x4, R12 ;  /* 0x00000004028c7825 */ /* 0x000fc600078e020c */
[----:B------:R1:W-:Y:S04]  /*17aee0*/  @P3 STG.E [R232.64], R244 ;  /* 0x000000f4e8003986 */ /* 0x0003e8000c101904 */
[----:B------:R-:W4:Y:S01]  /*17aef0*/  LDL.LU R236, [R1+0xd20] ;  /* 0x000d200001ec7983 */ /* 0x000f220000300800 */
[----:B------:R-:W-:-:S04]  /*17af00*/  IMAD.WIDE R2, R2, 0x4, R10 ;  /* 0x0000000402027825 */ /* 0x000fc800078e020a */
[C---:B------:R-:W-:Y:S01]  /*17af10*/  IMAD.WIDE R142, R234.reuse, 0x4, R4 ;  /* 0x00000004ea8e7825 */ /* 0x040fe200078e0204 */
[----:B-1----:R-:W4:Y:S04]  /*17af20*/  LDL.LU R244, [R1+0xce0] ;  /* 0x000ce00001f47983 */ /* 0x002f280000300800 */
        /* <DEDUP_REMOVED lines=17> */
[----:B------:R-:W-:Y:S02]  /*17b040*/  ISETP.GE.AND P1, PT, R235, c[0x0][0x17c], PT ;  /* 0x00005f00eb007a0c */ /* 0x000fe40003f26270 */
[----:B------:R-:W-:Y:S01]  /*17b050*/  ISETP.LT.AND P0, PT, R195, c[0x0][0x178], !P0 ;  /* 0x00005e00c3007a0c */ /* 0x000fe20004701270 */
[C---:B-1----:R-:W-:Y:S01]  /*17b060*/  IMAD.WIDE R2, R234.reuse, 0x4, R118 ;  /* 0x00000004ea027825 */ /* 0x042fe200078e0276 */
[----:B------:R-:W3:Y:S03]  /*17b070*/  LDL.LU R246, [R1+0xe04] ;  /* 0x000e040001f67983 */ /* 0x000ee60000300800 */
[----:B------:R-:W-:Y:S01]  /*17b080*/  IMAD.WIDE R140, R234, 0x4, R116 ;  /* 0x00000004ea8c7825 */ /* 0x000fe200078e0274 */
[----:B------:R-:W3:Y:S01]  /*17b090*/  LDL.LU R240, [R1+0x6fd4] ;  /* 0x006fd40001f07983 */ /* 0x000ee20000300800 */
[----:B------:R-:W-:-:S02]  /*17b0a0*/  ISETP.LT.AND P3, PT, R146, c[0x0][0x178], !P1 ;  /* 0x00005e0092007a0c */ /* 0x000fc40004f61270 */
[C---:B------:R-:W-:Y:S01]  /*17b0b0*/  IMAD.WIDE R232, R234.reuse, 0x4, R12 ;  /* 0x00000004eae87825 */ /* 0x040fe200078e020c */
[----:B------:R-:W3:Y:S04]  /*17b0c0*/  LDL.LU R238, [R1+0xde4] ;  /* 0x000de40001ee7983 */ /* 0x000ee80000300800 */
[----:B----4-:R1:W-:Y:S01]  /*17b0d0*/  @P4 STG.E [R2.64], R247 ;  /* 0x000000f702004986 */ /* 0x0103e2000c101904 */
[----:B------:R-:W-:-:S03]  /*17b0e0*/  IADD3 R235, R234, c[0x0][0x198], RZ ;  /* 0x00006600eaeb7a10 */ /* 0x000fc60007ffe0ff */
[----:B------:R-:W-:Y:S04]  /*17b0f0*/  @P2 STG.E [R140.64], R239 ;  /* 0x000000ef8c002986 */ /* 0x000fe8000c101904 */
[----:B------:R4:W-:Y:S04]  /*17b100*/  @P5 STG.E [R142.64], R236 ;  /* 0x000000ec8e005986 */ /* 0x0009e8000c101904 */
[----:B------:R4:W-:Y:S01]  /*17b110*/  @P6 STG.E [R232.64], R244 ;  /* 0x000000f4e8006986 */ /* 0x0009e2000c101904 */
[----:B-1----:R-:W-:-:S03]  /*17b120*/  IMAD.WIDE R2, R234, 0x4, R10 ;  /* 0x00000004ea027825 */ /* 0x002fc600078e020a */
[----:B----4-:R-:W4:Y:S01]  /*17b130*/  LDL.LU R236, [R1+0xd24] ;  /* 0x000d240001ec7983 */ /* 0x010f220000300800 */
[----:B------:R-:W-:-:S03]  /*17b140*/  IMAD.WIDE R140, R235, 0x4, R4 ;  /* 0x00000004eb8c7825 */ /* 0x000fc600078e0204 */
[----:B------:R-:W4:Y:S04]  /*17b150*/  LDL.LU R244, [R1+0xce4] ;  /* 0x000ce40001f47983 */ /* 0x000f280000300800 */
[----:B------:R1:W-:Y:S04]  /*17b160*/  @P0 STG.E [R2.64], R242 ;  /* 0x000000f202000986 */ /* 0x0003e8000c101904 */
[----:B-1----:R-:W4:Y:S04]  /*17b170*/  LDL.LU R242, [R1+0x72d8] ;  /* 0x0072d80001f27983 */ /* 0x002f280000300800 */
[----:B------:R-:W4:Y:S04]  /*17b180*/  LDL.LU R234, [R1+0x6fd8] ;  /* 0x006fd80001ea7983 */ /* 0x000f280000300800 */
        /* <DEDUP_REMOVED lines=12> */
[----:B---3--:R1:W-:Y:S02]  /*17b250*/  @P2 STG.E [R2.64], R246 ;  /* 0x000000f602002986 */ /* 0x0083e4000c101904 */
[----:B------:R-:W-:Y:S01]  /*17b260*/  IMAD.WIDE R142, R235, 0x4, R118 ;  /* 0x00000004eb8e7825 */ /* 0x000fe200078e0276 */
[----:B------:R-:W-:-:S02]  /*17b270*/  ISETP.LT.AND P1, PT, R195, c[0x0][0x178], !P1 ;  /* 0x00005e00c3007a0c */ /* 0x000fc40004f21270 */
[----:B------:R-:W-:Y:S01]  /*17b280*/  ISETP.GE.AND P2, PT, R240, c[0x0][0x17c], PT ;  /* 0x00005f00f0007a0c */ /* 0x000fe20003f46270 */
[C---:B------:R-:W-:Y:S01]  /*17b290*/  IMAD.WIDE R232, R235.reuse, 0x4, R116 ;  /* 0x00000004ebe87825 */ /* 0x040fe200078e0274 */
[----:B------:R3:W-:Y:S02]  /*17b2a0*/  @P4 STG.E [R140.64], R238 ;  /* 0x000000ee8c004986 */ /* 0x0007e4000c101904 */
[----:B------:R-:W-:Y:S01]  /*17b2b0*/  ISETP.LT.AND P4, PT, R146, c[0x0][0x178], !P2 ;  /* 0x00005e0092007a0c */ /* 0x000fe20005781270 */
[----:B-1----:R-:W-:Y:S01]  /*17b2c0*/  IMAD.WIDE R2, R235, 0x4, R14 ;  /* 0x00000004eb027825 */ /* 0x002fe200078e020e */
[----:B------:R1:W-:Y:S01]  /*17b2d0*/  @P5 STG.E [R142.64], R237 ;  /* 0x000000ed8e005986 */ /* 0x0003e2000c101904 */
[----:B------:R-:W-:-:S03]  /*17b2e0*/  ISETP.LT.AND P5, PT, R231, c[0x0][0x178], !P2 ;  /* 0x00005e00e7007a0c */ /* 0x000fc600057a1270 */
[----:B------:R1:W-:Y:S01]  /*17b2f0*/  @P6 STG.E [R232.64], R245 ;  /* 0x000000f5e8006986 */ /* 0x0003e2000c101904 */
[----:B---3--:R-:W-:-:S03]  /*17b300*/  IMAD.WIDE R140, R235, 0x4, R12 ;  /* 0x00000004eb8c7825 */ /* 0x008fc600078e020c */
[----:B-1----:R-:W3:Y:S04]  /*17b310*/  LDL.LU R237, [R1+0x8b8] ;  /* 0x0008b80001ed7983 */ /* 0x002ee80000300800 */
[----:B------:R-:W3:Y:S04]  /*17b320*/  LDL.LU R245, [R1+0x808] ;  /* 0x0008080001f57983 */ /* 0x000ee80000300800 */
[----:B----4-:R1:W-:Y:S04]  /*17b330*/  @P3 STG.E [R2.64], R236 ;  /* 0x000000ec02003986 */ /* 0x0103e8000c101904 */
[----:B------:R4:W-:Y:S04]  /*17b340*/  @P0 STG.E [R140.64], R244 ;  /* 0x000000f48c000986 */ /* 0x0009e8000c101904 */
[----:B------:R-:W3:Y:S01]  /*17b350*/  LDL.LU R246, [R1+0x718] ;  /* 0x0007180001f67983 */ /* 0x000ee20000300800 */
[----:B-1----:R-:W-:-:S03]  /*17b360*/  IADD3 R2, R235, c[0x0][0x198], RZ ;  /* 0x00006600eb027a10 */ /* 0x002fc60007ffe0ff */
[----:B------:R-:W3:Y:S01]  /*17b370*/  LDL.LU R236, [R1+0x478] ;  /* 0x0004780001ec7983 */ /* 0x000ee20000300800 */
[----:B----4-:R-:W-:-:S04]  /*17b380*/  IMAD.WIDE R140, R235, 0x4, R10 ;  /* 0x00000004eb8c7825 */ /* 0x010fc800078e020a */
[C---:B------:R-:W-:Y:S01]  /*17b390*/  IMAD.WIDE R142, R2.reuse, 0x4, R4 ;  /* 0x00000004028e7825 */ /* 0x040fe200078e0204 */
[----:B------:R1:W-:Y:S03]  /*17b3a0*/  @P1 STG.E [R140.64], R243 ;  /* 0x000000f38c001986 */ /* 0x0003e6000c101904 */
[----:B------:R-:W-:Y:S01]  /*17b3b0*/  IMAD.WIDE R232, R2, 0x4, R6 ;  /* 0x0000000402e87825 */ /* 0x000fe200078e0206 */
[----:B------:R-:W-:Y:S04]  /*17b3c0*/  @P4 STG.E [R142.64], R239 ;  /* 0x000000ef8e004986 */ /* 0x000fe8000c101904 */
[----:B-1----:R-:W4:Y:S04]  /*17b3d0*/  LDL.LU R243, [R1+0x72d4] ;  /* 0x0072d40001f37983 */ /* 0x002f280000300800 */
[----:B------:R-:W4:Y:S04]  /*17b3e0*/  LDL.LU R238, [R1+0xbfc] ;  /* 0x000bfc0001ee7983 */ /* 0x000f280000300800 */
[----:B------:R-:W4:Y:S04]  /*17b3f0*/  LDL.LU R244, [R1+0x71c] ;  /* 0x00071c0001f47983 */ /* 0x000f280000300800 */
[----:B--2---:R1:W-:Y:S04]  /*17b400*/  @P5 STG.E [R232.64], R252 ;  /* 0x000000fce8005986 */ /* 0x0043e8000c101904 */
[----:B-1----:R-:W2:Y:S01]  /*17b410*/  LDL.LU R252, [R1+0xccc] ;  /* 0x000ccc0001fc7983 */ /* 0x002ea20000300800 */
[----:B------:R-:W-:-:S02]  /*17b420*/  ISETP.LT.AND P3, PT, R115, c[0x0][0x178], !P2 ;  /* 0x00005e0073007a0c */ /* 0x000fc40005761270 */
[----:B------:R-:W-:Y:S02]  /*17b430*/  ISETP.LT.AND P0, PT, R147, c[0x0][0x178], !P2 ;  /* 0x00005e0093007a0c */ /* 0x000fe40005701270 */
[----:B------:R-:W-:Y:S01]  /*17b440*/  ISETP.LT.AND P6, PT, R179, c[0x0][0x178], !P2 ;  /* 0x00005e00b3007a0c */ /* 0x000fe200057c1270 */
[C---:B------:R-:W-:Y:S01]  /*17b450*/  IMAD.WIDE R140, R2.reuse, 0x4, R8 ;  /* 0x00000004028c7825 */ /* 0x040fe200078e0208 */
[----:B------:R-:W-:Y:S01]  /*17b460*/  ISETP.LT.AND P4, PT, R135, c[0x0][0x178], !P2 ;  /* 0x00005e0087007a0c */ /* 0x000fe20005781270 */
[----:B------:R-:W4:Y:S01]  /*17b470*/  LDL.LU R3, [R1+0x6fdc] ;  /* 0x006fdc0001037983 */ /* 0x000f220000300800 */
[----:B------:R-:W-:Y:S01]  /*17b480*/  ISETP.LT.AND P5, PT, R163, c[0x0][0x178], !P2 ;  /* 0x00005e00a3007a0c */ /* 0x000fe200057a1270 */
[C---:B------:R-:W-:Y:S01]  /*17b490*/  IMAD.WIDE R142, R2.reuse, 0x4, R118 ;  /* 0x00000004028e7825 */ /* 0x040fe200078e0276 */
[----:B------:R-:W-:Y:S01]  /*17b4a0*/  ISETP.LT.AND P2, PT, R195, c[0x0][0x178], !P2 ;  /* 0x00005e00c3007a0c */ /* 0x000fe20005741270 */
[----:B------:R-:W4:Y:S02]  /*17b4b0*/  LDL.LU R239, [R1+0xc2c] ;  /* 0x000c2c0001ef7983 */ /* 0x000f240000300800 */
[----:B------:R-:W-:Y:S01]  /*17b4c0*/  IMAD.WIDE R232, R2, 0x4, R116 ;  /* 0x0000000402e87825 */ /* 0x000fe200078e0274 */
[----:B------:R-:W-:Y:S01]  /*17b4d0*/  ISETP.GE.AND P1, PT, R234, c[0x0][0x17c], PT ;  /* 0x00005f00ea007a0c */ /* 0x000fe20003f26270 */
[----:B------:R1:W-:Y:S04]  /*17b4e0*/  @P3 STG.E [R140.64], R247 ;  /* 0x000000f78c003986 */ /* 0x0003e8000c101904 */
[----:B---3--:R3:W-:Y:S01]  /*17b4f0*/  @P0 STG.E [R142.64], R237 ;  /* 0x000000ed8e000986 */ /* 0x0087e2000c101904 */
[----:B------:R-:W-:-:S03]  /*17b500*/  ISETP.LT.AND P0, PT, R146, c[0x0][0x178], !P1 ;  /* 0x00005e0092007a0c */ /* 0x000fc60004f01270 */
[----:B------:R3:W-:Y:S01]  /*17b510*/  @P6 STG.E [R232.64], R245 ;  /* 0x000000f5e8006986 */ /* 0x0007e2000c101904 */
[----:B-1----:R-:W-:-:S04]  /*17b520*/  IMAD.WIDE R140, R2, 0x4, R10 ;  /* 0x00000004028c7825 */ /* 0x002fc800078e020a */
[C---:B---3--:R-:W-:Y:S01]  /*17b530*/  IMAD.WIDE R142, R2.reuse, 0x4, R12 ;  /* 0x00000004028e7825 */ /* 0x048fe200078e020c */
[----:B------:R-:W3:Y:S03]  /*17b540*/  LDL.LU R237, [R1+0x8bc] ;  /* 0x0008bc0001ed7983 */ /* 0x000ee60000300800 */
[C---:B------:R-:W-:Y:S01]  /*17b550*/  IMAD.WIDE R232, R2.reuse, 0x4, R14 ;  /* 0x0000000402e87825 */ /* 0x040fe200078e020e */
[----:B------:R-:W-:Y:S01]  /*17b560*/  IADD3 R2, R2, c[0x0][0x198], RZ ;  /* 0x0000660002027a10 */ /* 0x000fe20007ffe0ff */
[----:B------:R-:W3:Y:S04]  /*17b570*/  LDL.LU R245, [R1+0x80c] ;  /* 0x00080c0001f57983 */ /* 0x000ee80000300800 */
[----:B------:R-:W-:Y:S04]  /*17b580*/  @P4 STG.E [R232.64], R246 ;  /* 0x000000f6e8004986 */ /* 0x000fe8000c101904 */
[----:B------:R1:W-:Y:S04]  /*17b590*/  @P5 STG.E [R142.64], R236 ;  /* 0x000000ec8e005986 */ /* 0x0003e8000c101904 */
[----:B------:R1:W-:Y:S04]  /*17b5a0*/  @P2 STG.E [R140.64], R242 ;  /* 0x000000f28c002986 */ /* 0x0003e8000c101904 */
[----:B------:R-:W3:Y:S04]  /*17b5b0*/  LDL.LU R235, [R1+0x6fe0] ;  /* 0x006fe00001eb7983 */ /* 0x000ee80000300800 */
[----:B-1----:R-:W3:Y:S01]  /*17b5c0*/  LDL.LU R236, [R1+0x47c] ;  /* 0x00047c0001ec7983 */ /* 0x002ee20000300800 */
[----:B------:R-:W-:-:S05]  /*17b5d0*/  IMAD.WIDE R140, R2, 0x4, R4 ;  /* 0x00000004028c7825 */ /* 0x000fca00078e0204 */
[----:B--2---:R1:W-:Y:S04]  /*17b5e0*/  @P0 STG.E [R140.64], R252 ;  /* 0x000000fc8c000986 */ /* 0x0043e8000c101904 */
[----:B-1----:R-:W2:Y:S01]  /*17b5f0*/  LDL.LU R252, [R1+0xd18] ;  /* 0x000d180001fc7983 */ /* 0x002ea20000300800 */
[----:B------:R-:W-:Y:S02]  /*17b600*/  ISETP.LT.AND P6, PT, R231, c[0x0][0x178], !P1 ;  /* 0x00005e00e7007a0c */ /* 0x000fe40004fc1270 */
[----:B------:R-:W-:Y:S01]  /*17b610*/  ISETP.LT.AND P3, PT, R115, c[0x0][0x178], !P1 ;  /* 0x00005e0073007a0c */ /* 0x000fe20004f61270 */
[C---:B------:R-:W-:Y:S01]  /*17b620*/  IMAD.WIDE R142, R2.reuse, 0x4, R6 ;  /* 0x00000004028e7825 */ /* 0x040fe200078e0206 */
[----:B------:R-:W-:Y:S01]  /*17b630*/  ISETP.LT.AND P5, PT, R147, c[0x0][0x178], !P1 ;  /* 0x00005e0093007a0c */ /* 0x000fe20004fa1270 */
[----:B------:R-:W2:Y:S01]  /*17b640*/  LDL.LU R247, [R1+0xcf8] ;  /* 0x000cf80001f77983 */ /* 0x000ea20000300800 */
[----:B------:R-:W-:Y:S01]  /*17b650*/  ISETP.LT.AND P2, PT, R179, c[0x0][0x178], !P1 ;  /* 0x00005e00b3007a0c */ /* 0x000fe20004f41270 */
[----:B------:R-:W-:Y:S01]  /*17b660*/  IMAD.WIDE R232, R2, 0x4, R8 ;  /* 0x0000000402e87825 */ /* 0x000fe200078e0208 */
[----:B------:R-:W-:-:S02]  /*17b670*/  ISETP.LT.AND P4, PT, R135, c[0x0][0x178], !P1 ;  /* 0x00005e0087007a0c */ /* 0x000fc40004f81270 */
[----:B----4-:R-:W-:-:S03]  /*17b680*/  ISETP.GE.AND P0, PT, R3, c[0x0][0x17c], PT ;  /* 0x00005f0003007a0c */ /* 0x010fc60003f06270 */
[----:B------:R1:W-:Y:S01]  /*17b690*/  @P6 STG.E [R142.64], R239 ;  /* 0x000000ef8e006986 */ /* 0x0003e2000c101904 */
[----:B------:R-:W-:-:S03]  /*17b6a0*/  IMAD.WIDE R140, R2, 0x4, R118 ;  /* 0x00000004028c7825 */ /* 0x000fc600078e0276 */
[----:B------:R4:W-:Y:S01]  /*17b6b0*/  @P3 STG.E [R232.64], R238 ;  /* 0x000000eee8003986 */ /* 0x0009e2000c101904 */
[----:B------:R-:W-:Y:S02]  /*17b6c0*/  ISETP.LT.AND P3, PT, R163, c[0x0][0x178], !P1 ;  /* 0x00005e00a3007a0c */ /* 0x000fe40004f61270 */
[----:B------:R-:W-:Y:S02]  /*17b6d0*/  ISETP.LT.AND P1, PT, R195, c[0x0][0x178], !P1 ;  /* 0x00005e00c3007a0c */ /* 0x000fe40004f21270 */
[----:B------:R-:W-:Y:S01]  /*17b6e0*/  ISETP.LT.AND P6, PT, R146, c[0x0][0x178], !P0 ;  /* 0x00005e0092007a0c */ /* 0x000fe200047c1270 */
[----:B-1----:R-:W2:Y:S01]  /*17b6f0*/  LDL.LU R239, [R1+0xcd8] ;  /* 0x000cd80001ef7983 */ /* 0x002ea20000300800 */
[C---:B------:R-:W-:Y:S01]  /*17b700*/  IMAD.WIDE R142, R2.reuse, 0x4, R116 ;  /* 0x00000004028e7825 */ /* 0x040fe200078e0274 */
[----:B------:R-:W-:-:S03]  /*17b710*/  IADD3 R234, R2, c[0x0][0x198], RZ ;  /* 0x0000660002ea7a10 */ /* 0x000fc60007ffe0ff */
[C---:B----4-:R-:W-:Y:S01]  /*17b720*/  IMAD.WIDE R232, R2.reuse, 0x4, R14 ;  /* 0x0000000402e87825 */ /* 0x050fe200078e020e */
[----:B---3--:R1:W-:Y:S04]  /*17b730*/  @P5 STG.E [R140.64], R237 ;  /* 0x000000ed8c005986 */ /* 0x0083e8000c101904 */
[----:B------:R-:W3:Y:S04]  /*17b740*/  LDL.LU R248, [R1+0xc88] ;  /* 0x000c880001f87983 */ /* 0x000ee80000300800 */
[----:B------:R4:W-:Y:S04]  /*17b750*/  @P2 STG.E [R142.64], R245 ;  /* 0x000000f58e002986 */ /* 0x0009e8000c101904 */
[----:B------:R-:W3:Y:S01]  /*17b760*/  LDL.LU R246, [R1+0xc08] ;  /* 0x000c080001f67983 */ /* 0x000ee20000300800 */
[----:B-1----:R-:W-:-:S03]  /*17b770*/  IMAD.WIDE R140, R2, 0x4, R12 ;  /* 0x00000004028c7825 */ /* 0x002fc600078e020c */
[----:B------:R1:W-:Y:S01]  /*17b780*/  @P4 STG.E [R232.64], R244 ;  /* 0x000000f4e8004986 */ /* 0x0003e2000c101904 */
[----:B------:R-:W-:-:S03]  /*17b790*/  IMAD.WIDE R2, R2, 0x4, R10 ;  /* 0x0000000402027825 */ /* 0x000fc600078e020a */
[----:B----4-:R-:W4:Y:S01]  /*17b7a0*/  LDL.LU R245, [R1+0x968] ;  /* 0x0009680001f57983 */ /* 0x010f220000300800 */
[----:B------:R-:W-:-:S03]  /*17b7b0*/  IMAD.WIDE R142, R234, 0x4, R4 ;  /* 0x00000004ea8e7825 */ /* 0x000fc600078e0204 */
[----:B------:R1:W-:Y:S04]  /*17b7c0*/  @P3 STG.E [R140.64], R236 ;  /* 0x000000ec8c003986 */ /* 0x0003e8000c101904 */
[----:B-1----:R-:W4:Y:S04]  /*17b7d0*/  LDL.LU R244, [R1+0x878] ;  /* 0x0008780001f47983 */ /* 0x002f280000300800 */
[----:B------:R-:W4:Y:S04]  /*17b7e0*/  LDL.LU R238, [R1+0xc8c] ;  /* 0x000c8c0001ee7983 */ /* 0x000f280000300800 */
[----:B------:R-:W4:Y:S04]  /*17b7f0*/  LDL.LU R237, [R1+0xc0c] ;  /* 0x000c0c0001ed7983 */ /* 0x000f280000300800 */
[----:B------:R-:W4:Y:S04]  /*17b800*/  LDL.LU R236, [R1+0x458] ;  /* 0x0004580001ec7983 */ /* 0x000f280000300800 */
[----:B------:R-:W-:Y:S04]  /*17b810*/  @P1 STG.E [R2.64], R243 ;  /* 0x000000f302001986 */ /* 0x000fe8000c101904 */
[----:B--2---:R1:W-:Y:S04]  /*17b820*/  @P6 STG.E [R142.64], R252 ;  /* 0x000000fc8e006986 */ /* 0x0043e8000c101904 */
[----:B-1----:R-:W2:Y:S01]  /*17b830*/  LDL.LU R252, [R1+0xd1c] ;  /* 0x000d1c0001fc7983 */ /* 0x002ea20000300800 */
[----:B------:R-:W-:-:S02]  /*17b840*/  ISETP.LT.AND P5, PT, R231, c[0x0][0x178], !P0 ;  /* 0x00005e00e7007a0c */ /* 0x000fc400047a1270 */
[----:B------:R-:W-:Y:S01]  /*17b850*/  ISETP.LT.AND P4, PT, R115, c[0x0][0x178], !P0 ;  /* 0x00005e0073007a0c */ /* 0x000fe20004781270 */
[C---:B------:R-:W-:Y:S01]  /*17b860*/  IMAD.WIDE R2, R234.reuse, 0x4, R6 ;  /* 0x00000004ea027825 */ /* 0x040fe200078e0206 */
[----:B------:R-:W-:Y:S02]  /*17b870*/  ISETP.LT.AND P3, PT, R147, c[0x0][0x178], !P0 ;  /* 0x00005e0093007a0c */ /* 0x000fe40004761270 */
[----:B------:R-:W-:Y:S01]  /*17b880*/  ISETP.LT.AND P1, PT, R179, c[0x0][0x178], !P0 ;  /* 0x00005e00b3007a0c */ /* 0x000fe20004721270 */
[----:B------:R-:W-:Y:S01]  /*17b890*/  IMAD.WIDE R140, R234, 0x4, R8 ;  /* 0x00000004ea8c7825 */ /* 0x000fe200078e0208 */
[----:B------:R-:W-:-:S05]  /*17b8a0*/  ISETP.LT.AND P6, PT, R163, c[0x0][0x178], !P0 ;  /* 0x00005e00a3007a0c */ /* 0x000fca00047c1270 */
[----:B------:R1:W-:Y:S01]  /*17b8b0*/  @P5 STG.E [R2.64], R247 ;  /* 0x000000f702005986 */ /* 0x0003e2000c101904 */
[----:B------:R-:W-:Y:S02]  /*17b8c0*/  ISETP.LT.AND P5, PT, R135, c[0x0][0x178], !P0 ;  /* 0x00005e0087007a0c */ /* 0x000fe400047a1270 */
[----:B------:R-:W-:Y:S01]  /*17b8d0*/  ISETP.GE.AND P2, PT, R235, c[0x0][0x17c], PT ;  /* 0x00005f00eb007a0c */ /* 0x000fe20003f46270 */
[----:B------:R3:W-:Y:S01]  /*17b8e0*/  @P4 STG.E [R140.64], R239 ;  /* 0x000000ef8c004986 */ /* 0x0007e2000c101904 */
[----:B------:R-:W-:Y:S01]  /*17b8f0*/  ISETP.LT.AND P0, PT, R195, c[0x0][0x178], !P0 ;  /* 0x00005e00c3007a0c */ /* 0x000fe20004701270 */
[----:B------:R-:W-:Y:S01]  /*17b900*/  IMAD.WIDE R142, R234, 0x4, R14 ;  /* 0x00000004ea8e7825 */ /* 0x000fe200078e020e */
[----:B------:R-:W-:Y:S01]  /*17b910*/  ISETP.LT.AND P4, PT, R146, c[0x0][0x178], !P2 ;  /* 0x00005e0092007a0c */ /* 0x000fe20005781270 */
[----:B-1----:R-:W2:Y:S02]  /*17b920*/  LDL.LU R247, [R1+0xcfc] ;  /* 0x000cfc0001f77983 */ /* 0x002ea40000300800 */
[----:B------:R-:W-:-:S02]  /*17b930*/  IMAD.WIDE R2, R234, 0x4, R118 ;  /* 0x00000004ea027825 */ /* 0x000fc400078e0276 */
[----:B------:R-:W2:Y:S02]  /*17b940*/  LDL.LU R240, [R1+0x6fe4] ;  /* 0x006fe40001f07983 */ /* 0x000ea40000300800 */
[C---:B---3--:R-:W-:Y:S02]  /*17b950*/  IMAD.WIDE R140, R234.reuse, 0x4, R116 ;  /* 0x00000004ea8c7825 */ /* 0x048fe400078e0274 */
[----:B------:R-:W3:Y:S02]  /*17b960*/  LDL.LU R239, [R1+0xcdc] ;  /* 0x000cdc0001ef7983 */ /* 0x000ee40000300800 */
[C---:B------:R-:W-:Y:S01]  /*17b970*/  IMAD.WIDE R232, R234.reuse, 0x4, R12 ;  /* 0x00000004eae87825 */ /* 0x040fe200078e020c */
[C---:B------:R-:W-:Y:S01]  /*17b980*/  IADD3 R235, R234.reuse, c[0x0][0x198], RZ ;  /* 0x00006600eaeb7a10 */ /* 0x040fe20007ffe0ff */
[----:B------:R1:W-:Y:S04]  /*17b990*/  @P3 STG.E [R2.64], R248 ;  /* 0x000000f802003986 */ /* 0x0003e8000c101904 */
[----:B------:R4:W-:Y:S04]  /*17b9a0*/  @P1 STG.E [R140.64], R246 ;  /* 0x000000f68c001986 */ /* 0x0009e8000c101904 */
[----:B----4-:R4:W-:Y:S01]  /*17b9b0*/  @P5 STG.E [R142.64], R245 ;  /* 0x000000f58e005986 */ /* 0x0109e2000c101904 */
[----:B-1----:R-:W-:-:S03]  /*17b9c0*/  IMAD.WIDE R2, R234, 0x4, R10 ;  /* 0x00000004ea027825 */ /* 0x002fc600078e020a */
[----:B------:R1:W-:Y:S01]  /*17b9d0*/  @P6 STG.E [R232.64], R244 ;  /* 0x000000f4e8006986 */ /* 0x0003e2000c101904 */
[----:B------:R-:W-:-:S03]  /*17b9e0*/  IMAD.WIDE R140, R235, 0x4, R4 ;  /* 0x00000004eb8c7825 */ /* 0x000fc600078e0204 */
[----:B----4-:R-:W4:Y:S04]  /*17b9f0*/  LDL.LU R245, [R1+0x96c] ;  /* 0x00096c0001f57983 */ /* 0x010f280000300800 */
[----:B-1----:R-:W4:Y:S04]  /*17ba00*/  LDL.LU R244, [R1+0x87c] ;  /* 0x00087c0001f47983 */ /* 0x002f280000300800 */
        /* <DEDUP_REMOVED lines=16> */
[----:B------:R-:W-:Y:S01]  /*17bb10*/  IMAD.WIDE R142, R235, 0x4, R118 ;  /* 0x00000004eb8e7825 */ /* 0x000fe200078e0276 */
[----:B------:R-:W-:-:S03]  /*17bb20*/  ISETP.GE.AND P1, PT, R240, c[0x0][0x17c], PT ;  /* 0x00005f00f0007a0c */ /* 0x000fc60003f26270 */
[----:B------:R-:W-:Y:S01]  /*17bb30*/  IMAD.WIDE R232, R235, 0x4, R116 ;  /* 0x00000004ebe87825 */ /* 0x000fe200078e0274 */
[----:B------:R-:W-:Y:S01]  /*17bb40*/  ISETP.LT.AND P2, PT, R195, c[0x0][0x178], !P2 ;  /* 0x00005e00c3007a0c */ /* 0x000fe20005741270 */
[----:B---3--:R3:W-:Y:S01]  /*17bb50*/  @P3 STG.E [R140.64], R239 ;  /* 0x000000ef8c003986 */ /* 0x0087e2000c101904 */
[----:B------:R-:W-:-:S03]  /*17bb60*/  ISETP.LT.AND P3, PT, R146, c[0x0][0x178], !P1 ;  /* 0x00005e0092007a0c */ /* 0x000fc60004f61270 */
[----:B------:R3:W-:Y:S01]  /*17bb70*/  @P5 STG.E [R142.64], R238 ;  /* 0x000000ee8e005986 */ /* 0x0007e2000c101904 */
[----:B-1----:R-:W-:Y:S01]  /*17bb80*/  IMAD.WIDE R2, R235, 0x4, R14 ;  /* 0x00000004eb027825 */ /* 0x002fe200078e020e */
[----:B------:R-:W-:Y:S02]  /*17bb90*/  ISETP.LT.AND P5, PT, R231, c[0x0][0x178], !P1 ;  /* 0x00005e00e7007a0c */ /* 0x000fe40004fa1270 */
[----:B------:R1:W-:Y:S01]  /*17bba0*/  @P6 STG.E [R232.64], R237 ;  /* 0x000000ede8006986 */ /* 0x0003e2000c101904 */
[----:B---3--:R-:W-:-:S03]  /*17bbb0*/  IMAD.WIDE R140, R235, 0x4, R12 ;  /* 0x00000004eb8c7825 */ /* 0x008fc600078e020c */
[----:B------:R-:W3:Y:S04]  /*17bbc0*/  LDL.LU R238, [R1+0xd08] ;  /* 0x000d080001ee7983 */ /* 0x000ee80000300800 */
[----:B-1----:R-:W3:Y:S01]  /*17bbd0*/  LDL.LU R237, [R1+0xcb8] ;  /* 0x000cb80001ed7983 */ /* 0x002ee20000300800 */
[----:B------:R-:W-:-:S03]  /*17bbe0*/  IADD3 R232, R235, c[0x0][0x198], RZ ;  /* 0x00006600ebe87a10 */ /* 0x000fc60007ffe0ff */
[----:B----4-:R1:W-:Y:S02]  /*17bbf0*/  @P4 STG.E [R2.64], R245 ;  /* 0x000000f502004986 */ /* 0x0103e4000c101904 */
[----:B------:R-:W-:Y:S02]  /*17bc00*/  IMAD.WIDE R142, R232, 0x4, R6 ;  /* 0x00000004e88e7825 */ /* 0x000fe400078e0206 */
[----:B------:R-:W4:Y:S04]  /*17bc10*/  LDL.LU R247, [R1+0xca8] ;  /* 0x000ca80001f77983 */ /* 0x000f280000300800 */
[----:B------:R1:W-:Y:S02]  /*17bc20*/  @P0 STG.E [R140.64], R244 ;  /* 0x000000f48c000986 */ /* 0x0003e4000c101904 */
[----:B-1----:R-:W-:-:S02]  /*17bc30*/  IMAD.WIDE R2, R235, 0x4, R10 ;  /* 0x00000004eb027825 */ /* 0x002fc400078e020a */
[----:B------:R-:W4:Y:S02]  /*17bc40*/  LDL.LU R245, [R1+0xc68] ;  /* 0x000c680001f57983 */ /* 0x000f240000300800 */
[----:B------:R-:W-:Y:S02]  /*17bc50*/  IMAD.WIDE R140, R232, 0x4, R4 ;  /* 0x00000004e88c7825 */ /* 0x000fe400078e0204 */
        /* <DEDUP_REMOVED lines=15> */
[----:B------:R-:W2:Y:S01]  /*17bd50*/  LDL.LU R234, [R1+0x6fec] ;  /* 0x006fec0001ea7983 */ /* 0x000ea20000300800 */
[----:B------:R-:W-:Y:S01]  /*17bd60*/  ISETP.LT.AND P1, PT, R195, c[0x0][0x178], !P1 ;  /* 0x00005e00c3007a0c */ /* 0x000fe20004f21270 */
[----:B------:R-:W-:-:S02]  /*17bd70*/  IMAD.WIDE R142, R232, 0x4, R116 ;  /* 0x00000004e88e7825 */ /* 0x000fc400078e0274 */
[----:B------:R-:W2:Y:S04]  /*17bd80*/  LDL.LU R246, [R1+0xd6c] ;  /* 0x000d6c0001f67983 */ /* 0x000ea80000300800 */
        /* <DEDUP_REMOVED lines=10> */
[----:B----4-:R-:W-:Y:S04]  /*17be30*/  @P3 STG.E [R142.64], R247 ;  /* 0x000000f78e003986 */ /* 0x010fe8000c101904 */
[----:B------:R1:W-:Y:S04]  /*17be40*/  @P5 STG.E [R140.64], R245 ;  /* 0x000000f58c005986 */ /* 0x0003e8000c101904 */
[----:B------:R4:W-:Y:S04]  /*17be50*/  @P1 STG.E [R2.64], R244 ;  /* 0x000000f402001986 */ /* 0x0009e8000c101904 */
[----:B------:R-:W3:Y:S04]  /*17be60*/  LDL.LU R233, [R1+0x6ff0] ;  /* 0x006ff00001e97983 */ /* 0x000ee80000300800 */
[----:B-1----:R-:W3:Y:S01]  /*17be70*/  LDL.LU R245, [R1+0xc6c] ;  /* 0x000c6c0001f57983 */ /* 0x002ee20000300800 */
[----:B----4-:R-:W-:-:S03]  /*17be80*/  IMAD.WIDE R2, R232, 0x4, R4 ;  /* 0x00000004e8027825 */ /* 0x010fc600078e0204 */
[----:B------:R-:W4:Y:S04]  /*17be90*/  LDL.LU R244, [R1+0xbdc] ;  /* 0x000bdc0001f47983 */ /* 0x000f280000300800 */
        /* <DEDUP_REMOVED lines=10> */
[----:B------:R-:W-:-:S03]  /*17bf40*/  ISETP.GE.AND P0, PT, R234, c[0x0][0x17c], PT ;  /* 0x00005f00ea007a0c */ /* 0x000fc60003f06270 */
[----:B------:R1:W-:Y:S01]  /*17bf50*/  @P6 STG.E [R140.64], R246 ;  /* 0x000000f68c006986 */ /* 0x0003e2000c101904 */
[----:B------:R-:W-:-:S03]  /*17bf60*/  IMAD.WIDE R2, R232, 0x4, R118 ;  /* 0x00000004e8027825 */ /* 0x000fc600078e0276 */
[----:B------:R1:W-:Y:S01]  /*17bf70*/  @P4 STG.E [R142.64], R239 ;  /* 0x000000ef8e004986 */ /* 0x0003e2000c101904 */
[----:B------:R-:W-:Y:S02]  /*17bf80*/  ISETP.LT.AND P4, PT, R163, c[0x0][0x178], !P2 ;  /* 0x00005e00a3007a0c */ /* 0x000fe40005781270 */
[----:B------:R-:W-:Y:S02]  /*17bf90*/  ISETP.LT.AND P2, PT, R195, c[0x0][0x178], !P2 ;  /* 0x00005e00c3007a0c */ /* 0x000fe40005741270 */
[----:B------:R-:W-:Y:S01]  /*17bfa0*/  ISETP.LT.AND P6, PT, R146, c[0x0][0x178], !P0 ;  /* 0x00005e0092007a0c */ /* 0x000fe200047c1270 */
[C---:B-1----:R-:W-:Y:S01]  /*17bfb0*/  IMAD.WIDE R140, R232.reuse, 0x4, R116 ;  /* 0x00000004e88c7825 */ /* 0x042fe200078e0274 */
[----:B------:R-:W2:Y:S03]  /*17bfc0*/  LDL.LU R239, [R1+0xde8] ;  /* 0x000de80001ef7983 */ /* 0x000ea60000300800 */
[C---:B------:R-:W-:Y:S01]  /*17bfd0*/  IMAD.WIDE R142, R232.reuse, 0x4, R14 ;  /* 0x00000004e88e7825 */ /* 0x040fe200078e020e */
[C---:B------:R-:W-:Y:S01]  /*17bfe0*/  IADD3 R234, R232.reuse, c[0x0][0x198], RZ ;  /* 0x00006600e8ea7a10 */ /* 0x040fe20007ffe0ff */
[----:B---3--:R1:W-:Y:S04]  /*17bff0*/  @P5 STG.E [R2.64], R238 ;  /* 0x000000ee02005986 */ /* 0x0083e8000c101904 */
[----:B------:R-:W3:Y:S04]  /*17c000*/  LDL.LU R248, [R1+0xd98] ;  /* 0x000d980001f87983 */ /* 0x000ee80000300800 */
[----:B------:R4:W-:Y:S04]  /*17c010*/  @P1 STG.E [R140.64], R237 ;  /* 0x000000ed8c001986 */ /* 0x0009e8000c101904 */
[----:B------:R-:W3:Y:S01]  /*17c020*/  LDL.LU R246, [R1+0xd58] ;  /* 0x000d580001f67983 */ /* 0x000ee20000300800 */
[----:B-1----:R-:W-:-:S03]  /*17c030*/  IMAD.WIDE R2, R232, 0x4, R12 ;  /* 0x00000004e8027825 */ /* 0x002fc600078e020c */
[----:B------:R1:W-:Y:S04]  /*17c040*/  @P3 STG.E [R142.64], R236 ;  /* 0x000000ec8e003986 */ /* 0x0003e8000c101904 */
[----:B----4-:R-:W4:Y:S01]  /*17c050*/  LDL.LU R237, [R1+0xd28] ;  /* 0x000d280001ed7983 */ /* 0x010f220000300800 */
[----:B------:R-:W-:-:S03]  /*17c060*/  IMAD.WIDE R140, R232, 0x4, R10 ;  /* 0x00000004e88c7825 */ /* 0x000fc600078e020a */
[----:B------:R1:W-:Y:S04]  /*17c070*/  @P4 STG.E [R2.64], R245 ;  /* 0x000000f502004986 */ /* 0x0003e8000c101904 */
[----:B-1----:R-:W4:Y:S01]  /*17c080*/  LDL.LU R236, [R1+0xce8] ;  /* 0x000ce80001ec7983 */ /* 0x002f220000300800 */
[----:B------:R-:W-:-:S03]  /*17c090*/  IMAD.WIDE R142, R234, 0x4, R4 ;  /* 0x00000004ea8e7825 */ /* 0x000fc600078e0204 */
[----:B------:R-:W4:Y:S04]  /*17c0a0*/  LDL.LU R238, [R1+0xd9c] ;  /* 0x000d9c0001ee7983 */ /* 0x000f280000300800 */
[----:B------:R1:W-:Y:S04]  /*17c0b0*/  @P2 STG.E [R140.64], R244 ;  /* 0x000000f48c002986 */ /* 0x0003e8000c101904 */
[----:B------:R-:W4:Y:S04]  /*17c0c0*/  LDL.LU R245, [R1+0xd5c] ;  /* 0x000d5c0001f57983 */ /* 0x000f280000300800 */
[----:B-1----:R-:W4:Y:S04]  /*17c0d0*/  LDL.LU R244, [R1+0xc48] ;  /* 0x000c480001f47983 */ /* 0x002f280000300800 */
        /* <DEDUP_REMOVED lines=25> */
[----:B----4-:R4:W-:Y:S04]  /*17c270*/  @P5 STG.E [R142.64], R237 ;  /* 0x000000ed8e005986 */ /* 0x0109e8000c101904 */
[----:B------:R4:W-:Y:S01]  /*17c280*/  @P6 STG.E [R232.64], R236 ;  /* 0x000000ece8006986 */ /* 0x0009e2000c101904 */
[----:B-1----:R-:W-:-:S04]  /*17c290*/  IMAD.WIDE R2, R234, 0x4, R10 ;  /* 0x00000004ea027825 */ /* 0x002fc800078e020a */
[----:B------:R-:W-:Y:S01]  /*17c2a0*/  IMAD.WIDE R140, R235, 0x4, R4 ;  /* 0x00000004eb8c7825 */ /* 0x000fe200078e0204 */
[----:B----4-:R-:W4:Y:S04]  /*17c2b0*/  LDL.LU R237, [R1+0xd2c] ;  /* 0x000d2c0001ed7983 */ /* 0x010f280000300800 */
        /* <DEDUP_REMOVED lines=31> */
[----:B----4-:R1:W-:Y:S04]  /*17c4b0*/  @P3 STG.E [R140.64], R237 ;  /* 0x000000ed8c003986 */ /* 0x0103e8000c101904 */
[----:B------:R4:W-:Y:S01]  /*17c4c0*/  @P0 STG.E [R2.64], R236 ;  /* 0x000000ec02000986 */ /* 0x0009e2000c101904 */
[----:B------:R-:W-:-:S03]  /*17c4d0*/  IMAD.WIDE R142, R232, 0x4, R6 ;  /* 0x00000004e88e7825 */ /* 0x000fc600078e0206 */
[----:B------:R-:W3:Y:S04]  /*17c4e0*/  LDL.LU R247, [R1+0xc90] ;  /* 0x000c900001f77983 */ /* 0x000ee80000300800 */
[----:B-1----:R-:W3:Y:S01]  /*17c4f0*/  LDL.LU R237, [R1+0xb40] ;  /* 0x000b400001ed7983 */ /* 0x002ee20000300800 */
[----:B------:R-:W-:-:S03]  /*17c500*/  IMAD.WIDE R140, R232, 0x4, R4 ;  /* 0x00000004e88c7825 */ /* 0x000fc600078e0204 */
[----:B----4-:R-:W4:Y:S01]  /*17c510*/  LDL.LU R236, [R1+0x7e0] ;  /* 0x0007e00001ec7983 */ /* 0x010f220000300800 */
[----:B------:R-:W-:-:S03]  /*17c520*/  IMAD.WIDE R2, R235, 0x4, R10 ;  /* 0x00000004eb027825 */ /* 0x000fc600078e020a */
[----:B------:R-:W4:Y:S04]  /*17c530*/  LDL.LU R239, [R1+0xee4] ;  /* 0x000ee40001ef7983 */ /* 0x000f280000300800 */
[----:B------:R1:W-:Y:S04]  /*17c540*/  @P1 STG.E [R2.64], R244 ;  /* 0x000000f402001986 */ /* 0x0003e8000c101904 */
        /* <DEDUP_REMOVED lines=8> */
[----:B------:R-:W-:Y:S02]  /*17c5d0*/  ISETP.GE.AND P1, PT, R234, c[0x0][0x17c], PT ;  /* 0x00005f00ea007a0c */ /* 0x000fe40003f26270 */
[----:B------:R-:W-:Y:S01]  /*17c5e0*/  ISETP.LT.AND P4, PT, R135, c[0x0][0x178], !P2 ;  /* 0x00005e0087007a0c */ /* 0x000fe20005781270 */
[----:B------:R-:W2:Y:S01]  /*17c5f0*/  LDL.LU R234, [R1+0x6ffc] ;  /* 0x006ffc0001ea7983 */ /* 0x000ea20000300800 */
[C---:B------:R-:W-:Y:S01]  /*17c600*/  IMAD.WIDE R140, R232.reuse, 0x4, R118 ;  /* 0x00000004e88c7825 */ /* 0x040fe200078e0276 */
[----:B------:R-:W-:Y:S02]  /*17c610*/  ISETP.LT.AND P5, PT, R163, c[0x0][0x178], !P2 ;  /* 0x00005e00a3007a0c */ /* 0x000fe400057a1270 */
[----:B------:R-:W2:Y:S01]  /*17c620*/  LDL.LU R246, [R1+0xf24] ;  /* 0x000f240001f67983 */ /* 0x000ea20000300800 */
[----:B------:R-:W-:Y:S01]  /*17c630*/  IMAD.WIDE R142, R232, 0x4, R116 ;  /* 0x00000004e88e7825 */ /* 0x000fe200078e0274 */
[----:B------:R-:W-:-:S02]  /*17c640*/  ISETP.LT.AND P2, PT, R195, c[0x0][0x178], !P2 ;  /* 0x00005e00c3007a0c */ /* 0x000fc40005741270 */
[----:B------:R1:W-:Y:S04]  /*17c650*/  @P3 STG.E [R2.64], R248 ;  /* 0x000000f802003986 */ /* 0x0003e8000c101904 */
[----:B---3--:R3:W-:Y:S01]  /*17c660*/  @P0 STG.E [R140.64], R238 ;  /* 0x000000ee8c000986 */ /* 0x0087e2000c101904 */
[----:B------:R-:W-:-:S03]  /*17c670*/  ISETP.LT.AND P0, PT, R146, c[0x0][0x178], !P1 ;  /* 0x00005e0092007a0c */ /* 0x000fc60004f01270 */
[----:B------:R3:W-:Y:S01]  /*17c680*/  @P6 STG.E [R142.64], R245 ;  /* 0x000000f58e006986 */ /* 0x0007e2000c101904 */
[----:B-1----:R-:W-:-:S03]  /*17c690*/  IMAD.WIDE R2, R232, 0x4, R10 ;  /* 0x00000004e8027825 */ /* 0x002fc600078e020a */
[----:B---3--:R-:W3:Y:S01]  /*17c6a0*/  LDL.LU R238, [R1+0xe84] ;  /* 0x000e840001ee7983 */ /* 0x008ee20000300800 */
[----:B------:R-:W-:-:S03]  /*17c6b0*/  IMAD.WIDE R140, R232, 0x4, R12 ;  /* 0x00000004e88c7825 */ /* 0x000fc600078e020c */
[----:B------:R-:W3:Y:S01]  /*17c6c0*/  LDL.LU R245, [R1+0xe24] ;  /* 0x000e240001f57983 */ /* 0x000ee20000300800 */
[C---:B------:R-:W-:Y:S01]  /*17c6d0*/  IMAD.WIDE R142, R232.reuse, 0x4, R14 ;  /* 0x00000004e88e7825 */ /* 0x040fe200078e020e */
[----:B------:R-:W-:Y:S02]  /*17c6e0*/  IADD3 R232, R232, c[0x0][0x198], RZ ;  /* 0x00006600e8e87a10 */ /* 0x000fe40007ffe0ff */
[----:B------:R-:W3:Y:S04]  /*17c6f0*/  LDL.LU R233, [R1+0x7000] ;  /* 0x0070000001e97983 */ /* 0x000ee80000300800 */
[----:B------:R-:W-:Y:S04]  /*17c700*/  @P4 STG.E [R142.64], R247 ;  /* 0x000000f78e004986 */ /* 0x000fe8000c101904 */
[----:B------:R1:W-:Y:S04]  /*17c710*/  @P5 STG.E [R140.64], R237 ;  /* 0x000000ed8c005986 */ /* 0x0003e8000c101904 */
[----:B----4-:R4:W-:Y:S04]  /*17c720*/  @P2 STG.E [R2.64], R236 ;  /* 0x000000ec02002986 */ /* 0x0109e8000c101904 */
        /* <DEDUP_REMOVED lines=13> */
[----:B------:R-:W-:Y:S01]  /*17c800*/  ISETP.GE.AND P0, PT, R234, c[0x0][0x17c], PT ;  /* 0x00005f00ea007a0c */ /* 0x000fe20003f06270 */
[C---:B------:R-:W-:Y:S02]  /*17c810*/  IMAD.WIDE R2, R232.reuse, 0x4, R118 ;  /* 0x00000004e8027825 */ /* 0x040fe400078e0276 */
[----:B------:R1:W-:Y:S04]  /*17c820*/  @P6 STG.E [R140.64], R246 ;  /* 0x000000f68c006986 */ /* 0x0003e8000c101904 */
[----:B------:R1:W-:Y:S01]  /*17c830*/  @P3 STG.E [R142.64], R239 ;  /* 0x000000ef8e003986 */ /* 0x0003e2000c101904 */
[----:B------:R-:W-:Y:S02]  /*17c840*/  ISETP.LT.AND P3, PT, R163, c[0x0][0x178], !P1 ;  /* 0x00005e00a3007a0c */ /* 0x000fe40004f61270 */
[----:B------:R-:W-:Y:S01]  /*17c850*/  ISETP.LT.AND P1, PT, R195, c[0x0][0x178], !P1 ;  /* 0x00005e00c3007a0c */ /* 0x000fe20004f21270 */
[C---:B-1----:R-:W-:Y:S01]  /*17c860*/  IMAD.WIDE R140, R232.reuse, 0x4, R116 ;  /* 0x00000004e88c7825 */ /* 0x042fe200078e0274 */
[----:B------:R-:W2:Y:S03]  /*17c870*/  LDL.LU R239, [R1+0xfe0] ;  /* 0x000fe00001ef7983 */ /* 0x000ea60000300800 */
[----:B------:R-:W-:Y:S01]  /*17c880*/  IMAD.WIDE R142, R232, 0x4, R14 ;  /* 0x00000004e88e7825 */ /* 0x000fe200078e020e */
[----:B------:R-:W-:Y:S01]  /*17c890*/  ISETP.LT.AND P6, PT, R146, c[0x0][0x178], !P0 ;  /* 0x00005e0092007a0c */ /* 0x000fe200047c1270 */
[----:B---3--:R1:W-:Y:S01]  /*17c8a0*/  @P5 STG.E [R2.64], R238 ;  /* 0x000000ee02005986 */ /* 0x0083e2000c101904 */
[----:B------:R-:W-:-:S03]  /*17c8b0*/  IADD3 R234, R232, c[0x0][0x198], RZ ;  /* 0x00006600e8ea7a10 */ /* 0x000fc60007ffe0ff */
        /* <DEDUP_REMOVED lines=30> */
[----:B------:R-:W2:Y:S03]  /*17caa0*/  LDL.LU R247, [R1+0x1044] ;  /* 0x0010440001f77983 */ /* 0x000ea60000300800 */
[----:B------:R-:W-:Y:S01]  /*17cab0*/  IMAD.WIDE R140, R234, 0x4, R116 ;  /* 0x00000004ea8c7825 */ /* 0x000fe200078e0274 */
[----:B------:R-:W2:Y:S01]  /*17cac0*/  LDL.LU R240, [R1+0x7004] ;  /* 0x0070040001f07983 */ /* 0x000ea20000300800 */
[----:B------:R-:W-:-:S03]  /*17cad0*/  ISETP.LT.AND P4, PT, R146, c[0x0][0x178], !P2 ;  /* 0x00005e0092007a0c */ /* 0x000fc60005781270 */
[----:B------:R-:W2:Y:S01]  /*17cae0*/  LDL.LU R239, [R1+0xfe4] ;  /* 0x000fe40001ef7983 */ /* 0x000ea20000300800 */
[----:B------:R-:W-:-:S03]  /*17caf0*/  IMAD.WIDE R232, R234, 0x4, R12 ;  /* 0x00000004eae87825 */ /* 0x000fc600078e020c */
[----:B---3--:R1:W-:Y:S01]  /*17cb00*/  @P3 STG.E [R2.64], R248 ;  /* 0x000000f802003986 */ /* 0x0083e2000c101904 */
[----:B------:R-:W-:-:S03]  /*17cb10*/  IADD3 R235, R234, c[0x0][0x198], RZ ;  /* 0x00006600eaeb7a10 */ /* 0x000fc60007ffe0ff */
[----:B------:R-:W-:Y:S04]  /*17cb20*/  @P1 STG.E [R140.64], R246 ;  /* 0x000000f68c001986 */ /* 0x000fe8000c101904 */
[----:B----4-:R3:W-:Y:S04]  /*17cb30*/  @P5 STG.E [R142.64], R245 ;  /* 0x000000f58e005986 */ /* 0x0107e8000c101904 */
[----:B------:R4:W-:Y:S01]  /*17cb40*/  @P6 STG.E [R232.64], R244 ;  /* 0x000000f4e8006986 */ /* 0x0009e2000c101904 */
[----:B-1----:R-:W-:-:S03]  /*17cb50*/  IMAD.WIDE R2, R234, 0x4, R10 ;  /* 0x00000004ea027825 */ /* 0x002fc600078e020a */
[----:B---3--:R-:W3:Y:S01]  /*17cb60*/  LDL.LU R245, [R1+0xeb4] ;  /* 0x000eb40001f57983 */ /* 0x008ee20000300800 */
[----:B------:R-:W-:-:S03]  /*17cb70*/  IMAD.WIDE R140, R235, 0x4, R4 ;  /* 0x00000004eb8c7825 */ /* 0x000fc600078e0204 */
[----:B----4-:R-:W4:Y:S04]  /*17cb80*/  LDL.LU R244, [R1+0xe64] ;  /* 0x000e640001f47983 */ /* 0x010f280000300800 */
        /* <DEDUP_REMOVED lines=20> */
[----:B------:R1:W-:Y:S01]  /*17ccd0*/  @P3 STG.E [R140.64], R239 ;  /* 0x000000ef8c003986 */ /* 0x0003e2000c101904 */
[----:B------:R-:W-:Y:S01]  /*17cce0*/  ISETP.LT.AND P3, PT, R146, c[0x0][0x178], !P1 ;  /* 0x00005e0092007a0c */ /* 0x000fe20004f61270 */
[----:B-1----:R-:W-:Y:S02]  /*17ccf0*/  IMAD.WIDE R2, R235, 0x4, R14 ;  /* 0x00000004eb027825 */ /* 0x002fe400078e020e */
[----:B------:R1:W-:Y:S01]  /*17cd00*/  @P5 STG.E [R142.64], R238 ;  /* 0x000000ee8e005986 */ /* 0x0003e2000c101904 */
[----:B------:R-:W-:-:S03]  /*17cd10*/  ISETP.LT.AND P5, PT, R231, c[0x0][0x178], !P1 ;  /* 0x00005e00e7007a0c */ /* 0x000fc60004fa1270 */
[----:B------:R3:W-:Y:S01]  /*17cd20*/  @P6 STG.E [R232.64], R237 ;  /* 0x000000ede8006986 */ /* 0x0007e2000c101904 */
[----:B------:R-:W-:-:S03]  /*17cd30*/  IMAD.WIDE R140, R235, 0x4, R12 ;  /* 0x00000004eb8c7825 */ /* 0x000fc600078e020c */
[----:B-1----:R-:W2:Y:S04]  /*17cd40*/  LDL.LU R238, [R1+0x1050] ;  /* 0x0010500001ee7983 */ /* 0x002ea80000300800 */
[----:B---3--:R-:W3:Y:S04]  /*17cd50*/  LDL.LU R237, [R1+0x1000] ;  /* 0x0010000001ed7983 */ /* 0x008ee80000300800 */
[----:B------:R1:W-:Y:S04]  /*17cd60*/  @P4 STG.E [R2.64], R245 ;  /* 0x000000f502004986 */ /* 0x0003e8000c101904 */
[----:B----4-:R4:W-:Y:S04]  /*17cd70*/  @P0 STG.E [R140.64], R244 ;  /* 0x000000f48c000986 */ /* 0x0109e8000c101904 */
[----:B------:R-:W3:Y:S01]  /*17cd80*/  LDL.LU R247, [R1+0xfa0] ;  /* 0x000fa00001f77983 */ /* 0x000ee20000300800 */
[----:B-1----:R-:W-:-:S03]  /*17cd90*/  IADD3 R2, R235, c[0x0][0x198], RZ ;  /* 0x00006600eb027a10 */ /* 0x002fc60007ffe0ff */
[----:B------:R-:W3:Y:S01]  /*17cda0*/  LDL.LU R245, [R1+0xf60] ;  /* 0x000f600001f57983 */ /* 0x000ee20000300800 */
[----:B----4-:R-:W-:-:S03]  /*17cdb0*/  IMAD.WIDE R140, R235, 0x4, R10 ;  /* 0x00000004eb8c7825 */ /* 0x010fc600078e020a */
[----:B------:R-:W4:Y:S01]  /*17cdc0*/  LDL.LU R244, [R1+0xec0] ;  /* 0x000ec00001f47983 */ /* 0x000f220000300800 */
[----:B------:R-:W-:-:S03]  /*17cdd0*/  IMAD.WIDE R142, R2, 0x4, R4 ;  /* 0x00000004028e7825 */ /* 0x000fc600078e0204 */
[----:B------:R-:W4:Y:S01]  /*17cde0*/  LDL.LU R239, [R1+0x1084] ;  /* 0x0010840001ef7983 */ /* 0x000f220000300800 */
[----:B------:R-:W-:-:S03]  /*17cdf0*/  IMAD.WIDE R232, R2, 0x4, R6 ;  /* 0x0000000402e87825 */ /* 0x000fc600078e0206 */
        /* <DEDUP_REMOVED lines=18> */
[----:B------:R3:W-:Y:S01]  /*17cf20*/  @P0 STG.E [R142.64], R238 ;  /* 0x000000ee8e000986 */ /* 0x0007e2000c101904 */
[----:B------:R-:W-:-:S03]  /*17cf30*/  ISETP.LT.AND P0, PT, R146, c[0x0][0x178], !P2 ;  /* 0x00005e0092007a0c */ /* 0x000fc60005701270 */
[----:B---3--:R3:W-:Y:S01]  /*17cf40*/  @P6 STG.E [R232.64], R237 ;  /* 0x000000ede8006986 */ /* 0x0087e2000c101904 */
[----:B-1----:R-:W-:-:S03]  /*17cf50*/  IMAD.WIDE R140, R2, 0x4, R10 ;  /* 0x00000004028c7825 */ /* 0x002fc600078e020a */
[----:B------:R-:W2:Y:S01]  /*17cf60*/  LDL.LU R238, [R1+0x1054] ;  /* 0x0010540001ee7983 */ /* 0x000ea20000300800 */
[----:B------:R-:W-:-:S03]  /*17cf70*/  IMAD.WIDE R142, R2, 0x4, R12 ;  /* 0x00000004028e7825 */ /* 0x000fc600078e020c */
[----:B---3--:R-:W3:Y:S01]  /*17cf80*/  LDL.LU R237, [R1+0x1004] ;  /* 0x0010040001ed7983 */ /* 0x008ee20000300800 */
        /* <DEDUP_REMOVED lines=29> */
[----:B------:R1:W-:Y:S01]  /*17d160*/  @P5 STG.E [R140.64], R238 ;  /* 0x000000ee8c005986 */ /* 0x0003e2000c101904 */
[----:B------:R-:W-:-:S03]  /*17d170*/  IADD3 R234, R2, c[0x0][0x198], RZ ;  /* 0x0000660002ea7a10 */ /* 0x000fc60007ffe0ff */
[----:B------:R-:W2:Y:S04]  /*17d180*/  LDL.LU R248, [R1+0x10b0] ;  /* 0x0010b00001f87983 */ /* 0x000ea80000300800 */
[----:B---3--:R3:W-:Y:S04]  /*17d190*/  @P1 STG.E [R142.64], R237 ;  /* 0x000000ed8e001986 */ /* 0x0087e8000c101904 */
[----:B------:R-:W2:Y:S01]  /*17d1a0*/  LDL.LU R246, [R1+0x1090] ;  /* 0x0010900001f67983 */ /* 0x000ea20000300800 */
[----:B-1----:R-:W-:-:S03]  /*17d1b0*/  IMAD.WIDE R140, R2, 0x4, R12 ;  /* 0x00000004028c7825 */ /* 0x002fc600078e020c */
[----:B------:R1:W-:Y:S01]  /*17d1c0*/  @P3 STG.E [R232.64], R236 ;  /* 0x000000ece8003986 */ /* 0x0003e2000c101904 */
[----:B------:R-:W-:-:S03]  /*17d1d0*/  IMAD.WIDE R2, R2, 0x4, R10 ;  /* 0x0000000402027825 */ /* 0x000fc600078e020a */
[----:B---3--:R-:W3:Y:S01]  /*17d1e0*/  LDL.LU R237, [R1+0x1070] ;  /* 0x0010700001ed7983 */ /* 0x008ee20000300800 */
[----:B------:R-:W-:-:S03]  /*17d1f0*/  IMAD.WIDE R142, R234, 0x4, R4 ;  /* 0x00000004ea8e7825 */ /* 0x000fc600078e0204 */
[----:B------:R4:W-:Y:S04]  /*17d200*/  @P4 STG.E [R140.64], R245 ;  /* 0x000000f58c004986 */ /* 0x0009e8000c101904 */
[----:B-1----:R-:W3:Y:S04]  /*17d210*/  LDL.LU R236, [R1+0x1030] ;  /* 0x0010300001ec7983 */ /* 0x002ee80000300800 */
[----:B------:R-:W3:Y:S04]  /*17d220*/  LDL.LU R238, [R1+0x10b4] ;  /* 0x0010b40001ee7983 */ /* 0x000ee80000300800 */
[----:B----4-:R1:W-:Y:S04]  /*17d230*/  @P2 STG.E [R2.64], R244 ;  /* 0x000000f402002986 */ /* 0x0103e8000c101904 */
        /* <DEDUP_REMOVED lines=24> */
[----:B------:R1:W-:Y:S01]  /*17d3c0*/  @P4 STG.E [R2.64], R248 ;  /* 0x000000f802004986 */ /* 0x0003e2000c101904 */
[----:B------:R-:W-:-:S03]  /*17d3d0*/  IADD3 R235, R234, c[0x0][0x198], RZ ;  /* 0x00006600eaeb7a10 */ /* 0x000fc60007ffe0ff */
[----:B------:R-:W-:Y:S04]  /*17d3e0*/  @P2 STG.E [R140.64], R246 ;  /* 0x000000f68c002986 */ /* 0x000fe8000c101904 */
[----:B---3--:R3:W-:Y:S04]  /*17d3f0*/  @P5 STG.E [R142.64], R237 ;  /* 0x000000ed8e005986 */ /* 0x0087e8000c101904 */
[----:B------:R3:W-:Y:S01]  /*17d400*/  @P6 STG.E [R232.64], R236 ;  /* 0x000000ece8006986 */ /* 0x0007e2000c101904 */
[----:B-1----:R-:W-:-:S03]  /*17d410*/  IMAD.WIDE R2, R234, 0x4, R10 ;  /* 0x00000004ea027825 */ /* 0x002fc600078e020a */
[----:B---3--:R-:W3:Y:S01]  /*17d420*/  LDL.LU R237, [R1+0x1074] ;  /* 0x0010740001ed7983 */ /* 0x008ee20000300800 */
[----:B------:R-:W-:-:S03]  /*17d430*/  IMAD.WIDE R140, R235, 0x4, R4 ;  /* 0x00000004eb8c7825 */ /* 0x000fc600078e0204 */
[----:B------:R-:W3:Y:S04]  /*17d440*/  LDL.LU R236, [R1+0x1034] ;  /* 0x0010340001ec7983 */ /* 0x000ee80000300800 */
[----:B----4-:R1:W-:Y:S04]  /*17d450*/  @P0 STG.E [R2.64], R244 ;  /* 0x000000f402000986 */ /* 0x0103e8000c101904 */
        /* <DEDUP_REMOVED lines=27> */
[----:B------:R-:W2:Y:S04]  /*17d610*/  LDL.LU R245, [R1+0xe28] ;  /* 0x000e280001f57983 */ /* 0x000ea80000300800 */
[----:B---3--:R1:W-:Y:S04]  /*17d620*/  @P3 STG.E [R2.64], R237 ;  /* 0x000000ed02003986 */ /* 0x0083e8000c101904 */
[----:B------:R3:W-:Y:S04]  /*17d630*/  @P0 STG.E [R140.64], R236 ;  /* 0x000000ec8c000986 */ /* 0x0007e8000c101904 */
[----:B------:R-:W2:Y:S01]  /*17d640*/  LDL.LU R247, [R1+0xc98] ;  /* 0x000c980001f77983 */ /* 0x000ea20000300800 */
[----:B-1----:R-:W-:-:S03]  /*17d650*/  IADD3 R2, R235, c[0x0][0x198], RZ ;  /* 0x00006600eb027a10 */ /* 0x002fc60007ffe0ff */
[----:B------:R-:W2:Y:S01]  /*17d660*/  LDL.LU R237, [R1+0xb48] ;  /* 0x000b480001ed7983 */ /* 0x000ea20000300800 */
[----:B---3--:R-:W-:-:S03]  /*17d670*/  IMAD.WIDE R140, R235, 0x4, R10 ;  /* 0x00000004eb8c7825 */ /* 0x008fc600078e020a */
[----:B------:R-:W3:Y:S01]  /*17d680*/  LDL.LU R236, [R1+0x7e8] ;  /* 0x0007e80001ec7983 */ /* 0x000ee20000300800 */
[----:B------:R-:W-:-:S03]  /*17d690*/  IMAD.WIDE R142, R2, 0x4, R4 ;  /* 0x00000004028e7825 */ /* 0x000fc600078e0204 */
[----:B------:R-:W3:Y:S01]  /*17d6a0*/  LDL.LU R239, [R1+0xeec] ;  /* 0x000eec0001ef7983 */ /* 0x000ee20000300800 */
[----:B------:R-:W-:-:S03]  /*17d6b0*/  IMAD.WIDE R232, R2, 0x4, R6 ;  /* 0x0000000402e87825 */ /* 0x000fc600078e0206 */
[----:B----4-:R1:W-:Y:S04]  /*17d6c0*/  @P1 STG.E [R140.64], R244 ;  /* 0x000000f48c001986 */ /* 0x0103e8000c101904 */
        /* <DEDUP_REMOVED lines=22> */
[----:B------:R-:W4:Y:S03]  /*17d830*/  LDL.LU R238, [R1+0xe8c] ;  /* 0x000e8c0001ee7983 */ /* 0x000f260000300800 */
[C---:B------:R-:W-:Y:S01]  /*17d840*/  IMAD.WIDE R232, R2.reuse, 0x4, R14 ;  /* 0x0000000402e87825 */ /* 0x040fe200078e020e */
[----:B------:R-:W-:Y:S01]  /*17d850*/  IADD3 R2, R2, c[0x0][0x198], RZ ;  /* 0x0000660002027a10 */ /* 0x000fe20007ffe0ff */
[----:B------:R-:W4:Y:S04]  /*17d860*/  LDL.LU R245, [R1+0xe2c] ;  /* 0x000e2c0001f57983 */ /* 0x000f280000300800 */
[----:B------:R-:W-:Y:S04]  /*17d870*/  @P4 STG.E [R232.64], R247 ;  /* 0x000000f7e8004986 */ /* 0x000fe8000c101904 */
[----:B------:R1:W-:Y:S04]  /*17d880*/  @P5 STG.E [R142.64], R237 ;  /* 0x000000ed8e005986 */ /* 0x0003e8000c101904 */
[----:B---3--:R3:W-:Y:S04]  /*17d890*/  @P2 STG.E [R140.64], R236 ;  /* 0x000000ec8c002986 */ /* 0x0087e8000c101904 */
[----:B------:R-:W4:Y:S04]  /*17d8a0*/  LDL.LU R235, [R1+0x7020] ;  /* 0x0070200001eb7983 */ /* 0x000f280000300800 */
[----:B-1----:R-:W4:Y:S01]  /*17d8b0*/  LDL.LU R237, [R1+0xb4c] ;  /* 0x000b4c0001ed7983 */ /* 0x002f220000300800 */
[----:B---3--:R-:W-:-:S03]  /*17d8c0*/  IMAD.WIDE R140, R2, 0x4, R4 ;  /* 0x00000004028c7825 */ /* 0x008fc600078e0204 */
[----:B------:R-:W3:Y:S04]  /*17d8d0*/  LDL.LU R236, [R1+0x7ec] ;  /* 0x0007ec0001ec7983 */ /* 0x000ee80000300800 */
[----:B--2---:R1:W-:Y:S04]  /*17d8e0*/  @P0 STG.E [R140.64], R252 ;  /* 0x000000fc8c000986 */ /* 0x0043e8000c101904 */
[----:B-1----:R-:W2:Y:S01]  /*17d8f0*/  LDL.LU R252, [R1+0x1068] ;  /* 0x0010680001fc7983 */ /* 0x002ea20000300800 */
[----:B------:R-:W-:Y:S02]  /*17d900*/  ISETP.LT.AND P6, PT, R231, c[0x0][0x178], !P1 ;  /* 0x00005e00e7007a0c */ /* 0x000fe40004fc1270 */
[----:B------:R-:W-:Y:S01]  /*17d910*/  ISETP.LT.AND P3, PT, R115, c[0x0][0x178], !P1 ;  /* 0x00005e0073007a0c */ /* 0x000fe20004f61270 */
[C---:B------:R-:W-:Y:S01]  /*17d920*/  IMAD.WIDE R142, R2.reuse, 0x4, R6 ;  /* 0x00000004028e7825 */ /* 0x040fe200078e0206 */
[----:B------:R-:W-:Y:S01]  /*17d930*/  ISETP.LT.AND P5, PT, R147, c[0x0][0x178], !P1 ;  /* 0x00005e0093007a0c */ /* 0x000fe20004fa1270 */
[----:B------:R-:W2:Y:S02]  /*17d940*/  LDL.LU R247, [R1+0x1048] ;  /* 0x0010480001f77983 */ /* 0x000ea40000300800 */
[----:B------:R-:W-:Y:S01]  /*17d950*/  IMAD.WIDE R232, R2, 0x4, R8 ;  /* 0x0000000402e87825 */ /* 0x000fe200078e0208 */
[----:B------:R-:W-:-:S02]  /*17d960*/  ISETP.LT.AND P2, PT, R179, c[0x0][0x178], !P1 ;  /* 0x00005e00b3007a0c */ /* 0x000fc40004f41270 */
[----:B------:R-:W-:-:S03]  /*17d970*/  ISETP.LT.AND P4, PT, R135, c[0x0][0x178], !P1 ;  /* 0x00005e0087007a0c */ /* 0x000fc60004f81270 */
[----:B----4-:R1:W-:Y:S01]  /*17d980*/  @P6 STG.E [R142.64], R246 ;  /* 0x000000f68e006986 */ /* 0x0103e2000c101904 */
[----:B------:R-:W-:-:S03]  /*17d990*/  ISETP.GE.AND P0, PT, R3, c[0x0][0x17c], PT ;  /* 0x00005f0003007a0c */ /* 0x000fc60003f06270 */
[----:B------:R4:W-:Y:S01]  /*17d9a0*/  @P3 STG.E [R232.64], R239 ;  /* 0x000000efe8003986 */ /* 0x0009e2000c101904 */
[----:B------:R-:W-:Y:S01]  /*17d9b0*/  ISETP.LT.AND P3, PT, R163, c[0x0][0x178], !P1 ;  /* 0x00005e00a3007a0c */ /* 0x000fe20004f61270 */
[----:B------:R-:W-:Y:S01]  /*17d9c0*/  IMAD.WIDE R140, R2, 0x4, R118 ;  /* 0x00000004028c7825 */ /* 0x000fe200078e0276 */
[----:B------:R-:W-:Y:S02]  /*17d9d0*/  ISETP.LT.AND P1, PT, R195, c[0x0][0x178], !P1 ;  /* 0x00005e00c3007a0c */ /* 0x000fe40004f21270 */
[----:B------:R-:W-:Y:S01]  /*17d9e0*/  ISETP.LT.AND P6, PT, R146, c[0x0][0x178], !P0 ;  /* 0x00005e0092007a0c */ /* 0x000fe200047c1270 */
[C---:B-1----:R-:W-:Y:S01]  /*17d9f0*/  IMAD.WIDE R142, R2.reuse, 0x4, R116 ;  /* 0x00000004028e7825 */ /* 0x042fe200078e0274 */
[----:B----4-:R-:W4:Y:S03]  /*17da00*/  LDL.LU R239, [R1+0xfe8] ;  /* 0x000fe80001ef7983 */ /* 0x010f260000300800 */
[C---:B------:R-:W-:Y:S01]  /*17da10*/  IMAD.WIDE R232, R2.reuse, 0x4, R14 ;  /* 0x0000000402e87825 */ /* 0x040fe200078e020e */
[C---:B------:R-:W-:Y:S01]  /*17da20*/  IADD3 R234, R2.reuse, c[0x0][0x198], RZ ;  /* 0x0000660002ea7a10 */ /* 0x040fe20007ffe0ff */
[----:B------:R1:W-:Y:S04]  /*17da30*/  @P5 STG.E [R140.64], R238 ;  /* 0x000000ee8c005986 */ /* 0x0003e8000c101904 */
[----:B------:R-:W4:Y:S04]  /*17da40*/  LDL.LU R248, [R1+0xf88] ;  /* 0x000f880001f87983 */ /* 0x000f280000300800 */
[----:B------:R3:W-:Y:S01]  /*17da50*/  @P2 STG.E [R142.64], R245 ;  /* 0x000000f58e002986 */ /* 0x0007e2000c101904 */
[----:B-1----:R-:W-:-:S03]  /*17da60*/  IMAD.WIDE R140, R2, 0x4, R12 ;  /* 0x00000004028c7825 */ /* 0x002fc600078e020c */
[----:B------:R-:W4:Y:S01]  /*17da70*/  LDL.LU R246, [R1+0xf08] ;  /* 0x000f080001f67983 */ /* 0x000f220000300800 */
[----:B------:R-:W-:-:S03]  /*17da80*/  IMAD.WIDE R2, R2, 0x4, R10 ;  /* 0x0000000402027825 */ /* 0x000fc600078e020a */
[----:B------:R1:W-:Y:S04]  /*17da90*/  @P4 STG.E [R232.64], R244 ;  /* 0x000000f4e8004986 */ /* 0x0003e8000c101904 */
[----:B---3--:R-:W3:Y:S01]  /*17daa0*/  LDL.LU R245, [R1+0xeb8] ;  /* 0x000eb80001f57983 */ /* 0x008ee20000300800 */
[----:B------:R-:W-:-:S03]  /*17dab0*/  IMAD.WIDE R142, R234, 0x4, R4 ;  /* 0x00000004ea8e7825 */ /* 0x000fc600078e0204 */
[----:B------:R1:W-:Y:S04]  /*17dac0*/  @P3 STG.E [R140.64], R237 ;  /* 0x000000ed8c003986 */ /* 0x0003e8000c101904 */
[----:B-1----:R-:W3:Y:S04]  /*17dad0*/  LDL.LU R244, [R1+0xe68] ;  /* 0x000e680001f47983 */ /* 0x002ee80000300800 */
[----:B------:R-:W3:Y:S04]  /*17dae0*/  LDL.LU R238, [R1+0xf8c] ;  /* 0x000f8c0001ee7983 */ /* 0x000ee80000300800 */
[----:B------:R1:W-:Y:S04]  /*17daf0*/  @P1 STG.E [R2.64], R236 ;  /* 0x000000ec02001986 */ /* 0x0003e8000c101904 */
[----:B------:R-:W3:Y:S04]  /*17db00*/  LDL.LU R237, [R1+0xf0c] ;  /* 0x000f0c0001ed7983 */ /* 0x000ee80000300800 */
[----:B-1----:R-:W3:Y:S04]  /*17db10*/  LDL.LU R236, [R1+0x948] ;  /* 0x0009480001ec7983 */ /* 0x002ee80000300800 */
        /* <DEDUP_REMOVED lines=12> */
[----:B----4-:R4:W-:Y:S01]  /*17dbe0*/  @P4 STG.E [R140.64], R239 ;  /* 0x000000ef8c004986 */ /* 0x0109e2000c101904 */
[----:B------:R-:W-:Y:S01]  /*17dbf0*/  ISETP.LT.AND P0, PT, R195, c[0x0][0x178], !P0 ;  /* 0x00005e00c3007a0c */ /* 0x000fe20004701270 */
[----:B------:R-:W-:Y:S01]  /*17dc00*/  IMAD.WIDE R142, R234, 0x4, R14 ;  /* 0x00000004ea8e7825 */ /* 0x000fe200078e020e */
[----:B------:R-:W-:Y:S01]  /*17dc10*/  ISETP.LT.AND P4, PT, R146, c[0x0][0x178], !P2 ;  /* 0x00005e0092007a0c */ /* 0x000fe20005781270 */
[----:B-1----:R-:W2:Y:S02]  /*17dc20*/  LDL.LU R247, [R1+0x104c] ;  /* 0x00104c0001f77983 */ /* 0x002ea40000300800 */
[----:B------:R-:W-:-:S02]  /*17dc30*/  IMAD.WIDE R2, R234, 0x4, R118 ;  /* 0x00000004ea027825 */ /* 0x000fc400078e0276 */
[----:B------:R-:W2:Y:S02]  /*17dc40*/  LDL.LU R240, [R1+0x7024] ;  /* 0x0070240001f07983 */ /* 0x000ea40000300800 */
[C---:B----4-:R-:W-:Y:S02]  /*17dc50*/  IMAD.WIDE R140, R234.reuse, 0x4, R116 ;  /* 0x00000004ea8c7825 */ /* 0x050fe400078e0274 */
[----:B------:R-:W4:Y:S02]  /*17dc60*/  LDL.LU R239, [R1+0xfec] ;  /* 0x000fec0001ef7983 */ /* 0x000f240000300800 */
[C---:B------:R-:W-:Y:S01]  /*17dc70*/  IMAD.WIDE R232, R234.reuse, 0x4, R12 ;  /* 0x00000004eae87825 */ /* 0x040fe200078e020c */
[C---:B------:R-:W-:Y:S01]  /*17dc80*/  IADD3 R235, R234.reuse, c[0x0][0x198], RZ ;  /* 0x00006600eaeb7a10 */ /* 0x040fe20007ffe0ff */
[----:B------:R1:W-:Y:S04]  /*17dc90*/  @P3 STG.E [R2.64], R248 ;  /* 0x000000f802003986 */ /* 0x0003e8000c101904 */
[----:B------:R3:W-:Y:S04]  /*17dca0*/  @P1 STG.E [R140.64], R246 ;  /* 0x000000f68c001986 */ /* 0x0007e8000c101904 */
[----:B---3--:R3:W-:Y:S01]  /*17dcb0*/  @P5 STG.E [R142.64], R245 ;  /* 0x000000f58e005986 */ /* 0x0087e2000c101904 */
[----:B-1----:R-:W-:-:S03]  /*17dcc0*/  IMAD.WIDE R2, R234, 0x4, R10 ;  /* 0x00000004ea027825 */ /* 0x002fc600078e020a */
[----:B------:R1:W-:Y:S01]  /*17dcd0*/  @P6 STG.E [R232.64], R244 ;  /* 0x000000f4e8006986 */ /* 0x0003e2000c101904 */
[----:B------:R-:W-:-:S03]  /*17dce0*/  IMAD.WIDE R140, R235, 0x4, R4 ;  /* 0x00000004eb8c7825 */ /* 0x000fc600078e0204 */
[----:B---3--:R-:W3:Y:S04]  /*17dcf0*/  LDL.LU R245, [R1+0xebc] ;  /* 0x000ebc0001f57983 */ /* 0x008ee80000300800 */
[----:B-1----:R-:W3:Y:S04]  /*17dd00*/  LDL.LU R244, [R1+0xe6c] ;  /* 0x000e6c0001f47983 */ /* 0x002ee80000300800 */
[----:B------:R1:W-:Y:S04]  /*17dd10*/  @P0 STG.E [R2.64], R236 ;  /* 0x000000ec02000986 */ /* 0x0003e8000c101904 */
[----:B-1----:R-:W3:Y:S04]  /*17dd20*/  LDL.LU R236, [R1+0x94c] ;  /* 0x00094c0001ec7983 */ /* 0x002ee80000300800 */
[----:B------:R-:W3:Y:S04]  /*17dd30*/  LDL.LU R234, [R1+0x7028] ;  /* 0x0070280001ea7983 */ /* 0x000ee80000300800 */
        /* <DEDUP_REMOVED lines=17> */
[----:B----4-:R4:W-:Y:S01]  /*17de50*/  @P3 STG.E [R140.64], R239 ;  /* 0x000000ef8c003986 */ /* 0x0109e2000c101904 */
[----:B------:R-:W-:-:S03]  /*17de60*/  ISETP.LT.AND P3, PT, R146, c[0x0][0x178], !P1 ;  /* 0x00005e0092007a0c */ /* 0x000fc60004f61270 */
[----:B------:R4:W-:Y:S01]  /*17de70*/  @P5 STG.E [R142.64], R238 ;  /* 0x000000ee8e005986 */ /* 0x0009e2000c101904 */
[----:B-1----:R-:W-:Y:S01]  /*17de80*/  IMAD.WIDE R2, R235, 0x4, R14 ;  /* 0x00000004eb027825 */ /* 0x002fe200078e020e */
[----:B------:R-:W-:Y:S02]  /*17de90*/  ISETP.LT.AND P5, PT, R231, c[0x0][0x178], !P1 ;  /* 0x00005e00e7007a0c */ /* 0x000fe40004fa1270 */
[----:B------:R1:W-:Y:S01]  /*17dea0*/  @P6 STG.E [R232.64], R237 ;  /* 0x000000ede8006986 */ /* 0x0003e2000c101904 */
[----:B----4-:R-:W-:-:S03]  /*17deb0*/  IMAD.WIDE R140, R235, 0x4, R12 ;  /* 0x00000004eb8c7825 */ /* 0x010fc600078e020c */
[----:B------:R-:W4:Y:S04]  /*17dec0*/  LDL.LU R238, [R1+0x1058] ;  /* 0x0010580001ee7983 */ /* 0x000f280000300800 */
[----:B-1----:R-:W4:Y:S01]  /*17ded0*/  LDL.LU R237, [R1+0x1008] ;  /* 0x0010080001ed7983 */ /* 0x002f220000300800 */
[----:B------:R-:W-:-:S03]  /*17dee0*/  IADD3 R232, R235, c[0x0][0x198], RZ ;  /* 0x00006600ebe87a10 */ /* 0x000fc60007ffe0ff */
[----:B---3--:R1:W-:Y:S02]  /*17def0*/  @P4 STG.E [R2.64], R245 ;  /* 0x000000f502004986 */ /* 0x0083e4000c101904 */
[----:B------:R-:W-:Y:S02]  /*17df00*/  IMAD.WIDE R142, R232, 0x4, R6 ;  /* 0x00000004e88e7825 */ /* 0x000fe400078e0206 */
[----:B------:R-:W3:Y:S04]  /*17df10*/  LDL.LU R247, [R1+0xfa8] ;  /* 0x000fa80001f77983 */ /* 0x000ee80000300800 */
[----:B------:R1:W-:Y:S02]  /*17df20*/  @P0 STG.E [R140.64], R244 ;  /* 0x000000f48c000986 */ /* 0x0003e4000c101904 */
[----:B-1----:R-:W-:-:S02]  /*17df30*/  IMAD.WIDE R2, R235, 0x4, R10 ;  /* 0x00000004eb027825 */ /* 0x002fc400078e020a */
[----:B------:R-:W3:Y:S02]  /*17df40*/  LDL.LU R245, [R1+0xf68] ;  /* 0x000f680001f57983 */ /* 0x000ee40000300800 */
[----:B------:R-:W-:Y:S02]  /*17df50*/  IMAD.WIDE R140, R232, 0x4, R4 ;  /* 0x00000004e88c7825 */ /* 0x000fe400078e0204 */
        /* <DEDUP_REMOVED lines=20> */
[----:B----4-:R4:W-:Y:S01]  /*17e0a0*/  @P0 STG.E [R140.64], R238 ;  /* 0x000000ee8c000986 */ /* 0x0109e2000c101904 */
[----:B------:R-:W-:-:S03]  /*17e0b0*/  ISETP.LT.AND P0, PT, R146, c[0x0][0x178], !P2 ;  /* 0x00005e0092007a0c */ /* 0x000fc60005701270 */
[----:B------:R4:W-:Y:S01]  /*17e0c0*/  @P6 STG.E [R142.64], R237 ;  /* 0x000000ed8e006986 */ /* 0x0009e2000c101904 */
[----:B-1----:R-:W-:-:S04]  /*17e0d0*/  IMAD.WIDE R2, R232, 0x4, R10 ;  /* 0x00000004e8027825 */ /* 0x002fc800078e020a */
[C---:B----4-:R-:W-:Y:S01]  /*17e0e0*/  IMAD.WIDE R140, R232.reuse, 0x4, R12 ;  /* 0x00000004e88c7825 */ /* 0x050fe200078e020c */
[----:B------:R-:W4:Y:S03]  /*17e0f0*/  LDL.LU R238, [R1+0x105c] ;  /* 0x00105c0001ee7983 */ /* 0x000f260000300800 */
[C---:B------:R-:W-:Y:S01]  /*17e100*/  IMAD.WIDE R142, R232.reuse, 0x4, R14 ;  /* 0x00000004e88e7825 */ /* 0x040fe200078e020e */
[----:B------:R-:W-:Y:S01]  /*17e110*/  IADD3 R232, R232, c[0x0][0x198], RZ ;  /* 0x00006600e8e87a10 */ /* 0x000fe20007ffe0ff */
[----:B------:R-:W4:Y:S04]  /*17e120*/  LDL.LU R237, [R1+0x100c] ;  /* 0x00100c0001ed7983 */ /* 0x000f280000300800 */
[----:B---3--:R-:W-:Y:S04]  /*17e130*/  @P3 STG.E [R142.64], R247 ;  /* 0x000000f78e003986 */ /* 0x008fe8000c101904 */
[----:B------:R1:W-:Y:S04]  /*17e140*/  @P5 STG.E [R140.64], R245 ;  /* 0x000000f58c005986 */ /* 0x0003e8000c101904 */
[----:B------:R3:W-:Y:S04]  /*17e150*/  @P1 STG.E [R2.64], R244 ;  /* 0x000000f402001986 */ /* 0x0007e8000c101904 */
        /* <DEDUP_REMOVED lines=25> */
[----:B----4-:R1:W-:Y:S04]  /*17e2f0*/  @P5 STG.E [R2.64], R238 ;  /* 0x000000ee02005986 */ /* 0x0103e8000c101904 */
[----:B------:R-:W4:Y:S04]  /*17e300*/  LDL.LU R248, [R1+0x10b8] ;  /* 0x0010b80001f87983 */ /* 0x000f280000300800 */
[----:B------:R3:W-:Y:S04]  /*17e310*/  @P1 STG.E [R140.64], R237 ;  /* 0x000000ed8c001986 */ /* 0x0007e8000c101904 */
[----:B------:R-:W4:Y:S01]  /*17e320*/  LDL.LU R246, [R1+0x1098] ;  /* 0x0010980001f67983 */ /* 0x000f220000300800 */
[----:B-1----:R-:W-:-:S03]  /*17e330*/  IMAD.WIDE R2, R232, 0x4, R12 ;  /* 0x00000004e8027825 */ /* 0x002fc600078e020c */
[----:B------:R1:W-:Y:S04]  /*17e340*/  @P3 STG.E [R142.64], R236 ;  /* 0x000000ec8e003986 */ /* 0x0003e8000c101904 */
[----:B---3--:R-:W3:Y:S01]  /*17e350*/  LDL.LU R237, [R1+0x1078] ;  /* 0x0010780001ed7983 */ /* 0x008ee20000300800 */
[----:B------:R-:W-:-:S03]  /*17e360*/  IMAD.WIDE R140, R232, 0x4, R10 ;  /* 0x00000004e88c7825 */ /* 0x000fc600078e020a */
[----:B------:R1:W-:Y:S04]  /*17e370*/  @P4 STG.E [R2.64], R245 ;  /* 0x000000f502004986 */ /* 0x0003e8000c101904 */
[----:B-1----:R-:W3:Y:S01]  /*17e380*/  LDL.LU R236, [R1+0x1038] ;  /* 0x0010380001ec7983 */ /* 0x002ee20000300800 */
[----:B------:R-:W-:-:S03]  /*17e390*/  IMAD.WIDE R142, R234, 0x4, R4 ;  /* 0x00000004ea8e7825 */ /* 0x000fc600078e0204 */
[----:B------:R-:W3:Y:S04]  /*17e3a0*/  LDL.LU R238, [R1+0x10bc] ;  /* 0x0010bc0001ee7983 */ /* 0x000ee80000300800 */
[----:B------:R1:W-:Y:S04]  /*17e3b0*/  @P2 STG.E [R140.64], R244 ;  /* 0x000000f48c002986 */ /* 0x0003e8000c101904 */
[----:B------:R-:W3:Y:S04]  /*17e3c0*/  LDL.LU R245, [R1+0x109c] ;  /* 0x00109c0001f57983 */ /* 0x000ee80000300800 */
        /* <DEDUP_REMOVED lines=26> */
[----:B---3--:R3:W-:Y:S04]  /*17e570*/  @P5 STG.E [R142.64], R237 ;  /* 0x000000ed8e005986 */ /* 0x0087e8000c101904 */
[----:B------:R3:W-:Y:S01]  /*17e580*/  @P6 STG.E [R232.64], R236 ;  /* 0x000000ece8006986 */ /* 0x0007e2000c101904 */
[----:B-1----:R-:W-:-:S04]  /*17e590*/  IMAD.WIDE R2, R234, 0x4, R10 ;  /* 0x00000004ea027825 */ /* 0x002fc800078e020a */
[----:B------:R-:W-:Y:S01]  /*17e5a0*/  IMAD.WIDE R140, R235, 0x4, R4 ;  /* 0x00000004eb8c7825 */ /* 0x000fe200078e0204 */
[----:B---3--:R-:W3:Y:S04]  /*17e5b0*/  LDL.LU R237, [R1+0x107c] ;  /* 0x00107c0001ed7983 */ /* 0x008ee80000300800 */
[----:B------:R-:W3:Y:S04]  /*17e5c0*/  LDL.LU R236, [R1+0x103c] ;  /* 0x00103c0001ec7983 */ /* 0x000ee80000300800 */
        /* <DEDUP_REMOVED lines=30> */
[----:B---3--:R1:W-:Y:S04]  /*17e7b0*/  @P3 STG.E [R140.64], R237 ;  /* 0x000000ed8c003986 */ /* 0x0083e8000c101904 */
[----:B------:R3:W-:Y:S01]  /*17e7c0*/  @P0 STG.E [R2.64], R236 ;  /* 0x000000ec02000986 */ /* 0x0007e2000c101904 */
[----:B------:R-:W-:-:S03]  /*17e7d0*/  IMAD.WIDE R142, R232, 0x4, R6 ;  /* 0x00000004e88e7825 */ /* 0x000fc600078e0206 */
[----:B------:R-:W4:Y:S04]  /*17e7e0*/  LDL.LU R247, [R1+0xc70] ;  /* 0x000c700001f77983 */ /* 0x000f280000300800 */
[----:B-1----:R-:W4:Y:S01]  /*17e7f0*/  LDL.LU R237, [R1+0xb20] ;  /* 0x000b200001ed7983 */ /* 0x002f220000300800 */
[----:B------:R-:W-:-:S03]  /*17e800*/  IMAD.WIDE R140, R232, 0x4, R4 ;  /* 0x00000004e88c7825 */ /* 0x000fc600078e0204 */
[----:B---3--:R-:W3:Y:S01]  /*17e810*/  LDL.LU R236, [R1+0x7c0] ;  /* 0x0007c00001ec7983 */ /* 0x008ee20000300800 */
[----:B------:R-:W-:-:S03]  /*17e820*/  IMAD.WIDE R2, R235, 0x4, R10 ;  /* 0x00000004eb027825 */ /* 0x000fc600078e020a */
[----:B------:R-:W3:Y:S04]  /*17e830*/  LDL.LU R239, [R1+0x1154] ;  /* 0x0011540001ef7983 */ /* 0x000ee80000300800 */
        /* <DEDUP_REMOVED lines=18> */
[----:B----4-:R4:W-:Y:S01]  /*17e960*/  @P0 STG.E [R140.64], R238 ;  /* 0x000000ee8c000986 */ /* 0x0109e2000c101904 */
[----:B------:R-:W-:-:S03]  /*17e970*/  ISETP.LT.AND P0, PT, R146, c[0x0][0x178], !P1 ;  /* 0x00005e0092007a0c */ /* 0x000fc60004f01270 */
[----:B------:R4:W-:Y:S01]  /*17e980*/  @P6 STG.E [R142.64], R245 ;  /* 0x000000f58e006986 */ /* 0x0009e2000c101904 */
[----:B-1----:R-:W-:-:S03]  /*17e990*/  IMAD.WIDE R2, R232, 0x4, R10 ;  /* 0x00000004e8027825 */ /* 0x002fc600078e020a */
[----:B----4-:R-:W4:Y:S01]  /*17e9a0*/  LDL.LU R238, [R1+0x1114] ;  /* 0x0011140001ee7983 */ /* 0x010f220000300800 */
[----:B------:R-:W-:-:S03]  /*17e9b0*/  IMAD.WIDE R140, R232, 0x4, R12 ;  /* 0x00000004e88c7825 */ /* 0x000fc600078e020c */
[----:B------:R-:W4:Y:S01]  /*17e9c0*/  LDL.LU R245, [R1+0xe94] ;  /* 0x000e940001f57983 */ /* 0x000f220000300800 */
[C---:B------:R-:W-:Y:S01]  /*17e9d0*/  IMAD.WIDE R142, R232.reuse, 0x4, R14 ;  /* 0x00000004e88e7825 */ /* 0x040fe200078e020e */
[----:B------:R-:W-:Y:S02]  /*17e9e0*/  IADD3 R232, R232, c[0x0][0x198], RZ ;  /* 0x00006600e8e87a10 */ /* 0x000fe40007ffe0ff */
        /* <DEDUP_REMOVED lines=27> */
[----:B----4-:R1:W-:Y:S01]  /*17eba0*/  @P5 STG.E [R2.64], R238 ;  /* 0x000000ee02005986 */ /* 0x0103e2000c101904 */
[----:B------:R-:W-:-:S03]  /*17ebb0*/  IADD3 R234, R232, c[0x0][0x198], RZ ;  /* 0x00006600e8ea7a10 */ /* 0x000fc60007ffe0ff */
        /* <DEDUP_REMOVED lines=36> */
[----:B----4-:R1:W-:Y:S01]  /*17ee00*/  @P3 STG.E [R2.64], R248 ;  /* 0x000000f802003986 */ /* 0x0103e2000c101904 */
[----:B------:R-:W-:-:S03]  /*17ee10*/  IADD3 R235, R234, c[0x0][0x198], RZ ;  /* 0x00006600eaeb7a10 */ /* 0x000fc60007ffe0ff */
[----:B------:R-:W-:Y:S04]  /*17ee20*/  @P1 STG.E [R140.64], R246 ;  /* 0x000000f68c001986 */ /* 0x000fe8000c101904 */
[----:B---3--:R3:W-:Y:S04]  /*17ee30*/  @P5 STG.E [R142.64], R245 ;  /* 0x000000f58e005986 */ /* 0x0087e8000c101904 */
        /* <DEDUP_REMOVED lines=1325> */
[C---:B-1----:R-:W-:Y:S02]  /*184110*/  IMAD.WIDE R140, R2.reuse, 0x4, R10 ;  /* 0x00000004028c7825 */ /* 0x042fe400078e020a */
[----:B------:R-:W4:Y:S02]  /*184120*/  LDL.LU R238, [R1+0xe5c] ;  /* 0x000e5c0001ee7983 */ /* 0x000f240000300800 */
[C---:B------:R-:W-:Y:S02]  /*184130*/  IMAD.WIDE R142, R2.reuse, 0x4, R12 ;  /* 0x00000004028e7825 */ /* 0x040fe400078e020c */
[----:B------:R-:W4:Y:S02]  /*184140*/  LDL.LU R245, [R1+0xaec] ;  /* 0x000aec0001f57983 */ /* 0x000f240000300800 */
[C---:B------:R-:W-:Y:S01]  /*184150*/  IMAD.WIDE R232, R2.reuse, 0x4, R14 ;  /* 0x0000000402e87825 */ /* 0x040fe200078e020e */
        /* <DEDUP_REMOVED lines=11> */
[----:B------:R-:W-:-:S02]  /*184210*/  ISETP.LT.AND P3, PT, R115, c[0x0][0x178], !P1 ;  /* 0x00005e0073007a0c */ /* 0x000fc40004f61270 */
[----:B------:R-:W-:Y:S01]  /*184220*/  ISETP.LT.AND P4, PT, R147, c[0x0][0x178], !P1 ;  /* 0x00005e0093007a0c */ /* 0x000fe20004f81270 */
[C---:B------:R-:W-:Y:S01]  /*184230*/  IMAD.WIDE R142, R2.reuse, 0x4, R6 ;  /* 0x00000004028e7825 */ /* 0x040fe200078e0206 */
[----:B------:R-:W-:Y:S01]  /*184240*/  ISETP.LT.AND P2, PT, R179, c[0x0][0x178], !P1 ;  /* 0x00005e00b3007a0c */ /* 0x000fe20004f41270 */
[----:B------:R-:W2:Y:S02]  /*184250*/  LDL.LU R247, [R1+0x1628] ;  /* 0x0016280001f77983 */ /* 0x000ea40000300800 */
[----:B------:R-:W-:Y:S01]  /*184260*/  IMAD.WIDE R232, R2, 0x4, R8 ;  /* 0x0000000402e87825 */ /* 0x000fe200078e0208 */
[----:B------:R-:W-:-:S03]  /*184270*/  ISETP.LT.AND P5, PT, R135, c[0x0][0x178], !P1 ;  /* 0x00005e0087007a0c */ /* 0x000fc60004fa1270 */
[----:B----4-:R1:W-:Y:S01]  /*184280*/  @P6 STG.E [R142.64], R246 ;  /* 0x000000f68e006986 */ /* 0x0103e2000c101904 */
[C---:B------:R-:W-:Y:S01]  /*184290*/  IMAD.WIDE R140, R2.reuse, 0x4, R118 ;  /* 0x00000004028c7825 */ /* 0x040fe200078e0276 */
[----:B------:R-:W-:Y:S02]  /*1842a0*/  ISETP.GE.AND P0, PT, R3, c[0x0][0x17c], PT ;  /* 0x00005f0003007a0c */ /* 0x000fe40003f06270 */
[----:B------:R4:W-:Y:S01]  /*1842b0*/  @P3 STG.E [R232.64], R239 ;  /* 0x000000efe8003986 */ /* 0x0009e2000c101904 */
[----:B------:R-:W-:Y:S02]  /*1842c0*/  ISETP.LT.AND P3, PT, R163, c[0x0][0x178], !P1 ;  /* 0x00005e00a3007a0c */ /* 0x000fe40004f61270 */
[----:B------:R-:W-:Y:S02]  /*1842d0*/  ISETP.LT.AND P1, PT, R195, c[0x0][0x178], !P1 ;  /* 0x00005e00c3007a0c */ /* 0x000fe40004f21270 */
[C---:B------:R-:W-:Y:S01]  /*1842e0*/  IADD3 R234, R2.reuse, c[0x0][0x198], RZ ;  /* 0x0000660002ea7a10 */ /* 0x040fe20007ffe0ff */
[----:B-1----:R-:W-:Y:S01]  /*1842f0*/  IMAD.WIDE R142, R2, 0x4, R116 ;  /* 0x00000004028e7825 */ /* 0x002fe200078e0274 */
[----:B------:R1:W-:Y:S01]  /*184300*/  @P4 STG.E [R140.64], R238 ;  /* 0x000000ee8c004986 */ /* 0x0003e2000c101904 */
[----:B------:R-:W-:-:S03]  /*184310*/  ISETP.LT.AND P4, PT, R146, c[0x0][0x178], !P0 ;  /* 0x00005e0092007a0c */ /* 0x000fc60004781270 */
[----:B----4-:R-:W4:Y:S01]  /*184320*/  LDL.LU R239, [R1+0x15f8] ;  /* 0x0015f80001ef7983 */ /* 0x010f220000300800 */
[----:B------:R-:W-:-:S03]  /*184330*/  IMAD.WIDE R232, R2, 0x4, R14 ;  /* 0x0000000402e87825 */ /* 0x000fc600078e020e */
[----:B------:R-:W4:Y:S01]  /*184340*/  LDL.LU R248, [R1+0x15b8] ;  /* 0x0015b80001f87983 */ /* 0x000f220000300800 */
[----:B-1----:R-:W-:-:S03]  /*184350*/  IMAD.WIDE R140, R2, 0x4, R12 ;  /* 0x00000004028c7825 */ /* 0x002fc600078e020c */
[----:B------:R1:W-:Y:S01]  /*184360*/  @P2 STG.E [R142.64], R245 ;  /* 0x000000f58e002986 */ /* 0x0003e2000c101904 */
[----:B------:R-:W-:-:S03]  /*184370*/  IMAD.WIDE R2, R2, 0x4, R10 ;  /* 0x0000000402027825 */ /* 0x000fc600078e020a */
[----:B------:R-:W4:Y:S04]  /*184380*/  LDL.LU R246, [R1+0x14f8] ;  /* 0x0014f80001f67983 */ /* 0x000f280000300800 */
[----:B------:R3:W-:Y:S04]  /*184390*/  @P5 STG.E [R232.64], R244 ;  /* 0x000000f4e8005986 */ /* 0x0007e8000c101904 */
[----:B-1----:R-:W4:Y:S01]  /*1843a0*/  LDL.LU R245, [R1+0xfd8] ;  /* 0x000fd80001f57983 */ /* 0x002f220000300800 */
[----:B------:R-:W-:-:S03]  /*1843b0*/  IMAD.WIDE R142, R234, 0x4, R4 ;  /* 0x00000004ea8e7825 */ /* 0x000fc600078e0204 */
[----:B------:R1:W-:Y:S04]  /*1843c0*/  @P3 STG.E [R140.64], R237 ;  /* 0x000000ed8c003986 */ /* 0x0003e8000c101904 */
        /* <DEDUP_REMOVED lines=16> */
[----:B------:R-:W-:Y:S02]  /*1844d0*/  ISETP.GE.AND P2, PT, R235, c[0x0][0x17c], PT ;  /* 0x00005f00eb007a0c */ /* 0x000fe40003f46270 */
[----:B------:R-:W-:Y:S01]  /*1844e0*/  ISETP.LT.AND P0, PT, R195, c[0x0][0x178], !P0 ;  /* 0x00005e00c3007a0c */ /* 0x000fe20004701270 */
[----:B----4-:R4:W-:Y:S01]  /*1844f0*/  @P5 STG.E [R140.64], R239 ;  /* 0x000000ef8c005986 */ /* 0x0109e2000c101904 */
[----:B------:R-:W-:-:S03]  /*184500*/  ISETP.LT.AND P5, PT, R146, c[0x0][0x178], !P2 ;  /* 0x00005e0092007a0c */ /* 0x000fc600057a1270 */
[----:B-1----:R-:W2:Y:S01]  /*184510*/  LDL.LU R247, [R1+0x162c] ;  /* 0x00162c0001f77983 */ /* 0x002ea20000300800 */
[----:B------:R-:W-:-:S03]  /*184520*/  IMAD.WIDE R2, R234, 0x4, R118 ;  /* 0x00000004ea027825 */ /* 0x000fc600078e0276 */
[----:B------:R-:W2:Y:S01]  /*184530*/  LDL.LU R240, [R1+0x70e4] ;  /* 0x0070e40001f07983 */ /* 0x000ea20000300800 */
[----:B------:R-:W-:-:S03]  /*184540*/  IMAD.WIDE R142, R234, 0x4, R14 ;  /* 0x00000004ea8e7825 */ /* 0x000fc600078e020e */
[----:B----4-:R-:W4:Y:S01]  /*184550*/  LDL.LU R239, [R1+0x15fc] ;  /* 0x0015fc0001ef7983 */ /* 0x010f220000300800 */
[C---:B------:R-:W-:Y:S01]  /*184560*/  IMAD.WIDE R140, R234.reuse, 0x4, R116 ;  /* 0x00000004ea8c7825 */ /* 0x040fe200078e0274 */
[----:B------:R-:W-:-:S03]  /*184570*/  IADD3 R235, R234, c[0x0][0x198], RZ ;  /* 0x00006600eaeb7a10 */ /* 0x000fc60007ffe0ff */
[C---:B------:R-:W-:Y:S01]  /*184580*/  IMAD.WIDE R232, R234.reuse, 0x4, R12 ;  /* 0x00000004eae87825 */ /* 0x040fe200078e020c */
[----:B------:R1:W-:Y:S04]  /*184590*/  @P1 STG.E [R2.64], R248 ;  /* 0x000000f802001986 */ /* 0x0003e8000c101904 */
[----:B------:R3:W-:Y:S04]  /*1845a0*/  @P3 STG.E [R140.64], R246 ;  /* 0x000000f68c003986 */ /* 0x0007e8000c101904 */
[----:B------:R3:W-:Y:S01]  /*1845b0*/  @P6 STG.E [R142.64], R245 ;  /* 0x000000f58e006986 */ /* 0x0007e2000c101904 */
[----:B-1----:R-:W-:-:S03]  /*1845c0*/  IMAD.WIDE R2, R234, 0x4, R10 ;  /* 0x00000004ea027825 */ /* 0x002fc600078e020a */
[----:B---3--:R1:W-:Y:S01]  /*1845d0*/  @P4 STG.E [R232.64], R244 ;  /* 0x000000f4e8004986 */ /* 0x0083e2000c101904 */
[----:B------:R-:W-:-:S03]  /*1845e0*/  IMAD.WIDE R140, R235, 0x4, R4 ;  /* 0x00000004eb8c7825 */ /* 0x000fc600078e0204 */
[----:B------:R-:W3:Y:S04]  /*1845f0*/  LDL.LU R245, [R1+0xfdc] ;  /* 0x000fdc0001f57983 */ /* 0x000ee80000300800 */
        /* <DEDUP_REMOVED lines=24> */
[----:B-1----:R-:W-:-:S03]  /*184780*/  IMAD.WIDE R2, R235, 0x4, R14 ;  /* 0x00000004eb027825 */ /* 0x002fc600078e020e */
[----:B------:R1:W-:Y:S01]  /*184790*/  @P4 STG.E [R232.64], R237 ;  /* 0x000000ede8004986 */ /* 0x0003e2000c101904 */
[----:B------:R-:W-:Y:S01]  /*1847a0*/  ISETP.LT.AND P4, PT, R231, c[0x0][0x178], !P1 ;  /* 0x00005e00e7007a0c */ /* 0x000fe20004f81270 */
[C---:B----4-:R-:W-:Y:S02]  /*1847b0*/  IMAD.WIDE R140, R235.reuse, 0x4, R12 ;  /* 0x00000004eb8c7825 */ /* 0x050fe400078e020c */
[----:B------:R-:W4:Y:S04]  /*1847c0*/  LDL.LU R238, [R1+0x1638] ;  /* 0x0016380001ee7983 */ /* 0x000f280000300800 */
        /* <DEDUP_REMOVED lines=23> */
[----:B------:R-:W-:Y:S02]  /*184940*/  ISETP.GE.AND P2, PT, R234, c[0x0][0x17c], PT ;  /* 0x00005f00ea007a0c */ /* 0x000fe40003f46270 */
[----:B------:R-:W-:Y:S01]  /*184950*/  ISETP.LT.AND P1, PT, R195, c[0x0][0x178], !P1 ;  /* 0x00005e00c3007a0c */ /* 0x000fe20004f21270 */
[----:B------:R-:W-:Y:S01]  /*184960*/  IMAD.WIDE R142, R232, 0x4, R116 ;  /* 0x00000004e88e7825 */ /* 0x000fe200078e0274 */
[----:B------:R-:W2:Y:S04]  /*184970*/  LDL.LU R234, [R1+0x70e8] ;  /* 0x0070e80001ea7983 */ /* 0x000ea80000300800 */
[----:B------:R-:W2:Y:S04]  /*184980*/  LDL.LU R246, [R1+0x168c] ;  /* 0x00168c0001f67983 */ /* 0x000ea80000300800 */
[----:B------:R1:W-:Y:S04]  /*184990*/  @P5 STG.E [R2.64], R248 ;  /* 0x000000f802005986 */ /* 0x0003e8000c101904 */
[----:B----4-:R4:W-:Y:S04]  /*1849a0*/  @P0 STG.E [R140.64], R238 ;  /* 0x000000ee8c000986 */ /* 0x0109e8000c101904 */
[----:B------:R4:W-:Y:S01]  /*1849b0*/  @P6 STG.E [R142.64], R237 ;  /* 0x000000ed8e006986 */ /* 0x0009e2000c101904 */
[----:B------:R-:W-:Y:S01]  /*1849c0*/  ISETP.LT.AND P6, PT, R146, c[0x0][0x178], !P2 ;  /* 0x00005e0092007a0c */ /* 0x000fe200057c1270 */
[----:B-1----:R-:W-:-:S02]  /*1849d0*/  IMAD.WIDE R2, R232, 0x4, R10 ;  /* 0x00000004e8027825 */ /* 0x002fc400078e020a */
[----:B----4-:R-:W4:Y:S02]  /*1849e0*/  LDL.LU R238, [R1+0x163c] ;  /* 0x00163c0001ee7983 */ /* 0x010f240000300800 */
        /* <DEDUP_REMOVED lines=18> */
[----:B------:R-:W2:Y:S01]  /*184b10*/  LDL.LU R247, [R1+0x16c8] ;  /* 0x0016c80001f77983 */ /* 0x000ea20000300800 */
[----:B------:R-:W-:Y:S01]  /*184b20*/  ISETP.LT.AND P4, PT, R135, c[0x0][0x178], !P2 ;  /* 0x00005e0087007a0c */ /* 0x000fe20005781270 */
[----:B------:R-:W-:Y:S01]  /*184b30*/  IMAD.WIDE R142, R232, 0x4, R8 ;  /* 0x00000004e88e7825 */ /* 0x000fe200078e0208 */
[----:B------:R-:W-:-:S03]  /*184b40*/  ISETP.GE.AND P6, PT, R234, c[0x0][0x17c], PT ;  /* 0x00005f00ea007a0c */ /* 0x000fc60003fc6270 */
[C---:B------:R-:W-:Y:S01]  /*184b50*/  IMAD.WIDE R2, R232.reuse, 0x4, R118 ;  /* 0x00000004e8027825 */ /* 0x040fe200078e0276 */
[----:B------:R1:W-:Y:S01]  /*184b60*/  @P0 STG.E [R140.64], R246 ;  /* 0x000000f68c000986 */ /* 0x0003e2000c101904 */
[----:B------:R-:W-:Y:S02]  /*184b70*/  ISETP.LT.AND P0, PT, R163, c[0x0][0x178], !P2 ;  /* 0x00005e00a3007a0c */ /* 0x000fe40005701270 */
[----:B------:R-:W-:Y:S01]  /*184b80*/  ISETP.LT.AND P2, PT, R195, c[0x0][0x178], !P2 ;  /* 0x00005e00c3007a0c */ /* 0x000fe20005741270 */
[----:B------:R4:W-:Y:S01]  /*184b90*/  @P5 STG.E [R142.64], R239 ;  /* 0x000000ef8e005986 */ /* 0x0009e2000c101904 */
[C---:B------:R-:W-:Y:S01]  /*184ba0*/  IADD3 R234, R232.reuse, c[0x0][0x198], RZ ;  /* 0x00006600e8ea7a10 */ /* 0x040fe20007ffe0ff */
[----:B-1----:R-:W-:Y:S02]  /*184bb0*/  IMAD.WIDE R140, R232, 0x4, R116 ;  /* 0x00000004e88c7825 */ /* 0x002fe400078e0274 */
[----:B----4-:R1:W-:Y:S01]  /*184bc0*/  @P3 STG.E [R2.64], R238 ;  /* 0x000000ee02003986 */ /* 0x0103e2000c101904 */
[----:B------:R-:W-:-:S03]  /*184bd0*/  ISETP.LT.AND P3, PT, R146, c[0x0][0x178], !P6 ;  /* 0x00005e0092007a0c */ /* 0x000fc60007761270 */
[----:B------:R-:W4:Y:S01]  /*184be0*/  LDL.LU R239, [R1+0x16b8] ;  /* 0x0016b80001ef7983 */ /* 0x000f220000300800 */
[----:B------:R-:W-:-:S03]  /*184bf0*/  IMAD.WIDE R142, R232, 0x4, R14 ;  /* 0x00000004e88e7825 */ /* 0x000fc600078e020e */
[----:B------:R-:W4:Y:S04]  /*184c00*/  LDL.LU R248, [R1+0x1698] ;  /* 0x0016980001f87983 */ /* 0x000f280000300800 */
[----:B------:R3:W-:Y:S01]  /*184c10*/  @P1 STG.E [R140.64], R237 ;  /* 0x000000ed8c001986 */ /* 0x0007e2000c101904 */
[----:B-1----:R-:W-:-:S03]  /*184c20*/  IMAD.WIDE R2, R232, 0x4, R12 ;  /* 0x00000004e8027825 */ /* 0x002fc600078e020c */
[----:B------:R-:W4:Y:S04]  /*184c30*/  LDL.LU R246, [R1+0x1678] ;  /* 0x0016780001f67983 */ /* 0x000f280000300800 */
        /* <DEDUP_REMOVED lines=24> */
[----:B------:R-:W-:-:S03]  /*184dc0*/  IMAD.WIDE R142, R234, 0x4, R14 ;  /* 0x00000004ea8e7825 */ /* 0x000fc600078e020e */
[----:B-1----:R-:W2:Y:S01]  /*184dd0*/  LDL.LU R247, [R1+0x16cc] ;  /* 0x0016cc0001f77983 */ /* 0x002ea20000300800 */
[----:B------:R-:W-:-:S03]  /*184de0*/  IMAD.WIDE R2, R234, 0x4, R118 ;  /* 0x00000004ea027825 */ /* 0x000fc600078e0276 */
[----:B------:R-:W2:Y:S01]  /*184df0*/  LDL.LU R240, [R1+0x70f4] ;  /* 0x0070f40001f07983 */ /* 0x000ea20000300800 */
[----:B----4-:R-:W-:-:S03]  /*184e00*/  IMAD.WIDE R140, R234, 0x4, R116 ;  /* 0x00000004ea8c7825 */ /* 0x010fc600078e0274 */
[----:B------:R-:W4:Y:S01]  /*184e10*/  LDL.LU R239, [R1+0x16bc] ;  /* 0x0016bc0001ef7983 */ /* 0x000f220000300800 */
[----:B------:R-:W-:Y:S01]  /*184e20*/  ISETP.LT.AND P4, PT, R146, c[0x0][0x178], !P1 ;  /* 0x00005e0092007a0c */ /* 0x000fe20004f81270 */
        /* <DEDUP_REMOVED lines=92> */
[----:B------:R-:W-:-:S03]  /*1853f0*/  ISETP.LT.AND P5, PT, R135, c[0x0][0x178], !P1 ;  /* 0x00005e0087007a0c */ /* 0x000fc60004fa1270 */
[----:B------:R-:W-:Y:S02]  /*185400*/  IMAD.WIDE R2, R232, 0x4, R118 ;  /* 0x00000004e8027825 */ /* 0x000fe400078e0276 */
[----:B------:R1:W-:Y:S01]  /*185410*/  @P3 STG.E [R140.64], R246 ;  /* 0x000000f68c003986 */ /* 0x0003e2000c101904 */
[----:B------:R-:W-:-:S03]  /*185420*/  ISETP.GE.AND P6, PT, R234, c[0x0][0x17c], PT ;  /* 0x00005f00ea007a0c */ /* 0x000fc60003fc6270 */
[----:B------:R1:W-:Y:S01]  /*185430*/  @P4 STG.E [R142.64], R239 ;  /* 0x000000ef8e004986 */ /* 0x0003e2000c101904 */
[----:B------:R-:W-:Y:S02]  /*185440*/  ISETP.LT.AND P3, PT, R163, c[0x0][0x178], !P1 ;  /* 0x00005e00a3007a0c */ /* 0x000fe40004f61270 */
[----:B------:R-:W-:Y:S01]  /*185450*/  ISETP.LT.AND P1, PT, R195, c[0x0][0x178], !P1 ;  /* 0x00005e00c3007a0c */ /* 0x000fe20004f21270 */
[C---:B-1----:R-:W-:Y:S01]  /*185460*/  IMAD.WIDE R140, R232.reuse, 0x4, R116 ;  /* 0x00000004e88c7825 */ /* 0x042fe200078e0274 */
[----:B------:R-:W2:Y:S03]  /*185470*/  LDL.LU R239, [R1+0x1740] ;  /* 0x0017400001ef7983 */ /* 0x000ea60000300800 */
[----:B------:R-:W-:Y:S01]  /*185480*/  IMAD.WIDE R142, R232, 0x4, R14 ;  /* 0x00000004e88e7825 */ /* 0x000fe200078e020e */
[----:B----4-:R1:W-:Y:S01]  /*185490*/  @P2 STG.E [R2.64], R238 ;  /* 0x000000ee02002986 */ /* 0x0103e2000c101904 */
[----:B------:R-:W-:-:S03]  /*1854a0*/  ISETP.LT.AND P2, PT, R146, c[0x0][0x178], !P6 ;  /* 0x00005e0092007a0c */ /* 0x000fc60007741270 */
[----:B------:R-:W4:Y:S01]  /*1854b0*/  LDL.LU R248, [R1+0x1710] ;  /* 0x0017100001f87983 */ /* 0x000f220000300800 */
[----:B------:R-:W-:-:S03]  /*1854c0*/  IADD3 R234, R232, c[0x0][0x198], RZ ;  /* 0x00006600e8ea7a10 */ /* 0x000fc60007ffe0ff */
        /* <DEDUP_REMOVED lines=67> */
[----:B------:R1:W-:Y:S04]  /*185900*/  @P5 STG.E [R142.64], R238 ;  /* 0x000000ee8e005986 */ /* 0x0003e8000c101904 */
[----:B------:R3:W-:Y:S01]  /*185910*/  @P3 STG.E [R232.64], R237 ;  /* 0x000000ede8003986 */ /* 0x0007e2000c101904 */
[----:B------:R-:W-:Y:S01]  /*185920*/  ISETP.LT.AND P3, PT, R231, c[0x0][0x178], !P1 ;  /* 0x00005e00e7007a0c */ /* 0x000fe20004f61270 */
[----:B------:R-:W-:-:S02]  /*185930*/  IMAD.WIDE R140, R235, 0x4, R12 ;  /* 0x00000004eb8c7825 */ /* 0x000fc400078e020c */
        /* <DEDUP_REMOVED lines=31> */
[----:B-1----:R-:W-:-:S03]  /*185b30*/  IMAD.WIDE R140, R2, 0x4, R10 ;  /* 0x00000004028c7825 */ /* 0x002fc600078e020a */
[----:B---3--:R1:W-:Y:S01]  /*185b40*/  @P6 STG.E [R232.64], R237 ;  /* 0x000000ede8006986 */ /* 0x0083e2000c101904 */
[----:B------:R-:W-:-:S03]  /*185b50*/  ISETP.LT.AND P6, PT, R146, c[0x0][0x178], !P0 ;  /* 0x00005e0092007a0c */ /* 0x000fc600047c1270 */
[----:B------:R-:W3:Y:S01]  /*185b60*/  LDL.LU R238, [R1+0x1784] ;  /* 0x0017840001ee7983 */ /* 0x000ee20000300800 */
[----:B------:R-:W-:-:S03]  /*185b70*/  IMAD.WIDE R142, R2, 0x4, R12 ;  /* 0x00000004028e7825 */ /* 0x000fc600078e020c */
[----:B-1----:R-:W3:Y:S01]  /*185b80*/  LDL.LU R237, [R1+0x1754] ;  /* 0x0017540001ed7983 */ /* 0x002ee20000300800 */
        /* <DEDUP_REMOVED lines=19> */
[----:B------:R1:W-:Y:S01]  /*185cc0*/  @P4 STG.E [R142.64], R246 ;  /* 0x000000f68e004986 */ /* 0x0003e2000c101904 */
[C---:B------:R-:W-:Y:S01]  /*185cd0*/  IMAD.WIDE R140, R2.reuse, 0x4, R118 ;  /* 0x00000004028c7825 */ /* 0x040fe200078e0276 */
[----:B------:R-:W-:Y:S02]  /*185ce0*/  ISETP.GE.AND P6, PT, R3, c[0x0][0x17c], PT ;  /* 0x00005f0003007a0c */ /* 0x000fe40003fc6270 */
[----:B------:R1:W-:Y:S01]  /*185cf0*/  @P5 STG.E [R232.64], R239 ;  /* 0x000000efe8005986 */ /* 0x0003e2000c101904 */
[----:B------:R-:W-:Y:S02]  /*185d00*/  ISETP.LT.AND P4, PT, R163, c[0x0][0x178], !P0 ;  /* 0x00005e00a3007a0c */ /* 0x000fe40004781270 */
[----:B------:R-:W-:Y:S01]  /*185d10*/  ISETP.LT.AND P0, PT, R195, c[0x0][0x178], !P0 ;  /* 0x00005e00c3007a0c */ /* 0x000fe20004701270 */
[C---:B-1----:R-:W-:Y:S01]  /*185d20*/  IMAD.WIDE R142, R2.reuse, 0x4, R116 ;  /* 0x00000004028e7825 */ /* 0x042fe200078e0274 */
[----:B------:R-:W2:Y:S03]  /*185d30*/  LDL.LU R239, [R1+0x1800] ;  /* 0x0018000001ef7983 */ /* 0x000ea60000300800 */
[----:B------:R-:W-:Y:S01]  /*185d40*/  IMAD.WIDE R232, R2, 0x4, R14 ;  /* 0x0000000402e87825 */ /* 0x000fe200078e020e */
[----:B---3--:R1:W-:Y:S01]  /*185d50*/  @P2 STG.E [R140.64], R238 ;  /* 0x000000ee8c002986 */ /* 0x0083e2000c101904 */
[----:B------:R-:W-:-:S03]  /*185d60*/  ISETP.LT.AND P2, PT, R146, c[0x0][0x178], !P6 ;  /* 0x00005e0092007a0c */ /* 0x000fc60007741270 */
[----:B------:R-:W3:Y:S01]  /*185d70*/  LDL.LU R248, [R1+0x17e0] ;  /* 0x0017e00001f87983 */ /* 0x000ee20000300800 */
[----:B------:R-:W-:-:S03]  /*185d80*/  IADD3 R234, R2, c[0x0][0x198], RZ ;  /* 0x0000660002ea7a10 */ /* 0x000fc60007ffe0ff */
[----:B------:R1:W-:Y:S04]  /*185d90*/  @P1 STG.E [R142.64], R237 ;  /* 0x000000ed8e001986 */ /* 0x0003e8000c101904 */
[----:B------:R-:W3:Y:S01]  /*185da0*/  LDL.LU R246, [R1+0x17c0] ;  /* 0x0017c00001f67983 */ /* 0x000ee20000300800 */
[----:B-1----:R-:W-:-:S03]  /*185db0*/  IMAD.WIDE R140, R2, 0x4, R12 ;  /* 0x00000004028c7825 */ /* 0x002fc600078e020c */
[----:B------:R1:W-:Y:S01]  /*185dc0*/  @P3 STG.E [R232.64], R236 ;  /* 0x000000ece8003986 */ /* 0x0003e2000c101904 */
[----:B------:R-:W-:-:S03]  /*185dd0*/  IMAD.WIDE R2, R2, 0x4, R10 ;  /* 0x0000000402027825 */ /* 0x000fc600078e020a */
[----:B------:R-:W3:Y:S01]  /*185de0*/  LDL.LU R237, [R1+0x17a0] ;  /* 0x0017a00001ed7983 */ /* 0x000ee20000300800 */
        /* <DEDUP_REMOVED lines=32> */
[----:B------:R3:W-:Y:S04]  /*185ff0*/  @P5 STG.E [R142.64], R237 ;  /* 0x000000ed8e005986 */ /* 0x0007e8000c101904 */
        /* <DEDUP_REMOVED lines=62> */
[----:B------:R1:W-:Y:S02]  /*1863e0*/  @P3 STG.E [R142.64], R238 ;  /* 0x000000ee8e003986 */ /* 0x0003e4000c101904 */
[----:B-1----:R-:W-:-:S02]  /*1863f0*/  IMAD.WIDE R140, R2, 0x4, R10 ;  /* 0x00000004028c7825 */ /* 0x002fc400078e020a */
[----:B------:R1:W-:Y:S01]  /*186400*/  @P6 STG.E [R232.64], R245 ;  /* 0x000000f5e8006986 */ /* 0x0003e2000c101904 */
[----:B------:R-:W-:-:S03]  /*186410*/  ISETP.LT.AND P6, PT, R146, c[0x0][0x178], !P1 ;  /* 0x00005e0092007a0c */ /* 0x000fc60004fc1270 */
[----:B------:R-:W4:Y:S01]  /*186420*/  LDL.LU R238, [R1+0xfbc] ;  /* 0x000fbc0001ee7983 */ /* 0x000f220000300800 */
[----:B------:R-:W-:-:S03]  /*186430*/  IMAD.WIDE R142, R2, 0x4, R12 ;  /* 0x00000004028e7825 */ /* 0x000fc600078e020c */
[----:B-1----:R-:W4:Y:S01]  /*186440*/  LDL.LU R245, [R1+0xc1c] ;  /* 0x000c1c0001f57983 */ /* 0x002f220000300800 */
        /* <DEDUP_REMOVED lines=19> */
[C---:B------:R-:W-:Y:S01]  /*186580*/  IMAD.WIDE R140, R2.reuse, 0x4, R118 ;  /* 0x00000004028c7825 */ /* 0x040fe200078e0276 */
[----:B----4-:R-:W-:Y:S01]  /*186590*/  ISETP.GE.AND P6, PT, R3, c[0x0][0x17c], PT ;  /* 0x00005f0003007a0c */ /* 0x010fe20003fc6270 */
[----:B------:R1:W-:Y:S01]  /*1865a0*/  @P3 STG.E [R142.64], R246 ;  /* 0x000000f68e003986 */ /* 0x0003e2000c101904 */
[----:B------:R-:W-:Y:S02]  /*1865b0*/  ISETP.LT.AND P3, PT, R163, c[0x0][0x178], !P1 ;  /* 0x00005e00a3007a0c */ /* 0x000fe40004f61270 */
[----:B------:R-:W-:Y:S01]  /*1865c0*/  ISETP.LT.AND P1, PT, R195, c[0x0][0x178], !P1 ;  /* 0x00005e00c3007a0c */ /* 0x000fe20004f21270 */
[----:B------:R4:W-:Y:S01]  /*1865d0*/  @P4 STG.E [R232.64], R239 ;  /* 0x000000efe8004986 */ /* 0x0009e2000c101904 */
[C---:B------:R-:W-:Y:S01]  /*1865e0*/  IADD3 R234, R2.reuse, c[0x0][0x198], RZ ;  /* 0x0000660002ea7a10 */ /* 0x040fe20007ffe0ff */
[----:B-1----:R-:W-:Y:S02]  /*1865f0*/  IMAD.WIDE R142, R2, 0x4, R116 ;  /* 0x00000004028e7825 */ /* 0x002fe400078e0274 */
        /* <DEDUP_REMOVED lines=826> */
[----:B------:R-:W-:Y:S02]  /*1899a0*/  ISETP.LT.AND P2, PT, R147, c[0x0][0x178], !P1 ;  /* 0x00005e0093007a0c */ /* 0x000fe40004f41270 */
[----:B------:R-:W-:Y:S01]  /*1899b0*/  ISETP.LT.AND P0, PT, R179, c[0x0][0x178], !P1 ;  /* 0x00005e00b3007a0c */ /* 0x000fe20004f01270 */
[C---:B------:R-:W-:Y:S01]  /*1899c0*/  IMAD.WIDE R140, R232.reuse, 0x4, R6 ;  /* 0x00000004e88c7825 */ /* 0x040fe200078e0206 */
[----:B------:R-:W2:Y:S03]  /*1899d0*/  LDL.LU R247, [R1+0x1a70] ;  /* 0x001a700001f77983 */ /* 0x000ea60000300800 */
[----:B------:R-:W-:Y:S01]  /*1899e0*/  IMAD.WIDE R142, R232, 0x4, R8 ;  /* 0x00000004e88e7825 */ /* 0x000fe200078e0208 */
[----:B------:R-:W-:-:S03]  /*1899f0*/  ISETP.LT.AND P5, PT, R135, c[0x0][0x178], !P1 ;  /* 0x00005e0087007a0c */ /* 0x000fc60004fa1270 */
[----:B------:R-:W-:Y:S01]  /*189a00*/  IMAD.WIDE R2, R232, 0x4, R118 ;  /* 0x00000004e8027825 */ /* 0x000fe200078e0276 */
[----:B------:R-:W-:Y:S01]  /*189a10*/  ISETP.GE.AND P6, PT, R234, c[0x0][0x17c], PT ;  /* 0x00005f00ea007a0c */ /* 0x000fe20003fc6270 */
[----:B------:R1:W-:Y:S02]  /*189a20*/  @P3 STG.E [R140.64], R246 ;  /* 0x000000f68c003986 */ /* 0x0003e4000c101904 */
[----:B------:R1:W-:Y:S01]  /*189a30*/  @P4 STG.E [R142.64], R239 ;  /* 0x000000ef8e004986 */ /* 0x0003e2000c101904 */
[----:B------:R-:W-:Y:S01]  /*189a40*/  ISETP.LT.AND P3, PT, R163, c[0x0][0x178], !P1 ;  /* 0x00005e00a3007a0c */ /* 0x000fe20004f61270 */
[----:B------:R-:W-:Y:S01]  /*189a50*/  ISETP.LT.AND P1, PT, R195, c[0x0][0x178], !P1 ;  /* 0x00005e00c3007a0c */ /* 0x000fe20004f21270 */
[C---:B------:R-:W-:Y:S01]  /*189a60*/  IADD3 R234, R232.reuse, c[0x0][0x198], RZ ;  /* 0x00006600e8ea7a10 */ /* 0x040fe20007ffe0ff */
[C---:B-1----:R-:W-:Y:S01]  /*189a70*/  IMAD.WIDE R140, R232.reuse, 0x4, R116 ;  /* 0x00000004e88c7825 */ /* 0x042fe200078e0274 */
[----:B------:R-:W2:Y:S04]  /*189a80*/  LDL.LU R239, [R1+0x1a40] ;  /* 0x001a400001ef7983 */ /* 0x000ea80000300800 */
[----:B----4-:R1:W-:Y:S01]  /*189a90*/  @P2 STG.E [R2.64], R238 ;  /* 0x000000ee02002986 */ /* 0x0103e2000c101904 */
[----:B------:R-:W-:Y:S01]  /*189aa0*/  IMAD.WIDE R142, R232, 0x4, R14 ;  /* 0x00000004e88e7825 */ /* 0x000fe200078e020e */
[----:B------:R-:W-:-:S03]  /*189ab0*/  ISETP.LT.AND P2, PT, R146, c[0x0][0x178], !P6 ;  /* 0x00005e0092007a0c */ /* 0x000fc60007741270 */
[----:B------:R-:W4:Y:S01]  /*189ac0*/  LDL.LU R248, [R1+0x1a10] ;  /* 0x001a100001f87983 */ /* 0x000f220000300800 */
[----:B------:R1:W-:Y:S04]  /*189ad0*/  @P0 STG.E [R140.64], R245 ;  /* 0x000000f58c000986 */ /* 0x0003e8000c101904 */
[----:B------:R-:W4:Y:S01]  /*189ae0*/  LDL.LU R246, [R1+0x19e0] ;  /* 0x0019e00001f67983 */ /* 0x000f220000300800 */
[----:B------:R1:W-:Y:S02]  /*189af0*/  @P5 STG.E [R142.64], R244 ;  /* 0x000000f48e005986 */ /* 0x0003e4000c101904 */
[C---:B-1----:R-:W-:Y:S01]  /*189b00*/  IMAD.WIDE R2, R232.reuse, 0x4, R12 ;  /* 0x00000004e8027825 */ /* 0x042fe200078e020c */
[----:B------:R-:W4:Y:S03]  /*189b10*/  LDL.LU R245, [R1+0x1490] ;  /* 0x0014900001f57983 */ /* 0x000f260000300800 */
[----:B------:R-:W-:-:S04]  /*189b20*/  IMAD.WIDE R140, R232, 0x4, R10 ;  /* 0x00000004e88c7825 */ /* 0x000fc800078e020a */
[----:B------:R-:W4:Y:S02]  /*189b30*/  LDL.LU R244, [R1+0xd80] ;  /* 0x000d800001f47983 */ /* 0x000f240000300800 */
[----:B------:R-:W-:Y:S01]  /*189b40*/  IMAD.WIDE R142, R234, 0x4, R4 ;  /* 0x00000004ea8e7825 */ /* 0x000fe200078e0204 */
[----:B------:R-:W4:Y:S04]  /*189b50*/  LDL.LU R238, [R1+0x1a14] ;  /* 0x001a140001ee7983 */ /* 0x000f280000300800 */
[----:B------:R1:W-:Y:S04]  /*189b60*/  @P3 STG.E [R2.64], R237 ;  /* 0x000000ed02003986 */ /* 0x0003e8000c101904 */
[----:B---3--:R3:W-:Y:S04]  /*189b70*/  @P1 STG.E [R140.64], R236 ;  /* 0x000000ec8c001986 */ /* 0x0087e8000c101904 */
[----:B-1----:R-:W4:Y:S04]  /*189b80*/  LDL.LU R237, [R1+0x19e4] ;  /* 0x0019e40001ed7983 */ /* 0x002f280000300800 */
[----:B---3--:R-:W3:Y:S04]  /*189b90*/  LDL.LU R236, [R1+0x880] ;  /* 0x0008800001ec7983 */ /* 0x008ee80000300800 */
        /* <DEDUP_REMOVED lines=10> */
[----:B------:R-:W-:Y:S01]  /*189c40*/  ISETP.LT.AND P5, PT, R135, c[0x0][0x178], !P6 ;  /* 0x00005e0087007a0c */ /* 0x000fe200077a1270 */
[----:B------:R1:W-:Y:S01]  /*189c50*/  @P4 STG.E [R140.64], R239 ;  /* 0x000000ef8c004986 */ /* 0x0003e2000c101904 */
[----:B------:R-:W-:Y:S01]  /*189c60*/  ISETP.GE.AND P0, PT, R233, c[0x0][0x17c], PT ;  /* 0x00005f00e9007a0c */ /* 0x000fe20003f06270 */
[----:B------:R-:W-:Y:S01]  /*189c70*/  IMAD.WIDE R142, R234, 0x4, R14 ;  /* 0x00000004ea8e7825 */ /* 0x000fe200078e020e */
[----:B------:R-:W-:-:S03]  /*189c80*/  ISETP.LT.AND P6, PT, R195, c[0x0][0x178], !P6 ;  /* 0x00005e00c3007a0c */ /* 0x000fc600077c1270 */
[----:B------:R-:W-:-:S04]  /*189c90*/  IMAD.WIDE R232, R234, 0x4, R12 ;  /* 0x00000004eae87825 */ /* 0x000fc800078e020c */
[C---:B-1----:R-:W-:Y:S01]  /*189ca0*/  IMAD.WIDE R2, R234.reuse, 0x4, R118 ;  /* 0x00000004ea027825 */ /* 0x042fe200078e0276 */
[----:B------:R-:W2:Y:S03]  /*189cb0*/  LDL.LU R247, [R1+0x1a74] ;  /* 0x001a740001f77983 */ /* 0x000ea60000300800 */
[----:B------:R-:W-:-:S04]  /*189cc0*/  IMAD.WIDE R140, R234, 0x4, R116 ;  /* 0x00000004ea8c7825 */ /* 0x000fc800078e0274 */
[----:B------:R-:W2:Y:S02]  /*189cd0*/  LDL.LU R240, [R1+0x7184] ;  /* 0x0071840001f07983 */ /* 0x000ea40000300800 */
[----:B------:R-:W2:Y:S01]  /*189ce0*/  LDL.LU R239, [R1+0x1a44] ;  /* 0x001a440001ef7983 */ /* 0x000ea20000300800 */
[----:B----4-:R1:W-:Y:S01]  /*189cf0*/  @P1 STG.E [R2.64], R248 ;  /* 0x000000f802001986 */ /* 0x0103e2000c101904 */
[----:B------:R-:W-:Y:S01]  /*189d00*/  ISETP.LT.AND P4, PT, R146, c[0x0][0x178], !P0 ;  /* 0x00005e0092007a0c */ /* 0x000fe20004781270 */
[----:B------:R-:W-:Y:S02]  /*189d10*/  @P2 STG.E [R140.64], R246 ;  /* 0x000000f68c002986 */ /* 0x000fe4000c101904 */
[----:B------:R4:W-:Y:S01]  /*189d20*/  @P5 STG.E [R142.64], R245 ;  /* 0x000000f58e005986 */ /* 0x0009e2000c101904 */
[C---:B------:R-:W-:Y:S01]  /*189d30*/  IADD3 R235, R234.reuse, c[0x0][0x198], RZ ;  /* 0x00006600eaeb7a10 */ /* 0x040fe20007ffe0ff */
[----:B------:R4:W-:Y:S01]  /*189d40*/  @P3 STG.E [R232.64], R244 ;  /* 0x000000f4e8003986 */ /* 0x0009e2000c101904 */
[----:B-1----:R-:W-:-:S03]  /*189d50*/  IMAD.WIDE R2, R234, 0x4, R10 ;  /* 0x00000004ea027825 */ /* 0x002fc600078e020a */
[----:B----4-:R-:W4:Y:S01]  /*189d60*/  LDL.LU R245, [R1+0x1494] ;  /* 0x0014940001f57983 */ /* 0x010f220000300800 */
[----:B------:R-:W4:Y:S02]  /*189d70*/  LDL.LU R244, [R1+0xd84] ;  /* 0x000d840001f47983 */ /* 0x000f240000300800 */
[----:B------:R-:W-:Y:S01]  /*189d80*/  IMAD.WIDE R140, R235, 0x4, R4 ;  /* 0x00000004eb8c7825 */ /* 0x000fe200078e0204 */
[----:B---3--:R1:W-:Y:S04]  /*189d90*/  @P6 STG.E [R2.64], R236 ;  /* 0x000000ec02006986 */ /* 0x0083e8000c101904 */
[----:B-1----:R-:W3:Y:S01]  /*189da0*/  LDL.LU R236, [R1+0x884] ;  /* 0x0008840001ec7983 */ /* 0x002ee20000300800 */
[----:B------:R-:W3:Y:S02]  /*189db0*/  LDL.LU R234, [R1+0x718c] ;  /* 0x00718c0001ea7983 */ /* 0x000ee40000300800 */
[----:B------:R-:W3:Y:S01]  /*189dc0*/  LDL.LU R246, [R1+0x1af0] ;  /* 0x001af00001f67983 */ /* 0x000ee20000300800 */
[----:B--2---:R1:W-:Y:S04]  /*189dd0*/  @P4 STG.E [R140.64], R252 ;  /* 0x000000fc8c004986 */ /* 0x0043e8000c101904 */
[----:B-1----:R-:W2:Y:S01]  /*189de0*/  LDL.LU R252, [R1+0x1ad0] ;  /* 0x001ad00001fc7983 */ /* 0x002ea20000300800 */
[----:B------:R-:W-:-:S02]  /*189df0*/  ISETP.LT.AND P1, PT, R231, c[0x0][0x178], !P0 ;  /* 0x00005e00e7007a0c */ /* 0x000fc40004721270 */
[----:B------:R-:W-:Y:S02]  /*189e00*/  ISETP.LT.AND P2, PT, R115, c[0x0][0x178], !P0 ;  /* 0x00005e0073007a0c */ /* 0x000fe40004741270 */
[----:B------:R-:W-:Y:S02]  /*189e10*/  ISETP.LT.AND P5, PT, R147, c[0x0][0x178], !P0 ;  /* 0x00005e0093007a0c */ /* 0x000fe400047a1270 */
[----:B------:R-:W-:Y:S02]  /*189e20*/  ISETP.LT.AND P3, PT, R179, c[0x0][0x178], !P0 ;  /* 0x00005e00b3007a0c */ /* 0x000fe40004761270 */
[----:B------:R-:W-:Y:S01]  /*189e30*/  ISETP.LT.AND P6, PT, R135, c[0x0][0x178], !P0 ;  /* 0x00005e0087007a0c */ /* 0x000fe200047c1270 */
[----:B------:R-:W-:Y:S01]  /*189e40*/  IMAD.WIDE R2, R235, 0x4, R6 ;  /* 0x00000004eb027825 */ /* 0x000fe200078e0206 */
[----:B------:R-:W-:-:S03]  /*189e50*/  ISETP.LT.AND P4, PT, R163, c[0x0][0x178], !P0 ;  /* 0x00005e00a3007a0c */ /* 0x000fc60004781270 */
[----:B------:R-:W-:-:S04]  /*189e60*/  IMAD.WIDE R140, R235, 0x4, R8 ;  /* 0x00000004eb8c7825 */ /* 0x000fc800078e0208 */
[----:B------:R-:W-:-:S04]  /*189e70*/  IMAD.WIDE R142, R235, 0x4, R118 ;  /* 0x00000004eb8e7825 */ /* 0x000fc800078e0276 */
[----:B------:R-:W-:Y:S01]  /*189e80*/  IMAD.WIDE R232, R235, 0x4, R116 ;  /* 0x00000004ebe87825 */ /* 0x000fe200078e0274 */
[----:B------:R-:W2:Y:S04]  /*189e90*/  LDL.LU R248, [R1+0x1ab0] ;  /* 0x001ab00001f87983 */ /* 0x000ea80000300800 */
[----:B------:R1:W-:Y:S01]  /*189ea0*/  @P1 STG.E [R2.64], R247 ;  /* 0x000000f702001986 */ /* 0x0003e2000c101904 */
[----:B------:R-:W-:Y:S01]  /*189eb0*/  ISETP.GE.AND P1, PT, R240, c[0x0][0x17c], PT ;  /* 0x00005f00f0007a0c */ /* 0x000fe20003f26270 */
[----:B------:R1:W-:Y:S02]  /*189ec0*/  @P2 STG.E [R140.64], R239 ;  /* 0x000000ef8c002986 */ /* 0x0003e4000c101904 */
[----:B------:R1:W-:Y:S01]  /*189ed0*/  @P5 STG.E [R142.64], R238 ;  /* 0x000000ee8e005986 */ /* 0x0003e2000c101904 */
[----:B------:R-:W-:Y:S01]  /*189ee0*/  ISETP.LT.AND P0, PT, R195, c[0x0][0x178], !P0 ;  /* 0x00005e00c3007a0c */ /* 0x000fe20004701270 */
[----:B------:R4:W-:Y:S01]  /*189ef0*/  @P3 STG.E [R232.64], R237 ;  /* 0x000000ede8003986 */ /* 0x0009e2000c101904 */
[----:B------:R-:W-:-:S02]  /*189f00*/  ISETP.LT.AND P2, PT, R146, c[0x0][0x178], !P1 ;  /* 0x00005e0092007a0c */ /* 0x000fc40004f41270 */
[----:B------:R-:W-:Y:S01]  /*189f10*/  ISETP.LT.AND P3, PT, R231, c[0x0][0x178], !P1 ;  /* 0x00005e00e7007a0c */ /* 0x000fe20004f61270 */
[----:B-1----:R-:W-:-:S04]  /*189f20*/  IMAD.WIDE R2, R235, 0x4, R14 ;  /* 0x00000004eb027825 */ /* 0x002fc800078e020e */
[C---:B------:R-:W-:Y:S01]  /*189f30*/  IMAD.WIDE R140, R235.reuse, 0x4, R12 ;  /* 0x00000004eb8c7825 */ /* 0x040fe200078e020c */
[----:B------:R-:W2:Y:S03]  /*189f40*/  LDL.LU R238, [R1+0x1a80] ;  /* 0x001a800001ee7983 */ /* 0x000ea60000300800 */
[----:B----4-:R-:W4:Y:S01]  /*189f50*/  LDL.LU R237, [R1+0x1a50] ;  /* 0x001a500001ed7983 */ /* 0x010f220000300800 */
[----:B------:R1:W-:Y:S01]  /*189f60*/  @P6 STG.E [R2.64], R245 ;  /* 0x000000f502006986 */ /* 0x0003e2000c101904 */
[----:B------:R1:W-:Y:S02]  /*189f70*/  @P4 STG.E [R140.64], R244 ;  /* 0x000000f48c004986 */ /* 0x0003e4000c101904 */
[----:B------:R-:W4:Y:S01]  /*189f80*/  LDL.LU R247, [R1+0x1a20] ;  /* 0x001a200001f77983 */ /* 0x000f220000300800 */
[C---:B-1----:R-:W-:Y:S01]  /*189f90*/  IADD3 R2, R235.reuse, c[0x0][0x198], RZ ;  /* 0x00006600eb027a10 */ /* 0x042fe20007ffe0ff */
[----:B------:R-:W-:Y:S01]  /*189fa0*/  IMAD.WIDE R140, R235, 0x4, R10 ;  /* 0x00000004eb8c7825 */ /* 0x000fe200078e020a */
[----:B------:R-:W4:Y:S03]  /*189fb0*/  LDL.LU R245, [R1+0x1a00] ;  /* 0x001a000001f57983 */ /* 0x000f260000300800 */
[----:B------:R-:W4:Y:S02]  /*189fc0*/  LDL.LU R244, [R1+0xea0] ;  /* 0x000ea00001f47983 */ /* 0x000f240000300800 */
[----:B------:R-:W4:Y:S02]  /*189fd0*/  LDL.LU R239, [R1+0x1ab4] ;  /* 0x001ab40001ef7983 */ /* 0x000f240000300800 */
[----:B------:R-:W-:-:S04]  /*189fe0*/  IMAD.WIDE R142, R2, 0x4, R4 ;  /* 0x00000004028e7825 */ /* 0x000fc800078e0204 */
[----:B------:R-:W-:Y:S01]  /*189ff0*/  IMAD.WIDE R232, R2, 0x4, R6 ;  /* 0x0000000402e87825 */ /* 0x000fe200078e0206 */
[----:B---3--:R1:W-:Y:S03]  /*18a000*/  @P0 STG.E [R140.64], R236 ;  /* 0x000000ec8c000986 */ /* 0x0083e6000c101904 */
[----:B------:R-:W-:Y:S01]  /*18a010*/  @P2 STG.E [R142.64], R246 ;  /* 0x000000f68e002986 */ /* 0x000fe2000c101904 */
[----:B-1----:R-:W3:Y:S04]  /*18a020*/  LDL.LU R236, [R1+0x1a24] ;  /* 0x001a240001ec7983 */ /* 0x002ee80000300800 */
[----:B--2---:R1:W-:Y:S04]  /*18a030*/  @P3 STG.E [R232.64], R252 ;  /* 0x000000fce8003986 */ /* 0x0043e8000c101904 */
[----:B-1----:R-:W2:Y:S01]  /*18a040*/  LDL.LU R252, [R1+0x1af4] ;  /* 0x001af40001fc7983 */ /* 0x002ea20000300800 */
[----:B------:R-:W3:Y:S02]  /*18a050*/  LDL.LU R3, [R1+0x7188] ;  /* 0x0071880001037983 */ /* 0x000ee40000300800 */
[----:B------:R-:W3:Y:S01]  /*18a060*/  LDL.LU R246, [R1+0x1ad4] ;  /* 0x001ad40001f67983 */ /* 0x000ee20000300800 */
[----:B------:R-:W-:-:S02]  /*18a070*/  ISETP.LT.AND P5, PT, R115, c[0x0][0x178], !P1 ;  /* 0x00005e0073007a0c */ /* 0x000fc40004fa1270 */
[----:B------:R-:W-:Y:S02]  /*18a080*/  ISETP.LT.AND P4, PT, R147, c[0x0][0x178], !P1 ;  /* 0x00005e0093007a0c */ /* 0x000fe40004f81270 */
[----:B------:R-:W-:Y:S02]  /*18a090*/  ISETP.LT.AND P6, PT, R179, c[0x0][0x178], !P1 ;  /* 0x00005e00b3007a0c */ /* 0x000fe40004fc1270 */
[----:B------:R-:W-:Y:S01]  /*18a0a0*/  ISETP.LT.AND P2, PT, R135, c[0x0][0x178], !P1 ;  /* 0x00005e0087007a0c */ /* 0x000fe20004f41270 */
[----:B------:R-:W-:-:S04]  /*18a0b0*/  IMAD.WIDE R140, R2, 0x4, R8 ;  /* 0x00000004028c7825 */ /* 0x000fc800078e0208 */
[----:B------:R-:W-:Y:S01]  /*18a0c0*/  IMAD.WIDE R142, R2, 0x4, R118 ;  /* 0x00000004028e7825 */ /* 0x000fe200078e0276 */
[----:B------:R-:W-:-:S03]  /*18a0d0*/  ISETP.LT.AND P3, PT, R163, c[0x0][0x178], !P1 ;  /* 0x00005e00a3007a0c */ /* 0x000fc60004f61270 */
[----:B------:R-:W-:Y:S01]  /*18a0e0*/  IMAD.WIDE R232, R2, 0x4, R116 ;  /* 0x0000000402e87825 */ /* 0x000fe200078e0274 */
[----:B------:R-:W-:Y:S02]  /*18a0f0*/  ISETP.LT.AND P1, PT, R195, c[0x0][0x178], !P1 ;  /* 0x00005e00c3007a0c */ /* 0x000fe40004f21270 */
[----:B------:R-:W-:Y:S01]  /*18a100*/  ISETP.GE.AND P0, PT, R234, c[0x0][0x17c], PT ;  /* 0x00005f00ea007a0c */ /* 0x000fe20003f06270 */
[----:B------:R-:W-:Y:S01]  /*18a110*/  @P5 STG.E [R140.64], R248 ;  /* 0x000000f88c005986 */ /* 0x000fe2000c101904 */
[----:B------:R1:W-:Y:S03]  /*18a120*/  @P4 STG.E [R142.64], R238 ;  /* 0x000000ee8e004986 */ /* 0x0003e6000c101904 */
[----:B----4-:R4:W-:Y:S01]  /*18a130*/  @P6 STG.E [R232.64], R237 ;  /* 0x000000ede8006986 */ /* 0x0109e2000c101904 */
[----:B------:R-:W-:-:S03]  /*18a140*/  ISETP.LT.AND P6, PT, R146, c[0x0][0x178], !P0 ;  /* 0x00005e0092007a0c */ /* 0x000fc600047c1270 */
[----:B-1----:R-:W3:Y:S01]  /*18a150*/  LDL.LU R238, [R1+0x1a84] ;  /* 0x001a840001ee7983 */ /* 0x002ee20000300800 */
[----:B------:R-:W-:-:S04]  /*18a160*/  IMAD.WIDE R142, R2, 0x4, R12 ;  /* 0x00000004028e7825 */ /* 0x000fc800078e020c */
[----:B----4-:R-:W-:-:S04]  /*18a170*/  IMAD.WIDE R232, R2, 0x4, R14 ;  /* 0x0000000402e87825 */ /* 0x010fc800078e020e */
[C---:B------:R-:W-:Y:S01]  /*18a180*/  IMAD.WIDE R140, R2.reuse, 0x4, R10 ;  /* 0x00000004028c7825 */ /* 0x040fe200078e020a */
[----:B------:R-:W-:Y:S01]  /*18a190*/  IADD3 R2, R2, c[0x0][0x198], RZ ;  /* 0x0000660002027a10 */ /* 0x000fe20007ffe0ff */
[----:B------:R-:W4:Y:S04]  /*18a1a0*/  LDL.LU R237, [R1+0x1a54] ;  /* 0x001a540001ed7983 */ /* 0x000f280000300800 */
[----:B------:R-:W-:Y:S01]  /*18a1b0*/  @P2 STG.E [R232.64], R247 ;  /* 0x000000f7e8002986 */ /* 0x000fe2000c101904 */
[----:B------:R1:W-:Y:S02]  /*18a1c0*/  @P3 STG.E [R142.64], R245 ;  /* 0x000000f58e003986 */ /* 0x0003e4000c101904 */
[----:B------:R1:W-:Y:S02]  /*18a1d0*/  @P1 STG.E [R140.64], R244 ;  /* 0x000000f48c001986 */ /* 0x0003e4000c101904 */
[----:B------:R-:W4:Y:S01]  /*18a1e0*/  LDL.LU R235, [R1+0x7190] ;  /* 0x0071900001eb7983 */ /* 0x000f220000300800 */
[----:B-1----:R-:W4:Y:S01]  /*18a1f0*/  LDL.LU R245, [R1+0x1a04] ;  /* 0x001a040001f57983 */ /* 0x002f220000300800 */
[----:B------:R-:W-:-:S04]  /*18a200*/  IMAD.WIDE R140, R2, 0x4, R4 ;  /* 0x00000004028c7825 */ /* 0x000fc800078e0204 */
[----:B------:R-:W4:Y:S01]  /*18a210*/  LDL.LU R244, [R1+0xea4] ;  /* 0x000ea40001f47983 */ /* 0x000f220000300800 */
[----:B------:R-:W-:Y:S01]  /*18a220*/  ISETP.LT.AND P4, PT, R231, c[0x0][0x178], !P0 ;  /* 0x00005e00e7007a0c */ /* 0x000fe20004781270 */
[----:B------:R-:W-:Y:S01]  /*18a230*/  IMAD.WIDE R142, R2, 0x4, R6 ;  /* 0x00000004028e7825 */ /* 0x000fe200078e0206 */
[----:B--2---:R1:W-:Y:S04]  /*18a240*/  @P6 STG.E [R140.64], R252 ;  /* 0x000000fc8c006986 */ /* 0x0043e8000c101904 */
[----:B-1----:R-:W2:Y:S01]  /*18a250*/  LDL.LU R252, [R1+0x1b20] ;  /* 0x001b200001fc7983 */ /* 0x002ea20000300800 */
[----:B------:R-:W2:Y:S06]  /*18a260*/  LDL.LU R247, [R1+0x1b10] ;  /* 0x001b100001f77983 */ /* 0x000eac0000300800 */
[----:B---3--:R1:W-:Y:S02]  /*18a270*/  @P4 STG.E [R142.64], R246 ;  /* 0x000000f68e004986 */ /* 0x0083e4000c101904 */
[----:B-1----:R-:W3:Y:S01]  /*18a280*/  LDL.LU R246, [R1+0x1b00] ;  /* 0x001b000001f67983 */ /* 0x002ee20000300800 */
[----:B------:R-:W-:-:S02]  /*18a290*/  ISETP.LT.AND P5, PT, R115, c[0x0][0x178], !P0 ;  /* 0x00005e0073007a0c */ /* 0x000fc400047a1270 */
[----:B------:R-:W-:Y:S02]  /*18a2a0*/  ISETP.LT.AND P2, PT, R147, c[0x0][0x178], !P0 ;  /* 0x00005e0093007a0c */ /* 0x000fe40004741270 */
[----:B------:R-:W-:Y:S01]  /*18a2b0*/  ISETP.LT.AND P1, PT, R179, c[0x0][0x178], !P0 ;  /* 0x00005e00b3007a0c */ /* 0x000fe20004721270 */
[----:B------:R-:W-:-:S04]  /*18a2c0*/  IMAD.WIDE R232, R2, 0x4, R8 ;  /* 0x0000000402e87825 */ /* 0x000fc800078e0208 */
[C---:B------:R-:W-:Y:S01]  /*18a2d0*/  IMAD.WIDE R140, R2.reuse, 0x4, R118 ;  /* 0x00000004028c7825 */ /* 0x040fe200078e0276 */
[----:B------:R-:W-:Y:S02]  /*18a2e0*/  ISETP.LT.AND P3, PT, R135, c[0x0][0x178], !P0 ;  /* 0x00005e0087007a0c */ /* 0x000fe40004761270 */
[----:B------:R-:W-:Y:S02]  /*18a2f0*/  ISETP.GE.AND P6, PT, R3, c[0x0][0x17c], PT ;  /* 0x00005f0003007a0c */ /* 0x000fe40003fc6270 */
[----:B------:R-:W-:Y:S01]  /*18a300*/  ISETP.LT.AND P4, PT, R163, c[0x0][0x178], !P0 ;  /* 0x00005e00a3007a0c */ /* 0x000fe20004781270 */
[----:B------:R-:W-:Y:S01]  /*18a310*/  IMAD.WIDE R142, R2, 0x4, R116 ;  /* 0x00000004028e7825 */ /* 0x000fe200078e0274 */
[----:B------:R-:W-:Y:S01]  /*18a320*/  ISETP.LT.AND P0, PT, R195, c[0x0][0x178], !P0 ;  /* 0x00005e00c3007a0c */ /* 0x000fe20004701270 */
[----:B------:R-:W3:Y:S04]  /*18a330*/  LDL.LU R248, [R1+0x1ae0] ;  /* 0x001ae00001f87983 */ /* 0x000ee80000300800 */
[----:B------:R1:W-:Y:S04]  /*18a340*/  @P5 STG.E [R232.64], R239 ;  /* 0x000000efe8005986 */ /* 0x0003e8000c101904 */
[----:B------:R-:W-:Y:S01]  /*18a350*/  @P2 STG.E [R140.64], R238 ;  /* 0x000000ee8c002986 */ /* 0x000fe2000c101904 */
[----:B------:R-:W-:-:S02]  /*18a360*/  ISETP.LT.AND P2, PT, R146, c[0x0][0x178], !P6 ;  /* 0x00005e0092007a0c */ /* 0x000fc40007741270 */
[C---:B------:R-:W-:Y:S01]  /*18a370*/  IADD3 R234, R2.reuse, c[0x0][0x198], RZ ;  /* 0x0000660002ea7a10 */ /* 0x040fe20007ffe0ff */
[----:B----4-:R4:W-:Y:S01]  /*18a380*/  @P1 STG.E [R142.64], R237 ;  /* 0x000000ed8e001986 */ /* 0x0109e2000c101904 */
[----:B-1----:R-:W-:-:S03]  /*18a390*/  IMAD.WIDE R232, R2, 0x4, R14 ;  /* 0x0000000402e87825 */ /* 0x002fc600078e020e */
[----:B------:R-:W3:Y:S04]  /*18a3a0*/  LDL.LU R239, [R1+0x1ac0] ;  /* 0x001ac00001ef7983 */ /* 0x000ee80000300800 */
[----:B----4-:R-:W4:Y:S01]  /*18a3b0*/  LDL.LU R237, [R1+0x1aa0] ;  /* 0x001aa00001ed7983 */ /* 0x010f220000300800 */
[----:B------:R-:W-:-:S04]  /*18a3c0*/  IMAD.WIDE R140, R2, 0x4, R12 ;  /* 0x00000004028c7825 */ /* 0x000fc800078e020c */
[----:B------:R-:W-:Y:S01]  /*18a3d0*/  IMAD.WIDE R2, R2, 0x4, R10 ;  /* 0x0000000402027825 */ /* 0x000fe200078e020a */
[----:B------:R1:W-:Y:S03]  /*18a3e0*/  @P3 STG.E [R232.64], R236 ;  /* 0x000000ece8003986 */ /* 0x0003e6000c101904 */
[----:B------:R-:W-:-:S04]  /*18a3f0*/  IMAD.WIDE R142, R234, 0x4, R4 ;  /* 0x00000004ea8e7825 */ /* 0x000fc800078e0204 */
[----:B------:R1:W-:Y:S01]  /*18a400*/  @P4 STG.E [R140.64], R245 ;  /* 0x000000f58c004986 */ /* 0x0003e2000c101904 */
[----:B------:R1:W-:Y:S04]  /*18a410*/  @P0 STG.E [R2.64], R244 ;  /* 0x000000f402000986 */ /* 0x0003e8000c101904 */
[----:B-1----:R-:W4:Y:S01]  /*18a420*/  LDL.LU R236, [R1+0x1a60] ;  /* 0x001a600001ec7983 */ /* 0x002f220000300800 */
[----:B------:R-:W4:Y:S02]  /*18a430*/  LDL.LU R238, [R1+0x1ae4] ;  /* 0x001ae40001ee7983 */ /* 0x000f240000300800 */
[----:B------:R-:W4:Y:S01]  /*18a440*/  LDL.LU R245, [R1+0x1ac4] ;  /* 0x001ac40001f57983 */ /* 0x000f220000300800 */
[----:B------:R-:W4:Y:S01]  /*18a450*/  LDL.LU R244, [R1+0x18e0] ;  /* 0x0018e00001f47983 */ /* 0x000f220000300800 */
[----:B------:R-:W-:-:S02]  /*18a460*/  ISETP.LT.AND P5, PT, R231, c[0x0][0x178], !P6 ;  /* 0x00005e00e7007a0c */ /* 0x000fc400077a1270 */
[----:B------:R-:W-:Y:S01]  /*18a470*/  ISETP.LT.AND P3, PT, R115, c[0x0][0x178], !P6 ;  /* 0x00005e0073007a0c */ /* 0x000fe20007761270 */
[----:B------:R-:W-:-:S04]  /*18a480*/  IMAD.WIDE R2, R234, 0x4, R6 ;  /* 0x00000004ea027825 */ /* 0x000fc800078e0206 */
[----:B------:R-:W-:Y:S01]  /*18a490*/  IMAD.WIDE R140, R234, 0x4, R8 ;  /* 0x00000004ea8c7825 */ /* 0x000fe200078e0208 */
[----:B--2---:R1:W-:Y:S04]  /*18a4a0*/  @P2 STG.E [R142.64], R252 ;  /* 0x000000fc8e002986 */ /* 0x0043e8000c101904 */
[----:B-1----:R-:W2:Y:S01]  /*18a4b0*/  LDL.LU R252, [R1+0x1b24] ;  /* 0x001b240001fc7983 */ /* 0x002ea20000300800 */
[----:B------:R1:W-:Y:S02]  /*18a4c0*/  @P5 STG.E [R2.64], R247 ;  /* 0x000000f702005986 */ /* 0x0003e4000c101904 */
[----:B---3--:R3:W-:Y:S01]  /*18a4d0*/  @P3 STG.E [R140.64], R246 ;  /* 0x000000f68c003986 */ /* 0x0087e2000c101904 */
[----:B-1----:R-:W2:Y:S01]  /*18a4e0*/  LDL.LU R247, [R1+0x1b14] ;  /* 0x001b140001f77983 */ /* 0x002ea20000300800 */
[----:B------:R-:W2:Y:S03]  /*18a4f0*/  LDL.LU R240, [R1+0x7194] ;  /* 0x0071940001f07983 */ /* 0x000ea60000300800 */
[----:B---3--:R-:W3:Y:S01]  /*18a500*/  LDL.LU R246, [R1+0x1b04] ;  /* 0x001b040001f67983 */ /* 0x008ee20000300800 */
[----:B------:R-:W-:-:S02]  /*18a510*/  ISETP.LT.AND P0, PT, R147, c[0x0][0x178], !P6 ;  /* 0x00005e0093007a0c */ /* 0x000fc40007701270 */
[----:B------:R-:W-:Y:S02]  /*18a520*/  ISETP.LT.AND P2, PT, R179, c[0x0][0x178], !P6 ;  /* 0x00005e00b3007a0c */ /* 0x000fe40007741270 */
[----:B------:R-:W-:Y:S02]  /*18a530*/  ISETP.LT.AND P5, PT, R135, c[0x0][0x178], !P6 ;  /* 0x00005e0087007a0c */ /* 0x000fe400077a1270 */
[----:B------:R-:W-:Y:S02]  /*18a540*/  ISETP.LT.AND P4, PT, R163, c[0x0][0x178], !P6 ;  /* 0x00005e00a3007a0c */ /* 0x000fe40007781270 */
[----:B------:R-:W-:Y:S01]  /*18a550*/  ISETP.GE.AND P1, PT, R235, c[0x0][0x17c], PT ;  /* 0x00005f00eb007a0c */ /* 0x000fe20003f26270 */
[----:B------:R-:W-:-:S04]  /*18a560*/  IMAD.WIDE R2, R234, 0x4, R118 ;  /* 0x00000004ea027825 */ /* 0x000fc800078e0276 */
[----:B------:R-:W-:Y:S01]  /*18a570*/  IMAD.WIDE R140, R234, 0x4, R116 ;  /* 0x00000004ea8c7825 */ /* 0x000fe200078e0274 */
[----:B------:R-:W-:-:S03]  /*18a580*/  ISETP.LT.AND P6, PT, R195, c[0x0][0x178], !P6 ;  /* 0x00005e00c3007a0c */ /* 0x000fc600077c1270 */
[----:B------:R-:W-:Y:S01]  /*18a590*/  IMAD.WIDE R142, R234, 0x4, R14 ;  /* 0x00000004ea8e7825 */ /* 0x000fe200078e020e */
[----:B------:R-:W-:-:S03]  /*18a5a0*/  ISETP.LT.AND P3, PT, R146, c[0x0][0x178], !P1 ;  /* 0x00005e0092007a0c */ /* 0x000fc60004f61270 */
[C---:B------:R-:W-:Y:S01]  /*18a5b0*/  IMAD.WIDE R232, R234.reuse, 0x4, R12 ;  /* 0x00000004eae87825 */ /* 0x040fe200078e020c */
[C---:B------:R-:W-:Y:S01]  /*18a5c0*/  IADD3 R235, R234.reuse, c[0x0][0x198], RZ ;  /* 0x00006600eaeb7a10 */ /* 0x040fe20007ffe0ff */
[----:B------:R1:W-:Y:S04]  /*18a5d0*/  @P0 STG.E [R2.64], R248 ;  /* 0x000000f802000986 */ /* 0x0003e8000c101904 */
[----:B------:R-:W-:Y:S04]  /*18a5e0*/  @P2 STG.E [R140.64], R239 ;  /* 0x000000ef8c002986 */ /* 0x000fe8000c101904 */
[----:B----4-:R4:W-:Y:S01]  /*18a5f0*/  @P5 STG.E [R142.64], R237 ;  /* 0x000000ed8e005986 */ /* 0x0109e2000c101904 */
[----:B-1----:R-:W-:-:S03]  /*18a600*/  IMAD.WIDE R2, R234, 0x4, R10 ;  /* 0x00000004ea027825 */ /* 0x002fc600078e020a */
[----:B----4-:R-:W4:Y:S04]  /*18a610*/  LDL.LU R237, [R1+0x1aa4] ;  /* 0x001aa40001ed7983 */ /* 0x010f280000300800 */
[----:B------:R1:W-:Y:S01]  /*18a620*/  @P4 STG.E [R232.64], R236 ;  /* 0x000000ece8004986 */ /* 0x0003e2000c101904 */
[----:B------:R-:W-:-:S04]  /*18a630*/  IMAD.WIDE R140, R235, 0x4, R4 ;  /* 0x00000004eb8c7825 */ /* 0x000fc800078e0204 */
[----:B------:R1:W-:Y:S02]  /*18a640*/  @P6 STG.E [R2.64], R244 ;  /* 0x000000f402006986 */ /* 0x0003e4000c101904 */
[----:B-1----:R-:W4:Y:S01]  /*18a650*/  LDL.LU R236, [R1+0x1a64] ;  /* 0x001a640001ec7983 */ /* 0x002f220000300800 */
[----:B------:R-:W-:Y:S02]  /*18a660*/  ISETP.LT.AND P5, PT, R231, c[0x0][0x178], !P1 ;  /* 0x00005e00e7007a0c */ /* 0x000fe40004fa1270 */
[----:B------:R-:W-:Y:S02]  /*18a670*/  ISETP.LT.AND P0, PT, R115, c[0x0][0x178], !P1 ;  /* 0x00005e0073007a0c */ /* 0x000fe40004f01270 */
[----:B------:R-:W-:Y:S02]  /*18a680*/  ISETP.LT.AND P4, PT, R147, c[0x0][0x178], !P1 ;  /* 0x00005e0093007a0c */ /* 0x000fe40004f81270 */
[----:B------:R-:W-:Y:S01]  /*18a690*/  ISETP.LT.AND P2, PT, R179, c[0x0][0x178], !P1 ;  /* 0x00005e00b3007a0c */ /* 0x000fe20004f41270 */
[----:B------:R-:W-:-:S04]  /*18a6a0*/  IMAD.WIDE R2, R235, 0x4, R6 ;  /* 0x00000004eb027825 */ /* 0x000fc800078e0206 */
[----:B------:R-:W-:-:S04]  /*18a6b0*/  IMAD.WIDE R142, R235, 0x4, R118 ;  /* 0x00000004eb8e7825 */ /* 0x000fc800078e0276 */
[C---:B------:R-:W-:Y:S01]  /*18a6c0*/  IMAD.WIDE R232, R235.reuse, 0x4, R116 ;  /* 0x00000004ebe87825 */ /* 0x040fe200078e0274 */
[----:B--2---:R1:W-:Y:S04]  /*18a6d0*/  @P3 STG.E [R140.64], R252 ;  /* 0x000000fc8c003986 */ /* 0x0043e8000c101904 */
[----:B-1----:R-:W2:Y:S01]  /*18a6e0*/  LDL.LU R252, [R1+0x18e4] ;  /* 0x0018e40001fc7983 */ /* 0x002ea20000300800 */
[----:B------:R-:W2:Y:S02]  /*18a6f0*/  LDL.LU R234, [R1+0x7198] ;  /* 0x0071980001ea7983 */ /* 0x000ea40000300800 */
[----:B------:R-:W2:Y:S02]  /*18a700*/  LDL.LU R239, [R1+0x1a38] ;  /* 0x001a380001ef7983 */ /* 0x000ea40000300800 */
[----:B------:R-:W2:Y:S02]  /*18a710*/  LDL.LU R244, [R1+0x19f8] ;  /* 0x0019f80001f47983 */ /* 0x000ea40000300800 */
[----:B------:R-:W-:Y:S01]  /*18a720*/  IMAD.WIDE R140, R235, 0x4, R8 ;  /* 0x00000004eb8c7825 */ /* 0x000fe200078e0208 */
[----:B------:R-:W-:Y:S04]  /*18a730*/  @P5 STG.E [R2.64], R247 ;  /* 0x000000f702005986 */ /* 0x000fe8000c101904 */
[----:B------:R-:W2:Y:S04]  /*18a740*/  LDL.LU R248, [R1+0x14a8] ;  /* 0x0014a80001f87983 */ /* 0x000ea80000300800 */
[----:B---3--:R1:W-:Y:S01]  /*18a750*/  @P0 STG.E [R140.64], R246 ;  /* 0x000000f68c000986 */ /* 0x0083e2000c101904 */
[----:B------:R-:W-:Y:S02]  /*18a760*/  @P4 STG.E [R142.64], R238 ;  /* 0x000000ee8e004986 */ /* 0x000fe4000c101904 */
[----:B------:R3:W-:Y:S01]  /*18a770*/  @P2 STG.E [R232.64], R245 ;  /* 0x000000f5e8002986 */ /* 0x0007e2000c101904 */
[----:B-1----:R-:W2:Y:S01]  /*18a780*/  LDL.LU R246, [R1+0xf78] ;  /* 0x000f780001f67983 */ /* 0x002ea20000300800 */
[----:B---3--:R-:W3:Y:S01]  /*18a790*/  LDL.LU R245, [R1+0xdf8] ;  /* 0x000df80001f57983 */ /* 0x008ee20000300800 */
[----:B------:R-:W-:-:S02]  /*18a7a0*/  ISETP.LT.AND P3, PT, R135, c[0x0][0x178], !P1 ;  /* 0x00005e0087007a0c */ /* 0x000fc40004f61270 */
[----:B------:R-:W-:Y:S02]  /*18a7b0*/  ISETP.LT.AND P6, PT, R163, c[0x0][0x178], !P1 ;  /* 0x00005e00a3007a0c */ /* 0x000fe40004fc1270 */
[----:B------:R-:W-:Y:S01]  /*18a7c0*/  ISETP.GE.AND P5, PT, R240, c[0x0][0x17c], PT ;  /* 0x00005f00f0007a0c */ /* 0x000fe20003fa6270 */
[----:B------:R-:W-:Y:S01]  /*18a7d0*/  IMAD.WIDE R2, R235, 0x4, R14 ;  /* 0x00000004eb027825 */ /* 0x000fe200078e020e */
[----:B------:R-:W-:-:S03]  /*18a7e0*/  ISETP.LT.AND P1, PT, R195, c[0x0][0x178], !P1 ;  /* 0x00005e00c3007a0c */ /* 0x000fc60004f21270 */
[----:B------:R-:W-:Y:S01]  /*18a7f0*/  IMAD.WIDE R140, R235, 0x4, R12 ;  /* 0x00000004eb8c7825 */ /* 0x000fe200078e020c */
[----:B------:R-:W-:Y:S02]  /*18a800*/  ISETP.LT.AND P0, PT, R146, c[0x0][0x178], !P5 ;  /* 0x00005e0092007a0c */ /* 0x000fe40006f01270 */
[----:B------:R-:W-:Y:S01]  /*18a810*/  ISETP.LT.AND P2, PT, R231, c[0x0][0x178], !P5 ;  /* 0x00005e00e7007a0c */ /* 0x000fe20006f41270 */
[----:B------:R-:W3:Y:S04]  /*18a820*/  LDL.LU R247, [R1+0xbe8] ;  /* 0x000be80001f77983 */ /* 0x000ee80000300800 */
[----:B----4-:R1:W-:Y:S02]  /*18a830*/  @P3 STG.E [R2.64], R237 ;  /* 0x000000ed02003986 */ /* 0x0103e4000c101904 */
[----:B-1----:R-:W-:-:S02]  /*18a840*/  IADD3 R2, R235, c[0x0][0x198], RZ ;  /* 0x00006600eb027a10 */ /* 0x002fc40007ffe0ff */
[----:B------:R1:W-:Y:S04]  /*18a850*/  @P6 STG.E [R140.64], R236 ;  /* 0x000000ec8c006986 */ /* 0x0003e8000c101904 */
[----:B------:R-:W3:Y:S01]  /*18a860*/  LDL.LU R237, [R1+0xa78] ;  /* 0x000a780001ed7983 */ /* 0x000ee20000300800 */
[----:B------:R-:W-:-:S04]  /*18a870*/  IMAD.WIDE R142, R2, 0x4, R4 ;  /* 0x00000004028e7825 */ /* 0x000fc800078e0204 */
[----:B------:R-:W-:-:S04]  /*18a880*/  IMAD.WIDE R232, R2, 0x4, R6 ;  /* 0x0000000402e87825 */ /* 0x000fc800078e0206 */
[----:B-1----:R-:W-:Y:S01]  /*18a890*/  IMAD.WIDE R140, R235, 0x4, R10 ;  /* 0x00000004eb8c7825 */ /* 0x002fe200078e020a */
[----:B------:R-:W3:Y:S03]  /*18a8a0*/  LDL.LU R236, [R1+0x728] ;  /* 0x0007280001ec7983 */ /* 0x000ee60000300800 */
[----:B------:R-:W3:Y:S01]  /*18a8b0*/  LDL.LU R238, [R1+0x14ac] ;  /* 0x0014ac0001ee7983 */ /* 0x000ee20000300800 */
[----:B------:R-:W-:Y:S02]  /*18a8c0*/  ISETP.LT.AND P4, PT, R115, c[0x0][0x178], !P5 ;  /* 0x00005e0073007a0c */ /* 0x000fe40006f81270 */
[----:B------:R-:W-:Y:S02]  /*18a8d0*/  ISETP.LT.AND P3, PT, R147, c[0x0][0x178], !P5 ;  /* 0x00005e0093007a0c */ /* 0x000fe40006f61270 */
[----:B------:R-:W-:Y:S01]  /*18a8e0*/  ISETP.LT.AND P6, PT, R179, c[0x0][0x178], !P5 ;  /* 0x00005e00b3007a0c */ /* 0x000fe20006fc1270 */
[----:B--2---:R1:W-:Y:S01]  /*18a8f0*/  @P1 STG.E [R140.64], R252 ;  /* 0x000000fc8c001986 */ /* 0x0043e2000c101904 */
[----:B------:R-:W-:Y:S02]  /*18a900*/  @P0 STG.E [R142.64], R239 ;  /* 0x000000ef8e000986 */ /* 0x000fe4000c101904 */
[----:B------:R2:W-:Y:S01]  /*18a910*/  @P2 STG.E [R232.64], R244 ;  /* 0x000000f4e8002986 */ /* 0x0005e2000c101904 */
[----:B-1----:R-:W4:Y:S01]  /*18a920*/  LDL.LU R252, [R1+0xbec] ;  /* 0x000bec0001fc7983 */ /* 0x002f220000300800 */
[----:B--2---:R-:W2:Y:S02]  /*18a930*/  LDL.LU R244, [R1+0x1a3c] ;  /* 0x001a3c0001f47983 */ /* 0x004ea40000300800 */
[----:B------:R-:W4:Y:S02]  /*18a940*/  LDL.LU R3, [R1+0x71a0] ;  /* 0x0071a00001037983 */ /* 0x000f240000300800 */
[----:B------:R-:W4:Y:S02]  /*18a950*/  LDL.LU R239, [R1+0x19fc] ;  /* 0x0019fc0001ef7983 */ /* 0x000f240000300800 */
[----:B------:R-:W-:-:S04]  /*18a960*/  IMAD.WIDE R140, R2, 0x4, R8 ;  /* 0x00000004028c7825 */ /* 0x000fc800078e0208 */
[----:B------:R-:W-:-:S04]  /*18a970*/  IMAD.WIDE R142, R2, 0x4, R118 ;  /* 0x00000004028e7825 */ /* 0x000fc800078e0276 */
[----:B------:R-:W-:Y:S01]  /*18a980*/  IMAD.WIDE R232, R2, 0x4, R116 ;  /* 0x0000000402e87825 */ /* 0x000fe200078e0274 */
[----:B------:R-:W-:Y:S03]  /*18a990*/  @P4 STG.E [R140.64], R248 ;  /* 0x000000f88c004986 */ /* 0x000fe6000c101904 */
[----:B------:R1:W-:Y:S02]  /*18a9a0*/  @P3 STG.E [R142.64], R246 ;  /* 0x000000f68e003986 */ /* 0x0003e4000c101904 */
[----:B---3--:R3:W-:Y:S01]  /*18a9b0*/  @P6 STG.E [R232.64], R245 ;  /* 0x000000f5e8006986 */ /* 0x0087e2000c101904 */
[----:B-1----:R-:W4:Y:S04]  /*18a9c0*/  LDL.LU R246, [R1+0xf7c] ;  /* 0x000f7c0001f67983 */ /* 0x002f280000300800 */
[----:B---3--:R-:W4:Y:S01]  /*18a9d0*/  LDL.LU R245, [R1+0xdfc] ;  /* 0x000dfc0001f57983 */ /* 0x008f220000300800 */
[----:B------:R-:W-:-:S02]  /*18a9e0*/  ISETP.LT.AND P0, PT, R135, c[0x0][0x178], !P5 ;  /* 0x00005e0087007a0c */ /* 0x000fc40006f01270 */
[----:B------:R-:W-:Y:S01]  /*18a9f0*/  ISETP.LT.AND P2, PT, R163, c[0x0][0x178], !P5 ;  /* 0x00005e00a3007a0c */ /* 0x000fe20006f41270 */
[----:B------:R-:W-:Y:S01]  /*18aa00*/  ISETP.LT.AND P5, PT, R195, c[0x0][0x178], !P5 ;  /* 0x00005e00c3007a0c */ /* 0x000fe20006fa1270 */
[----:B------:R-:W-:Y:S01]  /*18aa10*/  ISETP.GE.AND P1, PT, R234, c[0x0][0x17c], PT ;  /* 0x00005f00ea007a0c */ /* 0x000fe20003f26270 */
[----:B------:R-:W-:-:S04]  /*18aa20*/  IMAD.WIDE R232, R2, 0x4, R14 ;  /* 0x0000000402e87825 */ /* 0x000fc800078e020e */
[----:B------:R-:W-:-:S04]  /*18aa30*/  IMAD.WIDE R142, R2, 0x4, R12 ;  /* 0x00000004028e7825 */ /* 0x000fc800078e020c */
[----:B------:R-:W-:Y:S01]  /*18aa40*/  IMAD.WIDE R140, R2, 0x4, R10 ;  /* 0x00000004028c7825 */ /* 0x000fe200078e020a */
[----:B------:R-:W-:Y:S02]  /*18aa50*/  ISETP.LT.AND P6, PT, R146, c[0x0][0x178], !P1 ;  /* 0x00005e0092007a0c */ /* 0x000fe40004fc1270 */
[----:B------:R-:W-:Y:S02]  /*18aa60*/  IADD3 R2, R2, c[0x0][0x198], RZ ;  /* 0x0000660002027a10 */ /* 0x000fe40007ffe0ff */
[----:B------:R-:W-:Y:S01]  /*18aa70*/  ISETP.LT.AND P3, PT, R231, c[0x0][0x178], !P1 ;  /* 0x00005e00e7007a0c */ /* 0x000fe20004f61270 */
[----:B------:R-:W4:Y:S04]  /*18aa80*/  LDL.LU R235, [R1+0x719c] ;  /* 0x00719c0001eb7983 */ /* 0x000f280000300800 */
[----:B------:R-:W-:Y:S01]  /*18aa90*/  @P0 STG.E [R232.64], R247 ;  /* 0x000000f7e8000986 */ /* 0x000fe2000c101904 */
[----:B------:R1:W-:Y:S01]  /*18aaa0*/  @P2 STG.E [R142.64], R237 ;  /* 0x000000ed8e002986 */ /* 0x0003e2000c101904 */
[----:B------:R-:W-:-:S02]  /*18aab0*/  ISETP.LT.AND P4, PT, R115, c[0x0][0x178], !P1 ;  /* 0x00005e0073007a0c */ /* 0x000fc40004f81270 */
[----:B------:R1:W-:Y:S04]  /*18aac0*/  @P5 STG.E [R140.64], R236 ;  /* 0x000000ec8c005986 */ /* 0x0003e8000c101904 */
[----:B-1----:R-:W4:Y:S01]  /*18aad0*/  LDL.LU R237, [R1+0xa7c] ;  /* 0x000a7c0001ed7983 */ /* 0x002f220000300800 */
[----:B------:R-:W-:-:S04]  /*18aae0*/  IMAD.WIDE R142, R2, 0x4, R6 ;  /* 0x00000004028e7825 */ /* 0x000fc800078e0206 */
[C---:B------:R-:W-:Y:S01]  /*18aaf0*/  IMAD.WIDE R140, R2.reuse, 0x4, R4 ;  /* 0x00000004028c7825 */ /* 0x040fe200078e0204 */
[----:B------:R-:W4:Y:S03]  /*18ab00*/  LDL.LU R236, [R1+0x72c] ;  /* 0x00072c0001ec7983 */ /* 0x000f260000300800 */
[C---:B------:R-:W-:Y:S01]  /*18ab10*/  IMAD.WIDE R232, R2.reuse, 0x4, R8 ;  /* 0x0000000402e87825 */ /* 0x040fe200078e0208 */
[----:B------:R-:W-:Y:S02]  /*18ab20*/  ISETP.LT.AND P2, PT, R147, c[0x0][0x178], !P1 ;  /* 0x00005e0093007a0c */ /* 0x000fe40004f41270 */
[----:B------:R-:W-:Y:S02]  /*18ab30*/  ISETP.LT.AND P0, PT, R179, c[0x0][0x178], !P1 ;  /* 0x00005e00b3007a0c */ /* 0x000fe40004f01270 */
[----:B------:R-:W-:Y:S01]  /*18ab40*/  ISETP.LT.AND P5, PT, R135, c[0x0][0x178], !P1 ;  /* 0x00005e0087007a0c */ /* 0x000fe20004fa1270 */
[----:B--2---:R1:W-:Y:S01]  /*18ab50*/  @P6 STG.E [R140.64], R244 ;  /* 0x000000f48c006986 */ /* 0x0043e2000c101904 */
[----:B----4-:R2:W-:Y:S03]  /*18ab60*/  @P3 STG.E [R142.64], R239 ;  /* 0x000000ef8e003986 */ /* 0x0105e6000c101904 */
[----:B------:R4:W-:Y:S04]  /*18ab70*/  @P4 STG.E [R232.64], R238 ;  /* 0x000000eee8004986 */ /* 0x0009e8000c101904 */
[----:B-1----:R-:W3:Y:S04]  /*18ab80*/  LDL.LU R244, [R1+0x1a98] ;  /* 0x001a980001f47983 */ /* 0x002ee80000300800 */
[----:B--2---:R-:W2:Y:S01]  /*18ab90*/  LDL.LU R239, [R1+0x1a78] ;  /* 0x001a780001ef7983 */ /* 0x004ea20000300800 */
[----:B----4-:R-:W4:Y:S02]  /*18aba0*/  LDL.LU R238, [R1+0x1a48] ;  /* 0x001a480001ee7983 */ /* 0x010f240000300800 */
[----:B------:R-:W-:-:S04]  /*18abb0*/  IMAD.WIDE R140, R2, 0x4, R118 ;  /* 0x00000004028c7825 */ /* 0x000fc800078e0276 */
[----:B------:R-:W-:-:S04]  /*18abc0*/  IMAD.WIDE R142, R2, 0x4, R116 ;  /* 0x00000004028e7825 */ /* 0x000fc800078e0274 */
[----:B------:R-:W-:Y:S01]  /*18abd0*/  IMAD.WIDE R232, R2, 0x4, R14 ;  /* 0x0000000402e87825 */ /* 0x000fe200078e020e */
[----:B------:R-:W4:Y:S04]  /*18abe0*/  LDL.LU R249, [R1+0x1a18] ;  /* 0x001a180001f97983 */ /* 0x000f280000300800 */
[----:B------:R-:W-:Y:S01]  /*18abf0*/  @P2 STG.E [R140.64], R246 ;  /* 0x000000f68c002986 */ /* 0x000fe2000c101904 */
[----:B------:R1:W-:Y:S02]  /*18ac00*/  @P0 STG.E [R142.64], R245 ;  /* 0x000000f58e000986 */ /* 0x0003e4000c101904 */
[----:B------:R-:W4:Y:S02]  /*18ac10*/  LDL.LU R248, [R1+0x19e8] ;  /* 0x0019e80001f87983 */ /* 0x000f240000300800 */
[----:B------:R1:W-:Y:S02]  /*18ac20*/  @P5 STG.E [R232.64], R252 ;  /* 0x000000fce8005986 */ /* 0x0003e4000c101904 */
[----:B-1----:R-:W4:Y:S01]  /*18ac30*/  LDL.LU R245, [R1+0x1498] ;  /* 0x0014980001f57983 */ /* 0x002f220000300800 */
[----:B------:R-:W4:Y:S01]  /*18ac40*/  LDL.LU R252, [R1+0xd88] ;  /* 0x000d880001fc7983 */ /* 0x000f220000300800 */
[----:B------:R-:W-:-:S02]  /*18ac50*/  ISETP.GE.AND P6, PT, R3, c[0x0][0x17c], PT ;  /* 0x00005f0003007a0c */ /* 0x000fc40003fc6270 */
[----:B------:R-:W-:Y:S01]  /*18ac60*/  ISETP.LT.AND P3, PT, R163, c[0x0][0x178], !P1 ;  /* 0x00005e00a3007a0c */ /* 0x000fe20004f61270 */
[----:B------:R-:W-:Y:S01]  /*18ac70*/  ISETP.LT.AND P1, PT, R195, c[0x0][0x178], !P1 ;  /* 0x00005e00c3007a0c */ /* 0x000fe20004f21270 */
[----:B------:R-:W-:Y:S02]  /*18ac80*/  ISETP.LT.AND P2, PT, R146, c[0x0][0x178], !P6 ;  /* 0x00005e0092007a0c */ /* 0x000fe40007741270 */
[C---:B------:R-:W-:Y:S01]  /*18ac90*/  IADD3 R234, R2.reuse, c[0x0][0x198], RZ ;  /* 0x0000660002ea7a10 */ /* 0x040fe20007ffe0ff */
[----:B------:R-:W-:-:S04]  /*18aca0*/  IMAD.WIDE R140, R2, 0x4, R12 ;  /* 0x00000004028c7825 */ /* 0x000fc800078e020c */
[----:B------:R-:W-:-:S04]  /*18acb0*/  IMAD.WIDE R2, R2, 0x4, R10 ;  /* 0x0000000402027825 */ /* 0x000fc800078e020a */
[C---:B------:R-:W-:Y:S01]  /*18acc0*/  IMAD.WIDE R142, R234.reuse, 0x4, R4 ;  /* 0x00000004ea8e7825 */ /* 0x040fe200078e0204 */
[----:B------:R-:W-:Y:S02]  /*18acd0*/  ISETP.LT.AND P5, PT, R231, c[0x0][0x178], !P6 ;  /* 0x00005e00e7007a0c */ /* 0x000fe400077a1270 */
[----:B------:R-:W-:Y:S01]  /*18ace0*/  ISETP.LT.AND P4, PT, R115, c[0x0][0x178], !P6 ;  /* 0x00005e0073007a0c */ /* 0x000fe20007781270 */
[----:B------:R1:W-:Y:S04]  /*18acf0*/  @P3 STG.E [R140.64], R237 ;  /* 0x000000ed8c003986 */ /* 0x0003e8000c101904 */
[----:B------:R1:W-:Y:S04]  /*18ad00*/  @P1 STG.E [R2.64], R236 ;  /* 0x000000ec02001986 */ /* 0x0003e8000c101904 */
[----:B-1----:R-:W4:Y:S01]  /*18ad10*/  LDL.LU R237, [R1+0x1a1c] ;  /* 0x001a1c0001ed7983 */ /* 0x002f220000300800 */
[----:B------:R-:W-:-:S03]  /*18ad20*/  IMAD.WIDE R140, R234, 0x4, R8 ;  /* 0x00000004ea8c7825 */ /* 0x000fc600078e0208 */
[----:B------:R-:W4:Y:S01]  /*18ad30*/  LDL.LU R236, [R1+0x19ec] ;  /* 0x0019ec0001ec7983 */ /* 0x000f220000300800 */
[----:B------:R-:W4:Y:S02]  /*18ad40*/  LDL.LU R247, [R1+0x888] ;  /* 0x0008880001f77983 */ /* 0x000f240000300800 */
[C---:B------:R-:W-:Y:S01]  /*18ad50*/  IMAD.WIDE R2, R234.reuse, 0x4, R6 ;  /* 0x00000004ea027825 */ /* 0x040fe200078e0206 */
[----:B------:R-:W-:Y:S02]  /*18ad60*/  ISETP.LT.AND P1, PT, R147, c[0x0][0x178], !P6 ;  /* 0x00005e0093007a0c */ /* 0x000fe40007721270 */
[----:B------:R-:W-:Y:S01]  /*18ad70*/  ISETP.LT.AND P3, PT, R163, c[0x0][0x178], !P6 ;  /* 0x00005e00a3007a0c */ /* 0x000fe20007761270 */
[----:B------:R-:W-:Y:S01]  /*18ad80*/  IMAD.WIDE R232, R234, 0x4, R12 ;  /* 0x00000004eae87825 */ /* 0x000fe200078e020c */
[----:B---3--:R1:W-:Y:S01]  /*18ad90*/  @P2 STG.E [R142.64], R244 ;  /* 0x000000f48e002986 */ /* 0x0083e2000c101904 */
[----:B------:R-:W-:-:S03]  /*18ada0*/  ISETP.LT.AND P2, PT, R179, c[0x0][0x178], !P6 ;  /* 0x00005e00b3007a0c */ /* 0x000fc60007741270 */
[----:B--2---:R2:W-:Y:S01]  /*18adb0*/  @P5 STG.E [R2.64], R239 ;  /* 0x000000ef02005986 */ /* 0x0045e2000c101904 */
[----:B------:R-:W-:-:S03]  /*18adc0*/  ISETP.LT.AND P5, PT, R135, c[0x0][0x178], !P6 ;  /* 0x00005e0087007a0c */ /* 0x000fc600077a1270 */
[----:B-1----:R-:W3:Y:S01]  /*18add0*/  LDL.LU R244, [R1+0x1a9c] ;  /* 0x001a9c0001f47983 */ /* 0x002ee20000300800 */
[----:B------:R-:W3:Y:S03]  /*18ade0*/  LDL.LU R246, [R1+0x1a7c] ;  /* 0x001a7c0001f67983 */ /* 0x000ee60000300800 */
[----:B----4-:R1:W-:Y:S01]  /*18adf0*/  @P4 STG.E [R140.64], R238 ;  /* 0x000000ee8c004986 */ /* 0x0103e2000c101904 */
[----:B--2---:R-:W4:Y:S02]  /*18ae00*/  LDL.LU R239, [R1+0x71a4] ;  /* 0x0071a40001ef7983 */ /* 0x004f240000300800 */
[----:B------:R-:W-:-:S04]  /*18ae10*/  IMAD.WIDE R2, R234, 0x4, R118 ;  /* 0x00000004ea027825 */ /* 0x000fc800078e0276 */
[C---:B------:R-:W-:Y:S01]  /*18ae20*/  IMAD.WIDE R142, R234.reuse, 0x4, R14 ;  /* 0x00000004ea8e7825 */ /* 0x040fe200078e020e */
[----:B-1----:R-:W4:Y:S03]  /*18ae30*/  LDL.LU R238, [R1+0x1a4c] ;  /* 0x001a4c0001ee7983 */ /* 0x002f260000300800 */
[----:B------:R-:W-:Y:S01]  /*18ae40*/  IMAD.WIDE R140, R234, 0x4, R116 ;  /* 0x00000004ea8c7825 */ /* 0x000fe200078e0274 */
[----:B------:R-:W-:Y:S04]  /*18ae50*/  @P1 STG.E [R2.64], R249 ;  /* 0x000000f902001986 */ /* 0x000fe8000c101904 */
[----:B------:R-:W-:Y:S01]  /*18ae60*/  @P2 STG.E [R140.64], R248 ;  /* 0x000000f88c002986 */ /* 0x000fe2000c101904 */
[----:B------:R1:W-:Y:S02]  /*18ae70*/  @P5 STG.E [R142.64], R245 ;  /* 0x000000f58e005986 */ /* 0x0003e4000c101904 */
[----:B------:R1:W-:Y:S02]  /*18ae80*/  @P3 STG.E [R232.64], R252 ;  /* 0x000000fce8003986 */ /* 0x0003e4000c101904 */
[----:B-1----:R-:W4:Y:S01]  /*18ae90*/  LDL.LU R245, [R1+0x149c] ;  /* 0x00149c0001f57983 */ /* 0x002f220000300800 */
[----:B------:R-:W4:Y:S01]  /*18aea0*/  LDL.LU R252, [R1+0xd8c] ;  /* 0x000d8c0001fc7983 */ /* 0x000f220000300800 */
[----:B------:R-:W-:-:S02]  /*18aeb0*/  ISETP.GE.AND P0, PT, R235, c[0x0][0x17c], PT ;  /* 0x00005f00eb007a0c */ /* 0x000fc40003f06270 */
[----:B------:R-:W-:Y:S02]  /*18aec0*/  ISETP.LT.AND P6, PT, R195, c[0x0][0x178], !P6 ;  /* 0x00005e00c3007a0c */ /* 0x000fe400077c1270 */
[----:B------:R-:W-:Y:S01]  /*18aed0*/  ISETP.LT.AND P4, PT, R146, c[0x0][0x178], !P0 ;  /* 0x00005e0092007a0c */ /* 0x000fe20004781270 */
[C---:B------:R-:W-:Y:S01]  /*18aee0*/  IADD3 R235, R234.reuse, c[0x0][0x198], RZ ;  /* 0x00006600eaeb7a10 */ /* 0x040fe20007ffe0ff */
[----:B------:R-:W-:Y:S01]  /*18aef0*/  ISETP.LT.AND P1, PT, R231, c[0x0][0x178], !P0 ;  /* 0x00005e00e7007a0c */ /* 0x000fe20004721270 */
[----:B------:R-:W-:-:S04]  /*18af00*/  IMAD.WIDE R2, R234, 0x4, R10 ;  /* 0x00000004ea027825 */ /* 0x000fc800078e020a */
[----:B------:R-:W-:Y:S01]  /*18af10*/  IMAD.WIDE R140, R235, 0x4, R4 ;  /* 0x00000004eb8c7825 */ /* 0x000fe200078e0204 */
[----:B------:R-:W-:Y:S02]  /*18af20*/  ISETP.LT.AND P2, PT, R115, c[0x0][0x178], !P0 ;  /* 0x00005e0073007a0c */ /* 0x000fe40004741270 */
[----:B------:R-:W-:Y:S01]  /*18af30*/  ISETP.LT.AND P5, PT, R147, c[0x0][0x178], !P0 ;  /* 0x00005e0093007a0c */ /* 0x000fe200047a1270 */
[----:B------:R1:W-:Y:S01]  /*18af40*/  @P6 STG.E [R2.64], R247 ;  /* 0x000000f702006986 */ /* 0x0003e2000c101904 */
[----:B------:R-:W-:Y:S01]  /*18af50*/  IMAD.WIDE R142, R235, 0x4, R118 ;  /* 0x00000004eb8e7825 */ /* 0x000fe200078e0276 */
[----:B------:R-:W-:-:S03]  /*18af60*/  ISETP.LT.AND P3, PT, R179, c[0x0][0x178], !P0 ;  /* 0x00005e00b3007a0c */ /* 0x000fc60004761270 */
[----:B-1----:R-:W-:Y:S01]  /*18af70*/  IMAD.WIDE R2, R235, 0x4, R6 ;  /* 0x00000004eb027825 */ /* 0x002fe200078e0206 */
[----:B------:R-:W-:-:S03]  /*18af80*/  ISETP.LT.AND P6, PT, R135, c[0x0][0x178], !P0 ;  /* 0x00005e0087007a0c */ /* 0x000fc600047c1270 */
[----:B------:R-:W-:Y:S01]  /*18af90*/  IMAD.WIDE R232, R235, 0x4, R116 ;  /* 0x00000004ebe87825 */ /* 0x000fe200078e0274 */
[----:B---3--:R1:W-:Y:S03]  /*18afa0*/  @P4 STG.E [R140.64], R244 ;  /* 0x000000f48c004986 */ /* 0x0083e6000c101904 */
[----:B------:R3:W-:Y:S01]  /*18afb0*/  @P1 STG.E [R2.64], R246 ;  /* 0x000000f602001986 */ /* 0x0007e2000c101904 */
[----:B------:R-:W-:Y:S01]  /*18afc0*/  ISETP.LT.AND P4, PT, R163, c[0x0][0x178], !P0 ;  /* 0x00005e00a3007a0c */ /* 0x000fe20004781270 */
[----:B-1----:R-:W2:Y:S01]  /*18afd0*/  LDL.LU R244, [R1+0x88c] ;  /* 0x00088c0001f47983 */ /* 0x002ea20000300800 */
[----:B------:R-:W2:Y:S02]  /*18afe0*/  LDL.LU R234, [R1+0x71a8] ;  /* 0x0071a80001ea7983 */ /* 0x000ea40000300800 */
[----:B------:R-:W2:Y:S02]  /*18aff0*/  LDL.LU R247, [R1+0x1af8] ;  /* 0x001af80001f77983 */ /* 0x000ea40000300800 */
[----:B---3--:R-:W3:Y:S02]  /*18b000*/  LDL.LU R246, [R1+0x1ad8] ;  /* 0x001ad80001f67983 */ /* 0x008ee40000300800 */
[C---:B------:R-:W-:Y:S01]  /*18b010*/  IMAD.WIDE R140, R235.reuse, 0x4, R8 ;  /* 0x00000004eb8c7825 */ /* 0x040fe200078e0208 */
[----:B------:R-:W3:Y:S04]  /*18b020*/  LDL.LU R249, [R1+0x1ab8] ;  /* 0x001ab80001f97983 */ /* 0x000ee80000300800 */
[----:B----4-:R1:W-:Y:S01]  /*18b030*/  @P2 STG.E [R140.64], R238 ;  /* 0x000000ee8c002986 */ /* 0x0103e2000c101904 */
[----:B------:R4:W-:Y:S02]  /*18b040*/  @P5 STG.E [R142.64], R237 ;  /* 0x000000ed8e005986 */ /* 0x0009e4000c101904 */
[C---:B------:R-:W-:Y:S01]  /*18b050*/  IMAD.WIDE R2, R235.reuse, 0x4, R14 ;  /* 0x00000004eb027825 */ /* 0x040fe200078e020e */
[----:B-1----:R-:W3:Y:S03]  /*18b060*/  LDL.LU R238, [R1+0x1a88] ;  /* 0x001a880001ee7983 */ /* 0x002ee60000300800 */
[----:B----4-:R-:W3:Y:S02]  /*18b070*/  LDL.LU R237, [R1+0x1a58] ;  /* 0x001a580001ed7983 */ /* 0x010ee40000300800 */
[----:B------:R-:W-:-:S04]  /*18b080*/  IMAD.WIDE R140, R235, 0x4, R12 ;  /* 0x00000004eb8c7825 */ /* 0x000fc800078e020c */
[----:B------:R-:W-:Y:S01]  /*18b090*/  @P3 STG.E [R232.64], R236 ;  /* 0x000000ece8003986 */ /* 0x000fe2000c101904 */
[----:B------:R1:W-:Y:S04]  /*18b0a0*/  @P6 STG.E [R2.64], R245 ;  /* 0x000000f502006986 */ /* 0x0003e8000c101904 */
[----:B------:R-:W3:Y:S01]  /*18b0b0*/  LDL.LU R248, [R1+0x1a28] ;  /* 0x001a280001f87983 */ /* 0x000ee20000300800 */
[----:B------:R1:W-:Y:S03]  /*18b0c0*/  @P4 STG.E [R140.64], R252 ;  /* 0x000000fc8c004986 */ /* 0x0003e6000c101904 */
[----:B-1----:R-:W3:Y:S01]  /*18b0d0*/  LDL.LU R245, [R1+0x1a08] ;  /* 0x001a080001f57983 */ /* 0x002ee20000300800 */
[----:B------:R-:W3:Y:S01]  /*18b0e0*/  LDL.LU R252, [R1+0xea8] ;  /* 0x000ea80001fc7983 */ /* 0x000ee20000300800 */
[----:B------:R-:W-:-:S02]  /*18b0f0*/  ISETP.GE.AND P1, PT, R239, c[0x0][0x17c], PT ;  /* 0x00005f00ef007a0c */ /* 0x000fc40003f26270 */
[----:B------:R-:W-:Y:S02]  /*18b100*/  ISETP.LT.AND P0, PT, R195, c[0x0][0x178], !P0 ;  /* 0x00005e00c3007a0c */ /* 0x000fe40004701270 */
[C---:B------:R-:W-:Y:S01]  /*18b110*/  IADD3 R232, R235.reuse, c[0x0][0x198], RZ ;  /* 0x00006600ebe87a10 */ /* 0x040fe20007ffe0ff */
[----:B------:R-:W-:Y:S01]  /*18b120*/  IMAD.WIDE R2, R235, 0x4, R10 ;  /* 0x00000004eb027825 */ /* 0x000fe200078e020a */
[----:B------:R-:W-:Y:S02]  /*18b130*/  ISETP.LT.AND P2, PT, R146, c[0x0][0x178], !P1 ;  /* 0x00005e0092007a0c */ /* 0x000fe40004f41270 */
[----:B------:R-:W-:Y:S02]  /*18b140*/  ISETP.LT.AND P3, PT, R231, c[0x0][0x178], !P1 ;  /* 0x00005e00e7007a0c */ /* 0x000fe40004f61270 */
[----:B------:R-:W-:Y:S01]  /*18b150*/  ISETP.LT.AND P4, PT, R115, c[0x0][0x178], !P1 ;  /* 0x00005e0073007a0c */ /* 0x000fe20004f81270 */
[----:B------:R-:W-:Y:S01]  /*18b160*/  IMAD.WIDE R140, R232, 0x4, R4 ;  /* 0x00000004e88c7825 */ /* 0x000fe200078e0204 */
[----:B------:R-:W-:-:S03]  /*18b170*/  ISETP.LT.AND P5, PT, R147, c[0x0][0x178], !P1 ;  /* 0x00005e0093007a0c */ /* 0x000fc60004fa1270 */
[----:B------:R-:W-:Y:S01]  /*18b180*/  IMAD.WIDE R142, R232, 0x4, R6 ;  /* 0x00000004e88e7825 */ /* 0x000fe200078e0206 */
[----:B------:R-:W-:Y:S01]  /*18b190*/  ISETP.LT.AND P6, PT, R179, c[0x0][0x178], !P1 ;  /* 0x00005e00b3007a0c */ /* 0x000fe20004fc1270 */
[----:B------:R-:W3:Y:S02]  /*18b1a0*/  LDL.LU R239, [R1+0x1abc] ;  /* 0x001abc0001ef7983 */ /* 0x000ee40000300800 */
[----:B------:R-:W3:Y:S02]  /*18b1b0*/  LDL.LU R236, [R1+0x1a2c] ;  /* 0x001a2c0001ec7983 */ /* 0x000ee40000300800 */
[----:B--2---:R1:W-:Y:S01]  /*18b1c0*/  @P0 STG.E [R2.64], R244 ;  /* 0x000000f402000986 */ /* 0x0043e2000c101904 */
[----:B------:R2:W-:Y:S02]  /*18b1d0*/  @P2 STG.E [R140.64], R247 ;  /* 0x000000f78c002986 */ /* 0x0005e4000c101904 */
[----:B---3--:R3:W-:Y:S01]  /*18b1e0*/  @P3 STG.E [R142.64], R246 ;  /* 0x000000f68e003986 */ /* 0x0087e2000c101904 */
[----:B------:R-:W-:-:S02]  /*18b1f0*/  ISETP.LT.AND P3, PT, R135, c[0x0][0x178], !P1 ;  /* 0x00005e0087007a0c */ /* 0x000fc40004f61270 */
[----:B------:R-:W-:Y:S01]  /*18b200*/  ISETP.LT.AND P2, PT, R163, c[0x0][0x178], !P1 ;  /* 0x00005e00a3007a0c */ /* 0x000fe20004f41270 */
[----:B-1----:R-:W4:Y:S01]  /*18b210*/  LDL.LU R244, [R1+0x1b28] ;  /* 0x001b280001f47983 */ /* 0x002f220000300800 */
[----:B--2---:R-:W2:Y:S02]  /*18b220*/  LDL.LU R247, [R1+0x1afc] ;  /* 0x001afc0001f77983 */ /* 0x004ea40000300800 */
[----:B------:R-:W4:Y:S01]  /*18b230*/  LDL.LU R233, [R1+0x71ac] ;  /* 0x0071ac0001e97983 */ /* 0x000f220000300800 */
[----:B---3--:R-:W3:Y:S01]  /*18b240*/  LDL.LU R246, [R1+0x1adc] ;  /* 0x001adc0001f67983 */ /* 0x008ee20000300800 */
[----:B------:R-:W-:-:S04]  /*18b250*/  IMAD.WIDE R2, R232, 0x4, R8 ;  /* 0x00000004e8027825 */ /* 0x000fc800078e0208 */
[----:B------:R-:W-:-:S04]  /*18b260*/  IMAD.WIDE R140, R232, 0x4, R118 ;  /* 0x00000004e88c7825 */ /* 0x000fc800078e0276 */
[C---:B------:R-:W-:Y:S01]  /*18b270*/  IMAD.WIDE R142, R232.reuse, 0x4, R116 ;  /* 0x00000004e88e7825 */ /* 0x040fe200078e0274 */
[----:B------:R-:W-:Y:S01]  /*18b280*/  ISETP.LT.AND P1, PT, R195, c[0x0][0x178], !P1 ;  /* 0x00005e00c3007a0c */ /* 0x000fe20004f21270 */
[----:B------:R-:W-:Y:S02]  /*18b290*/  @P4 STG.E [R2.64], R249 ;  /* 0x000000f902004986 */ /* 0x000fe4000c101904 */
[----:B------:R1:W-:Y:S02]  /*18b2a0*/  @P5 STG.E [R140.64], R238 ;  /* 0x000000ee8c005986 */ /* 0x0003e4000c101904 */
[----:B------:R1:W-:Y:S02]  /*18b2b0*/  @P6 STG.E [R142.64], R237 ;  /* 0x000000ed8e006986 */ /* 0x0003e4000c101904 */
[----:B-1----:R-:W4:Y:S01]  /*18b2c0*/  LDL.LU R238, [R1+0x1a8c] ;  /* 0x001a8c0001ee7983 */ /* 0x002f220000300800 */
[----:B------:R-:W4:Y:S02]  /*18b2d0*/  LDL.LU R237, [R1+0x1a5c] ;  /* 0x001a5c0001ed7983 */ /* 0x000f240000300800 */
[----:B------:R-:W-:-:S04]  /*18b2e0*/  IMAD.WIDE R142, R232, 0x4, R14 ;  /* 0x00000004e88e7825 */ /* 0x000fc800078e020e */
[----:B------:R-:W-:-:S04]  /*18b2f0*/  IMAD.WIDE R140, R232, 0x4, R12 ;  /* 0x00000004e88c7825 */ /* 0x000fc800078e020c */
[----:B------:R-:W-:Y:S01]  /*18b300*/  IMAD.WIDE R2, R232, 0x4, R10 ;  /* 0x00000004e8027825 */ /* 0x000fe200078e020a */
[----:B------:R-:W-:Y:S03]  /*18b310*/  @P3 STG.E [R142.64], R248 ;  /* 0x000000f88e003986 */ /* 0x000fe6000c101904 */
[----:B------:R1:W-:Y:S02]  /*18b320*/  @P2 STG.E [R140.64], R245 ;  /* 0x000000f58c002986 */ /* 0x0003e4000c101904 */
[----:B------:R1:W-:Y:S02]  /*18b330*/  @P1 STG.E [R2.64], R252 ;  /* 0x000000fc02001986 */ /* 0x0003e4000c101904 */
[----:B-1----:R-:W4:Y:S01]  /*18b340*/  LDL.LU R245, [R1+0x1a0c] ;  /* 0x001a0c0001f57983 */ /* 0x002f220000300800 */
[----:B------:R-:W4:Y:S01]  /*18b350*/  LDL.LU R252, [R1+0xeac] ;  /* 0x000eac0001fc7983 */ /* 0x000f220000300800 */
[----:B------:R-:W-:-:S02]  /*18b360*/  ISETP.GE.AND P0, PT, R234, c[0x0][0x17c], PT ;  /* 0x00005f00ea007a0c */ /* 0x000fc40003f06270 */
[----:B------:R-:W-:Y:S01]  /*18b370*/  IADD3 R232, R232, c[0x0][0x198], RZ ;  /* 0x00006600e8e87a10 */ /* 0x000fe20007ffe0ff */
[----:B------:R-:W4:Y:S01]  /*18b380*/  LDL.LU R234, [R1+0x71b4] ;  /* 0x0071b40001ea7983 */ /* 0x000f220000300800 */
[----:B------:R-:W4:Y:S01]  /*18b390*/  LDL.LU R248, [R1+0x1b18] ;  /* 0x001b180001f87983 */ /* 0x000f220000300800 */
[----:B------:R-:W-:Y:S02]  /*18b3a0*/  ISETP.LT.AND P5, PT, R146, c[0x0][0x178], !P0 ;  /* 0x00005e0092007a0c */ /* 0x000fe400047a1270 */
        /* <DEDUP_REMOVED lines=8> */
[----:B--2---:R1:W-:Y:S04]  /*18b430*/  @P5 STG.E [R2.64], R247 ;  /* 0x000000f702005986 */ /* 0x0043e8000c101904 */
[----:B---3--:R2:W-:Y:S01]  /*18b440*/  @P4 STG.E [R140.64], R246 ;  /* 0x000000f68c004986 */ /* 0x0085e2000c101904 */
[----:B------:R3:W-:Y:S01]  /*18b450*/  @P6 STG.E [R142.64], R239 ;  /* 0x000000ef8e006986 */ /* 0x0007e2000c101904 */
[----:B------:R-:W-:Y:S02]  /*18b460*/  ISETP.LT.AND P4, PT, R163, c[0x0][0x178], !P0 ;  /* 0x00005e00a3007a0c */ /* 0x000fe40004781270 */
[----:B----4-:R-:W-:Y:S01]  /*18b470*/  ISETP.GE.AND P5, PT, R233, c[0x0][0x17c], PT ;  /* 0x00005f00e9007a0c */ /* 0x010fe20003fa6270 */
[----:B------:R-:W-:-:S02]  /*18b480*/  ISETP.LT.AND P0, PT, R195, c[0x0][0x178], !P0 ;  /* 0x00005e00c3007a0c */ /* 0x000fc40004701270 */
[C---:B-1----:R-:W-:Y:S01]  /*18b490*/  IMAD.WIDE R2, R232.reuse, 0x4, R118 ;  /* 0x00000004e8027825 */ /* 0x042fe200078e0276 */
[----:B--2---:R-:W2:Y:S03]  /*18b4a0*/  LDL.LU R246, [R1+0x1b08] ;  /* 0x001b080001f67983 */ /* 0x004ea60000300800 */
[----:B------:R-:W-:-:S04]  /*18b4b0*/  IMAD.WIDE R140, R232, 0x4, R116 ;  /* 0x00000004e88c7825 */ /* 0x000fc800078e0274 */
[----:B---3--:R-:W3:Y:S02]  /*18b4c0*/  LDL.LU R239, [R1+0x1ae8] ;  /* 0x001ae80001ef7983 */ /* 0x008ee40000300800 */
[----:B------:R-:W-:Y:S01]  /*18b4d0*/  IMAD.WIDE R142, R232, 0x4, R14 ;  /* 0x00000004e88e7825 */ /* 0x000fe200078e020e */
[----:B------:R-:W-:Y:S03]  /*18b4e0*/  @P1 STG.E [R2.64], R238 ;  /* 0x000000ee02001986 */ /* 0x000fe6000c101904 */
[----:B------:R1:W-:Y:S01]  /*18b4f0*/  @P2 STG.E [R140.64], R237 ;  /* 0x000000ed8c002986 */ /* 0x0003e2000c101904 */
[----:B------:R4:W-:Y:S01]  /*18b500*/  @P3 STG.E [R142.64], R236 ;  /* 0x000000ec8e003986 */ /* 0x0009e2000c101904 */
[----:B------:R-:W-:Y:S02]  /*18b510*/  ISETP.LT.AND P1, PT, R146, c[0x0][0x178], !P5 ;  /* 0x00005e0092007a0c */ /* 0x000fe40006f21270 */
[C---:B------:R-:W-:Y:S01]  /*18b520*/  IADD3 R233, R232.reuse, c[0x0][0x198], RZ ;  /* 0x00006600e8e97a10 */ /* 0x040fe20007ffe0ff */
[----:B-1----:R-:W3:Y:S01]  /*18b530*/  LDL.LU R237, [R1+0x1ac8] ;  /* 0x001ac80001ed7983 */ /* 0x002ee20000300800 */
[----:B----4-:R-:W4:Y:S02]  /*18b540*/  LDL.LU R236, [R1+0x1aa8] ;  /* 0x001aa80001ec7983 */ /* 0x010f240000300800 */
[----:B------:R-:W-:-:S04]  /*18b550*/  IMAD.WIDE R2, R232, 0x4, R12 ;  /* 0x00000004e8027825 */ /* 0x000fc800078e020c */
[----:B------:R-:W-:-:S04]  /*18b560*/  IMAD.WIDE R140, R232, 0x4, R10 ;  /* 0x00000004e88c7825 */ /* 0x000fc800078e020a */
[----:B------:R-:W-:Y:S01]  /*18b570*/  IMAD.WIDE R142, R233, 0x4, R4 ;  /* 0x00000004e98e7825 */ /* 0x000fe200078e0204 */
[----:B------:R-:W-:Y:S03]  /*18b580*/  @P4 STG.E [R2.64], R245 ;  /* 0x000000f502004986 */ /* 0x000fe6000c101904 */
[----:B------:R1:W-:Y:S02]  /*18b590*/  @P0 STG.E [R140.64], R252 ;  /* 0x000000fc8c000986 */ /* 0x0003e4000c101904 */
[----:B------:R1:W-:Y:S02]  /*18b5a0*/  @P1 STG.E [R142.64], R244 ;  /* 0x000000f48e001986 */ /* 0x0003e4000c101904 */
[----:B-1----:R-:W4:Y:S01]  /*18b5b0*/  LDL.LU R252, [R1+0x1b1c] ;  /* 0x001b1c0001fc7983 */ /* 0x002f220000300800 */
[----:B------:R-:W4:Y:S02]  /*18b5c0*/  LDL.LU R247, [R1+0x1a68] ;  /* 0x001a680001f77983 */ /* 0x000f240000300800 */
[----:B------:R-:W4:Y:S02]  /*18b5d0*/  LDL.LU R235, [R1+0x71b0] ;  /* 0x0071b00001eb7983 */ /* 0x000f240000300800 */
[----:B------:R-:W4:Y:S01]  /*18b5e0*/  LDL.LU R238, [R1+0x18e8] ;  /* 0x0018e80001ee7983 */ /* 0x000f220000300800 */
[----:B------:R-:W4:Y:S01]  /*18b5f0*/  LDL.LU R244, [R1+0x1b2c] ;  /* 0x001b2c0001f47983 */ /* 0x000f220000300800 */
        /* <DEDUP_REMOVED lines=8> */
[----:B------:R-:W4:Y:S04]  /*18b680*/  LDL.LU R245, [R1+0x1a6c] ;  /* 0x001a6c0001f57983 */ /* 0x000f280000300800 */
[----:B------:R1:W-:Y:S01]  /*18b690*/  @P6 STG.E [R142.64], R248 ;  /* 0x000000f88e006986 */ /* 0x0003e2000c101904 */
[----:B------:R-:W-:Y:S01]  /*18b6a0*/  ISETP.GE.AND P0, PT, R234, c[0x0][0x17c], PT ;  /* 0x00005f00ea007a0c */ /* 0x000fe20003f06270 */
[C---:B-1----:R-:W-:Y:S01]  /*18b6b0*/  IMAD.WIDE R142, R233.reuse, 0x4, R116 ;  /* 0x00000004e98e7825 */ /* 0x042fe200078e0274 */
[----:B------:R-:W-:Y:S01]  /*18b6c0*/  IADD3 R234, R233, c[0x0][0x198], RZ ;  /* 0x00006600e9ea7a10 */ /* 0x000fe20007ffe0ff */
[----:B--2---:R1:W-:Y:S02]  /*18b6d0*/  @P3 STG.E [R140.64], R246 ;  /* 0x000000f68c003986 */ /* 0x0043e4000c101904 */
[----:B---3--:R2:W-:Y:S01]  /*18b6e0*/  @P2 STG.E [R2.64], R239 ;  /* 0x000000ef02002986 */ /* 0x0085e2000c101904 */
[----:B------:R-:W-:Y:S01]  /*18b6f0*/  ISETP.LT.AND P2, PT, R163, c[0x0][0x178], !P5 ;  /* 0x00005e00a3007a0c */ /* 0x000fe20006f41270 */
[----:B------:R-:W-:Y:S01]  /*18b700*/  ISETP.LT.AND P5, PT, R195, c[0x0][0x178], !P5 ;  /* 0x00005e00c3007a0c */ /* 0x000fe20006fa1270 */
[----:B-1----:R-:W3:Y:S04]  /*18b710*/  LDL.LU R246, [R1+0x1b0c] ;  /* 0x001b0c0001f67983 */ /* 0x002ee80000300800 */
[----:B--2---:R-:W2:Y:S01]  /*18b720*/  LDL.LU R239, [R1+0x1aec] ;  /* 0x001aec0001ef7983 */ /* 0x004ea20000300800 */
[----:B------:R-:W-:-:S03]  /*18b730*/  IMAD.WIDE R2, R233, 0x4, R14 ;  /* 0x00000004e9027825 */ /* 0x000fc600078e020e */
[----:B------:R1:W-:Y:S04]  /*18b740*/  @P4 STG.E [R142.64], R237 ;  /* 0x000000ed8e004986 */ /* 0x0003e8000c101904 */
[----:B----4-:R4:W-:Y:S01]  /*18b750*/  @P1 STG.E [R2.64], R236 ;  /* 0x000000ec02001986 */ /* 0x0109e2000c101904 */
[----:B------:R-:W-:Y:S02]  /*18b760*/  ISETP.LT.AND P4, PT, R146, c[0x0][0x178], !P0 ;  /* 0x00005e0092007a0c */ /* 0x000fe40004781270 */
[----:B------:R-:W-:Y:S01]  /*18b770*/  ISETP.LT.AND P3, PT, R231, c[0x0][0x178], !P0 ;  /* 0x00005e00e7007a0c */ /* 0x000fe20004761270 */
[----:B-1----:R-:W2:Y:S04]  /*18b780*/  LDL.LU R237, [R1+0x1acc] ;  /* 0x001acc0001ed7983 */ /* 0x002ea80000300800 */
[----:B----4-:R-:W4:Y:S01]  /*18b790*/  LDL.LU R236, [R1+0x1aac] ;  /* 0x001aac0001ec7983 */ /* 0x010f220000300800 */
[----:B------:R-:W-:-:S04]  /*18b7a0*/  IMAD.WIDE R2, R233, 0x4, R12 ;  /* 0x00000004e9027825 */ /* 0x000fc800078e020c */
[----:B------:R-:W-:-:S04]  /*18b7b0*/  IMAD.WIDE R140, R233, 0x4, R10 ;  /* 0x00000004e98c7825 */ /* 0x000fc800078e020a */
[----:B------:R-:W-:-:S04]  /*18b7c0*/  IMAD.WIDE R142, R234, 0x4, R4 ;  /* 0x00000004ea8e7825 */ /* 0x000fc800078e0204 */
[----:B------:R-:W-:Y:S01]  /*18b7d0*/  IMAD.WIDE R232, R234, 0x4, R6 ;  /* 0x00000004eae87825 */ /* 0x000fe200078e0206 */
[----:B------:R-:W-:Y:S03]  /*18b7e0*/  @P2 STG.E [R2.64], R247 ;  /* 0x000000f702002986 */ /* 0x000fe6000c101904 */
[----:B------:R1:W-:Y:S02]  /*18b7f0*/  @P5 STG.E [R140.64], R238 ;  /* 0x000000ee8c005986 */ /* 0x0003e4000c101904 */
[----:B------:R1:W-:Y:S02]  /*18b800*/  @P4 STG.E [R142.64], R244 ;  /* 0x000000f48e004986 */ /* 0x0003e4000c101904 */
[----:B------:R1:W-:Y:S02]  /*18b810*/  @P3 STG.E [R232.64], R252 ;  /* 0x000000fce8003986 */ /* 0x0003e4000c101904 */
[----:B-1----:R-:W4:Y:S01]  /*18b820*/  LDL.LU R238, [R1+0x18ec] ;  /* 0x0018ec0001ee7983 */ /* 0x002f220000300800 */
[----:B------:R-:W4:Y:S02]  /*18b830*/  LDL.LU R244, [R1+0x1b80] ;  /* 0x001b800001f47983 */ /* 0x000f240000300800 */
[----:B------:R-:W4:Y:S01]  /*18b840*/  LDL.LU R252, [R1+0x1b50] ;  /* 0x001b500001fc7983 */ /* 0x000f220000300800 */
[----:B------:R-:W-:-:S02]  /*18b850*/  ISETP.LT.AND P6, PT, R115, c[0x0][0x178], !P0 ;  /* 0x00005e0073007a0c */ /* 0x000fc400047c1270 */
[----:B------:R-:W-:Y:S02]  /*18b860*/  ISETP.LT.AND P1, PT, R147, c[0x0][0x178], !P0 ;  /* 0x00005e0093007a0c */ /* 0x000fe40004721270 */
[----:B------:R-:W-:Y:S01]  /*18b870*/  ISETP.LT.AND P3, PT, R179, c[0x0][0x178], !P0 ;  /* 0x00005e00b3007a0c */ /* 0x000fe20004761270 */
[----:B------:R-:W-:Y:S01]  /*18b880*/  IMAD.WIDE R2, R234, 0x4, R8 ;  /* 0x00000004ea027825 */ /* 0x000fe200078e0208 */
[----:B------:R-:W-:-:S03]  /*18b890*/  ISETP.LT.AND P5, PT, R135, c[0x0][0x178], !P0 ;  /* 0x00005e0087007a0c */ /* 0x000fc600047a1270 */
[C---:B------:R-:W-:Y:S01]  /*18b8a0*/  IMAD.WIDE R140, R234.reuse, 0x4, R118 ;  /* 0x00000004ea8c7825 */ /* 0x040fe200078e0276 */
[----:B------:R-:W-:Y:S01]  /*18b8b0*/  ISETP.LT.AND P4, PT, R163, c[0x0][0x178], !P0 ;  /* 0x00005e00a3007a0c */ /* 0x000fe20004781270 */
[----:B------:R-:W4:Y:S02]  /*18b8c0*/  LDL.LU R233, [R1+0x71b8] ;  /* 0x0071b80001e97983 */ /* 0x000f240000300800 */
[----:B------:R-:W4:Y:S02]  /*18b8d0*/  LDL.LU R247, [R1+0x1b30] ;  /* 0x001b300001f77983 */ /* 0x000f240000300800 */
[C---:B------:R-:W-:Y:S01]  /*18b8e0*/  IMAD.WIDE R142, R234.reuse, 0x4, R12 ;  /* 0x00000004ea8e7825 */ /* 0x040fe200078e020c */
[----:B------:R-:W-:Y:S02]  /*18b8f0*/  ISETP.GE.AND P2, PT, R235, c[0x0][0x17c], PT ;  /* 0x00005f00eb007a0c */ /* 0x000fe40003f46270 */
[----:B------:R-:W-:Y:S02]  /*18b900*/  ISETP.LT.AND P0, PT, R195, c[0x0][0x178], !P0 ;  /* 0x00005e00c3007a0c */ /* 0x000fe40004701270 */
[----:B------:R-:W-:Y:S01]  /*18b910*/  IADD3 R232, R234, c[0x0][0x198], RZ ;  /* 0x00006600eae87a10 */ /* 0x000fe20007ffe0ff */
[----:B---3--:R1:W-:Y:S04]  /*18b920*/  @P6 STG.E [R2.64], R246 ;  /* 0x000000f602006986 */ /* 0x0083e8000c101904 */
[----:B--2---:R2:W-:Y:S01]  /*18b930*/  @P1 STG.E [R140.64], R239 ;  /* 0x000000ef8c001986 */ /* 0x0045e2000c101904 */
[----:B------:R-:W-:-:S03]  /*18b940*/  ISETP.LT.AND P1, PT, R146, c[0x0][0x178], !P2 ;  /* 0x00005e0092007a0c */ /* 0x000fc60005721270 */
[----:B-1----:R-:W3:Y:S04]  /*18b950*/  LDL.LU R246, [R1+0xf50] ;  /* 0x000f500001f67983 */ /* 0x002ee80000300800 */
[----:B--2---:R-:W2:Y:S01]  /*18b960*/  LDL.LU R239, [R1+0xdd0] ;  /* 0x000dd00001ef7983 */ /* 0x004ea20000300800 */
[----:B------:R-:W-:-:S04]  /*18b970*/  IMAD.WIDE R2, R234, 0x4, R116 ;  /* 0x00000004ea027825 */ /* 0x000fc800078e0274 */
[C---:B------:R-:W-:Y:S01]  /*18b980*/  IMAD.WIDE R140, R234.reuse, 0x4, R14 ;  /* 0x00000004ea8c7825 */ /* 0x040fe200078e020e */
[----:B------:R1:W-:Y:S04]  /*18b990*/  @P3 STG.E [R2.64], R237 ;  /* 0x000000ed02003986 */ /* 0x0003e8000c101904 */
[----:B----4-:R4:W-:Y:S01]  /*18b9a0*/  @P5 STG.E [R140.64], R236 ;  /* 0x000000ec8c005986 */ /* 0x0109e2000c101904 */
[----:B------:R4:W-:Y:S01]  /*18b9b0*/  @P4 STG.E [R142.64], R245 ;  /* 0x000000f58e004986 */ /* 0x0009e2000c101904 */
[----:B------:R-:W-:Y:S02]  /*18b9c0*/  ISETP.LT.AND P6, PT, R231, c[0x0][0x178], !P2 ;  /* 0x00005e00e7007a0c */ /* 0x000fe400057c1270 */
[----:B-1----:R-:W2:Y:S04]  /*18b9d0*/  LDL.LU R237, [R1+0xa50] ;  /* 0x000a500001ed7983 */ /* 0x002ea80000300800 */
[----:B----4-:R-:W4:Y:S01]  /*18b9e0*/  LDL.LU R236, [R1+0x860] ;  /* 0x0008600001ec7983 */ /* 0x010f220000300800 */
        /* <DEDUP_REMOVED lines=16> */
[----:B------:R-:W-:Y:S01]  /*18baf0*/  IMAD.WIDE R142, R232, 0x4, R116 ;  /* 0x00000004e88e7825 */ /* 0x000fe200078e0274 */
[----:B------:R-:W-:Y:S01]  /*18bb00*/  ISETP.LT.AND P2, PT, R195, c[0x0][0x178], !P2 ;  /* 0x00005e00c3007a0c */ /* 0x000fe20005741270 */
[----:B------:R-:W4:Y:S02]  /*18bb10*/  LDL.LU R238, [R1+0xa54] ;  /* 0x000a540001ee7983 */ /* 0x000f240000300800 */
[----:B------:R-:W4:Y:S02]  /*18bb20*/  LDL.LU R235, [R1+0x71bc] ;  /* 0x0071bc0001eb7983 */ /* 0x000f240000300800 */
[----:B------:R1:W-:Y:S01]  /*18bb30*/  @P5 STG.E [R2.64], R247 ;  /* 0x000000f702005986 */ /* 0x0003e2000c101904 */
[----:B------:R-:W-:-:S03]  /*18bb40*/  ISETP.GE.AND P0, PT, R233, c[0x0][0x17c], PT ;  /* 0x00005f00e9007a0c */ /* 0x000fc60003f06270 */
[----:B-1----:R-:W4:Y:S01]  /*18bb50*/  LDL.LU R247, [R1+0x1b34] ;  /* 0x001b340001f77983 */ /* 0x002f220000300800 */
[C---:B------:R-:W-:Y:S01]  /*18bb60*/  IMAD.WIDE R2, R232.reuse, 0x4, R12 ;  /* 0x00000004e8027825 */ /* 0x040fe200078e020c */
[----:B------:R-:W-:Y:S02]  /*18bb70*/  IADD3 R234, R232, c[0x0][0x198], RZ ;  /* 0x00006600e8ea7a10 */ /* 0x000fe40007ffe0ff */
[----:B---3--:R1:W-:Y:S04]  /*18bb80*/  @P4 STG.E [R140.64], R246 ;  /* 0x000000f68c004986 */ /* 0x0083e8000c101904 */
[----:B--2---:R2:W-:Y:S01]  /*18bb90*/  @P3 STG.E [R142.64], R239 ;  /* 0x000000ef8e003986 */ /* 0x0045e2000c101904 */
[----:B------:R-:W-:-:S03]  /*18bba0*/  ISETP.LT.AND P3, PT, R146, c[0x0][0x178], !P0 ;  /* 0x00005e0092007a0c */ /* 0x000fc60004761270 */
[----:B-1----:R-:W3:Y:S01]  /*18bbb0*/  LDL.LU R246, [R1+0xf54] ;  /* 0x000f540001f67983 */ /* 0x002ee20000300800 */
[----:B--2---:R-:W-:-:S04]  /*18bbc0*/  IMAD.WIDE R142, R232, 0x4, R14 ;  /* 0x00000004e88e7825 */ /* 0x004fc800078e020e */
[----:B------:R-:W-:Y:S01]  /*18bbd0*/  IMAD.WIDE R140, R232, 0x4, R10 ;  /* 0x00000004e88c7825 */ /* 0x000fe200078e020a */
[----:B------:R-:W2:Y:S04]  /*18bbe0*/  LDL.LU R239, [R1+0xdd4] ;  /* 0x000dd40001ef7983 */ /* 0x000ea80000300800 */
[----:B------:R-:W-:Y:S04]  /*18bbf0*/  @P1 STG.E [R142.64], R237 ;  /* 0x000000ed8e001986 */ /* 0x000fe8000c101904 */
[----:B----4-:R-:W-:Y:S01]  /*18bc00*/  @P6 STG.E [R2.64], R236 ;  /* 0x000000ec02006986 */ /* 0x010fe2000c101904 */
[----:B------:R1:W-:Y:S01]  /*18bc10*/  @P2 STG.E [R140.64], R245 ;  /* 0x000000f58c002986 */ /* 0x0003e2000c101904 */
[----:B------:R-:W-:-:S02]  /*18bc20*/  ISETP.LT.AND P4, PT, R231, c[0x0][0x178], !P0 ;  /* 0x00005e00e7007a0c */ /* 0x000fc40004781270 */
[----:B-1----:R-:W4:Y:S01]  /*18bc30*/  LDL.LU R245, [R1+0x864] ;  /* 0x0008640001f57983 */ /* 0x002f220000300800 */
[----:B------:R-:W-:-:S04]  /*18bc40*/  IMAD.WIDE R2, R234, 0x4, R4 ;  /* 0x00000004ea027825 */ /* 0x000fc800078e0204 */
[----:B------:R-:W-:Y:S01]  /*18bc50*/  IMAD.WIDE R140, R234, 0x4, R6 ;  /* 0x00000004ea8c7825 */ /* 0x000fe200078e0206 */
[----:B------:R1:W-:Y:S05]  /*18bc60*/  @P3 STG.E [R2.64], R244 ;  /* 0x000000f402003986 */ /* 0x0003ea000c101904 */
[----:B------:R1:W-:Y:S02]  /*18bc70*/  @P4 STG.E [R140.64], R252 ;  /* 0x000000fc8c004986 */ /* 0x0003e4000c101904 */
[----:B-1----:R-:W4:Y:S01]  /*18bc80*/  LDL.LU R244, [R1+0x704] ;  /* 0x0007040001f47983 */ /* 0x002f220000300800 */
[----:B------:R-:W4:Y:S02]  /*18bc90*/  LDL.LU R237, [R1+0x71c0] ;  /* 0x0071c00001ed7983 */ /* 0x000f240000300800 */
[----:B------:R-:W4:Y:S02]  /*18bca0*/  LDL.LU R250, [R1+0x1bf0] ;  /* 0x001bf00001fa7983 */ /* 0x000f240000300800 */
[----:B------:R-:W4:Y:S01]  /*18bcb0*/  LDL.LU R236, [R1+0x1bc0] ;  /* 0x001bc00001ec7983 */ /* 0x000f220000300800 */
[----:B------:R-:W4:Y:S01]  /*18bcc0*/  LDL.LU R252, [R1+0x1ba0] ;  /* 0x001ba00001fc7983 */ /* 0x000f220000300800 */
[----:B------:R-:W-:-:S02]  /*18bcd0*/  ISETP.LT.AND P6, PT, R115, c[0x0][0x178], !P0 ;  /* 0x00005e0073007a0c */ /* 0x000fc400047c1270 */
[----:B------:R-:W-:Y:S01]  /*18bce0*/  ISETP.LT.AND P5, PT, R147, c[0x0][0x178], !P0 ;  /* 0x00005e0093007a0c */ /* 0x000fe200047a1270 */
[----:B------:R-:W-:Y:S01]  /*18bcf0*/  IMAD.WIDE R2, R234, 0x4, R8 ;  /* 0x00000004ea027825 */ /* 0x000fe200078e0208 */
[----:B------:R-:W-:-:S03]  /*18bd00*/  ISETP.LT.AND P2, PT, R179, c[0x0][0x178], !P0 ;  /* 0x00005e00b3007a0c */ /* 0x000fc60004741270 */
[C---:B------:R-:W-:Y:S01]  /*18bd10*/  IMAD.WIDE R140, R234.reuse, 0x4, R118 ;  /* 0x00000004ea8c7825 */ /* 0x040fe200078e0276 */
[----:B------:R-:W-:Y:S02]  /*18bd20*/  ISETP.LT.AND P1, PT, R135, c[0x0][0x178], !P0 ;  /* 0x00005e0087007a0c */ /* 0x000fe40004721270 */
[----:B------:R-:W-:Y:S01]  /*18bd30*/  ISETP.LT.AND P4, PT, R163, c[0x0][0x178], !P0 ;  /* 0x00005e00a3007a0c */ /* 0x000fe20004781270 */
[----:B------:R-:W4:Y:S01]  /*18bd40*/  LDL.LU R248, [R1+0x1b70] ;  /* 0x001b700001f87983 */ /* 0x000f220000300800 */
[----:B------:R-:W-:-:S03]  /*18bd50*/  IMAD.WIDE R142, R234, 0x4, R116 ;  /* 0x00000004ea8e7825 */ /* 0x000fc600078e0274 */
[----:B------:R1:W-:Y:S01]  /*18bd60*/  @P6 STG.E [R2.64], R247 ;  /* 0x000000f702006986 */ /* 0x0003e2000c101904 */
[C---:B------:R-:W-:Y:S01]  /*18bd70*/  IMAD.WIDE R232, R234.reuse, 0x4, R14 ;  /* 0x00000004eae87825 */ /* 0x040fe200078e020e */
[----:B------:R-:W-:Y:S02]  /*18bd80*/  ISETP.GE.AND P3, PT, R235, c[0x0][0x17c], PT ;  /* 0x00005f00eb007a0c */ /* 0x000fe40003f66270 */
[----:B------:R-:W-:Y:S01]  /*18bd90*/  ISETP.LT.AND P0, PT, R195, c[0x0][0x178], !P0 ;  /* 0x00005e00c3007a0c */ /* 0x000fe20004701270 */
[C---:B-1----:R-:W-:Y:S01]  /*18bda0*/  IMAD.WIDE R2, R234.reuse, 0x4, R12 ;  /* 0x00000004ea027825 */ /* 0x042fe200078e020c */
[----:B------:R-:W-:Y:S01]  /*18bdb0*/  IADD3 R235, R234, c[0x0][0x198], RZ ;  /* 0x00006600eaeb7a10 */ /* 0x000fe20007ffe0ff */
[----:B---3--:R1:W-:Y:S04]  /*18bdc0*/  @P5 STG.E [R140.64], R246 ;  /* 0x000000f68c005986 */ /* 0x0083e8000c101904 */
[----:B--2---:R2:W-:Y:S01]  /*18bdd0*/  @P2 STG.E [R142.64], R239 ;  /* 0x000000ef8e002986 */ /* 0x0045e2000c101904 */
[----:B------:R-:W-:Y:S03]  /*18bde0*/  @P1 STG.E [R232.64], R238 ;  /* 0x000000eee8001986 */ /* 0x000fe6000c101904 */
[----:B-1----:R-:W3:Y:S01]  /*18bdf0*/  LDL.LU R246, [R1+0x1b40] ;  /* 0x001b400001f67983 */ /* 0x002ee20000300800 */
[----:B------:R-:W3:Y:S02]  /*18be00*/  LDL.LU R249, [R1+0x1480] ;  /* 0x0014800001f97983 */ /* 0x000ee40000300800 */
[----:B------:R-:W3:Y:S01]  /*18be10*/  LDL.LU R247, [R1+0xd40] ;  /* 0x000d400001f77983 */ /* 0x000ee20000300800 */
[----:B--2---:R-:W2:Y:S01]  /*18be20*/  LDL.LU R239, [R1+0xbc0] ;  /* 0x000bc00001ef7983 */ /* 0x004ea20000300800 */
[----:B------:R-:W-:-:S02]  /*18be30*/  ISETP.LT.AND P1, PT, R146, c[0x0][0x178], !P3 ;  /* 0x00005e0092007a0c */ /* 0x000fc40005f21270 */
[----:B------:R-:W-:Y:S02]  /*18be40*/  ISETP.LT.AND P5, PT, R231, c[0x0][0x178], !P3 ;  /* 0x00005e00e7007a0c */ /* 0x000fe40005fa1270 */
[----:B------:R-:W-:Y:S01]  /*18be50*/  ISETP.LT.AND P2, PT, R115, c[0x0][0x178], !P3 ;  /* 0x00005e0073007a0c */ /* 0x000fe20005f41270 */
[----:B----4-:R1:W-:Y:S01]  /*18be60*/  @P4 STG.E [R2.64], R245 ;  /* 0x000000f502004986 */ /* 0x0103e2000c101904 */
[----:B------:R-:W-:-:S03]  /*18be70*/  IMAD.WIDE R140, R235, 0x4, R4 ;  /* 0x00000004eb8c7825 */ /* 0x000fc600078e0204 */
[----:B-1----:R-:W4:Y:S01]  /*18be80*/  LDL.LU R245, [R1+0x1bf4] ;  /* 0x001bf40001f57983 */ /* 0x002f220000300800 */
[----:B------:R-:W-:-:S04]  /*18be90*/  IMAD.WIDE R2, R234, 0x4, R10 ;  /* 0x00000004ea027825 */ /* 0x000fc800078e020a */
[----:B------:R-:W-:-:S04]  /*18bea0*/  IMAD.WIDE R142, R235, 0x4, R6 ;  /* 0x00000004eb8e7825 */ /* 0x000fc800078e0206 */
[----:B------:R-:W-:Y:S01]  /*18beb0*/  IMAD.WIDE R232, R235, 0x4, R8 ;  /* 0x00000004ebe87825 */ /* 0x000fe200078e0208 */
[----:B------:R-:W4:Y:S04]  /*18bec0*/  LDL.LU R238, [R1+0x1bc4] ;  /* 0x001bc40001ee7983 */ /* 0x000f280000300800 */
[----:B------:R1:W-:Y:S01]  /*18bed0*/  @P0 STG.E [R2.64], R244 ;  /* 0x000000f402000986 */ /* 0x0003e2000c101904 */
[----:B------:R-:W-:Y:S02]  /*18bee0*/  ISETP.GE.AND P0, PT, R237, c[0x0][0x17c], PT ;  /* 0x00005f00ed007a0c */ /* 0x000fe40003f06270 */
[----:B------:R-:W4:Y:S02]  /*18bef0*/  LDL.LU R237, [R1+0x1484] ;  /* 0x0014840001ed7983 */ /* 0x000f240000300800 */
[----:B------:R-:W-:Y:S01]  /*18bf00*/  @P1 STG.E [R140.64], R250 ;  /* 0x000000fa8c001986 */ /* 0x000fe2000c101904 */
[----:B------:R1:W-:Y:S01]  /*18bf10*/  @P5 STG.E [R142.64], R236 ;  /* 0x000000ec8e005986 */ /* 0x0003e2000c101904 */
[----:B------:R1:W-:Y:S03]  /*18bf20*/  @P2 STG.E [R232.64], R252 ;  /* 0x000000fce8002986 */ /* 0x0003e6000c101904 */
[----:B-1----:R-:W4:Y:S04]  /*18bf30*/  LDL.LU R244, [R1+0xd44] ;  /* 0x000d440001f47983 */ /* 0x002f280000300800 */
[----:B------:R-:W4:Y:S01]  /*18bf40*/  LDL.LU R236, [R1+0x71c4] ;  /* 0x0071c40001ec7983 */ /* 0x000f220000300800 */
[----:B------:R-:W4:Y:S01]  /*18bf50*/  LDL.LU R252, [R1+0x1ba4] ;  /* 0x001ba40001fc7983 */ /* 0x000f220000300800 */
[----:B------:R-:W-:-:S02]  /*18bf60*/  ISETP.LT.AND P4, PT, R147, c[0x0][0x178], !P3 ;  /* 0x00005e0093007a0c */ /* 0x000fc40005f81270 */
[----:B------:R-:W-:Y:S01]  /*18bf70*/  ISETP.LT.AND P6, PT, R179, c[0x0][0x178], !P3 ;  /* 0x00005e00b3007a0c */ /* 0x000fe20005fc1270 */
[----:B------:R-:W-:Y:S01]  /*18bf80*/  IMAD.WIDE R2, R235, 0x4, R118 ;  /* 0x00000004eb027825 */ /* 0x000fe200078e0276 */
[----:B------:R-:W-:-:S03]  /*18bf90*/  ISETP.LT.AND P2, PT, R135, c[0x0][0x178], !P3 ;  /* 0x00005e0087007a0c */ /* 0x000fc60005f41270 */
[----:B------:R-:W-:Y:S01]  /*18bfa0*/  IMAD.WIDE R140, R235, 0x4, R116 ;  /* 0x00000004eb8c7825 */ /* 0x000fe200078e0274 */
[----:B------:R-:W-:-:S03]  /*18bfb0*/  ISETP.LT.AND P1, PT, R163, c[0x0][0x178], !P3 ;  /* 0x00005e00a3007a0c */ /* 0x000fc60005f21270 */
[----:B------:R-:W-:Y:S01]  /*18bfc0*/  ISETP.LT.AND P3, PT, R195, c[0x0][0x178], !P3 ;  /* 0x00005e00c3007a0c */ /* 0x000fe20005f61270 */
[C---:B------:R-:W-:Y:S01]  /*18bfd0*/  IADD3 R234, R235.reuse, c[0x0][0x198], RZ ;  /* 0x00006600ebea7a10 */ /* 0x040fe20007ffe0ff */
[----:B------:R1:W-:Y:S01]  /*18bfe0*/  @P4 STG.E [R2.64], R248 ;  /* 0x000000f802004986 */ /* 0x0003e2000c101904 */
[----:B------:R-:W-:Y:S01]  /*18bff0*/  ISETP.LT.AND P4, PT, R146, c[0x0][0x178], !P0 ;  /* 0x00005e0092007a0c */ /* 0x000fe20004781270 */
[----:B------:R-:W-:-:S04]  /*18c000*/  IMAD.WIDE R142, R235, 0x4, R10 ;  /* 0x00000004eb8e7825 */ /* 0x000fc800078e020a */
[----:B------:R-:W-:Y:S01]  /*18c010*/  IMAD.WIDE R232, R234, 0x4, R4 ;  /* 0x00000004eae87825 */ /* 0x000fe200078e0204 */
[----:B-1----:R-:W4:Y:S03]  /*18c020*/  LDL.LU R248, [R1+0x1b74] ;  /* 0x001b740001f87983 */ /* 0x002f260000300800 */
[----:B------:R-:W-:Y:S01]  /*18c030*/  IMAD.WIDE R2, R235, 0x4, R14 ;  /* 0x00000004eb027825 */ /* 0x000fe200078e020e */
[----:B------:R-:W-:Y:S01]  /*18c040*/  ISETP.LT.AND P5, PT, R115, c[0x0][0x178], !P0 ;  /* 0x00005e0073007a0c */ /* 0x000fe200047a1270 */
[----:B---3--:R1:W-:Y:S03]  /*18c050*/  @P6 STG.E [R140.64], R246 ;  /* 0x000000f68c006986 */ /* 0x0083e6000c101904 */
[----:B------:R-:W-:Y:S01]  /*18c060*/  @P2 STG.E [R2.64], R249 ;  /* 0x000000f902002986 */ /* 0x000fe2000c101904 */
[----:B-1----:R-:W3:Y:S01]  /*18c070*/  LDL.LU R246, [R1+0x1b44] ;  /* 0x001b440001f67983 */ /* 0x002ee20000300800 */
[----:B------:R-:W-:-:S05]  /*18c080*/  IMAD.WIDE R140, R235, 0x4, R12 ;  /* 0x00000004eb8c7825 */ /* 0x000fca00078e020c */
[----:B------:R-:W-:Y:S01]  /*18c090*/  @P1 STG.E [R140.64], R247 ;  /* 0x000000f78c001986 */ /* 0x000fe2000c101904 */
[----:B--2---:R-:W-:Y:S03]  /*18c0a0*/  @P3 STG.E [R142.64], R239 ;  /* 0x000000ef8e003986 */ /* 0x004fe6000c101904 */
[----:B----4-:R1:W-:Y:S01]  /*18c0b0*/  @P4 STG.E [R232.64], R245 ;  /* 0x000000f5e8004986 */ /* 0x0103e2000c101904 */
[----:B------:R-:W-:-:S03]  /*18c0c0*/  ISETP.LT.AND P6, PT, R231, c[0x0][0x178], !P0 ;  /* 0x00005e00e7007a0c */ /* 0x000fc600047c1270 */
[----:B-1----:R-:W2:Y:S01]  /*18c0d0*/  LDL.LU R245, [R1+0xbc4] ;  /* 0x000bc40001f57983 */ /* 0x002ea20000300800 */
[----:B------:R-:W2:Y:S02]  /*18c0e0*/  LDL.LU R239, [R1+0x1c50] ;  /* 0x001c500001ef7983 */ /* 0x000ea40000300800 */
[----:B------:R-:W-:-:S04]  /*18c0f0*/  IMAD.WIDE R2, R234, 0x4, R6 ;  /* 0x00000004ea027825 */ /* 0x000fc800078e0206 */
[----:B------:R-:W-:-:S03]  /*18c100*/  IMAD.WIDE R140, R234, 0x4, R8 ;  /* 0x00000004ea8c7825 */ /* 0x000fc600078e0208 */
[----:B------:R-:W-:Y:S04]  /*18c110*/  @P6 STG.E [R2.64], R238 ;  /* 0x000000ee02006986 */ /* 0x000fe8000c101904 */
[----:B------:R1:W-:Y:S01]  /*18c120*/  @P5 STG.E [R140.64], R252 ;  /* 0x000000fc8c005986 */ /* 0x0003e2000c101904 */
[----:B------:R-:W-:-:S03]  /*18c130*/  ISETP.GE.AND P1, PT, R236, c[0x0][0x17c], PT ;  /* 0x00005f00ec007a0c */ /* 0x000fc60003f26270 */
[----:B-1----:R-:W2:Y:S01]  /*18c140*/  LDL.LU R252, [R1+0x1c30] ;  /* 0x001c300001fc7983 */ /* 0x002ea20000300800 */
[----:B------:R-:W2:Y:S02]  /*18c150*/  LDL.LU R240, [R1+0x71c8] ;  /* 0x0071c80001f07983 */ /* 0x000ea40000300800 */
[----:B------:R-:W2:Y:S02]  /*18c160*/  LDL.LU R247, [R1+0x1c10] ;  /* 0x001c100001f77983 */ /* 0x000ea40000300800 */
[----:B------:R-:W2:Y:S01]  /*18c170*/  LDL.LU R238, [R1+0x1be0] ;  /* 0x001be00001ee7983 */ /* 0x000ea20000300800 */
[----:B------:R-:W2:Y:S01]  /*18c180*/  LDL.LU R236, [R1+0x1bb0] ;  /* 0x001bb00001ec7983 */ /* 0x000ea20000300800 */
[----:B------:R-:W-:Y:S02]  /*18c190*/  ISETP.LT.AND P2, PT, R147, c[0x0][0x178], !P0 ;  /* 0x00005e0093007a0c */ /* 0x000fe40004741270 */
[----:B------:R-:W-:Y:S02]  /*18c1a0*/  ISETP.LT.AND P3, PT, R179, c[0x0][0x178], !P0 ;  /* 0x00005e00b3007a0c */ /* 0x000fe40004761270 */
[----:B------:R-:W-:-:S02]  /*18c1b0*/  ISETP.LT.AND P6, PT, R135, c[0x0][0x178], !P0 ;  /* 0x00005e0087007a0c */ /* 0x000fc400047c1270 */
[----:B------:R-:W-:Y:S01]  /*18c1c0*/  ISETP.LT.AND P4, PT, R163, c[0x0][0x178], !P0 ;  /* 0x00005e00a3007a0c */ /* 0x000fe20004781270 */
[----:B------:R-:W-:-:S04]  /*18c1d0*/  IMAD.WIDE R2, R234, 0x4, R118 ;  /* 0x00000004ea027825 */ /* 0x000fc800078e0276 */
[----:B------:R-:W-:-:S04]  /*18c1e0*/  IMAD.WIDE R140, R234, 0x4, R116 ;  /* 0x00000004ea8c7825 */ /* 0x000fc800078e0274 */
[----:B------:R-:W-:Y:S01]  /*18c1f0*/  IMAD.WIDE R142, R234, 0x4, R14 ;  /* 0x00000004ea8e7825 */ /* 0x000fe200078e020e */
[----:B------:R-:W-:-:S03]  /*18c200*/  ISETP.LT.AND P0, PT, R195, c[0x0][0x178], !P0 ;  /* 0x00005e00c3007a0c */ /* 0x000fc60004701270 */
[----:B------:R-:W-:Y:S01]  /*18c210*/  IMAD.WIDE R232, R234, 0x4, R12 ;  /* 0x00000004eae87825 */ /* 0x000fe200078e020c */
[----:B------:R-:W-:Y:S01]  /*18c220*/  ISETP.LT.AND P5, PT, R146, c[0x0][0x178], !P1 ;  /* 0x00005e0092007a0c */ /* 0x000fe20004fa1270 */
[----:B------:R1:W-:Y:S01]  /*18c230*/  @P2 STG.E [R2.64], R248 ;  /* 0x000000f802002986 */ /* 0x0003e2000c101904 */
[C---:B------:R-:W-:Y:S01]  /*18c240*/  IADD3 R235, R234.reuse, c[0x0][0x198], RZ ;  /* 0x00006600eaeb7a10 */ /* 0x040fe20007ffe0ff */
[----:B-1----:R-:W-:Y:S01]  /*18c250*/  IMAD.WIDE R2, R234, 0x4, R10 ;  /* 0x00000004ea027825 */ /* 0x002fe200078e020a */
[----:B------:R-:W-:Y:S01]  /*18c260*/  ISETP.LT.AND P2, PT, R115, c[0x0][0x178], !P1 ;  /* 0x00005e0073007a0c */ /* 0x000fe20004f41270 */
[----:B---3--:R-:W-:Y:S02]  /*18c270*/  @P3 STG.E [R140.64], R246 ;  /* 0x000000f68c003986 */ /* 0x008fe4000c101904 */
[----:B------:R1:W-:Y:S02]  /*18c280*/  @P6 STG.E [R142.64], R237 ;  /* 0x000000ed8e006986 */ /* 0x0003e4000c101904 */
[----:B------:R3:W-:Y:S01]  /*18c290*/  @P4 STG.E [R232.64], R244 ;  /* 0x000000f4e8004986 */ /* 0x0007e2000c101904 */
[----:B-1----:R-:W4:Y:S01]  /*18c2a0*/  LDL.LU R237, [R1+0x1b90] ;  /* 0x001b900001ed7983 */ /* 0x002f220000300800 */
[----:B---3--:R-:W3:Y:S02]  /*18c2b0*/  LDL.LU R244, [R1+0x1b60] ;  /* 0x001b600001f47983 */ /* 0x008ee40000300800 */
[----:B------:R-:W-:Y:S01]  /*18c2c0*/  IMAD.WIDE R140, R235, 0x4, R4 ;  /* 0x00000004eb8c7825 */ /* 0x000fe200078e0204 */
[----:B------:R-:W-:Y:S01]  /*18c2d0*/  ISETP.LT.AND P3, PT, R231, c[0x0][0x178], !P1 ;  /* 0x00005e00e7007a0c */ /* 0x000fe20004f61270 */
[----:B--2---:R1:W-:Y:S03]  /*18c2e0*/  @P0 STG.E [R2.64], R245 ;  /* 0x000000f502000986 */ /* 0x0043e6000c101904 */
[----:B------:R2:W-:Y:S01]  /*18c2f0*/  @P5 STG.E [R140.64], R239 ;  /* 0x000000ef8c005986 */ /* 0x0005e2000c101904 */
[----:B------:R-:W-:-:S02]  /*18c300*/  ISETP.LT.AND P6, PT, R147, c[0x0][0x178], !P1 ;  /* 0x00005e0093007a0c */ /* 0x000fc40004fc1270 */
[----:B------:R-:W-:Y:S01]  /*18c310*/  ISETP.LT.AND P4, PT, R179, c[0x0][0x178], !P1 ;  /* 0x00005e00b3007a0c */ /* 0x000fe20004f81270 */
[----:B-1----:R-:W3:Y:S01]  /*18c320*/  LDL.LU R245, [R1+0x1c34] ;  /* 0x001c340001f57983 */ /* 0x002ee20000300800 */
[----:B------:R-:W3:Y:S02]  /*18c330*/  LDL.LU R246, [R1+0x1470] ;  /* 0x0014700001f67983 */ /* 0x000ee40000300800 */
[----:B------:R-:W3:Y:S02]  /*18c340*/  LDL.LU R234, [R1+0x71cc] ;  /* 0x0071cc0001ea7983 */ /* 0x000ee40000300800 */
[----:B--2---:R-:W2:Y:S02]  /*18c350*/  LDL.LU R239, [R1+0x1c54] ;  /* 0x001c540001ef7983 */ /* 0x004ea40000300800 */
[----:B------:R-:W-:-:S04]  /*18c360*/  IMAD.WIDE R2, R235, 0x4, R6 ;  /* 0x00000004eb027825 */ /* 0x000fc800078e0206 */
[----:B------:R-:W-:-:S04]  /*18c370*/  IMAD.WIDE R140, R235, 0x4, R8 ;  /* 0x00000004eb8c7825 */ /* 0x000fc800078e0208 */
[----:B------:R-:W-:-:S04]  /*18c380*/  IMAD.WIDE R142, R235, 0x4, R118 ;  /* 0x00000004eb8e7825 */ /* 0x000fc800078e0276 */
[----:B------:R-:W-:Y:S01]  /*18c390*/  IMAD.WIDE R232, R235, 0x4, R116 ;  /* 0x00000004ebe87825 */ /* 0x000fe200078e0274 */
[----:B------:R1:W-:Y:S03]  /*18c3a0*/  @P3 STG.E [R2.64], R252 ;  /* 0x000000fc02003986 */ /* 0x0003e6000c101904 */
[----:B------:R1:W-:Y:S02]  /*18c3b0*/  @P2 STG.E [R140.64], R247 ;  /* 0x000000f78c002986 */ /* 0x0003e4000c101904 */
[----:B------:R1:W-:Y:S01]  /*18c3c0*/  @P6 STG.E [R142.64], R238 ;  /* 0x000000ee8e006986 */ /* 0x0003e2000c101904 */
[----:B------:R1:W-:Y:S04]  /*18c3d0*/  @P4 STG.E [R232.64], R236 ;  /* 0x000000ece8004986 */ /* 0x0003e8000c101904 */
[----:B-1----:R-:W2:Y:S01]  /*18c3e0*/  LDL.LU R252, [R1+0x1474] ;  /* 0x0014740001fc7983 */ /* 0x002ea20000300800 */
[----:B------:R-:W2:Y:S02]  /*18c3f0*/  LDL.LU R247, [R1+0x1c14] ;  /* 0x001c140001f77983 */ /* 0x000ea40000300800 */
[----:B------:R-:W2:Y:S01]  /*18c400*/  LDL.LU R238, [R1+0x1be4] ;  /* 0x001be40001ee7983 */ /* 0x000ea20000300800 */
[----:B------:R-:W2:Y:S01]  /*18c410*/  LDL.LU R236, [R1+0x1bb4] ;  /* 0x001bb40001ec7983 */ /* 0x000ea20000300800 */
[----:B------:R-:W-:-:S02]  /*18c420*/  ISETP.LT.AND P0, PT, R135, c[0x0][0x178], !P1 ;  /* 0x00005e0087007a0c */ /* 0x000fc40004f01270 */
[----:B------:R-:W-:Y:S02]  /*18c430*/  ISETP.LT.AND P5, PT, R163, c[0x0][0x178], !P1 ;  /* 0x00005e00a3007a0c */ /* 0x000fe40004fa1270 */
[----:B------:R-:W-:Y:S01]  /*18c440*/  ISETP.GE.AND P3, PT, R240, c[0x0][0x17c], PT ;  /* 0x00005f00f0007a0c */ /* 0x000fe20003f66270 */
[----:B------:R-:W-:-:S04]  /*18c450*/  IMAD.WIDE R2, R235, 0x4, R14 ;  /* 0x00000004eb027825 */ /* 0x000fc800078e020e */
[----:B------:R-:W-:Y:S01]  /*18c460*/  IMAD.WIDE R140, R235, 0x4, R12 ;  /* 0x00000004eb8c7825 */ /* 0x000fe200078e020c */
[----:B------:R-:W-:Y:S02]  /*18c470*/  ISETP.LT.AND P1, PT, R195, c[0x0][0x178], !P1 ;  /* 0x00005e00c3007a0c */ /* 0x000fe40004f21270 */
[----:B------:R-:W-:Y:S02]  /*18c480*/  ISETP.LT.AND P2, PT, R146, c[0x0][0x178], !P3 ;  /* 0x00005e0092007a0c */ /* 0x000fe40005f41270 */
[----:B------:R-:W-:Y:S02]  /*18c490*/  ISETP.LT.AND P4, PT, R231, c[0x0][0x178], !P3 ;  /* 0x00005e00e7007a0c */ /* 0x000fe40005f81270 */
[----:B------:R-:W-:Y:S01]  /*18c4a0*/  ISETP.LT.AND P6, PT, R179, c[0x0][0x178], !P3 ;  /* 0x00005e00b3007a0c */ /* 0x000fe20005fc1270 */
[----:B----4-:R1:W-:Y:S01]  /*18c4b0*/  @P0 STG.E [R2.64], R237 ;  /* 0x000000ed02000986 */ /* 0x0103e2000c101904 */
[----:B---3--:R3:W-:Y:S03]  /*18c4c0*/  @P5 STG.E [R140.64], R244 ;  /* 0x000000f48c005986 */ /* 0x0087e6000c101904 */
[----:B-1----:R-:W4:Y:S01]  /*18c4d0*/  LDL.LU R237, [R1+0x1b94] ;  /* 0x001b940001ed7983 */ /* 0x002f220000300800 */
[----:B------:R-:W-:-:S03]  /*18c4e0*/  IADD3 R2, R235, c[0x0][0x198], RZ ;  /* 0x00006600eb027a10 */ /* 0x000fc60007ffe0ff */
[----:B---3--:R-:W3:Y:S01]  /*18c4f0*/  LDL.LU R244, [R1+0x1b64] ;  /* 0x001b640001f47983 */ /* 0x008ee20000300800 */
[----:B------:R-:W-:-:S04]  /*18c500*/  IMAD.WIDE R140, R235, 0x4, R10 ;  /* 0x00000004eb8c7825 */ /* 0x000fc800078e020a */
[----:B------:R-:W-:-:S04]  /*18c510*/  IMAD.WIDE R142, R2, 0x4, R4 ;  /* 0x00000004028e7825 */ /* 0x000fc800078e0204 */
[----:B------:R-:W-:Y:S01]  /*18c520*/  IMAD.WIDE R232, R2, 0x4, R6 ;  /* 0x0000000402e87825 */ /* 0x000fe200078e0206 */
[----:B------:R-:W-:Y:S01]  /*18c530*/  ISETP.LT.AND P0, PT, R115, c[0x0][0x178], !P3 ;  /* 0x00005e0073007a0c */ /* 0x000fe20005f01270 */
[----:B------:R-:W-:Y:S02]  /*18c540*/  @P1 STG.E [R140.64], R246 ;  /* 0x000000f68c001986 */ /* 0x000fe4000c101904 */
[----:B--2---:R-:W-:Y:S02]  /*18c550*/  @P2 STG.E [R142.64], R239 ;  /* 0x000000ef8e002986 */ /* 0x004fe4000c101904 */
[----:B------:R1:W-:Y:S01]  /*18c560*/  @P4 STG.E [R232.64], R245 ;  /* 0x000000f5e8004986 */ /* 0x0003e2000c101904 */
[----:B------:R-:W-:-:S03]  /*18c570*/  ISETP.LT.AND P5, PT, R147, c[0x0][0x178], !P3 ;  /* 0x00005e0093007a0c */ /* 0x000fc60005fa1270 */
[----:B-1----:R-:W2:Y:S01]  /*18c580*/  LDL.LU R245, [R1+0x1c80] ;  /* 0x001c800001f57983 */ /* 0x002ea20000300800 */
[----:B------:R-:W2:Y:S02]  /*18c590*/  LDL.LU R3, [R1+0x71d0] ;  /* 0x0071d00001037983 */ /* 0x000ea40000300800 */
[----:B------:R-:W2:Y:S02]  /*18c5a0*/  LDL.LU R246, [R1+0x1c70] ;  /* 0x001c700001f67983 */ /* 0x000ea40000300800 */
[C---:B------:R-:W-:Y:S01]  /*18c5b0*/  IMAD.WIDE R140, R2.reuse, 0x4, R8 ;  /* 0x00000004028c7825 */ /* 0x040fe200078e0208 */
[----:B------:R-:W2:Y:S03]  /*18c5c0*/  LDL.LU R239, [R1+0x1c60] ;  /* 0x001c600001ef7983 */ /* 0x000ea60000300800 */
[----:B------:R-:W-:-:S04]  /*18c5d0*/  IMAD.WIDE R142, R2, 0x4, R118 ;  /* 0x00000004028e7825 */ /* 0x000fc800078e0276 */
[----:B------:R-:W-:-:S04]  /*18c5e0*/  IMAD.WIDE R232, R2, 0x4, R116 ;  /* 0x0000000402e87825 */ /* 0x000fc800078e0274 */
[----:B------:R-:W2:Y:S01]  /*18c5f0*/  LDL.LU R248, [R1+0x1c40] ;  /* 0x001c400001f87983 */ /* 0x000ea20000300800 */
[----:B------:R-:W-:Y:S01]  /*18c600*/  @P0 STG.E [R140.64], R247 ;  /* 0x000000f78c000986 */ /* 0x000fe2000c101904 */
[----:B------:R1:W-:Y:S02]  /*18c610*/  @P5 STG.E [R142.64], R238 ;  /* 0x000000ee8e005986 */ /* 0x0003e4000c101904 */
[----:B------:R1:W-:Y:S02]  /*18c620*/  @P6 STG.E [R232.64], R236 ;  /* 0x000000ece8006986 */ /* 0x0003e4000c101904 */
[----:B-1----:R-:W2:Y:S01]  /*18c630*/  LDL.LU R238, [R1+0x1c20] ;  /* 0x001c200001ee7983 */ /* 0x002ea20000300800 */
[----:B------:R-:W2:Y:S01]  /*18c640*/  LDL.LU R236, [R1+0x1c00] ;  /* 0x001c000001ec7983 */ /* 0x000ea20000300800 */
[----:B------:R-:W-:Y:S02]  /*18c650*/  ISETP.LT.AND P4, PT, R135, c[0x0][0x178], !P3 ;  /* 0x00005e0087007a0c */ /* 0x000fe40005f81270 */
[----:B------:R-:W-:Y:S01]  /*18c660*/  ISETP.LT.AND P2, PT, R163, c[0x0][0x178], !P3 ;  /* 0x00005e00a3007a0c */ /* 0x000fe20005f41270 */
[----:B------:R-:W-:-:S02]  /*18c670*/  ISETP.LT.AND P3, PT, R195, c[0x0][0x178], !P3 ;  /* 0x00005e00c3007a0c */ /* 0x000fc40005f61270 */
[----:B------:R-:W-:-:S04]  /*18c680*/  IMAD.WIDE R140, R2, 0x4, R14 ;  /* 0x00000004028c7825 */ /* 0x000fc800078e020e */
[----:B------:R-:W-:Y:S01]  /*18c690*/  IMAD.WIDE R142, R2, 0x4, R12 ;  /* 0x00000004028e7825 */ /* 0x000fe200078e020c */
[----:B------:R-:W-:-:S03]  /*18c6a0*/  ISETP.GE.AND P1, PT, R234, c[0x0][0x17c], PT ;  /* 0x00005f00ea007a0c */ /* 0x000fc60003f26270 */
[----:B------:R-:W-:Y:S01]  /*18c6b0*/  IMAD.WIDE R232, R2, 0x4, R10 ;  /* 0x0000000402e87825 */ /* 0x000fe200078e020a */
[----:B------:R-:W2:Y:S01]  /*18c6c0*/  LDL.LU R247, [R1+0x1bd0] ;  /* 0x001bd00001f77983 */ /* 0x000ea20000300800 */
[----:B------:R-:W-:Y:S02]  /*18c6d0*/  ISETP.LT.AND P0, PT, R146, c[0x0][0x178], !P1 ;  /* 0x00005e0092007a0c */ /* 0x000fe40004f01270 */
[----:B------:R-:W-:Y:S02]  /*18c6e0*/  ISETP.LT.AND P5, PT, R231, c[0x0][0x178], !P1 ;  /* 0x00005e00e7007a0c */ /* 0x000fe40004fa1270 */
[----:B------:R-:W-:Y:S02]  /*18c6f0*/  IADD3 R2, R2, c[0x0][0x198], RZ ;  /* 0x0000660002027a10 */ /* 0x000fe40007ffe0ff */
[----:B------:R-:W-:Y:S01]  /*18c700*/  ISETP.LT.AND P6, PT, R115, c[0x0][0x178], !P1 ;  /* 0x00005e0073007a0c */ /* 0x000fe20004fc1270 */
[----:B----4-:R-:W-:Y:S04]  /*18c710*/  @P4 STG.E [R140.64], R237 ;  /* 0x000000ed8c004986 */ /* 0x010fe8000c101904 */
[----:B---3--:R1:W-:Y:S01]  /*18c720*/  @P2 STG.E [R142.64], R244 ;  /* 0x000000f48e002986 */ /* 0x0083e2000c101904 */
[----:B------:R3:W-:Y:S03]  /*18c730*/  @P3 STG.E [R232.64], R252 ;  /* 0x000000fce8003986 */ /* 0x0007e6000c101904 */
[----:B-1----:R-:W4:Y:S01]  /*18c740*/  LDL.LU R244, [R1+0x18b0] ;  /* 0x0018b00001f47983 */ /* 0x002f220000300800 */
[----:B---3--:R-:W3:Y:S02]  /*18c750*/  LDL.LU R252, [R1+0x1c84] ;  /* 0x001c840001fc7983 */ /* 0x008ee40000300800 */
[----:B------:R-:W-:-:S04]  /*18c760*/  IMAD.WIDE R140, R2, 0x4, R4 ;  /* 0x00000004028c7825 */ /* 0x000fc800078e0204 */
[C---:B------:R-:W-:Y:S01]  /*18c770*/  IMAD.WIDE R142, R2.reuse, 0x4, R6 ;  /* 0x00000004028e7825 */ /* 0x040fe200078e0206 */
[----:B------:R-:W3:Y:S01]  /*18c780*/  LDL.LU R237, [R1+0x1c44] ;  /* 0x001c440001ed7983 */ /* 0x000ee20000300800 */
[----:B------:R-:W-:Y:S02]  /*18c790*/  ISETP.LT.AND P3, PT, R147, c[0x0][0x178], !P1 ;  /* 0x00005e0093007a0c */ /* 0x000fe40004f61270 */
[----:B------:R-:W-:Y:S02]  /*18c7a0*/  ISETP.LT.AND P2, PT, R179, c[0x0][0x178], !P1 ;  /* 0x00005e00b3007a0c */ /* 0x000fe40004f41270 */
[----:B------:R-:W-:Y:S01]  /*18c7b0*/  ISETP.LT.AND P4, PT, R135, c[0x0][0x178], !P1 ;  /* 0x00005e0087007a0c */ /* 0x000fe20004f81270 */
[----:B--2---:R1:W-:Y:S01]  /*18c7c0*/  @P0 STG.E [R140.64], R245 ;  /* 0x000000f58c000986 */ /* 0x0043e2000c101904 */
[----:B------:R2:W-:Y:S02]  /*18c7d0*/  @P5 STG.E [R142.64], R246 ;  /* 0x000000f68e005986 */ /* 0x0005e4000c101904 */
[C---:B------:R-:W-:Y:S01]  /*18c7e0*/  IMAD.WIDE R232, R2.reuse, 0x4, R8 ;  /* 0x0000000402e87825 */ /* 0x040fe200078e0208 */
[----:B-1----:R-:W3:Y:S03]  /*18c7f0*/  LDL.LU R245, [R1+0x1bd4] ;  /* 0x001bd40001f57983 */ /* 0x002ee60000300800 */
[----:B--2---:R-:W2:Y:S02]  /*18c800*/  LDL.LU R246, [R1+0x1c74] ;  /* 0x001c740001f67983 */ /* 0x004ea40000300800 */
[----:B------:R-:W2:Y:S01]  /*18c810*/  LDL.LU R234, [R1+0x71d4] ;  /* 0x0071d40001ea7983 */ /* 0x000ea20000300800 */
[----:B------:R1:W-:Y:S01]  /*18c820*/  @P6 STG.E [R232.64], R239 ;  /* 0x000000efe8006986 */ /* 0x0003e2000c101904 */
[----:B------:R-:W-:-:S04]  /*18c830*/  IMAD.WIDE R142, R2, 0x4, R118 ;  /* 0x00000004028e7825 */ /* 0x000fc800078e0276 */
[C---:B------:R-:W-:Y:S01]  /*18c840*/  IMAD.WIDE R140, R2.reuse, 0x4, R14 ;  /* 0x00000004028c7825 */ /* 0x040fe200078e020e */
[----:B------:R-:W-:Y:S03]  /*18c850*/  @P3 STG.E [R142.64], R248 ;  /* 0x000000f88e003986 */ /* 0x000fe6000c101904 */
[----:B-1----:R-:W-:Y:S01]  /*18c860*/  IMAD.WIDE R232, R2, 0x4, R116 ;  /* 0x0000000402e87825 */ /* 0x002fe200078e0274 */
[----:B------:R-:W2:Y:S04]  /*18c870*/  LDL.LU R239, [R1+0x1c64] ;  /* 0x001c640001ef7983 */ /* 0x000ea80000300800 */
[----:B------:R1:W-:Y:S01]  /*18c880*/  @P2 STG.E [R232.64], R238 ;  /* 0x000000eee8002986 */ /* 0x0003e2000c101904 */
[----:B------:R1:W-:Y:S03]  /*18c890*/  @P4 STG.E [R140.64], R236 ;  /* 0x000000ec8c004986 */ /* 0x0003e6000c101904 */
[----:B-1----:R-:W2:Y:S01]  /*18c8a0*/  LDL.LU R238, [R1+0x1c24] ;  /* 0x001c240001ee7983 */ /* 0x002ea20000300800 */
[----:B------:R-:W2:Y:S01]  /*18c8b0*/  LDL.LU R236, [R1+0x1c04] ;  /* 0x001c040001ec7983 */ /* 0x000ea20000300800 */
[----:B------:R-:W-:-:S02]  /*18c8c0*/  ISETP.GE.AND P0, PT, R3, c[0x0][0x17c], PT ;  /* 0x00005f0003007a0c */ /* 0x000fc40003f06270 */
[----:B------:R-:W-:Y:S01]  /*18c8d0*/  ISETP.LT.AND P5, PT, R163, c[0x0][0x178], !P1 ;  /* 0x00005e00a3007a0c */ /* 0x000fe20004fa1270 */
[----:B------:R-:W-:Y:S01]  /*18c8e0*/  ISETP.LT.AND P1, PT, R195, c[0x0][0x178], !P1 ;  /* 0x00005e00c3007a0c */ /* 0x000fe20004f21270 */
[----:B------:R-:W-:Y:S02]  /*18c8f0*/  ISETP.LT.AND P6, PT, R146, c[0x0][0x178], !P0 ;  /* 0x00005e0092007a0c */ /* 0x000fe400047c1270 */
[C---:B------:R-:W-:Y:S01]  /*18c900*/  IADD3 R3, R2.reuse, c[0x0][0x198], RZ ;  /* 0x0000660002037a10 */ /* 0x040fe20007ffe0ff */
[----:B------:R-:W-:-:S04]  /*18c910*/  IMAD.WIDE R140, R2, 0x4, R12 ;  /* 0x00000004028c7825 */ /* 0x000fc800078e020c */
[----:B------:R-:W-:-:S04]  /*18c920*/  IMAD.WIDE R142, R2, 0x4, R10 ;  /* 0x00000004028e7825 */ /* 0x000fc800078e020a */
[----:B------:R-:W-:Y:S01]  /*18c930*/  IMAD.WIDE R232, R3, 0x4, R4 ;  /* 0x0000000403e87825 */ /* 0x000fe200078e0204 */
[----:B------:R-:W-:Y:S01]  /*18c940*/  ISETP.LT.AND P4, PT, R231, c[0x0][0x178], !P0 ;  /* 0x00005e00e7007a0c */ /* 0x000fe20004781270 */
[----:B------:R1:W-:Y:S01]  /*18c950*/  @P5 STG.E [R140.64], R247 ;  /* 0x000000f78c005986 */ /* 0x0003e2000c101904 */
[----:B------:R-:W-:Y:S02]  /*18c960*/  ISETP.LT.AND P2, PT, R115, c[0x0][0x178], !P0 ;  /* 0x00005e0073007a0c */ /* 0x000fe40004741270 */
[----:B------:R-:W-:Y:S02]  /*18c970*/  ISETP.LT.AND P3, PT, R147, c[0x0][0x178], !P0 ;  /* 0x00005e0093007a0c */ /* 0x000fe40004761270 */
[----:B------:R-:W-:Y:S01]  /*18c980*/  ISETP.LT.AND P5, PT, R135, c[0x0][0x178], !P0 ;  /* 0x00005e0087007a0c */ /* 0x000fe200047a1270 */
[----:B-1----:R-:W-:Y:S01]  /*18c990*/  IMAD.WIDE R140, R3, 0x4, R6 ;  /* 0x00000004038c7825 */ /* 0x002fe200078e0206 */
[----:B----4-:R-:W-:Y:S03]  /*18c9a0*/  @P1 STG.E [R142.64], R244 ;  /* 0x000000f48e001986 */ /* 0x010fe6000c101904 */
[----:B---3--:R1:W-:Y:S02]  /*18c9b0*/  @P6 STG.E [R232.64], R252 ;  /* 0x000000fce8006986 */ /* 0x0083e4000c101904 */
[----:B-1----:R-:W3:Y:S01]  /*18c9c0*/  LDL.LU R252, [R1+0x18b4] ;  /* 0x0018b40001fc7983 */ /* 0x002ee20000300800 */
[----:B------:R-:W4:Y:S01]  /*18c9d0*/  LDL.LU R244, [R1+0x1b88] ;  /* 0x001b880001f47983 */ /* 0x000f220000300800 */
[----:B------:R-:W-:Y:S01]  /*18c9e0*/  ISETP.LT.AND P1, PT, R179, c[0x0][0x178], !P0 ;  /* 0x00005e00b3007a0c */ /* 0x000fe20004721270 */
[----:B------:R-:W-:Y:S01]  /*18c9f0*/  IMAD.WIDE R142, R3, 0x4, R8 ;  /* 0x00000004038e7825 */ /* 0x000fe200078e0208 */
[----:B--2---:R1:W-:Y:S01]  /*18ca00*/  @P4 STG.E [R140.64], R246 ;  /* 0x000000f68c004986 */ /* 0x0043e2000c101904 */
[----:B------:R-:W-:-:S02]  /*18ca10*/  ISETP.GE.AND P4, PT, R234, c[0x0][0x17c], PT ;  /* 0x00005f00ea007a0c */ /* 0x000fc40003f86270 */
[----:B------:R-:W2:Y:S02]  /*18ca20*/  LDL.LU R234, [R1+0x71dc] ;  /* 0x0071dc0001ea7983 */ /* 0x000ea40000300800 */
[----:B------:R-:W2:Y:S02]  /*18ca30*/  LDL.LU R248, [R1+0x1b58] ;  /* 0x001b580001f87983 */ /* 0x000ea40000300800 */
[C---:B------:R-:W-:Y:S01]  /*18ca40*/  IMAD.WIDE R232, R3.reuse, 0x4, R118 ;  /* 0x0000000403e87825 */ /* 0x040fe200078e0276 */
[----:B-1----:R-:W2:Y:S04]  /*18ca50*/  LDL.LU R246, [R1+0x1b38] ;  /* 0x001b380001f67983 */ /* 0x002ea80000300800 */
[----:B------:R1:W-:Y:S01]  /*18ca60*/  @P2 STG.E [R142.64], R239 ;  /* 0x000000ef8e002986 */ /* 0x0003e2000c101904 */
[----:B------:R-:W-:-:S04]  /*18ca70*/  IMAD.WIDE R140, R3, 0x4, R116 ;  /* 0x00000004038c7825 */ /* 0x000fc800078e0274 */
[----:B------:R1:W-:Y:S02]  /*18ca80*/  @P3 STG.E [R232.64], R237 ;  /* 0x000000ede8003986 */ /* 0x0003e4000c101904 */
[----:B-1----:R-:W2:Y:S01]  /*18ca90*/  LDL.LU R239, [R1+0xf58] ;  /* 0x000f580001ef7983 */ /* 0x002ea20000300800 */
[----:B------:R-:W-:-:S04]  /*18caa0*/  IMAD.WIDE R142, R3, 0x4, R14 ;  /* 0x00000004038e7825 */ /* 0x000fc800078e020e */
[----:B------:R-:W2:Y:S01]  /*18cab0*/  LDL.LU R237, [R1+0xdd8] ;  /* 0x000dd80001ed7983 */ /* 0x000ea20000300800 */
[----:B------:R-:W-:Y:S01]  /*18cac0*/  @P1 STG.E [R140.64], R238 ;  /* 0x000000ee8c001986 */ /* 0x000fe2000c101904 */
[----:B------:R1:W-:Y:S03]  /*18cad0*/  @P5 STG.E [R142.64], R236 ;  /* 0x000000ec8e005986 */ /* 0x0003e6000c101904 */
[----:B-1----:R-:W2:Y:S01]  /*18cae0*/  LDL.LU R236, [R1+0xa58] ;  /* 0x000a580001ec7983 */ /* 0x002ea20000300800 */
        /* <DEDUP_REMOVED lines=12> */
[----:B------:R-:W-:-:S04]  /*18cbb0*/  IMAD.WIDE R142, R235, 0x4, R118 ;  /* 0x00000004eb8e7825 */ /* 0x000fc800078e0276 */
[C---:B-1----:R-:W-:Y:S01]  /*18cbc0*/  IMAD.WIDE R232, R235.reuse, 0x4, R116 ;  /* 0x00000004ebe87825 */ /* 0x042fe200078e0274 */
[----:B---3--:R1:W-:Y:S03]  /*18cbd0*/  @P0 STG.E [R2.64], R252 ;  /* 0x000000fc02000986 */ /* 0x0083e6000c101904 */
[----:B----4-:R3:W-:Y:S01]  /*18cbe0*/  @P2 STG.E [R140.64], R244 ;  /* 0x000000f48c002986 */ /* 0x0107e2000c101904 */
[----:B-1----:R-:W4:Y:S01]  /*18cbf0*/  LDL.LU R252, [R1+0x1b5c] ;  /* 0x001b5c0001fc7983 */ /* 0x002f220000300800 */
[----:B------:R-:W4:Y:S02]  /*18cc00*/  LDL.LU R247, [R1+0x868] ;  /* 0x0008680001f77983 */ /* 0x000f240000300800 */
[----:B------:R-:W4:Y:S02]  /*18cc10*/  LDL.LU R238, [R1+0x708] ;  /* 0x0007080001ee7983 */ /* 0x000f240000300800 */
[----:B---3--:R-:W3:Y:S02]  /*18cc20*/  LDL.LU R244, [R1+0x1b8c] ;  /* 0x001b8c0001f47983 */ /* 0x008ee40000300800 */
[----:B------:R-:W-:-:S04]  /*18cc30*/  IMAD.WIDE R2, R235, 0x4, R6 ;  /* 0x00000004eb027825 */ /* 0x000fc800078e0206 */
[----:B------:R-:W-:Y:S01]  /*18cc40*/  IMAD.WIDE R140, R235, 0x4, R8 ;  /* 0x00000004eb8c7825 */ /* 0x000fe200078e0208 */
[----:B------:R-:W3:Y:S04]  /*18cc50*/  LDL.LU R245, [R1+0x86c] ;  /* 0x00086c0001f57983 */ /* 0x000ee80000300800 */
[----:B--2---:R-:W-:Y:S01]  /*18cc60*/  @P6 STG.E [R2.64], R248 ;  /* 0x000000f802006986 */ /* 0x004fe2000c101904 */
[----:B------:R-:W-:Y:S01]  /*18cc70*/  ISETP.LT.AND P2, PT, R135, c[0x0][0x178], !P4 ;  /* 0x00005e0087007a0c */ /* 0x000fe20006741270 */
[----:B------:R-:W4:Y:S02]  /*18cc80*/  LDL.LU R240, [R1+0x71d8] ;  /* 0x0071d80001f07983 */ /* 0x000f240000300800 */
[----:B------:R1:W-:Y:S04]  /*18cc90*/  @P5 STG.E [R140.64], R246 ;  /* 0x000000f68c005986 */ /* 0x0003e8000c101904 */
[----:B-1----:R-:W4:Y:S04]  /*18cca0*/  LDL.LU R246, [R1+0x1b3c] ;  /* 0x001b3c0001f67983 */ /* 0x002f280000300800 */
[----:B------:R1:W-:Y:S01]  /*18ccb0*/  @P3 STG.E [R142.64], R239 ;  /* 0x000000ef8e003986 */ /* 0x0003e2000c101904 */
[----:B------:R-:W-:-:S04]  /*18ccc0*/  IMAD.WIDE R2, R235, 0x4, R14 ;  /* 0x00000004eb027825 */ /* 0x000fc800078e020e */
[----:B------:R1:W-:Y:S02]  /*18ccd0*/  @P1 STG.E [R232.64], R237 ;  /* 0x000000ede8001986 */ /* 0x0003e4000c101904 */
[----:B-1----:R-:W4:Y:S01]  /*18cce0*/  LDL.LU R239, [R1+0xf5c] ;  /* 0x000f5c0001ef7983 */ /* 0x002f220000300800 */
[----:B------:R-:W4:Y:S03]  /*18ccf0*/  LDL.LU R237, [R1+0xddc] ;  /* 0x000ddc0001ed7983 */ /* 0x000f260000300800 */
[----:B------:R1:W-:Y:S04]  /*18cd00*/  @P2 STG.E [R2.64], R236 ;  /* 0x000000ec02002986 */ /* 0x0003e8000c101904 */
[----:B-1----:R-:W4:Y:S01]  /*18cd10*/  LDL.LU R236, [R1+0xa5c] ;  /* 0x000a5c0001ec7983 */ /* 0x002f220000300800 */
[----:B------:R-:W-:-:S02]  /*18cd20*/  ISETP.GE.AND P0, PT, R234, c[0x0][0x17c], PT ;  /* 0x00005f00ea007a0c */ /* 0x000fc40003f06270 */
[----:B------:R-:W-:Y:S01]  /*18cd30*/  ISETP.LT.AND P1, PT, R163, c[0x0][0x178], !P4 ;  /* 0x00005e00a3007a0c */ /* 0x000fe20006721270 */
[----:B------:R-:W-:Y:S01]  /*18cd40*/  ISETP.LT.AND P4, PT, R195, c[0x0][0x178], !P4 ;  /* 0x00005e00c3007a0c */ /* 0x000fe20006781270 */
[----:B------:R-:W-:Y:S02]  /*18cd50*/  ISETP.LT.AND P5, PT, R146, c[0x0][0x178], !P0 ;  /* 0x00005e0092007a0c */ /* 0x000fe400047a1270 */
[----:B------:R-:W-:Y:S02]  /*18cd60*/  IADD3 R234, R235, c[0x0][0x198], RZ ;  /* 0x00006600ebea7a10 */ /* 0x000fe40007ffe0ff */
[----:B------:R-:W-:Y:S01]  /*18cd70*/  ISETP.LT.AND P3, PT, R231, c[0x0][0x178], !P0 ;  /* 0x00005e00e7007a0c */ /* 0x000fe20004761270 */
[----:B------:R-:W-:-:S04]  /*18cd80*/  IMAD.WIDE R2, R235, 0x4, R12 ;  /* 0x00000004eb027825 */ /* 0x000fc800078e020c */
[----:B------:R-:W-:-:S04]  /*18cd90*/  IMAD.WIDE R140, R235, 0x4, R10 ;  /* 0x00000004eb8c7825 */ /* 0x000fc800078e020a */
[----:B------:R-:W-:-:S04]  /*18cda0*/  IMAD.WIDE R142, R234, 0x4, R4 ;  /* 0x00000004ea8e7825 */ /* 0x000fc800078e0204 */
[C---:B------:R-:W-:Y:S01]  /*18cdb0*/  IMAD.WIDE R232, R234.reuse, 0x4, R6 ;  /* 0x00000004eae87825 */ /* 0x040fe200078e0206 */
[----:B------:R-:W-:Y:S02]  /*18cdc0*/  ISETP.LT.AND P6, PT, R115, c[0x0][0x178], !P0 ;  /* 0x00005e0073007a0c */ /* 0x000fe400047c1270 */
[----:B------:R-:W-:Y:S01]  /*18cdd0*/  ISETP.LT.AND P2, PT, R147, c[0x0][0x178], !P0 ;  /* 0x00005e0093007a0c */ /* 0x000fe20004741270 */
[----:B----4-:R-:W-:Y:S01]  /*18cde0*/  @P1 STG.E [R2.64], R247 ;  /* 0x000000f702001986 */ /* 0x010fe2000c101904 */
[----:B------:R1:W-:Y:S02]  /*18cdf0*/  @P4 STG.E [R140.64], R238 ;  /* 0x000000ee8c004986 */ /* 0x0003e4000c101904 */
[----:B---3--:R3:W-:Y:S02]  /*18ce00*/  @P5 STG.E [R142.64], R244 ;  /* 0x000000f48e005986 */ /* 0x0087e4000c101904 */
[----:B------:R4:W-:Y:S01]  /*18ce10*/  @P3 STG.E [R232.64], R252 ;  /* 0x000000fce8003986 */ /* 0x0009e2000c101904 */
[----:B-1----:R-:W2:Y:S01]  /*18ce20*/  LDL.LU R238, [R1+0x70c] ;  /* 0x00070c0001ee7983 */ /* 0x002ea20000300800 */
[----:B---3--:R-:W3:Y:S02]  /*18ce30*/  LDL.LU R244, [R1+0x1bf8] ;  /* 0x001bf80001f47983 */ /* 0x008ee40000300800 */
[----:B----4-:R-:W4:Y:S02]  /*18ce40*/  LDL.LU R252, [R1+0x1bc8] ;  /* 0x001bc80001fc7983 */ /* 0x010f240000300800 */
[C---:B------:R-:W-:Y:S01]  /*18ce50*/  IMAD.WIDE R2, R234.reuse, 0x4, R8 ;  /* 0x00000004ea027825 */ /* 0x040fe200078e0208 */
[----:B------:R-:W-:Y:S01]  /*18ce60*/  ISETP.LT.AND P3, PT, R179, c[0x0][0x178], !P0 ;  /* 0x00005e00b3007a0c */ /* 0x000fe20004761270 */
[----:B------:R-:W4:Y:S01]  /*18ce70*/  LDL.LU R233, [R1+0x71e0] ;  /* 0x0071e00001e97983 */ /* 0x000f220000300800 */
[----:B------:R-:W-:Y:S01]  /*18ce80*/  ISETP.LT.AND P4, PT, R135, c[0x0][0x178], !P0 ;  /* 0x00005e0087007a0c */ /* 0x000fe20004781270 */
[----:B------:R-:W4:Y:S01]  /*18ce90*/  LDL.LU R247, [R1+0x1ba8] ;  /* 0x001ba80001f77983 */ /* 0x000f220000300800 */
[----:B------:R-:W-:Y:S01]  /*18cea0*/  ISETP.LT.AND P5, PT, R163, c[0x0][0x178], !P0 ;  /* 0x00005e00a3007a0c */ /* 0x000fe200047a1270 */
[----:B------:R1:W-:Y:S01]  /*18ceb0*/  @P6 STG.E [R2.64], R246 ;  /* 0x000000f602006986 */ /* 0x0003e2000c101904 */
[----:B------:R-:W-:-:S04]  /*18cec0*/  IMAD.WIDE R140, R234, 0x4, R118 ;  /* 0x00000004ea8c7825 */ /* 0x000fc800078e0276 */
[C---:B------:R-:W-:Y:S01]  /*18ced0*/  IMAD.WIDE R142, R234.reuse, 0x4, R12 ;  /* 0x00000004ea8e7825 */ /* 0x040fe200078e020c */
[----:B-1----:R-:W4:Y:S04]  /*18cee0*/  LDL.LU R246, [R1+0x1b78] ;  /* 0x001b780001f67983 */ /* 0x002f280000300800 */
[----:B------:R1:W-:Y:S01]  /*18cef0*/  @P2 STG.E [R140.64], R239 ;  /* 0x000000ef8c002986 */ /* 0x0003e2000c101904 */
[----:B------:R-:W-:-:S05]  /*18cf00*/  IMAD.WIDE R2, R234, 0x4, R116 ;  /* 0x00000004ea027825 */ /* 0x000fca00078e0274 */
[----:B------:R1:W-:Y:S02]  /*18cf10*/  @P3 STG.E [R2.64], R237 ;  /* 0x000000ed02003986 */ /* 0x0003e4000c101904 */
[----:B-1----:R-:W-:Y:S02]  /*18cf20*/  IMAD.WIDE R140, R234, 0x4, R14 ;  /* 0x00000004ea8c7825 */ /* 0x002fe400078e020e */
[----:B------:R-:W4:Y:S04]  /*18cf30*/  LDL.LU R239, [R1+0x1b48] ;  /* 0x001b480001ef7983 */ /* 0x000f280000300800 */
[----:B------:R-:W4:Y:S04]  /*18cf40*/  LDL.LU R237, [R1+0x1488] ;  /* 0x0014880001ed7983 */ /* 0x000f280000300800 */
[----:B------:R1:W-:Y:S01]  /*18cf50*/  @P4 STG.E [R140.64], R236 ;  /* 0x000000ec8c004986 */ /* 0x0003e2000c101904 */
[----:B------:R1:W-:Y:S03]  /*18cf60*/  @P5 STG.E [R142.64], R245 ;  /* 0x000000f58e005986 */ /* 0x0003e6000c101904 */
[----:B-1----:R-:W4:Y:S01]  /*18cf70*/  LDL.LU R236, [R1+0xd48] ;  /* 0x000d480001ec7983 */ /* 0x002f220000300800 */
[----:B------:R-:W4:Y:S01]  /*18cf80*/  LDL.LU R245, [R1+0xbc8] ;  /* 0x000bc80001f57983 */ /* 0x000f220000300800 */
[----:B------:R-:W-:-:S02]  /*18cf90*/  ISETP.GE.AND P1, PT, R240, c[0x0][0x17c], PT ;  /* 0x00005f00f0007a0c */ /* 0x000fc40003f26270 */
[----:B------:R-:W-:Y:S02]  /*18cfa0*/  ISETP.LT.AND P0, PT, R195, c[0x0][0x178], !P0 ;  /* 0x00005e00c3007a0c */ /* 0x000fe40004701270 */
[----:B------:R-:W-:Y:S02]  /*18cfb0*/  ISETP.LT.AND P6, PT, R146, c[0x0][0x178], !P1 ;  /* 0x00005e0092007a0c */ /* 0x000fe40004fc1270 */
[C---:B------:R-:W-:Y:S02]  /*18cfc0*/  IADD3 R232, R234.reuse, c[0x0][0x198], RZ ;  /* 0x00006600eae87a10 */ /* 0x040fe40007ffe0ff */
[----:B------:R-:W-:Y:S01]  /*18cfd0*/  ISETP.LT.AND P2, PT, R231, c[0x0][0x178], !P1 ;  /* 0x00005e00e7007a0c */ /* 0x000fe20004f41270 */
[----:B------:R-:W-:-:S04]  /*18cfe0*/  IMAD.WIDE R2, R234, 0x4, R10 ;  /* 0x00000004ea027825 */ /* 0x000fc800078e020a */
[----:B------:R-:W-:Y:S01]  /*18cff0*/  IMAD.WIDE R140, R232, 0x4, R4 ;  /* 0x00000004e88c7825 */ /* 0x000fe200078e0204 */
[----:B------:R-:W-:-:S03]  /*18d000*/  ISETP.LT.AND P5, PT, R115, c[0x0][0x178], !P1 ;  /* 0x00005e0073007a0c */ /* 0x000fc60004fa1270 */
[C---:B------:R-:W-:Y:S01]  /*18d010*/  IMAD.WIDE R142, R232.reuse, 0x4, R6 ;  /* 0x00000004e88e7825 */ /* 0x040fe200078e0206 */
[----:B------:R-:W-:Y:S02]  /*18d020*/  ISETP.LT.AND P4, PT, R147, c[0x0][0x178], !P1 ;  /* 0x00005e0093007a0c */ /* 0x000fe40004f81270 */
[----:B------:R-:W-:Y:S01]  /*18d030*/  ISETP.LT.AND P3, PT, R179, c[0x0][0x178], !P1 ;  /* 0x00005e00b3007a0c */ /* 0x000fe20004f61270 */
[----:B--2---:R-:W-:Y:S01]  /*18d040*/  @P0 STG.E [R2.64], R238 ;  /* 0x000000ee02000986 */ /* 0x004fe2000c101904 */
[----:B---3--:R1:W-:Y:S02]  /*18d050*/  @P6 STG.E [R140.64], R244 ;  /* 0x000000f48c006986 */ /* 0x0083e4000c101904 */
[----:B----4-:R2:W-:Y:S01]  /*18d060*/  @P2 STG.E [R142.64], R252 ;  /* 0x000000fc8e002986 */ /* 0x0105e2000c101904 */
[----:B-1----:R-:W3:Y:S04]  /*18d070*/  LDL.LU R244, [R1+0x1bfc] ;  /* 0x001bfc0001f47983 */ /* 0x002ee80000300800 */
[----:B--2---:R-:W2:Y:S01]  /*18d080*/  LDL.LU R252, [R1+0x1bcc] ;  /* 0x001bcc0001fc7983 */ /* 0x004ea20000300800 */
[----:B------:R-:W-:-:S04]  /*18d090*/  IMAD.WIDE R2, R232, 0x4, R8 ;  /* 0x00000004e8027825 */ /* 0x000fc800078e0208 */
[----:B------:R-:W-:Y:S01]  /*18d0a0*/  IMAD.WIDE R140, R232, 0x4, R118 ;  /* 0x00000004e88c7825 */ /* 0x000fe200078e0276 */
[----:B------:R-:W4:Y:S01]  /*18d0b0*/  LDL.LU R238, [R1+0x148c] ;  /* 0x00148c0001ee7983 */ /* 0x000f220000300800 */
[----:B------:R-:W-:-:S03]  /*18d0c0*/  ISETP.LT.AND P2, PT, R135, c[0x0][0x178], !P1 ;  /* 0x00005e0087007a0c */ /* 0x000fc60004f41270 */
[----:B------:R1:W-:Y:S01]  /*18d0d0*/  @P5 STG.E [R2.64], R247 ;  /* 0x000000f702005986 */ /* 0x0003e2000c101904 */
[----:B------:R-:W4:Y:S01]  /*18d0e0*/  LDL.LU R235, [R1+0x71e8] ;  /* 0x0071e80001eb7983 */ /* 0x000f220000300800 */
[----:B------:R-:W-:Y:S01]  /*18d0f0*/  ISETP.LT.AND P6, PT, R163, c[0x0][0x178], !P1 ;  /* 0x00005e00a3007a0c */ /* 0x000fe20004fc1270 */
[----:B------:R1:W-:Y:S01]  /*18d100*/  @P4 STG.E [R140.64], R246 ;  /* 0x000000f68c004986 */ /* 0x0003e2000c101904 */
[----:B------:R-:W-:Y:S01]  /*18d110*/  ISETP.LT.AND P1, PT, R195, c[0x0][0x178], !P1 ;  /* 0x00005e00c3007a0c */ /* 0x000fe20004f21270 */
[C---:B------:R-:W-:Y:S01]  /*18d120*/  IMAD.WIDE R142, R232.reuse, 0x4, R116 ;  /* 0x00000004e88e7825 */ /* 0x040fe200078e0274 */
[----:B-1----:R-:W4:Y:S03]  /*18d130*/  LDL.LU R247, [R1+0x1bac] ;  /* 0x001bac0001f77983 */ /* 0x002f260000300800 */
[----:B------:R-:W4:Y:S02]  /*18d140*/  LDL.LU R246, [R1+0x1b7c] ;  /* 0x001b7c0001f67983 */ /* 0x000f240000300800 */
[----:B------:R-:W-:-:S04]  /*18d150*/  IMAD.WIDE R2, R232, 0x4, R14 ;  /* 0x00000004e8027825 */ /* 0x000fc800078e020e */
[C---:B------:R-:W-:Y:S01]  /*18d160*/  IMAD.WIDE R140, R232.reuse, 0x4, R12 ;  /* 0x00000004e88c7825 */ /* 0x040fe200078e020c */
[----:B------:R1:W-:Y:S04]  /*18d170*/  @P3 STG.E [R142.64], R239 ;  /* 0x000000ef8e003986 */ /* 0x0003e8000c101904 */
[----:B------:R-:W-:Y:S01]  /*18d180*/  @P2 STG.E [R2.64], R237 ;  /* 0x000000ed02002986 */ /* 0x000fe2000c101904 */
[----:B-1----:R-:W-:-:S03]  /*18d190*/  IMAD.WIDE R142, R232, 0x4, R10 ;  /* 0x00000004e88e7825 */ /* 0x002fc600078e020a */
[----:B------:R-:W4:Y:S04]  /*18d1a0*/  LDL.LU R239, [R1+0x1b4c] ;  /* 0x001b4c0001ef7983 */ /* 0x000f280000300800 */
[----:B------:R-:W-:Y:S01]  /*18d1b0*/  @P6 STG.E [R140.64], R236 ;  /* 0x000000ec8c006986 */ /* 0x000fe2000c101904 */
[----:B------:R1:W-:Y:S03]  /*18d1c0*/  @P1 STG.E [R142.64], R245 ;  /* 0x000000f58e001986 */ /* 0x0003e6000c101904 */
[----:B-1----:R-:W4:Y:S01]  /*18d1d0*/  LDL.LU R245, [R1+0xd4c] ;  /* 0x000d4c0001f57983 */ /* 0x002f220000300800 */
[----:B------:R-:W-:Y:S02]  /*18d1e0*/  ISETP.GE.AND P0, PT, R233, c[0x0][0x17c], PT ;  /* 0x00005f00e9007a0c */ /* 0x000fe40003f06270 */
[----:B------:R-:W-:-:S02]  /*18d1f0*/  IADD3 R234, R232, c[0x0][0x198], RZ ;  /* 0x00006600e8ea7a10 */ /* 0x000fc40007ffe0ff */
[----:B------:R-:W-:Y:S02]  /*18d200*/  ISETP.LT.AND P3, PT, R146, c[0x0][0x178], !P0 ;  /* 0x00005e0092007a0c */ /* 0x000fe40004761270 */
[----:B------:R-:W-:Y:S01]  /*18d210*/  ISETP.LT.AND P4, PT, R231, c[0x0][0x178], !P0 ;  /* 0x00005e00e7007a0c */ /* 0x000fe20004781270 */
[----:B------:R-:W-:Y:S01]  /*18d220*/  IMAD.WIDE R2, R234, 0x4, R4 ;  /* 0x00000004ea027825 */ /* 0x000fe200078e0204 */
[----:B------:R-:W-:-:S03]  /*18d230*/  ISETP.LT.AND P6, PT, R115, c[0x0][0x178], !P0 ;  /* 0x00005e0073007a0c */ /* 0x000fc600047c1270 */
[C---:B------:R-:W-:Y:S01]  /*18d240*/  IMAD.WIDE R140, R234.reuse, 0x4, R6 ;  /* 0x00000004ea8c7825 */ /* 0x040fe200078e0206 */
[----:B------:R-:W-:Y:S02]  /*18d250*/  ISETP.LT.AND P5, PT, R147, c[0x0][0x178], !P0 ;  /* 0x00005e0093007a0c */ /* 0x000fe400047a1270 */
[----:B------:R-:W-:Y:S02]  /*18d260*/  ISETP.LT.AND P2, PT, R179, c[0x0][0x178], !P0 ;  /* 0x00005e00b3007a0c */ /* 0x000fe40004741270 */
[----:B------:R-:W-:Y:S01]  /*18d270*/  ISETP.LT.AND P1, PT, R135, c[0x0][0x178], !P0 ;  /* 0x00005e0087007a0c */ /* 0x000fe20004721270 */
[----:B------:R-:W-:-:S04]  /*18d280*/  IMAD.WIDE R142, R234, 0x4, R116 ;  /* 0x00000004ea8e7825 */ /* 0x000fc800078e0274 */
[C---:B------:R-:W-:Y:S01]  /*18d290*/  IMAD.WIDE R232, R234.reuse, 0x4, R14 ;  /* 0x00000004eae87825 */ /* 0x040fe200078e020e */
[----:B---3--:R1:W-:Y:S04]  /*18d2a0*/  @P3 STG.E [R2.64], R244 ;  /* 0x000000f402003986 */ /* 0x0083e8000c101904 */
[----:B--2---:R2:W-:Y:S04]  /*18d2b0*/  @P4 STG.E [R140.64], R252 ;  /* 0x000000fc8c004986 */ /* 0x0045e8000c101904 */
[----:B-1----:R-:W3:Y:S01]  /*18d2c0*/  LDL.LU R244, [R1+0xbcc] ;  /* 0x000bcc0001f47983 */ /* 0x002ee20000300800 */
[----:B------:R-:W3:Y:S02]  /*18d2d0*/  LDL.LU R237, [R1+0x71ec] ;  /* 0x0071ec0001ed7983 */ /* 0x000ee40000300800 */
[----:B------:R-:W3:Y:S02]  /*18d2e0*/  LDL.LU R250, [R1+0x1c58] ;  /* 0x001c580001fa7983 */ /* 0x000ee40000300800 */
[----:B------:R-:W3:Y:S01]  /*18d2f0*/  LDL.LU R236, [R1+0x1c38] ;  /* 0x001c380001ec7983 */ /* 0x000ee20000300800 */
[----:B--2---:R-:W2:Y:S01]  /*18d300*/  LDL.LU R252, [R1+0x1c18] ;  /* 0x001c180001fc7983 */ /* 0x004ea20000300800 */
[----:B------:R-:W-:-:S04]  /*18d310*/  IMAD.WIDE R2, R234, 0x4, R8 ;  /* 0x00000004ea027825 */ /* 0x000fc800078e0208 */
[----:B------:R-:W-:-:S04]  /*18d320*/  IMAD.WIDE R140, R234, 0x4, R118 ;  /* 0x00000004ea8c7825 */ /* 0x000fc800078e0276 */
[----:B------:R-:W2:Y:S01]  /*18d330*/  LDL.LU R248, [R1+0x1be8] ;  /* 0x001be80001f87983 */ /* 0x000ea20000300800 */
[----:B------:R-:W-:Y:S01]  /*18d340*/  ISETP.LT.AND P4, PT, R163, c[0x0][0x178], !P0 ;  /* 0x00005e00a3007a0c */ /* 0x000fe20004781270 */
[----:B----4-:R-:W-:Y:S01]  /*18d350*/  @P6 STG.E [R2.64], R247 ;  /* 0x000000f702006986 */ /* 0x010fe2000c101904 */
[----:B------:R1:W-:Y:S03]  /*18d360*/  @P5 STG.E [R140.64], R246 ;  /* 0x000000f68c005986 */ /* 0x0003e6000c101904 */
[----:B-1----:R-:W4:Y:S01]  /*18d370*/  LDL.LU R246, [R1+0x1bb8] ;  /* 0x001bb80001f67983 */ /* 0x002f220000300800 */
[----:B------:R-:W-:-:S03]  /*18d380*/  IMAD.WIDE R2, R234, 0x4, R12 ;  /* 0x00000004ea027825 */ /* 0x000fc600078e020c */
[----:B------:R1:W-:Y:S01]  /*18d390*/  @P2 STG.E [R142.64], R239 ;  /* 0x000000ef8e002986 */ /* 0x0003e2000c101904 */
[----:B------:R-:W4:Y:S02]  /*18d3a0*/  LDL.LU R249, [R1+0x1b98] ;  /* 0x001b980001f97983 */ /* 0x000f240000300800 */
[----:B------:R-:W-:Y:S02]  /*18d3b0*/  @P1 STG.E [R232.64], R238 ;  /* 0x000000eee8001986 */ /* 0x000fe4000c101904 */
[----:B------:R-:W4:Y:S01]  /*18d3c0*/  LDL.LU R247, [R1+0x1b68] ;  /* 0x001b680001f77983 */ /* 0x000f220000300800 */
[----:B-1----:R-:W4:Y:S04]  /*18d3d0*/  LDL.LU R239, [R1+0x1478] ;  /* 0x0014780001ef7983 */ /* 0x002f280000300800 */
[----:B------:R1:W-:Y:S04]  /*18d3e0*/  @P4 STG.E [R2.64], R245 ;  /* 0x000000f502004986 */ /* 0x0003e8000c101904 */
[----:B-1----:R-:W4:Y:S01]  /*18d3f0*/  LDL.LU R245, [R1+0x1c5c] ;  /* 0x001c5c0001f57983 */ /* 0x002f220000300800 */
[----:B------:R-:W-:-:S02]  /*18d400*/  ISETP.GE.AND P3, PT, R235, c[0x0][0x17c], PT ;  /* 0x00005f00eb007a0c */ /* 0x000fc40003f66270 */
[----:B------:R-:W-:Y:S01]  /*18d410*/  ISETP.LT.AND P0, PT, R195, c[0x0][0x178], !P0 ;  /* 0x00005e00c3007a0c */ /* 0x000fe20004701270 */
[----:B------:R-:W-:Y:S01]  /*18d420*/  IMAD.WIDE R2, R234, 0x4, R10 ;  /* 0x00000004ea027825 */ /* 0x000fe200078e020a */
[----:B------:R-:W4:Y:S01]  /*18d430*/  LDL.LU R238, [R1+0x1c3c] ;  /* 0x001c3c0001ee7983 */ /* 0x000f220000300800 */
[----:B------:R-:W-:Y:S02]  /*18d440*/  ISETP.LT.AND P1, PT, R146, c[0x0][0x178], !P3 ;  /* 0x00005e0092007a0c */ /* 0x000fe40005f21270 */
[----:B------:R-:W-:Y:S02]  /*18d450*/  ISETP.LT.AND P5, PT, R231, c[0x0][0x178], !P3 ;  /* 0x00005e00e7007a0c */ /* 0x000fe40005fa1270 */
[----:B------:R-:W-:Y:S02]  /*18d460*/  ISETP.LT.AND P2, PT, R115, c[0x0][0x178], !P3 ;  /* 0x00005e0073007a0c */ /* 0x000fe40005f41270 */
[----:B------:R-:W-:Y:S02]  /*18d470*/  IADD3 R235, R234, c[0x0][0x198], RZ ;  /* 0x00006600eaeb7a10 */ /* 0x000fe40007ffe0ff */
[----:B------:R-:W-:-:S02]  /*18d480*/  ISETP.LT.AND P4, PT, R147, c[0x0][0x178], !P3 ;  /* 0x00005e0093007a0c */ /* 0x000fc40005f81270 */
[----:B------:R-:W-:Y:S01]  /*18d490*/  ISETP.LT.AND P6, PT, R179, c[0x0][0x178], !P3 ;  /* 0x00005e00b3007a0c */ /* 0x000fe20005fc1270 */
[----:B------:R-:W-:-:S04]  /*18d4a0*/  IMAD.WIDE R140, R235, 0x4, R4 ;  /* 0x00000004eb8c7825 */ /* 0x000fc800078e0204 */
[----:B------:R-:W-:-:S04]  /*18d4b0*/  IMAD.WIDE R142, R235, 0x4, R6 ;  /* 0x00000004eb8e7825 */ /* 0x000fc800078e0206 */
[C---:B------:R-:W-:Y:S01]  /*18d4c0*/  IMAD.WIDE R232, R235.reuse, 0x4, R8 ;  /* 0x00000004ebe87825 */ /* 0x040fe200078e0208 */
[----:B------:R-:W-:Y:S01]  /*18d4d0*/  IADD3 R234, R235, c[0x0][0x198], RZ ;  /* 0x00006600ebea7a10 */ /* 0x000fe20007ffe0ff */
[----:B---3--:R1:W-:Y:S01]  /*18d4e0*/  @P0 STG.E [R2.64], R244 ;  /* 0x000000f402000986 */ /* 0x0083e2000c101904 */
[----:B------:R-:W-:Y:S02]  /*18d4f0*/  ISETP.GE.AND P0, PT, R237, c[0x0][0x17c], PT ;  /* 0x00005f00ed007a0c */ /* 0x000fe40003f06270 */
[----:B------:R-:W3:Y:S02]  /*18d500*/  LDL.LU R237, [R1+0x1b9c] ;  /* 0x001b9c0001ed7983 */ /* 0x000ee40000300800 */
[----:B------:R-:W-:Y:S01]  /*18d510*/  @P1 STG.E [R140.64], R250 ;  /* 0x000000fa8c001986 */ /* 0x000fe2000c101904 */
[----:B------:R1:W-:Y:S04]  /*18d520*/  @P5 STG.E [R142.64], R236 ;  /* 0x000000ec8e005986 */ /* 0x0003e8000c101904 */
[----:B--2---:R2:W-:Y:S04]  /*18d530*/  @P2 STG.E [R232.64], R252 ;  /* 0x000000fce8002986 */ /* 0x0045e8000c101904 */
[----:B-1----:R-:W3:Y:S01]  /*18d540*/  LDL.LU R244, [R1+0x1b6c] ;  /* 0x001b6c0001f47983 */ /* 0x002ee20000300800 */
[----:B------:R-:W-:-:S03]  /*18d550*/  IMAD.WIDE R2, R235, 0x4, R118 ;  /* 0x00000004eb027825 */ /* 0x000fc600078e0276 */
[----:B------:R-:W3:Y:S04]  /*18d560*/  LDL.LU R236, [R1+0x71f4] ;  /* 0x0071f40001ec7983 */ /* 0x000ee80000300800 */
[----:B--2---:R-:W2:Y:S01]  /*18d570*/  LDL.LU R252, [R1+0x1c1c] ;  /* 0x001c1c0001fc7983 */ /* 0x004ea20000300800 */
[----:B------:R-:W-:Y:S01]  /*18d580*/  IMAD.WIDE R140, R235, 0x4, R116 ;  /* 0x00000004eb8c7825 */ /* 0x000fe200078e0274 */
[----:B------:R-:W-:Y:S02]  /*18d590*/  ISETP.LT.AND P2, PT, R135, c[0x0][0x178], !P3 ;  /* 0x00005e0087007a0c */ /* 0x000fe40005f41270 */
[----:B------:R-:W-:Y:S01]  /*18d5a0*/  ISETP.LT.AND P1, PT, R163, c[0x0][0x178], !P3 ;  /* 0x00005e00a3007a0c */ /* 0x000fe20005f21270 */
[----:B------:R1:W-:Y:S01]  /*18d5b0*/  @P4 STG.E [R2.64], R248 ;  /* 0x000000f802004986 */ /* 0x0003e2000c101904 */
[----:B------:R-:W-:-:S03]  /*18d5c0*/  ISETP.LT.AND P3, PT, R195, c[0x0][0x178], !P3 ;  /* 0x00005e00c3007a0c */ /* 0x000fc60005f61270 */
[----:B----4-:R4:W-:Y:S01]  /*18d5d0*/  @P6 STG.E [R140.64], R246 ;  /* 0x000000f68c006986 */ /* 0x0109e2000c101904 */
[----:B------:R-:W-:Y:S01]  /*18d5e0*/  ISETP.LT.AND P4, PT, R146, c[0x0][0x178], !P0 ;  /* 0x00005e0092007a0c */ /* 0x000fe20004781270 */
[C---:B------:R-:W-:Y:S02]  /*18d5f0*/  IMAD.WIDE R142, R235.reuse, 0x4, R10 ;  /* 0x00000004eb8e7825 */ /* 0x040fe400078e020a */
[----:B-1----:R-:W3:Y:S04]  /*18d600*/  LDL.LU R248, [R1+0x1bec] ;  /* 0x001bec0001f87983 */ /* 0x002ee80000300800 */
[----:B----4-:R-:W4:Y:S01]  /*18d610*/  LDL.LU R246, [R1+0x1bbc] ;  /* 0x001bbc0001f67983 */ /* 0x010f220000300800 */
[----:B------:R-:W-:-:S04]  /*18d620*/  IMAD.WIDE R140, R235, 0x4, R14 ;  /* 0x00000004eb8c7825 */ /* 0x000fc800078e020e */
[----:B------:R-:W-:-:S04]  /*18d630*/  IMAD.WIDE R2, R235, 0x4, R12 ;  /* 0x00000004eb027825 */ /* 0x000fc800078e020c */
[----:B------:R-:W-:Y:S01]  /*18d640*/  IMAD.WIDE R232, R234, 0x4, R4 ;  /* 0x00000004eae87825 */ /* 0x000fe200078e0204 */
[----:B------:R-:W-:Y:S03]  /*18d650*/  @P2 STG.E [R140.64], R249 ;  /* 0x000000f98c002986 */ /* 0x000fe6000c101904 */
[----:B------:R-:W-:Y:S02]  /*18d660*/  @P1 STG.E [R2.64], R247 ;  /* 0x000000f702001986 */ /* 0x000fe4000c101904 */
[----:B------:R-:W-:Y:S01]  /*18d670*/  @P3 STG.E [R142.64], R239 ;  /* 0x000000ef8e003986 */ /* 0x000fe2000c101904 */
[----:B------:R1:W-:Y:S04]  /*18d680*/  @P4 STG.E [R232.64], R245 ;  /* 0x000000f5e8004986 */ /* 0x0003e8000c101904 */
[----:B-1----:R-:W4:Y:S01]  /*18d690*/  LDL.LU R245, [R1+0x147c] ;  /* 0x00147c0001f57983 */ /* 0x002f220000300800 */
[----:B------:R-:W4:Y:S01]  /*18d6a0*/  LDL.LU R239, [R1+0x1c88] ;  /* 0x001c880001ef7983 */ /* 0x000f220000300800 */
[----:B------:R-:W-:-:S02]  /*18d6b0*/  ISETP.LT.AND P6, PT, R231, c[0x0][0x178], !P0 ;  /* 0x00005e00e7007a0c */ /* 0x000fc400047c1270 */
[----:B------:R-:W-:Y:S01]  /*18d6c0*/  ISETP.LT.AND P5, PT, R115, c[0x0][0x178], !P0 ;  /* 0x00005e0073007a0c */ /* 0x000fe200047a1270 */
[----:B------:R-:W-:Y:S01]  /*18d6d0*/  IMAD.WIDE R2, R234, 0x4, R6 ;  /* 0x00000004ea027825 */ /* 0x000fe200078e0206 */
[----:B------:R-:W-:-:S03]  /*18d6e0*/  ISETP.LT.AND P2, PT, R147, c[0x0][0x178], !P0 ;  /* 0x00005e0093007a0c */ /* 0x000fc60004741270 */
[----:B------:R-:W-:Y:S01]  /*18d6f0*/  IMAD.WIDE R140, R234, 0x4, R8 ;  /* 0x00000004ea8c7825 */ /* 0x000fe200078e0208 */
[----:B------:R-:W-:Y:S02]  /*18d700*/  ISETP.LT.AND P3, PT, R179, c[0x0][0x178], !P0 ;  /* 0x00005e00b3007a0c */ /* 0x000fe40004761270 */
[----:B------:R-:W-:-:S03]  /*18d710*/  ISETP.LT.AND P4, PT, R163, c[0x0][0x178], !P0 ;  /* 0x00005e00a3007a0c */ /* 0x000fc60004781270 */
[----:B------:R1:W-:Y:S01]  /*18d720*/  @P6 STG.E [R2.64], R238 ;  /* 0x000000ee02006986 */ /* 0x0003e2000c101904 */
[----:B------:R-:W-:Y:S01]  /*18d730*/  ISETP.LT.AND P6, PT, R135, c[0x0][0x178], !P0 ;  /* 0x00005e0087007a0c */ /* 0x000fe200047c1270 */
[----:B------:R-:W-:-:S04]  /*18d740*/  IMAD.WIDE R142, R234, 0x4, R14 ;  /* 0x00000004ea8e7825 */ /* 0x000fc800078e020e */
[----:B------:R-:W-:Y:S01]  /*18d750*/  IMAD.WIDE R232, R234, 0x4, R12 ;  /* 0x00000004eae87825 */ /* 0x000fe200078e020c */
[----:B------:R-:W-:-:S03]  /*18d760*/  ISETP.LT.AND P0, PT, R195, c[0x0][0x178], !P0 ;  /* 0x00005e00c3007a0c */ /* 0x000fc60004701270 */
[C---:B-1----:R-:W-:Y:S01]  /*18d770*/  IMAD.WIDE R2, R234.reuse, 0x4, R118 ;  /* 0x00000004ea027825 */ /* 0x042fe200078e0276 */
[----:B------:R-:W-:Y:S01]  /*18d780*/  IADD3 R235, R234, c[0x0][0x198], RZ ;  /* 0x00006600eaeb7a10 */ /* 0x000fe20007ffe0ff */
[----:B--2---:R1:W-:Y:S01]  /*18d790*/  @P5 STG.E [R140.64], R252 ;  /* 0x000000fc8c005986 */ /* 0x0043e2000c101904 */
[----:B---3--:R-:W-:-:S03]  /*18d7a0*/  ISETP.GE.AND P1, PT, R236, c[0x0][0x17c], PT ;  /* 0x00005f00ec007a0c */ /* 0x008fc60003f26270 */
[----:B-1----:R-:W2:Y:S01]  /*18d7b0*/  LDL.LU R252, [R1+0x1c78] ;  /* 0x001c780001fc7983 */ /* 0x002ea20000300800 */
[----:B------:R-:W3:Y:S02]  /*18d7c0*/  LDL.LU R240, [R1+0x71f8] ;  /* 0x0071f80001f07983 */ /* 0x000ee40000300800 */
[----:B------:R-:W3:Y:S02]  /*18d7d0*/  LDL.LU R247, [R1+0x1c68] ;  /* 0x001c680001f77983 */ /* 0x000ee40000300800 */
[----:B------:R-:W3:Y:S02]  /*18d7e0*/  LDL.LU R238, [R1+0x1c48] ;  /* 0x001c480001ee7983 */ /* 0x000ee40000300800 */
[----:B------:R-:W-:Y:S01]  /*18d7f0*/  IMAD.WIDE R140, R234, 0x4, R116 ;  /* 0x00000004ea8c7825 */ /* 0x000fe200078e0274 */
[----:B------:R-:W3:Y:S04]  /*18d800*/  LDL.LU R236, [R1+0x1c28] ;  /* 0x001c280001ec7983 */ /* 0x000ee80000300800 */
[----:B------:R-:W-:Y:S04]  /*18d810*/  @P2 STG.E [R2.64], R248 ;  /* 0x000000f802002986 */ /* 0x000fe8000c101904 */
[----:B----4-:R-:W-:Y:S01]  /*18d820*/  @P3 STG.E [R140.64], R246 ;  /* 0x000000f68c003986 */ /* 0x010fe2000c101904 */
[----:B------:R1:W-:Y:S02]  /*18d830*/  @P6 STG.E [R142.64], R237 ;  /* 0x000000ed8e006986 */ /* 0x0003e4000c101904 */
[----:B------:R4:W-:Y:S01]  /*18d840*/  @P4 STG.E [R232.64], R244 ;  /* 0x000000f4e8004986 */ /* 0x0009e2000c101904 */
[----:B------:R-:W-:Y:S01]  /*18d850*/  ISETP.LT.AND P5, PT, R146, c[0x0][0x178], !P1 ;  /* 0x00005e0092007a0c */ /* 0x000fe20004fa1270 */
[----:B-1----:R-:W3:Y:S01]  /*18d860*/  LDL.LU R237, [R1+0x1c08] ;  /* 0x001c080001ed7983 */ /* 0x002ee20000300800 */
[----:B----4-:R-:W3:Y:S02]  /*18d870*/  LDL.LU R244, [R1+0x1bd8] ;  /* 0x001bd80001f47983 */ /* 0x010ee40000300800 */
[----:B------:R-:W-:-:S04]  /*18d880*/  IMAD.WIDE R2, R234, 0x4, R10 ;  /* 0x00000004ea027825 */ /* 0x000fc800078e020a */
[----:B------:R-:W-:Y:S01]  /*18d890*/  IMAD.WIDE R140, R235, 0x4, R4 ;  /* 0x00000004eb8c7825 */ /* 0x000fe200078e0204 */
[----:B------:R1:W-:Y:S04]  /*18d8a0*/  @P0 STG.E [R2.64], R245 ;  /* 0x000000f502000986 */ /* 0x0003e8000c101904 */
[----:B------:R1:W-:Y:S02]  /*18d8b0*/  @P5 STG.E [R140.64], R239 ;  /* 0x000000ef8c005986 */ /* 0x0003e4000c101904 */
[----:B-1----:R-:W3:Y:S01]  /*18d8c0*/  LDL.LU R245, [R1+0x1c7c] ;  /* 0x001c7c0001f57983 */ /* 0x002ee20000300800 */
[----:B------:R-:W3:Y:S02]  /*18d8d0*/  LDL.LU R246, [R1+0x18b8] ;  /* 0x0018b80001f67983 */ /* 0x000ee40000300800 */
[----:B------:R-:W3:Y:S02]  /*18d8e0*/  LDL.LU R234, [R1+0x7200] ;  /* 0x0072000001ea7983 */ /* 0x000ee40000300800 */
        /* <DEDUP_REMOVED lines=9> */
[----:B------:R-:W-:-:S04]  /*18d980*/  IMAD.WIDE R142, R235, 0x4, R118 ;  /* 0x00000004eb8e7825 */ /* 0x000fc800078e0276 */
[----:B------:R-:W-:Y:S01]  /*18d990*/  IMAD.WIDE R232, R235, 0x4, R116 ;  /* 0x00000004ebe87825 */ /* 0x000fe200078e0274 */
[----:B------:R-:W-:Y:S01]  /*18d9a0*/  ISETP.LT.AND P1, PT, R195, c[0x0][0x178], !P1 ;  /* 0x00005e00c3007a0c */ /* 0x000fe20004f21270 */
[----:B--2---:R1:W-:Y:S02]  /*18d9b0*/  @P3 STG.E [R2.64], R252 ;  /* 0x000000fc02003986 */ /* 0x0043e4000c101904 */
[----:B---3--:R2:W-:Y:S02]  /*18d9c0*/  @P2 STG.E [R140.64], R247 ;  /* 0x000000f78c002986 */ /* 0x0085e4000c101904 */
[----:B------:R3:W-:Y:S04]  /*18d9d0*/  @P6 STG.E [R142.64], R238 ;  /* 0x000000ee8e006986 */ /* 0x0007e8000c101904 */
[----:B------:R3:W-:Y:S04]  /*18d9e0*/  @P4 STG.E [R232.64], R236 ;  /* 0x000000ece8004986 */ /* 0x0007e8000c101904 */
[----:B-1----:R-:W4:Y:S04]  /*18d9f0*/  LDL.LU R252, [R1+0x18bc] ;  /* 0x0018bc0001fc7983 */ /* 0x002f280000300800 */
[----:B--2---:R-:W2:Y:S01]  /*18da00*/  LDL.LU R247, [R1+0x1c6c] ;  /* 0x001c6c0001f77983 */ /* 0x004ea20000300800 */
[----:B---3--:R-:W3:Y:S02]  /*18da10*/  LDL.LU R238, [R1+0x1c4c] ;  /* 0x001c4c0001ee7983 */ /* 0x008ee40000300800 */
[----:B------:R-:W-:-:S04]  /*18da20*/  IMAD.WIDE R2, R235, 0x4, R14 ;  /* 0x00000004eb027825 */ /* 0x000fc800078e020e */
[----:B------:R-:W-:Y:S01]  /*18da30*/  IMAD.WIDE R140, R235, 0x4, R12 ;  /* 0x00000004eb8c7825 */ /* 0x000fe200078e020c */
[----:B------:R-:W4:Y:S01]  /*18da40*/  LDL.LU R236, [R1+0x1c2c] ;  /* 0x001c2c0001ec7983 */ /* 0x000f220000300800 */
[----:B------:R-:W-:-:S03]  /*18da50*/  ISETP.GE.AND P3, PT, R240, c[0x0][0x17c], PT ;  /* 0x00005f00f0007a0c */ /* 0x000fc60003f66270 */
[----:B------:R1:W-:Y:S01]  /*18da60*/  @P0 STG.E [R2.64], R237 ;  /* 0x000000ed02000986 */ /* 0x0003e2000c101904 */
[----:B------:R1:W-:Y:S01]  /*18da70*/  @P5 STG.E [R140.64], R244 ;  /* 0x000000f48c005986 */ /* 0x0003e2000c101904 */
[----:B------:R-:W-:Y:S02]  /*18da80*/  ISETP.LT.AND P2, PT, R146, c[0x0][0x178], !P3 ;  /* 0x00005e0092007a0c */ /* 0x000fe40005f41270 */
[----:B------:R-:W-:Y:S01]  /*18da90*/  ISETP.LT.AND P4, PT, R231, c[0x0][0x178], !P3 ;  /* 0x00005e00e7007a0c */ /* 0x000fe20005f81270 */
[----:B-1----:R-:W4:Y:S01]  /*18daa0*/  LDL.LU R237, [R1+0x1c0c] ;  /* 0x001c0c0001ed7983 */ /* 0x002f220000300800 */
[----:B------:R-:W4:Y:S01]  /*18dab0*/  LDL.LU R244, [R1+0x1bdc] ;  /* 0x001bdc0001f47983 */ /* 0x000f220000300800 */
[C---:B------:R-:W-:Y:S01]  /*18dac0*/  IADD3 R2, R235.reuse, c[0x0][0x198], RZ ;  /* 0x00006600eb027a10 */ /* 0x040fe20007ffe0ff */
[----:B------:R-:W-:-:S04]  /*18dad0*/  IMAD.WIDE R140, R235, 0x4, R10 ;  /* 0x00000004eb8c7825 */ /* 0x000fc800078e020a */
[----:B------:R-:W-:-:S04]  /*18dae0*/  IMAD.WIDE R142, R2, 0x4, R4 ;  /* 0x00000004028e7825 */ /* 0x000fc800078e0204 */
[----:B------:R-:W-:Y:S01]  /*18daf0*/  IMAD.WIDE R232, R2, 0x4, R6 ;  /* 0x0000000402e87825 */ /* 0x000fe200078e0206 */
[----:B------:R-:W-:Y:S03]  /*18db00*/  @P1 STG.E [R140.64], R246 ;  /* 0x000000f68c001986 */ /* 0x000fe6000c101904 */
[----:B------:R-:W-:Y:S01]  /*18db10*/  @P2 STG.E [R142.64], R239 ;  /* 0x000000ef8e002986 */ /* 0x000fe2000c101904 */
[----:B------:R1:W-:Y:S04]  /*18db20*/  @P4 STG.E [R232.64], R245 ;  /* 0x000000f5e8004986 */ /* 0x0003e8000c101904 */
[----:B-1----:R-:W4:Y:S01]  /*18db30*/  LDL.LU R245, [R1+0x18c0] ;  /* 0x0018c00001f57983 */ /* 0x002f220000300800 */
[----:B------:R-:W4:Y:S02]  /*18db40*/  LDL.LU R3, [R1+0x7208] ;  /* 0x0072080001037983 */ /* 0x000f240000300800 */
[----:B------:R-:W4:Y:S01]  /*18db50*/  LDL.LU R246, [R1+0x1460] ;  /* 0x0014600001f67983 */ /* 0x000f220000300800 */
[----:B------:R-:W-:-:S02]  /*18db60*/  ISETP.LT.AND P0, PT, R115, c[0x0][0x178], !P3 ;  /* 0x00005e0073007a0c */ /* 0x000fc40005f01270 */
[----:B------:R-:W-:Y:S02]  /*18db70*/  ISETP.LT.AND P5, PT, R147, c[0x0][0x178], !P3 ;  /* 0x00005e0093007a0c */ /* 0x000fe40005fa1270 */
[----:B------:R-:W-:Y:S02]  /*18db80*/  ISETP.LT.AND P6, PT, R179, c[0x0][0x178], !P3 ;  /* 0x00005e00b3007a0c */ /* 0x000fe40005fc1270 */
[----:B------:R-:W-:Y:S01]  /*18db90*/  ISETP.LT.AND P4, PT, R135, c[0x0][0x178], !P3 ;  /* 0x00005e0087007a0c */ /* 0x000fe20005f81270 */
[C---:B------:R-:W-:Y:S01]  /*18dba0*/  IMAD.WIDE R140, R2.reuse, 0x4, R8 ;  /* 0x00000004028c7825 */ /* 0x040fe200078e0208 */
[----:B------:R-:W4:Y:S03]  /*18dbb0*/  LDL.LU R239, [R1+0xf30] ;  /* 0x000f300001ef7983 */ /* 0x000f260000300800 */
[----:B------:R-:W-:Y:S01]  /*18dbc0*/  IMAD.WIDE R142, R2, 0x4, R118 ;  /* 0x00000004028e7825 */ /* 0x000fe200078e0276 */
[----:B------:R-:W-:-:S03]  /*18dbd0*/  ISETP.LT.AND P2, PT, R163, c[0x0][0x178], !P3 ;  /* 0x00005e00a3007a0c */ /* 0x000fc60005f41270 */
[----:B------:R-:W-:Y:S01]  /*18dbe0*/  IMAD.WIDE R232, R2, 0x4, R116 ;  /* 0x0000000402e87825 */ /* 0x000fe200078e0274 */
[----:B------:R-:W-:Y:S01]  /*18dbf0*/  ISETP.LT.AND P3, PT, R195, c[0x0][0x178], !P3 ;  /* 0x00005e00c3007a0c */ /* 0x000fe20005f61270 */
[----:B------:R-:W4:Y:S01]  /*18dc00*/  LDL.LU R248, [R1+0xda0] ;  /* 0x000da00001f87983 */ /* 0x000f220000300800 */
[----:B------:R-:W-:-:S03]  /*18dc10*/  ISETP.GE.AND P1, PT, R234, c[0x0][0x17c], PT ;  /* 0x00005f00ea007a0c */ /* 0x000fc60003f26270 */
[----:B--2---:R1:W-:Y:S01]  /*18dc20*/  @P0 STG.E [R140.64], R247 ;  /* 0x000000f78c000986 */ /* 0x0043e2000c101904 */
[----:B---3--:R2:W-:Y:S03]  /*18dc30*/  @P5 STG.E [R142.64], R238 ;  /* 0x000000ee8e005986 */ /* 0x0085e6000c101904 */
[----:B----4-:R3:W-:Y:S01]  /*18dc40*/  @P6 STG.E [R232.64], R236 ;  /* 0x000000ece8006986 */ /* 0x0107e2000c101904 */
[----:B-1----:R-:W-:-:S03]  /*18dc50*/  IMAD.WIDE R140, R2, 0x4, R14 ;  /* 0x00000004028c7825 */ /* 0x002fc600078e020e */
[----:B--2---:R-:W2:Y:S04]  /*18dc60*/  LDL.LU R238, [R1+0xa30] ;  /* 0x000a300001ee7983 */ /* 0x004ea80000300800 */
[----:B---3--:R-:W3:Y:S01]  /*18dc70*/  LDL.LU R236, [R1+0x840] ;  /* 0x0008400001ec7983 */ /* 0x008ee20000300800 */
[----:B------:R-:W-:-:S04]  /*18dc80*/  IMAD.WIDE R142, R2, 0x4, R12 ;  /* 0x00000004028e7825 */ /* 0x000fc800078e020c */
[----:B------:R-:W-:Y:S01]  /*18dc90*/  IMAD.WIDE R232, R2, 0x4, R10 ;  /* 0x0000000402e87825 */ /* 0x000fe200078e020a */
[----:B------:R-:W4:Y:S04]  /*18dca0*/  LDL.LU R247, [R1+0x1c0] ;  /* 0x0001c00001f77983 */ /* 0x000f280000300800 */
[----:B------:R-:W-:Y:S01]  /*18dcb0*/  @P4 STG.E [R140.64], R237 ;  /* 0x000000ed8c004986 */ /* 0x000fe2000c101904 */
[----:B------:R1:W-:Y:S02]  /*18dcc0*/  @P2 STG.E [R142.64], R244 ;  /* 0x000000f48e002986 */ /* 0x0003e4000c101904 */
[----:B------:R1:W-:Y:S01]  /*18dcd0*/  @P3 STG.E [R232.64], R252 ;  /* 0x000000fce8003986 */ /* 0x0003e2000c101904 */
[----:B------:R-:W-:Y:S02]  /*18dce0*/  ISETP.LT.AND P0, PT, R146, c[0x0][0x178], !P1 ;  /* 0x00005e0092007a0c */ /* 0x000fe40004f01270 */
[----:B------:R-:W-:-:S02]  /*18dcf0*/  ISETP.LT.AND P5, PT, R231, c[0x0][0x178], !P1 ;  /* 0x00005e00e7007a0c */ /* 0x000fc40004fa1270 */
[----:B------:R-:W-:Y:S01]  /*18dd00*/  IADD3 R2, R2, c[0x0][0x198], RZ ;  /* 0x0000660002027a10 */ /* 0x000fe20007ffe0ff */
[----:B-1----:R-:W4:Y:S01]  /*18dd10*/  LDL.LU R244, [R1+0x1b0] ;  /* 0x0001b00001f47983 */ /* 0x002f220000300800 */
[----:B------:R-:W4:Y:S03]  /*18dd20*/  LDL.LU R252, [R1+0x18c4] ;  /* 0x0018c40001fc7983 */ /* 0x000f260000300800 */
[----:B------:R-:W-:-:S04]  /*18dd30*/  IMAD.WIDE R140, R2, 0x4, R4 ;  /* 0x00000004028c7825 */ /* 0x000fc800078e0204 */
[----:B------:R-:W-:Y:S01]  /*18dd40*/  IMAD.WIDE R142, R2, 0x4, R6 ;  /* 0x00000004028e7825 */ /* 0x000fe200078e0206 */
[----:B------:R-:W4:Y:S04]  /*18dd50*/  LDL.LU R237, [R1+0xda4] ;  /* 0x000da40001ed7983 */ /* 0x000f280000300800 */
[----:B------:R1:W-:Y:S01]  /*18dd60*/  @P0 STG.E [R140.64], R245 ;  /* 0x000000f58c000986 */ /* 0x0003e2000c101904 */
[----:B------:R1:W-:Y:S03]  /*18dd70*/  @P5 STG.E [R142.64], R246 ;  /* 0x000000f68e005986 */ /* 0x0003e6000c101904 */
[----:B-1----:R-:W4:Y:S01]  /*18dd80*/  LDL.LU R245, [R1+0x1c4] ;  /* 0x0001c40001f57983 */ /* 0x002f220000300800 */
[----:B------:R-:W4:Y:S01]  /*18dd90*/  LDL.LU R246, [R1+0x1464] ;  /* 0x0014640001f67983 */ /* 0x000f220000300800 */
[----:B------:R-:W-:-:S02]  /*18dda0*/  ISETP.LT.AND P6, PT, R115, c[0x0][0x178], !P1 ;  /* 0x00005e0073007a0c */ /* 0x000fc40004fc1270 */
[----:B------:R-:W-:Y:S02]  /*18ddb0*/  ISETP.LT.AND P3, PT, R147, c[0x0][0x178], !P1 ;  /* 0x00005e0093007a0c */ /* 0x000fe40004f61270 */
[----:B------:R-:W-:Y:S02]  /*18ddc0*/  ISETP.LT.AND P2, PT, R179, c[0x0][0x178], !P1 ;  /* 0x00005e00b3007a0c */ /* 0x000fe40004f41270 */
[----:B------:R-:W-:Y:S01]  /*18ddd0*/  ISETP.LT.AND P4, PT, R135, c[0x0][0x178], !P1 ;  /* 0x00005e0087007a0c */ /* 0x000fe20004f81270 */
[C---:B------:R-:W-:Y:S01]  /*18dde0*/  IMAD.WIDE R232, R2.reuse, 0x4, R8 ;  /* 0x0000000402e87825 */ /* 0x040fe200078e0208 */
[----:B------:R-:W-:Y:S02]  /*18ddf0*/  ISETP.GE.AND P0, PT, R3, c[0x0][0x17c], PT ;  /* 0x00005f0003007a0c */ /* 0x000fe40003f06270 */
[----:B------:R-:W-:Y:S01]  /*18de00*/  ISETP.LT.AND P5, PT, R163, c[0x0][0x178], !P1 ;  /* 0x00005e00a3007a0c */ /* 0x000fe20004fa1270 */
[----:B------:R-:W-:Y:S01]  /*18de10*/  IMAD.WIDE R142, R2, 0x4, R118 ;  /* 0x00000004028e7825 */ /* 0x000fe200078e0276 */
[----:B------:R-:W4:Y:S01]  /*18de20*/  LDL.LU R234, [R1+0x720c] ;  /* 0x00720c0001ea7983 */ /* 0x000f220000300800 */
[----:B------:R-:W-:-:S02]  /*18de30*/  ISETP.LT.AND P1, PT, R195, c[0x0][0x178], !P1 ;  /* 0x00005e00c3007a0c */ /* 0x000fc40004f21270 */
[----:B------:R-:W-:Y:S01]  /*18de40*/  IMAD.WIDE R140, R2, 0x4, R14 ;  /* 0x00000004028c7825 */ /* 0x000fe200078e020e */
[----:B------:R1:W-:Y:S01]  /*18de50*/  @P6 STG.E [R232.64], R239 ;  /* 0x000000efe8006986 */ /* 0x0003e2000c101904 */
[----:B------:R-:W-:Y:S02]  /*18de60*/  ISETP.LT.AND P6, PT, R146, c[0x0][0x178], !P0 ;  /* 0x00005e0092007a0c */ /* 0x000fe400047c1270 */
[----:B------:R1:W-:Y:S01]  /*18de70*/  @P3 STG.E [R142.64], R248 ;  /* 0x000000f88e003986 */ /* 0x0003e2000c101904 */
[C---:B------:R-:W-:Y:S01]  /*18de80*/  IADD3 R3, R2.reuse, c[0x0][0x198], RZ ;  /* 0x0000660002037a10 */ /* 0x040fe20007ffe0ff */
[C---:B-1----:R-:W-:Y:S01]  /*18de90*/  IMAD.WIDE R232, R2.reuse, 0x4, R116 ;  /* 0x0000000402e87825 */ /* 0x042fe200078e0274 */
[----:B------:R-:W4:Y:S03]  /*18dea0*/  LDL.LU R239, [R1+0xf34] ;  /* 0x000f340001ef7983 */ /* 0x000f260000300800 */
[----:B------:R-:W-:Y:S01]  /*18deb0*/  IMAD.WIDE R142, R2, 0x4, R10 ;  /* 0x00000004028e7825 */ /* 0x000fe200078e020a */
[----:B--2---:R1:W-:Y:S04]  /*18dec0*/  @P2 STG.E [R232.64], R238 ;  /* 0x000000eee8002986 */ /* 0x0043e8000c101904 */
[----:B---3--:R2:W-:Y:S01]  /*18ded0*/  @P4 STG.E [R140.64], R236 ;  /* 0x000000ec8c004986 */ /* 0x0085e2000c101904 */
[----:B------:R-:W-:-:S03]  /*18dee0*/  ISETP.LT.AND P4, PT, R231, c[0x0][0x178], !P0 ;  /* 0x00005e00e7007a0c */ /* 0x000fc60004781270 */
[----:B-1----:R-:W3:Y:S01]  /*18def0*/  LDL.LU R238, [R1+0xa34] ;  /* 0x000a340001ee7983 */ /* 0x002ee20000300800 */
[----:B--2---:R-:W-:-:S04]  /*18df00*/  IMAD.WIDE R140, R2, 0x4, R12 ;  /* 0x00000004028c7825 */ /* 0x004fc800078e020c */
[C---:B------:R-:W-:Y:S01]  /*18df10*/  IMAD.WIDE R232, R3.reuse, 0x4, R4 ;  /* 0x0000000403e87825 */ /* 0x040fe200078e0204 */
[----:B------:R-:W2:Y:S04]  /*18df20*/  LDL.LU R236, [R1+0x844] ;  /* 0x0008440001ec7983 */ /* 0x000ea80000300800 */
[----:B----4-:R-:W-:Y:S01]  /*18df30*/  @P5 STG.E [R140.64], R247 ;  /* 0x000000f78c005986 */ /* 0x010fe2000c101904 */
[----:B------:R-:W-:Y:S02]  /*18df40*/  @P1 STG.E [R142.64], R244 ;  /* 0x000000f48e001986 */ /* 0x000fe4000c101904 */
[----:B------:R1:W-:Y:S02]  /*18df50*/  @P6 STG.E [R232.64], R252 ;  /* 0x000000fce8006986 */ /* 0x0003e4000c101904 */
[----:B-1----:R-:W4:Y:S01]  /*18df60*/  LDL.LU R252, [R1+0x1b4] ;  /* 0x0001b40001fc7983 */ /* 0x002f220000300800 */
[----:B------:R-:W4:Y:S02]  /*18df70*/  LDL.LU R244, [R1+0x1d00] ;  /* 0x001d000001f47983 */ /* 0x000f240000300800 */
[----:B------:R-:W-:-:S04]  /*18df80*/  IMAD.WIDE R140, R3, 0x4, R6 ;  /* 0x00000004038c7825 */ /* 0x000fc800078e0206 */
[----:B------:R-:W4:Y:S01]  /*18df90*/  LDL.LU R235, [R1+0x7218] ;  /* 0x0072180001eb7983 */ /* 0x000f220000300800 */
[----:B------:R-:W4:Y:S04]  /*18dfa0*/  LDL.LU R248, [R1+0x1ce0] ;  /* 0x001ce00001f87983 */ /* 0x000f280000300800 */
[----:B------:R1:W-:Y:S04]  /*18dfb0*/  @P4 STG.E [R140.64], R246 ;  /* 0x000000f68c004986 */ /* 0x0003e8000c101904 */
[----:B-1----:R-:W4:Y:S01]  /*18dfc0*/  LDL.LU R246, [R1+0x1ca0] ;  /* 0x001ca00001f67983 */ /* 0x002f220000300800 */
[----:B------:R-:W-:-:S02]  /*18dfd0*/  ISETP.LT.AND P2, PT, R115, c[0x0][0x178], !P0 ;  /* 0x00005e0073007a0c */ /* 0x000fc40004741270 */
[----:B------:R-:W-:Y:S02]  /*18dfe0*/  ISETP.LT.AND P3, PT, R147, c[0x0][0x178], !P0 ;  /* 0x00005e0093007a0c */ /* 0x000fe40004761270 */
[----:B------:R-:W-:Y:S01]  /*18dff0*/  ISETP.LT.AND P1, PT, R179, c[0x0][0x178], !P0 ;  /* 0x00005e00b3007a0c */ /* 0x000fe20004721270 */
[----:B------:R-:W-:Y:S01]  /*18e000*/  IMAD.WIDE R142, R3, 0x4, R8 ;  /* 0x00000004038e7825 */ /* 0x000fe200078e0208 */
[----:B------:R-:W-:-:S03]  /*18e010*/  ISETP.LT.AND P5, PT, R135, c[0x0][0x178], !P0 ;  /* 0x00005e0087007a0c */ /* 0x000fc600047a1270 */
[----:B------:R-:W-:Y:S01]  /*18e020*/  IMAD.WIDE R232, R3, 0x4, R118 ;  /* 0x0000000403e87825 */ /* 0x000fe200078e0276 */
[----:B------:R-:W-:Y:S02]  /*18e030*/  ISETP.LT.AND P6, PT, R163, c[0x0][0x178], !P0 ;  /* 0x00005e00a3007a0c */ /* 0x000fe400047c1270 */
[----:B------:R-:W-:Y:S01]  /*18e040*/  ISETP.GE.AND P4, PT, R234, c[0x0][0x17c], PT ;  /* 0x00005f00ea007a0c */ /* 0x000fe20003f86270 */
[----:B------:R-:W-:Y:S01]  /*18e050*/  ISETP.LT.AND P0, PT, R195, c[0x0][0x178], !P0 ;  /* 0x00005e00c3007a0c */ /* 0x000fe20004701270 */
[----:B------:R1:W-:Y:S01]  /*18e060*/  @P2 STG.E [R142.64], R239 ;  /* 0x000000ef8e002986 */ /* 0x0003e2000c101904 */
[----:B------:R1:W-:Y:S01]  /*18e070*/  @P3 STG.E [R232.64], R237 ;  /* 0x000000ede8003986 */ /* 0x0003e2000c101904 */
[----:B------:R-:W-:Y:S01]  /*18e080*/  ISETP.LT.AND P2, PT, R146, c[0x0][0x178], !P4 ;  /* 0x00005e0092007a0c */ /* 0x000fe20006741270 */
[C---:B------:R-:W-:Y:S01]  /*18e090*/  IMAD.WIDE R140, R3.reuse, 0x4, R12 ;  /* 0x00000004038c7825 */ /* 0x040fe200078e020c */
[C---:B------:R-:W-:Y:S01]  /*18e0a0*/  IADD3 R234, R3.reuse, c[0x0][0x198], RZ ;  /* 0x0000660003ea7a10 */ /* 0x040fe20007ffe0ff */
[----:B-1----:R-:W4:Y:S02]  /*18e0b0*/  LDL.LU R239, [R1+0x15c0] ;  /* 0x0015c00001ef7983 */ /* 0x002f240000300800 */
[----:B------:R-:W4:Y:S02]  /*18e0c0*/  LDL.LU R237, [R1+0x1120] ;  /* 0x0011200001ed7983 */ /* 0x000f240000300800 */
[----:B------:R-:W-:-:S04]  /*18e0d0*/  IMAD.WIDE R142, R3, 0x4, R116 ;  /* 0x00000004038e7825 */ /* 0x000fc800078e0274 */
[----:B------:R-:W-:-:S04]  /*18e0e0*/  IMAD.WIDE R232, R3, 0x4, R14 ;  /* 0x0000000403e87825 */ /* 0x000fc800078e020e */
[----:B------:R-:W-:Y:S01]  /*18e0f0*/  IMAD.WIDE R2, R3, 0x4, R10 ;  /* 0x0000000403027825 */ /* 0x000fe200078e020a */
[----:B---3--:R-:W-:Y:S04]  /*18e100*/  @P1 STG.E [R142.64], R238 ;  /* 0x000000ee8e001986 */ /* 0x008fe8000c101904 */
[----:B--2---:R1:W-:Y:S01]  /*18e110*/  @P5 STG.E [R232.64], R236 ;  /* 0x000000ece8005986 */ /* 0x0043e2000c101904 */
[----:B------:R2:W-:Y:S01]  /*18e120*/  @P6 STG.E [R140.64], R245 ;  /* 0x000000f58c006986 */ /* 0x0005e2000c101904 */
[----:B------:R-:W-:Y:S02]  /*18e130*/  ISETP.LT.AND P6, PT, R231, c[0x0][0x178], !P4 ;  /* 0x00005e00e7007a0c */ /* 0x000fe400067c1270 */
[----:B------:R-:W-:Y:S01]  /*18e140*/  ISETP.LT.AND P5, PT, R115, c[0x0][0x178], !P4 ;  /* 0x00005e0073007a0c */ /* 0x000fe200067a1270 */
[----:B-1----:R-:W3:Y:S01]  /*18e150*/  LDL.LU R236, [R1+0xdb0] ;  /* 0x000db00001ec7983 */ /* 0x002ee20000300800 */
[----:B--2---:R-:W-:-:S03]  /*18e160*/  IMAD.WIDE R140, R234, 0x4, R4 ;  /* 0x00000004ea8c7825 */ /* 0x004fc600078e0204 */
[----:B----4-:R1:W-:Y:S02]  /*18e170*/  @P0 STG.E [R2.64], R252 ;  /* 0x000000fc02000986 */ /* 0x0103e4000c101904 */
[----:B------:R2:W-:Y:S02]  /*18e180*/  @P2 STG.E [R140.64], R244 ;  /* 0x000000f48c002986 */ /* 0x0005e4000c101904 */
[----:B-1----:R-:W4:Y:S01]  /*18e190*/  LDL.LU R252, [R1+0x1ce4] ;  /* 0x001ce40001fc7983 */ /* 0x002f220000300800 */
[----:B------:R-:W4:Y:S02]  /*18e1a0*/  LDL.LU R247, [R1+0xa40] ;  /* 0x000a400001f77983 */ /* 0x000f240000300800 */
[----:B------:R-:W4:Y:S02]  /*18e1b0*/  LDL.LU R238, [R1+0x6f0] ;  /* 0x0006f00001ee7983 */ /* 0x000f240000300800 */
[----:B--2---:R-:W2:Y:S02]  /*18e1c0*/  LDL.LU R244, [R1+0x1d04] ;  /* 0x001d040001f47983 */ /* 0x004ea40000300800 */
[----:B------:R-:W-:-:S04]  /*18e1d0*/  IMAD.WIDE R2, R234, 0x4, R6 ;  /* 0x00000004ea027825 */ /* 0x000fc800078e0206 */
[----:B------:R-:W-:Y:S01]  /*18e1e0*/  IMAD.WIDE R140, R234, 0x4, R8 ;  /* 0x00000004ea8c7825 */ /* 0x000fe200078e0208 */
[----:B------:R-:W2:Y:S04]  /*18e1f0*/  LDL.LU R245, [R1+0xa44] ;  /* 0x000a440001f57983 */ /* 0x000ea80000300800 */
[----:B------:R-:W-:Y:S01]  /*18e200*/  @P6 STG.E [R2.64], R248 ;  /* 0x000000f802006986 */ /* 0x000fe2000c101904 */
[----:B------:R-:W2:Y:S03]  /*18e210*/  LDL.LU R240, [R1+0x7214] ;  /* 0x0072140001f07983 */ /* 0x000ea60000300800 */
[----:B------:R1:W-:Y:S04]  /*18e220*/  @P5 STG.E [R140.64], R246 ;  /* 0x000000f68c005986 */ /* 0x0003e8000c101904 */
[----:B-1----:R-:W2:Y:S01]  /*18e230*/  LDL.LU R246, [R1+0x1ca4] ;  /* 0x001ca40001f67983 */ /* 0x002ea20000300800 */
[----:B------:R-:W-:-:S02]  /*18e240*/  ISETP.LT.AND P3, PT, R147, c[0x0][0x178], !P4 ;  /* 0x00005e0093007a0c */ /* 0x000fc40006761270 */
[----:B------:R-:W-:Y:S01]  /*18e250*/  ISETP.LT.AND P1, PT, R179, c[0x0][0x178], !P4 ;  /* 0x00005e00b3007a0c */ /* 0x000fe20006721270 */
[----:B------:R-:W-:Y:S01]  /*18e260*/  IMAD.WIDE R142, R234, 0x4, R118 ;  /* 0x00000004ea8e7825 */ /* 0x000fe200078e0276 */
[----:B------:R-:W-:-:S03]  /*18e270*/  ISETP.LT.AND P2, PT, R135, c[0x0][0x178], !P4 ;  /* 0x00005e0087007a0c */ /* 0x000fc60006741270 */
[----:B------:R-:W-:Y:S01]  /*18e280*/  IMAD.WIDE R232, R234, 0x4, R116 ;  /* 0x00000004eae87825 */ /* 0x000fe200078e0274 */
[----:B------:R-:W-:-:S03]  /*18e290*/  ISETP.GE.AND P0, PT, R235, c[0x0][0x17c], PT ;  /* 0x00005f00eb007a0c */ /* 0x000fc60003f06270 */
[----:B------:R-:W-:Y:S01]  /*18e2a0*/  IMAD.WIDE R2, R234, 0x4, R14 ;  /* 0x00000004ea027825 */ /* 0x000fe200078e020e */
[----:B------:R-:W-:Y:S01]  /*18e2b0*/  ISETP.LT.AND P5, PT, R146, c[0x0][0x178], !P0 ;  /* 0x00005e0092007a0c */ /* 0x000fe200047a1270 */
[----:B------:R1:W-:Y:S02]  /*18e2c0*/  @P3 STG.E [R142.64], R239 ;  /* 0x000000ef8e003986 */ /* 0x0003e4000c101904 */
[----:B------:R1:W-:Y:S01]  /*18e2d0*/  @P1 STG.E [R232.64], R237 ;  /* 0x000000ede8001986 */ /* 0x0003e2000c101904 */
[----:B------:R-:W-:Y:S01]  /*18e2e0*/  ISETP.LT.AND P1, PT, R163, c[0x0][0x178], !P4 ;  /* 0x00005e00a3007a0c */ /* 0x000fe20006721270 */
[----:B------:R-:W-:Y:S01]  /*18e2f0*/  ISETP.LT.AND P4, PT, R195, c[0x0][0x178], !P4 ;  /* 0x00005e00c3007a0c */ /* 0x000fe20006781270 */
[C---:B------:R-:W-:Y:S02]  /*18e300*/  IADD3 R235, R234.reuse, c[0x0][0x198], RZ ;  /* 0x00006600eaeb7a10 */ /* 0x040fe40007ffe0ff */
[----:B------:R-:W-:Y:S01]  /*18e310*/  ISETP.LT.AND P3, PT, R231, c[0x0][0x178], !P0 ;  /* 0x00005e00e7007a0c */ /* 0x000fe20004761270 */
[----:B-1----:R-:W2:Y:S01]  /*18e320*/  LDL.LU R239, [R1+0x15c4] ;  /* 0x0015c40001ef7983 */ /* 0x002ea20000300800 */
[----:B------:R-:W2:Y:S02]  /*18e330*/  LDL.LU R237, [R1+0x1124] ;  /* 0x0011240001ed7983 */ /* 0x000ea40000300800 */
[----:B------:R-:W-:-:S04]  /*18e340*/  IMAD.WIDE R140, R234, 0x4, R10 ;  /* 0x00000004ea8c7825 */ /* 0x000fc800078e020a */
[----:B------:R-:W-:-:S04]  /*18e350*/  IMAD.WIDE R142, R235, 0x4, R4 ;  /* 0x00000004eb8e7825 */ /* 0x000fc800078e0204 */
[----:B------:R-:W-:Y:S01]  /*18e360*/  IMAD.WIDE R232, R235, 0x4, R6 ;  /* 0x00000004ebe87825 */ /* 0x000fe200078e0206 */
[----:B------:R-:W-:Y:S01]  /*18e370*/  ISETP.LT.AND P6, PT, R115, c[0x0][0x178], !P0 ;  /* 0x00005e0073007a0c */ /* 0x000fe200047c1270 */
[----:B---3--:R1:W-:Y:S02]  /*18e380*/  @P2 STG.E [R2.64], R236 ;  /* 0x000000ec02002986 */ /* 0x0083e4000c101904 */
[----:B-1----:R-:W-:Y:S02]  /*18e390*/  IMAD.WIDE R2, R234, 0x4, R12 ;  /* 0x00000004ea027825 */ /* 0x002fe400078e020c */
[----:B------:R-:W3:Y:S04]  /*18e3a0*/  LDL.LU R236, [R1+0xdb4] ;  /* 0x000db40001ec7983 */ /* 0x000ee80000300800 */
[----:B----4-:R-:W-:Y:S01]  /*18e3b0*/  @P1 STG.E [R2.64], R247 ;  /* 0x000000f702001986 */ /* 0x010fe2000c101904 */
[----:B------:R1:W-:Y:S02]  /*18e3c0*/  @P4 STG.E [R140.64], R238 ;  /* 0x000000ee8c004986 */ /* 0x0003e4000c101904 */
[----:B--2---:R2:W-:Y:S01]  /*18e3d0*/  @P5 STG.E [R142.64], R244 ;  /* 0x000000f48e005986 */ /* 0x0045e2000c101904 */
[----:B------:R4:W-:Y:S04]  /*18e3e0*/  @P3 STG.E [R232.64], R252 ;  /* 0x000000fce8003986 */ /* 0x0009e8000c101904 */
[----:B-1----:R-:W3:Y:S04]  /*18e3f0*/  LDL.LU R238, [R1+0x6f4] ;  /* 0x0006f40001ee7983 */ /* 0x002ee80000300800 */
[----:B--2---:R-:W2:Y:S01]  /*18e400*/  LDL.LU R244, [R1+0x1da0] ;  /* 0x001da00001f47983 */ /* 0x004ea20000300800 */
[----:B----4-:R-:W2:Y:S02]  /*18e410*/  LDL.LU R252, [R1+0x1d50] ;  /* 0x001d500001fc7983 */ /* 0x010ea40000300800 */
[----:B------:R-:W-:Y:S01]  /*18e420*/  IMAD.WIDE R2, R235, 0x4, R8 ;  /* 0x00000004eb027825 */ /* 0x000fe200078e0208 */
[----:B------:R-:W2:Y:S03]  /*18e430*/  LDL.LU R234, [R1+0x721c] ;  /* 0x00721c0001ea7983 */ /* 0x000ea60000300800 */
[----:B------:R-:W2:Y:S01]  /*18e440*/  LDL.LU R247, [R1+0x1d20] ;  /* 0x001d200001f77983 */ /* 0x000ea20000300800 */
[----:B------:R1:W-:Y:S04]  /*18e450*/  @P6 STG.E [R2.64], R246 ;  /* 0x000000f602006986 */ /* 0x0003e8000c101904 */
[----:B-1----:R-:W2:Y:S01]  /*18e460*/  LDL.LU R246, [R1+0x1cf0] ;  /* 0x001cf00001f67983 */ /* 0x002ea20000300800 */
[----:B------:R-:W-:-:S02]  /*18e470*/  ISETP.LT.AND P2, PT, R147, c[0x0][0x178], !P0 ;  /* 0x00005e0093007a0c */ /* 0x000fc40004741270 */
[----:B------:R-:W-:Y:S02]  /*18e480*/  ISETP.LT.AND P3, PT, R179, c[0x0][0x178], !P0 ;  /* 0x00005e00b3007a0c */ /* 0x000fe40004761270 */
[----:B------:R-:W-:Y:S01]  /*18e490*/  ISETP.LT.AND P4, PT, R135, c[0x0][0x178], !P0 ;  /* 0x00005e0087007a0c */ /* 0x000fe20004781270 */
[----:B------:R-:W-:Y:S01]  /*18e4a0*/  IMAD.WIDE R140, R235, 0x4, R118 ;  /* 0x00000004eb8c7825 */ /* 0x000fe200078e0276 */
[----:B------:R-:W-:Y:S02]  /*18e4b0*/  ISETP.LT.AND P5, PT, R163, c[0x0][0x178], !P0 ;  /* 0x00005e00a3007a0c */ /* 0x000fe400047a1270 */
[----:B------:R-:W-:Y:S01]  /*18e4c0*/  ISETP.GE.AND P1, PT, R240, c[0x0][0x17c], PT ;  /* 0x00005f00f0007a0c */ /* 0x000fe20003f26270 */
[----:B------:R-:W-:Y:S01]  /*18e4d0*/  IMAD.WIDE R2, R235, 0x4, R116 ;  /* 0x00000004eb027825 */ /* 0x000fe200078e0274 */
[----:B------:R-:W-:Y:S02]  /*18e4e0*/  ISETP.LT.AND P0, PT, R195, c[0x0][0x178], !P0 ;  /* 0x00005e00c3007a0c */ /* 0x000fe40004701270 */
[----:B------:R-:W-:Y:S01]  /*18e4f0*/  ISETP.LT.AND P6, PT, R146, c[0x0][0x178], !P1 ;  /* 0x00005e0092007a0c */ /* 0x000fe20004fc1270 */
[----:B------:R-:W-:Y:S01]  /*18e500*/  IMAD.WIDE R142, R235, 0x4, R12 ;  /* 0x00000004eb8e7825 */ /* 0x000fe200078e020c */
[----:B------:R1:W-:Y:S03]  /*18e510*/  @P2 STG.E [R140.64], R239 ;  /* 0x000000ef8c002986 */ /* 0x0003e6000c101904 */
[----:B------:R1:W-:Y:S01]  /*18e520*/  @P3 STG.E [R2.64], R237 ;  /* 0x000000ed02003986 */ /* 0x0003e2000c101904 */
[----:B------:R-:W-:Y:S01]  /*18e530*/  ISETP.LT.AND P2, PT, R231, c[0x0][0x178], !P1 ;  /* 0x00005e00e7007a0c */ /* 0x000fe20004f41270 */
[----:B-1----:R-:W2:Y:S01]  /*18e540*/  LDL.LU R239, [R1+0x1cb0] ;  /* 0x001cb00001ef7983 */ /* 0x002ea20000300800 */
[C---:B------:R-:W-:Y:S01]  /*18e550*/  IMAD.WIDE R140, R235.reuse, 0x4, R14 ;  /* 0x00000004eb8c7825 */ /* 0x040fe200078e020e */
[----:B------:R-:W-:-:S03]  /*18e560*/  IADD3 R2, R235, c[0x0][0x198], RZ ;  /* 0x00006600eb027a10 */ /* 0x000fc60007ffe0ff */
[----:B------:R-:W2:Y:S02]  /*18e570*/  LDL.LU R237, [R1+0x1c90] ;  /* 0x001c900001ed7983 */ /* 0x000ea40000300800 */
[----:B------:R-:W-:Y:S01]  /*18e580*/  IMAD.WIDE R232, R2, 0x4, R6 ;  /* 0x0000000402e87825 */ /* 0x000fe200078e0206 */
[----:B---3--:R1:W-:Y:S03]  /*18e590*/  @P4 STG.E [R140.64], R236 ;  /* 0x000000ec8c004986 */ /* 0x0083e6000c101904 */
[----:B------:R3:W-:Y:S01]  /*18e5a0*/  @P5 STG.E [R142.64], R245 ;  /* 0x000000f58e005986 */ /* 0x0007e2000c101904 */
[----:B------:R-:W-:Y:S02]  /*18e5b0*/  ISETP.LT.AND P5, PT, R115, c[0x0][0x178], !P1 ;  /* 0x00005e0073007a0c */ /* 0x000fe40004fa1270 */
[----:B------:R-:W-:Y:S01]  /*18e5c0*/  ISETP.LT.AND P4, PT, R147, c[0x0][0x178], !P1 ;  /* 0x00005e0093007a0c */ /* 0x000fe20004f81270 */
[----:B-1----:R-:W4:Y:S01]  /*18e5d0*/  LDL.LU R236, [R1+0x1450] ;  /* 0x0014500001ec7983 */ /* 0x002f220000300800 */
[----:B------:R-:W-:-:S04]  /*18e5e0*/  IMAD.WIDE R140, R235, 0x4, R10 ;  /* 0x00000004eb8c7825 */ /* 0x000fc800078e020a */
[----:B---3--:R-:W3:Y:S02]  /*18e5f0*/  LDL.LU R245, [R1+0xba0] ;  /* 0x000ba00001f57983 */ /* 0x008ee40000300800 */
[C---:B------:R-:W-:Y:S01]  /*18e600*/  IMAD.WIDE R142, R2.reuse, 0x4, R4 ;  /* 0x00000004028e7825 */ /* 0x040fe200078e0204 */
[----:B------:R-:W-:Y:S04]  /*18e610*/  @P0 STG.E [R140.64], R238 ;  /* 0x000000ee8c000986 */ /* 0x000fe8000c101904 */
[----:B--2---:R1:W-:Y:S01]  /*18e620*/  @P6 STG.E [R142.64], R244 ;  /* 0x000000f48e006986 */ /* 0x0043e2000c101904 */
[----:B------:R2:W-:Y:S03]  /*18e630*/  @P2 STG.E [R232.64], R252 ;  /* 0x000000fce8002986 */ /* 0x0005e6000c101904 */
[----:B-1----:R-:W3:Y:S01]  /*18e640*/  LDL.LU R244, [R1+0x1da4] ;  /* 0x001da40001f47983 */ /* 0x002ee20000300800 */
[----:B--2---:R-:W2:Y:S02]  /*18e650*/  LDL.LU R252, [R1+0x1d54] ;  /* 0x001d540001fc7983 */ /* 0x004ea40000300800 */
[----:B------:R-:W-:-:S04]  /*18e660*/  IMAD.WIDE R140, R2, 0x4, R8 ;  /* 0x00000004028c7825 */ /* 0x000fc800078e0208 */
[----:B------:R-:W-:Y:S01]  /*18e670*/  IMAD.WIDE R142, R2, 0x4, R118 ;  /* 0x00000004028e7825 */ /* 0x000fe200078e0276 */
[----:B------:R-:W2:Y:S04]  /*18e680*/  LDL.LU R238, [R1+0x1c94] ;  /* 0x001c940001ee7983 */ /* 0x000ea80000300800 */
[----:B------:R1:W-:Y:S01]  /*18e690*/  @P5 STG.E [R140.64], R247 ;  /* 0x000000f78c005986 */ /* 0x0003e2000c101904 */
[----:B------:R-:W2:Y:S03]  /*18e6a0*/  LDL.LU R235, [R1+0x7224] ;  /* 0x0072240001eb7983 */ /* 0x000ea60000300800 */
[----:B------:R1:W-:Y:S04]  /*18e6b0*/  @P4 STG.E [R142.64], R246 ;  /* 0x000000f68e004986 */ /* 0x0003e8000c101904 */
[----:B-1----:R-:W2:Y:S04]  /*18e6c0*/  LDL.LU R247, [R1+0x1d24] ;  /* 0x001d240001f77983 */ /* 0x002ea80000300800 */
[----:B------:R-:W2:Y:S01]  /*18e6d0*/  LDL.LU R246, [R1+0x1cf4] ;  /* 0x001cf40001f67983 */ /* 0x000ea20000300800 */
[----:B------:R-:W-:-:S02]  /*18e6e0*/  ISETP.LT.AND P3, PT, R179, c[0x0][0x178], !P1 ;  /* 0x00005e00b3007a0c */ /* 0x000fc40004f61270 */
[----:B------:R-:W-:Y:S02]  /*18e6f0*/  ISETP.LT.AND P2, PT, R135, c[0x0][0x178], !P1 ;  /* 0x00005e0087007a0c */ /* 0x000fe40004f41270 */
[----:B------:R-:W-:Y:S01]  /*18e700*/  ISETP.LT.AND P6, PT, R163, c[0x0][0x178], !P1 ;  /* 0x00005e00a3007a0c */ /* 0x000fe20004fc1270 */
[----:B------:R-:W-:Y:S01]  /*18e710*/  IMAD.WIDE R232, R2, 0x4, R116 ;  /* 0x0000000402e87825 */ /* 0x000fe200078e0274 */
[----:B------:R-:W-:Y:S02]  /*18e720*/  ISETP.LT.AND P1, PT, R195, c[0x0][0x178], !P1 ;  /* 0x00005e00c3007a0c */ /* 0x000fe40004f21270 */
[----:B------:R-:W-:Y:S01]  /*18e730*/  ISETP.GE.AND P0, PT, R234, c[0x0][0x17c], PT ;  /* 0x00005f00ea007a0c */ /* 0x000fe20003f06270 */
[----:B------:R-:W-:-:S04]  /*18e740*/  IMAD.WIDE R140, R2, 0x4, R14 ;  /* 0x00000004028c7825 */ /* 0x000fc800078e020e */
[C---:B------:R-:W-:Y:S01]  /*18e750*/  IMAD.WIDE R142, R2.reuse, 0x4, R12 ;  /* 0x00000004028e7825 */ /* 0x040fe200078e020c */
[----:B------:R-:W-:Y:S01]  /*18e760*/  IADD3 R234, R2, c[0x0][0x198], RZ ;  /* 0x0000660002ea7a10 */ /* 0x000fe20007ffe0ff */
[----:B------:R1:W-:Y:S01]  /*18e770*/  @P3 STG.E [R232.64], R239 ;  /* 0x000000efe8003986 */ /* 0x0003e2000c101904 */
[----:B------:R-:W-:Y:S02]  /*18e780*/  ISETP.LT.AND P3, PT, R146, c[0x0][0x178], !P0 ;  /* 0x00005e0092007a0c */ /* 0x000fe40004761270 */
[----:B------:R-:W-:Y:S01]  /*18e790*/  ISETP.LT.AND P4, PT, R231, c[0x0][0x178], !P0 ;  /* 0x00005e00e7007a0c */ /* 0x000fe20004781270 */
[----:B------:R1:W-:Y:S02]  /*18e7a0*/  @P2 STG.E [R140.64], R237 ;  /* 0x000000ed8c002986 */ /* 0x0003e4000c101904 */
[----:B-1----:R-:W2:Y:S01]  /*18e7b0*/  LDL.LU R239, [R1+0x1cb4] ;  /* 0x001cb40001ef7983 */ /* 0x002ea20000300800 */
[----:B------:R-:W-:-:S04]  /*18e7c0*/  IMAD.WIDE R232, R2, 0x4, R10 ;  /* 0x0000000402e87825 */ /* 0x000fc800078e020a */
[----:B------:R-:W-:-:S04]  /*18e7d0*/  IMAD.WIDE R2, R234, 0x4, R4 ;  /* 0x00000004ea027825 */ /* 0x000fc800078e0204 */
[C---:B------:R-:W-:Y:S01]  /*18e7e0*/  IMAD.WIDE R140, R234.reuse, 0x4, R6 ;  /* 0x00000004ea8c7825 */ /* 0x040fe200078e0206 */
[----:B------:R-:W-:Y:S01]  /*18e7f0*/  ISETP.LT.AND P5, PT, R147, c[0x0][0x178], !P0 ;  /* 0x00005e0093007a0c */ /* 0x000fe200047a1270 */
[----:B----4-:R-:W-:Y:S02]  /*18e800*/  @P6 STG.E [R142.64], R236 ;  /* 0x000000ec8e006986 */ /* 0x010fe4000c101904 */
[----:B---3--:R1:W-:Y:S01]  /*18e810*/  @P1 STG.E [R232.64], R245 ;  /* 0x000000f5e8001986 */ /* 0x0083e2000c101904 */
[----:B------:R-:W-:Y:S01]  /*18e820*/  ISETP.LT.AND P6, PT, R115, c[0x0][0x178], !P0 ;  /* 0x00005e0073007a0c */ /* 0x000fe200047c1270 */
[----:B-1----:R-:W3:Y:S04]  /*18e830*/  LDL.LU R245, [R1+0x1454] ;  /* 0x0014540001f57983 */ /* 0x002ee80000300800 */
[----:B------:R1:W-:Y:S01]  /*18e840*/  @P3 STG.E [R2.64], R244 ;  /* 0x000000f402003986 */ /* 0x0003e2000c101904 */
[----:B--2---:R2:W-:Y:S03]  /*18e850*/  @P4 STG.E [R140.64], R252 ;  /* 0x000000fc8c004986 */ /* 0x0045e6000c101904 */
[----:B-1----:R-:W4:Y:S01]  /*18e860*/  LDL.LU R244, [R1+0xba4] ;  /* 0x000ba40001f47983 */ /* 0x002f220000300800 */
[----:B------:R-:W4:Y:S02]  /*18e870*/  LDL.LU R237, [R1+0x7228] ;  /* 0x0072280001ed7983 */ /* 0x000f240000300800 */
[----:B------:R-:W4:Y:S02]  /*18e880*/  LDL.LU R250, [R1+0x1dd0] ;  /* 0x001dd00001fa7983 */ /* 0x000f240000300800 */
[----:B------:R-:W4:Y:S01]  /*18e890*/  LDL.LU R236, [R1+0x1dc0] ;  /* 0x001dc00001ec7983 */ /* 0x000f220000300800 */
[----:B--2---:R-:W2:Y:S01]  /*18e8a0*/  LDL.LU R252, [R1+0x1db0] ;  /* 0x001db00001fc7983 */ /* 0x004ea20000300800 */
[----:B------:R-:W-:-:S04]  /*18e8b0*/  IMAD.WIDE R2, R234, 0x4, R8 ;  /* 0x00000004ea027825 */ /* 0x000fc800078e0208 */
[----:B------:R-:W-:-:S04]  /*18e8c0*/  IMAD.WIDE R140, R234, 0x4, R118 ;  /* 0x00000004ea8c7825 */ /* 0x000fc800078e0276 */
[----:B------:R-:W2:Y:S01]  /*18e8d0*/  LDL.LU R248, [R1+0x1d90] ;  /* 0x001d900001f87983 */ /* 0x000ea20000300800 */
[----:B------:R-:W-:Y:S04]  /*18e8e0*/  @P6 STG.E [R2.64], R247 ;  /* 0x000000f702006986 */ /* 0x000fe8000c101904 */
[----:B------:R1:W-:Y:S04]  /*18e8f0*/  @P5 STG.E [R140.64], R246 ;  /* 0x000000f68c005986 */ /* 0x0003e8000c101904 */
[----:B-1----:R-:W2:Y:S01]  /*18e900*/  LDL.LU R246, [R1+0x1d30] ;  /* 0x001d300001f67983 */ /* 0x002ea20000300800 */
[----:B------:R-:W-:-:S02]  /*18e910*/  ISETP.LT.AND P2, PT, R179, c[0x0][0x178], !P0 ;  /* 0x00005e00b3007a0c */ /* 0x000fc40004741270 */
[----:B------:R-:W-:Y:S02]  /*18e920*/  ISETP.LT.AND P1, PT, R135, c[0x0][0x178], !P0 ;  /* 0x00005e0087007a0c */ /* 0x000fe40004721270 */
[----:B------:R-:W-:Y:S01]  /*18e930*/  ISETP.LT.AND P4, PT, R163, c[0x0][0x178], !P0 ;  /* 0x00005e00a3007a0c */ /* 0x000fe20004781270 */
[----:B------:R-:W-:-:S04]  /*18e940*/  IMAD.WIDE R142, R234, 0x4, R116 ;  /* 0x00000004ea8e7825 */ /* 0x000fc800078e0274 */
[C---:B------:R-:W-:Y:S01]  /*18e950*/  IMAD.WIDE R232, R234.reuse, 0x4, R14 ;  /* 0x00000004eae87825 */ /* 0x040fe200078e020e */
[----:B------:R-:W-:Y:S02]  /*18e960*/  ISETP.GE.AND P3, PT, R235, c[0x0][0x17c], PT ;  /* 0x00005f00eb007a0c */ /* 0x000fe40003f66270 */
[----:B------:R-:W-:Y:S01]  /*18e970*/  ISETP.LT.AND P0, PT, R195, c[0x0][0x178], !P0 ;  /* 0x00005e00c3007a0c */ /* 0x000fe20004701270 */
[----:B------:R-:W-:Y:S01]  /*18e980*/  IMAD.WIDE R2, R234, 0x4, R12 ;  /* 0x00000004ea027825 */ /* 0x000fe200078e020c */
[----:B------:R-:W2:Y:S01]  /*18e990*/  LDL.LU R249, [R1+0x1d10] ;  /* 0x001d100001f97983 */ /* 0x000ea20000300800 */
[----:B------:R-:W-:-:S03]  /*18e9a0*/  ISETP.LT.AND P5, PT, R231, c[0x0][0x178], !P3 ;  /* 0x00005e00e7007a0c */ /* 0x000fc60005fa1270 */
[----:B------:R1:W-:Y:S01]  /*18e9b0*/  @P2 STG.E [R142.64], R239 ;  /* 0x000000ef8e002986 */ /* 0x0003e2000c101904 */
[----:B------:R1:W-:Y:S01]  /*18e9c0*/  @P1 STG.E [R232.64], R238 ;  /* 0x000000eee8001986 */ /* 0x0003e2000c101904 */
[----:B------:R-:W-:Y:S02]  /*18e9d0*/  ISETP.LT.AND P1, PT, R146, c[0x0][0x178], !P3 ;  /* 0x00005e0092007a0c */ /* 0x000fe40005f21270 */
[----:B------:R-:W-:Y:S02]  /*18e9e0*/  ISETP.LT.AND P2, PT, R115, c[0x0][0x178], !P3 ;  /* 0x00005e0073007a0c */ /* 0x000fe40005f41270 */
[----:B------:R-:W-:Y:S01]  /*18e9f0*/  IADD3 R235, R234, c[0x0][0x198], RZ ;  /* 0x00006600eaeb7a10 */ /* 0x000fe20007ffe0ff */
[----:B------:R-:W2:Y:S01]  /*18ea00*/  LDL.LU R247, [R1+0x1cd0] ;  /* 0x001cd00001f77983 */ /* 0x000ea20000300800 */
[----:B------:R-:W-:-:S03]  /*18ea10*/  ISETP.LT.AND P6, PT, R179, c[0x0][0x178], !P3 ;  /* 0x00005e00b3007a0c */ /* 0x000fc60005fc1270 */
[C---:B------:R-:W-:Y:S01]  /*18ea20*/  IMAD.WIDE R140, R235.reuse, 0x4, R4 ;  /* 0x00000004eb8c7825 */ /* 0x040fe200078e0204 */
[----:B-1----:R-:W2:Y:S03]  /*18ea30*/  LDL.LU R239, [R1+0x18a0] ;  /* 0x0018a00001ef7983 */ /* 0x002ea60000300800 */
[----:B------:R-:W-:-:S04]  /*18ea40*/  IMAD.WIDE R142, R235, 0x4, R6 ;  /* 0x00000004eb8e7825 */ /* 0x000fc800078e0206 */
[----:B------:R-:W-:Y:S01]  /*18ea50*/  IMAD.WIDE R232, R235, 0x4, R8 ;  /* 0x00000004ebe87825 */ /* 0x000fe200078e0208 */
[----:B---3--:R1:W-:Y:S01]  /*18ea60*/  @P4 STG.E [R2.64], R245 ;  /* 0x000000f502004986 */ /* 0x0083e2000c101904 */
[----:B------:R-:W-:Y:S02]  /*18ea70*/  ISETP.LT.AND P4, PT, R147, c[0x0][0x178], !P3 ;  /* 0x00005e0093007a0c */ /* 0x000fe40005f81270 */
[----:B-1----:R-:W-:Y:S01]  /*18ea80*/  IMAD.WIDE R2, R234, 0x4, R10 ;  /* 0x00000004ea027825 */ /* 0x002fe200078e020a */
[----:B------:R-:W3:Y:S04]  /*18ea90*/  LDL.LU R245, [R1+0x1dd4] ;  /* 0x001dd40001f57983 */ /* 0x000ee80000300800 */
[----:B----4-:R1:W-:Y:S01]  /*18eaa0*/  @P0 STG.E [R2.64], R244 ;  /* 0x000000f402000986 */ /* 0x0103e2000c101904 */
[----:B------:R-:W-:-:S02]  /*18eab0*/  ISETP.GE.AND P0, PT, R237, c[0x0][0x17c], PT ;  /* 0x00005f00ed007a0c */ /* 0x000fc40003f06270 */
[----:B------:R-:W4:Y:S02]  /*18eac0*/  LDL.LU R237, [R1+0x1dc4] ;  /* 0x001dc40001ed7983 */ /* 0x000f240000300800 */
[----:B------:R-:W4:Y:S01]  /*18ead0*/  LDL.LU R238, [R1+0x1d14] ;  /* 0x001d140001ee7983 */ /* 0x000f220000300800 */
[----:B------:R-:W-:Y:S01]  /*18eae0*/  @P1 STG.E [R140.64], R250 ;  /* 0x000000fa8c001986 */ /* 0x000fe2000c101904 */
[----:B------:R2:W-:Y:S03]  /*18eaf0*/  @P5 STG.E [R142.64], R236 ;  /* 0x000000ec8e005986 */ /* 0x0005e6000c101904 */
[----:B--2---:R2:W-:Y:S04]  /*18eb00*/  @P2 STG.E [R232.64], R252 ;  /* 0x000000fce8002986 */ /* 0x0045e8000c101904 */
[----:B-1----:R-:W4:Y:S01]  /*18eb10*/  LDL.LU R244, [R1+0x1cd4] ;  /* 0x001cd40001f47983 */ /* 0x002f220000300800 */
[----:B------:R-:W-:-:S03]  /*18eb20*/  IMAD.WIDE R2, R235, 0x4, R118 ;  /* 0x00000004eb027825 */ /* 0x000fc600078e0276 */
[----:B------:R-:W4:Y:S04]  /*18eb30*/  LDL.LU R236, [R1+0x7230] ;  /* 0x0072300001ec7983 */ /* 0x000f280000300800 */
[----:B--2---:R-:W2:Y:S01]  /*18eb40*/  LDL.LU R252, [R1+0x1db4] ;  /* 0x001db40001fc7983 */ /* 0x004ea20000300800 */
[----:B------:R-:W-:-:S03]  /*18eb50*/  IMAD.WIDE R140, R235, 0x4, R116 ;  /* 0x00000004eb8c7825 */ /* 0x000fc600078e0274 */
[----:B------:R1:W-:Y:S04]  /*18eb60*/  @P4 STG.E [R2.64], R248 ;  /* 0x000000f802004986 */ /* 0x0003e8000c101904 */
[----:B------:R1:W-:Y:S04]  /*18eb70*/  @P6 STG.E [R140.64], R246 ;  /* 0x000000f68c006986 */ /* 0x0003e8000c101904 */
[----:B-1----:R-:W2:Y:S04]  /*18eb80*/  LDL.LU R248, [R1+0x1d94] ;  /* 0x001d940001f87983 */ /* 0x002ea80000300800 */
[----:B------:R-:W2:Y:S01]  /*18eb90*/  LDL.LU R246, [R1+0x1d34] ;  /* 0x001d340001f67983 */ /* 0x000ea20000300800 */
[----:B------:R-:W-:-:S02]  /*18eba0*/  ISETP.LT.AND P2, PT, R135, c[0x0][0x178], !P3 ;  /* 0x00005e0087007a0c */ /* 0x000fc40005f41270 */
[----:B------:R-:W-:Y:S01]  /*18ebb0*/  ISETP.LT.AND P1, PT, R163, c[0x0][0x178], !P3 ;  /* 0x00005e00a3007a0c */ /* 0x000fe20005f21270 */
[----:B------:R-:W-:Y:S01]  /*18ebc0*/  ISETP.LT.AND P3, PT, R195, c[0x0][0x178], !P3 ;  /* 0x00005e00c3007a0c */ /* 0x000fe20005f61270 */
[----:B------:R-:W-:Y:S02]  /*18ebd0*/  ISETP.LT.AND P4, PT, R146, c[0x0][0x178], !P0 ;  /* 0x00005e0092007a0c */ /* 0x000fe40004781270 */
[C---:B------:R-:W-:Y:S01]  /*18ebe0*/  IADD3 R234, R235.reuse, c[0x0][0x198], RZ ;  /* 0x00006600ebea7a10 */ /* 0x040fe20007ffe0ff */
[----:B------:R-:W-:Y:S01]  /*18ebf0*/  IMAD.WIDE R2, R235, 0x4, R14 ;  /* 0x00000004eb027825 */ /* 0x000fe200078e020e */
[----:B------:R-:W-:-:S03]  /*18ec00*/  ISETP.LT.AND P6, PT, R231, c[0x0][0x178], !P0 ;  /* 0x00005e00e7007a0c */ /* 0x000fc600047c1270 */
[----:B------:R-:W-:-:S04]  /*18ec10*/  IMAD.WIDE R140, R235, 0x4, R12 ;  /* 0x00000004eb8c7825 */ /* 0x000fc800078e020c */
[----:B------:R-:W-:-:S04]  /*18ec20*/  IMAD.WIDE R142, R235, 0x4, R10 ;  /* 0x00000004eb8e7825 */ /* 0x000fc800078e020a */
[C---:B------:R-:W-:Y:S01]  /*18ec30*/  IMAD.WIDE R232, R234.reuse, 0x4, R4 ;  /* 0x00000004eae87825 */ /* 0x040fe200078e0204 */
[----:B------:R-:W-:Y:S01]  /*18ec40*/  ISETP.LT.AND P5, PT, R115, c[0x0][0x178], !P0 ;  /* 0x00005e0073007a0c */ /* 0x000fe200047a1270 */
[----:B------:R1:W-:Y:S02]  /*18ec50*/  @P2 STG.E [R2.64], R249 ;  /* 0x000000f902002986 */ /* 0x0003e4000c101904 */
[----:B------:R1:W-:Y:S02]  /*18ec60*/  @P1 STG.E [R140.64], R247 ;  /* 0x000000f78c001986 */ /* 0x0003e4000c101904 */
[----:B------:R1:W-:Y:S01]  /*18ec70*/  @P3 STG.E [R142.64], R239 ;  /* 0x000000ef8e003986 */ /* 0x0003e2000c101904 */
[----:B------:R-:W-:Y:S02]  /*18ec80*/  ISETP.LT.AND P2, PT, R147, c[0x0][0x178], !P0 ;  /* 0x00005e0093007a0c */ /* 0x000fe40004741270 */
[----:B------:R-:W-:Y:S01]  /*18ec90*/  ISETP.LT.AND P3, PT, R179, c[0x0][0x178], !P0 ;  /* 0x00005e00b3007a0c */ /* 0x000fe20004761270 */
[----:B-1----:R-:W-:-:S04]  /*18eca0*/  IMAD.WIDE R2, R234, 0x4, R6 ;  /* 0x00000004ea027825 */ /* 0x002fc800078e0206 */
[----:B------:R-:W-:-:S04]  /*18ecb0*/  IMAD.WIDE R140, R234, 0x4, R8 ;  /* 0x00000004ea8c7825 */ /* 0x000fc800078e0208 */
[----:B------:R-:W-:Y:S01]  /*18ecc0*/  IMAD.WIDE R142, R234, 0x4, R14 ;  /* 0x00000004ea8e7825 */ /* 0x000fe200078e020e */
[----:B---3--:R1:W-:Y:S01]  /*18ecd0*/  @P4 STG.E [R232.64], R245 ;  /* 0x000000f5e8004986 */ /* 0x0083e2000c101904 */
[----:B------:R-:W-:-:S03]  /*18ece0*/  ISETP.LT.AND P4, PT, R163, c[0x0][0x178], !P0 ;  /* 0x00005e00a3007a0c */ /* 0x000fc60004781270 */
[----:B-1----:R-:W3:Y:S01]  /*18ecf0*/  LDL.LU R245, [R1+0x18a4] ;  /* 0x0018a40001f57983 */ /* 0x002ee20000300800 */
[----:B------:R-:W3:Y:S03]  /*18ed00*/  LDL.LU R239, [R1+0x18c8] ;  /* 0x0018c80001ef7983 */ /* 0x000ee60000300800 */
[----:B----4-:R1:W-:Y:S01]  /*18ed10*/  @P6 STG.E [R2.64], R237 ;  /* 0x000000ed02006986 */ /* 0x0103e2000c101904 */
[----:B------:R-:W-:Y:S01]  /*18ed20*/  ISETP.LT.AND P6, PT, R135, c[0x0][0x178], !P0 ;  /* 0x00005e0087007a0c */ /* 0x000fe200047c1270 */
[C---:B------:R-:W-:Y:S02]  /*18ed30*/  IMAD.WIDE R232, R234.reuse, 0x4, R12 ;  /* 0x00000004eae87825 */ /* 0x040fe400078e020c */
[----:B--2---:R2:W-:Y:S02]  /*18ed40*/  @P5 STG.E [R140.64], R252 ;  /* 0x000000fc8c005986 */ /* 0x0045e4000c101904 */
[----:B-1----:R-:W-:Y:S01]  /*18ed50*/  IMAD.WIDE R2, R234, 0x4, R118 ;  /* 0x00000004ea027825 */ /* 0x002fe200078e0276 */
[----:B------:R-:W-:Y:S01]  /*18ed60*/  ISETP.GE.AND P1, PT, R236, c[0x0][0x17c], PT ;  /* 0x00005f00ec007a0c */ /* 0x000fe20003f26270 */
[----:B--2---:R-:W2:Y:S02]  /*18ed70*/  LDL.LU R252, [R1+0x1468] ;  /* 0x0014680001fc7983 */ /* 0x004ea40000300800 */
[----:B------:R-:W2:Y:S02]  /*18ed80*/  LDL.LU R240, [R1+0x7238] ;  /* 0x0072380001f07983 */ /* 0x000ea40000300800 */
[----:B------:R-:W2:Y:S02]  /*18ed90*/  LDL.LU R247, [R1+0xf38] ;  /* 0x000f380001f77983 */ /* 0x000ea40000300800 */
[----:B------:R-:W2:Y:S02]  /*18eda0*/  LDL.LU R237, [R1+0xda8] ;  /* 0x000da80001ed7983 */ /* 0x000ea40000300800 */
[----:B------:R-:W-:Y:S01]  /*18edb0*/  IMAD.WIDE R140, R234, 0x4, R116 ;  /* 0x00000004ea8c7825 */ /* 0x000fe200078e0274 */
[----:B------:R-:W2:Y:S04]  /*18edc0*/  LDL.LU R236, [R1+0xa38] ;  /* 0x000a380001ec7983 */ /* 0x000ea80000300800 */
[----:B------:R-:W-:Y:S04]  /*18edd0*/  @P2 STG.E [R2.64], R248 ;  /* 0x000000f802002986 */ /* 0x000fe8000c101904 */
[----:B------:R-:W-:Y:S01]  /*18ede0*/  @P3 STG.E [R140.64], R246 ;  /* 0x000000f68c003986 */ /* 0x000fe2000c101904 */
[----:B------:R1:W-:Y:S02]  /*18edf0*/  @P6 STG.E [R142.64], R238 ;  /* 0x000000ee8e006986 */ /* 0x0003e4000c101904 */
[----:B------:R1:W-:Y:S02]  /*18ee00*/  @P4 STG.E [R232.64], R244 ;  /* 0x000000f4e8004986 */ /* 0x0003e4000c101904 */
[----:B-1----:R-:W2:Y:S01]  /*18ee10*/  LDL.LU R238, [R1+0x848] ;  /* 0x0008480001ee7983 */ /* 0x002ea20000300800 */
[----:B------:R-:W2:Y:S01]  /*18ee20*/  LDL.LU R244, [R1+0x1c8] ;  /* 0x0001c80001f47983 */ /* 0x000ea20000300800 */
[----:B------:R-:W-:-:S02]  /*18ee30*/  ISETP.LT.AND P0, PT, R195, c[0x0][0x178], !P0 ;  /* 0x00005e00c3007a0c */ /* 0x000fc40004701270 */
[----:B------:R-:W-:Y:S02]  /*18ee40*/  ISETP.LT.AND P5, PT, R146, c[0x0][0x178], !P1 ;  /* 0x00005e0092007a0c */ /* 0x000fe40004fa1270 */
[C---:B------:R-:W-:Y:S01]  /*18ee50*/  IADD3 R235, R234.reuse, c[0x0][0x198], RZ ;  /* 0x00006600eaeb7a10 */ /* 0x040fe20007ffe0ff */
[----:B------:R-:W-:Y:S01]  /*18ee60*/  IMAD.WIDE R2, R234, 0x4, R10 ;  /* 0x00000004ea027825 */ /* 0x000fe200078e020a */
[----:B------:R-:W-:Y:S02]  /*18ee70*/  ISETP.LT.AND P3, PT, R231, c[0x0][0x178], !P1 ;  /* 0x00005e00e7007a0c */ /* 0x000fe40004f61270 */
[----:B------:R-:W-:Y:S01]  /*18ee80*/  ISETP.LT.AND P2, PT, R115, c[0x0][0x178], !P1 ;  /* 0x00005e0073007a0c */ /* 0x000fe20004f41270 */
[----:B------:R-:W-:Y:S01]  /*18ee90*/  IMAD.WIDE R140, R235, 0x4, R4 ;  /* 0x00000004eb8c7825 */ /* 0x000fe200078e0204 */
[----:B------:R-:W-:Y:S02]  /*18eea0*/  ISETP.LT.AND P6, PT, R147, c[0x0][0x178], !P1 ;  /* 0x00005e0093007a0c */ /* 0x000fe40004fc1270 */
[----:B------:R-:W-:Y:S01]  /*18eeb0*/  ISETP.LT.AND P4, PT, R179, c[0x0][0x178], !P1 ;  /* 0x00005e00b3007a0c */ /* 0x000fe20004f81270 */
[----:B------:R-:W-:-:S04]  /*18eec0*/  IMAD.WIDE R142, R235, 0x4, R118 ;  /* 0x00000004eb8e7825 */ /* 0x000fc800078e0276 */
[----:B------:R-:W-:Y:S01]  /*18eed0*/  IMAD.WIDE R232, R235, 0x4, R116 ;  /* 0x00000004ebe87825 */ /* 0x000fe200078e0274 */
[----:B---3--:R1:W-:Y:S03]  /*18eee0*/  @P0 STG.E [R2.64], R245 ;  /* 0x000000f502000986 */ /* 0x0083e6000c101904 */
[----:B------:R3:W-:Y:S01]  /*18eef0*/  @P5 STG.E [R140.64], R239 ;  /* 0x000000ef8c005986 */ /* 0x0007e2000c101904 */
[----:B------:R-:W-:Y:S02]  /*18ef00*/  ISETP.LT.AND P0, PT, R135, c[0x0][0x178], !P1 ;  /* 0x00005e0087007a0c */ /* 0x000fe40004f01270 */
[----:B------:R-:W-:Y:S01]  /*18ef10*/  ISETP.LT.AND P5, PT, R163, c[0x0][0x178], !P1 ;  /* 0x00005e00a3007a0c */ /* 0x000fe20004fa1270 */
[----:B-1----:R-:W4:Y:S01]  /*18ef20*/  LDL.LU R245, [R1+0x146c] ;  /* 0x00146c0001f57983 */ /* 0x002f220000300800 */
[----:B------:R-:W4:Y:S02]  /*18ef30*/  LDL.LU R246, [R1+0x1b8] ;  /* 0x0001b80001f67983 */ /* 0x000f240000300800 */
[----:B------:R-:W4:Y:S02]  /*18ef40*/  LDL.LU R234, [R1+0x723c] ;  /* 0x00723c0001ea7983 */ /* 0x000f240000300800 */
[----:B---3--:R-:W3:Y:S02]  /*18ef50*/  LDL.LU R239, [R1+0x18cc] ;  /* 0x0018cc0001ef7983 */ /* 0x008ee40000300800 */
[----:B------:R-:W-:-:S04]  /*18ef60*/  IMAD.WIDE R2, R235, 0x4, R6 ;  /* 0x00000004eb027825 */ /* 0x000fc800078e0206 */
[C---:B------:R-:W-:Y:S01]  /*18ef70*/  IMAD.WIDE R140, R235.reuse, 0x4, R8 ;  /* 0x00000004eb8c7825 */ /* 0x040fe200078e0208 */
[----:B--2---:R1:W-:Y:S04]  /*18ef80*/  @P3 STG.E [R2.64], R252 ;  /* 0x000000fc02003986 */ /* 0x0043e8000c101904 */
[----:B------:R2:W-:Y:S02]  /*18ef90*/  @P2 STG.E [R140.64], R247 ;  /* 0x000000f78c002986 */ /* 0x0005e4000c101904 */
[----:B------:R2:W-:Y:S01]  /*18efa0*/  @P6 STG.E [R142.64], R237 ;  /* 0x000000ed8e006986 */ /* 0x0005e2000c101904 */
[----:B------:R2:W-:Y:S04]  /*18efb0*/  @P4 STG.E [R232.64], R236 ;  /* 0x000000ece8004986 */ /* 0x0005e8000c101904 */
[----:B-1----:R-:W3:Y:S01]  /*18efc0*/  LDL.LU R252, [R1+0x1bc] ;  /* 0x0001bc0001fc7983 */ /* 0x002ee20000300800 */
[----:B--2---:R-:W2:Y:S02]  /*18efd0*/  LDL.LU R247, [R1+0xf3c] ;  /* 0x000f3c0001f77983 */ /* 0x004ea40000300800 */
[----:B------:R-:W2:Y:S02]  /*18efe0*/  LDL.LU R237, [R1+0xdac] ;  /* 0x000dac0001ed7983 */ /* 0x000ea40000300800 */
[----:B------:R-:W-:-:S04]  /*18eff0*/  IMAD.WIDE R2, R235, 0x4, R14 ;  /* 0x00000004eb027825 */ /* 0x000fc800078e020e */
[----:B------:R-:W-:Y:S01]  /*18f000*/  IMAD.WIDE R140, R235, 0x4, R12 ;  /* 0x00000004eb8c7825 */ /* 0x000fe200078e020c */
[----:B------:R-:W2:Y:S04]  /*18f010*/  LDL.LU R236, [R1+0xa3c] ;  /* 0x000a3c0001ec7983 */ /* 0x000ea80000300800 */
[----:B------:R1:W-:Y:S01]  /*18f020*/  @P0 STG.E [R2.64], R238 ;  /* 0x000000ee02000986 */ /* 0x0003e2000c101904 */
[----:B------:R1:W-:Y:S03]  /*18f030*/  @P5 STG.E [R140.64], R244 ;  /* 0x000000f48c005986 */ /* 0x0003e6000c101904 */
[----:B-1----:R-:W2:Y:S01]  /*18f040*/  LDL.LU R238, [R1+0x84c] ;  /* 0x00084c0001ee7983 */ /* 0x002ea20000300800 */
[----:B------:R-:W2:Y:S01]  /*18f050*/  LDL.LU R244, [R1+0x1cc] ;  /* 0x0001cc0001f47983 */ /* 0x000ea20000300800 */
[----:B------:R-:W-:-:S02]  /*18f060*/  ISETP.GE.AND P3, PT, R240, c[0x0][0x17c], PT ;  /* 0x00005f00f0007a0c */ /* 0x000fc40003f66270 */
[----:B------:R-:W-:Y:S02]  /*18f070*/  ISETP.LT.AND P1, PT, R195, c[0x0][0x178], !P1 ;  /* 0x00005e00c3007a0c */ /* 0x000fe40004f21270 */
[----:B------:R-:W-:Y:S02]  /*18f080*/  ISETP.LT.AND P2, PT, R146, c[0x0][0x178], !P3 ;  /* 0x00005e0092007a0c */ /* 0x000fe40005f41270 */
[----:B------:R-:W-:Y:S02]  /*18f090*/  ISETP.LT.AND P4, PT, R231, c[0x0][0x178], !P3 ;  /* 0x00005e00e7007a0c */ /* 0x000fe40005f81270 */
[C---:B------:R-:W-:Y:S01]  /*18f0a0*/  IADD3 R2, R235.reuse, c[0x0][0x198], RZ ;  /* 0x00006600eb027a10 */ /* 0x040fe20007ffe0ff */
[----:B------:R-:W-:Y:S01]  /*18f0b0*/  IMAD.WIDE R140, R235, 0x4, R10 ;  /* 0x00000004eb8c7825 */ /* 0x000fe200078e020a */
[----:B------:R-:W-:Y:S02]  /*18f0c0*/  ISETP.LT.AND P0, PT, R115, c[0x0][0x178], !P3 ;  /* 0x00005e0073007a0c */ /* 0x000fe40005f01270 */
[----:B------:R-:W-:Y:S01]  /*18f0d0*/  ISETP.LT.AND P5, PT, R147, c[0x0][0x178], !P3 ;  /* 0x00005e0093007a0c */ /* 0x000fe20005fa1270 */
[----:B------:R-:W-:-:S04]  /*18f0e0*/  IMAD.WIDE R142, R2, 0x4, R4 ;  /* 0x00000004028e7825 */ /* 0x000fc800078e0204 */
[----:B------:R-:W-:Y:S01]  /*18f0f0*/  IMAD.WIDE R232, R2, 0x4, R6 ;  /* 0x0000000402e87825 */ /* 0x000fe200078e0206 */
[----:B------:R-:W-:Y:S01]  /*18f100*/  ISETP.LT.AND P6, PT, R179, c[0x0][0x178], !P3 ;  /* 0x00005e00b3007a0c */ /* 0x000fe20005fc1270 */
[----:B----4-:R1:W-:Y:S02]  /*18f110*/  @P1 STG.E [R140.64], R246 ;  /* 0x000000f68c001986 */ /* 0x0103e4000c101904 */
[----:B---3--:R-:W-:Y:S02]  /*18f120*/  @P2 STG.E [R142.64], R239 ;  /* 0x000000ef8e002986 */ /* 0x008fe4000c101904 */
[----:B------:R3:W-:Y:S01]  /*18f130*/  @P4 STG.E [R232.64], R245 ;  /* 0x000000f5e8004986 */ /* 0x0007e2000c101904 */
[----:B------:R-:W-:Y:S02]  /*18f140*/  ISETP.LT.AND P4, PT, R135, c[0x0][0x178], !P3 ;  /* 0x00005e0087007a0c */ /* 0x000fe40005f81270 */
[----:B------:R-:W-:Y:S01]  /*18f150*/  ISETP.LT.AND P2, PT, R163, c[0x0][0x178], !P3 ;  /* 0x00005e00a3007a0c */ /* 0x000fe20005f41270 */
[----:B------:R-:W-:-:S02]  /*18f160*/  ISETP.LT.AND P3, PT, R195, c[0x0][0x178], !P3 ;  /* 0x00005e00c3007a0c */ /* 0x000fc40005f61270 */
[C---:B-1----:R-:W-:Y:S01]  /*18f170*/  IMAD.WIDE R140, R2.reuse, 0x4, R8 ;  /* 0x00000004028c7825 */ /* 0x042fe200078e0208 */
[----:B---3--:R-:W3:Y:S03]  /*18f180*/  LDL.LU R245, [R1+0x1d08] ;  /* 0x001d080001f57983 */ /* 0x008ee60000300800 */
[----:B------:R-:W4:Y:S02]  /*18f190*/  LDL.LU R3, [R1+0x7244] ;  /* 0x0072440001037983 */ /* 0x000f240000300800 */
[----:B------:R-:W4:Y:S02]  /*18f1a0*/  LDL.LU R246, [R1+0x1ce8] ;  /* 0x001ce80001f67983 */ /* 0x000f240000300800 */
[----:B------:R-:W4:Y:S02]  /*18f1b0*/  LDL.LU R239, [R1+0x1ca8] ;  /* 0x001ca80001ef7983 */ /* 0x000f240000300800 */
[----:B------:R-:W-:-:S04]  /*18f1c0*/  IMAD.WIDE R142, R2, 0x4, R118 ;  /* 0x00000004028e7825 */ /* 0x000fc800078e0276 */
[C---:B------:R-:W-:Y:S01]  /*18f1d0*/  IMAD.WIDE R232, R2.reuse, 0x4, R116 ;  /* 0x0000000402e87825 */ /* 0x040fe200078e0274 */
[----:B------:R-:W4:Y:S04]  /*18f1e0*/  LDL.LU R248, [R1+0x15c8] ;  /* 0x0015c80001f87983 */ /* 0x000f280000300800 */
[----:B--2---:R1:W-:Y:S01]  /*18f1f0*/  @P0 STG.E [R140.64], R247 ;  /* 0x000000f78c000986 */ /* 0x0043e2000c101904 */
[----:B------:R2:W-:Y:S03]  /*18f200*/  @P5 STG.E [R142.64], R237 ;  /* 0x000000ed8e005986 */ /* 0x0005e6000c101904 */
[----:B------:R2:W-:Y:S01]  /*18f210*/  @P6 STG.E [R232.64], R236 ;  /* 0x000000ece8006986 */ /* 0x0005e2000c101904 */
[----:B-1----:R-:W-:-:S03]  /*18f220*/  IMAD.WIDE R140, R2, 0x4, R14 ;  /* 0x00000004028c7825 */ /* 0x002fc600078e020e */
[----:B--2---:R-:W4:Y:S01]  /*18f230*/  LDL.LU R237, [R1+0x1128] ;  /* 0x0011280001ed7983 */ /* 0x004f220000300800 */
[----:B------:R-:W4:Y:S02]  /*18f240*/  LDL.LU R236, [R1+0xdb8] ;  /* 0x000db80001ec7983 */ /* 0x000f240000300800 */
[----:B------:R-:W-:-:S04]  /*18f250*/  IMAD.WIDE R142, R2, 0x4, R12 ;  /* 0x00000004028e7825 */ /* 0x000fc800078e020c */
[----:B------:R-:W-:Y:S01]  /*18f260*/  IMAD.WIDE R232, R2, 0x4, R10 ;  /* 0x0000000402e87825 */ /* 0x000fe200078e020a */
[----:B------:R-:W4:Y:S04]  /*18f270*/  LDL.LU R247, [R1+0xa48] ;  /* 0x000a480001f77983 */ /* 0x000f280000300800 */
[----:B------:R-:W-:Y:S01]  /*18f280*/  @P4 STG.E [R140.64], R238 ;  /* 0x000000ee8c004986 */ /* 0x000fe2000c101904 */
[----:B------:R1:W-:Y:S02]  /*18f290*/  @P2 STG.E [R142.64], R244 ;  /* 0x000000f48e002986 */ /* 0x0003e4000c101904 */
[----:B------:R1:W-:Y:S02]  /*18f2a0*/  @P3 STG.E [R232.64], R252 ;  /* 0x000000fce8003986 */ /* 0x0003e4000c101904 */
[----:B-1----:R-:W4:Y:S01]  /*18f2b0*/  LDL.LU R244, [R1+0x6f8] ;  /* 0x0006f80001f47983 */ /* 0x002f220000300800 */
[----:B------:R-:W4:Y:S01]  /*18f2c0*/  LDL.LU R252, [R1+0x1d0c] ;  /* 0x001d0c0001fc7983 */ /* 0x000f220000300800 */
[----:B------:R-:W-:-:S02]  /*18f2d0*/  ISETP.GE.AND P1, PT, R234, c[0x0][0x17c], PT ;  /* 0x00005f00ea007a0c */ /* 0x000fc40003f26270 */
[----:B------:R-:W-:Y:S01]  /*18f2e0*/  IADD3 R2, R2, c[0x0][0x198], RZ ;  /* 0x0000660002027a10 */ /* 0x000fe20007ffe0ff */
        /* <DEDUP_REMOVED lines=10> */
[----:B---3--:R1:W-:Y:S01]  /*18f390*/  @P0 STG.E [R140.64], R245 ;  /* 0x000000f58c000986 */ /* 0x0083e2000c101904 */
[----:B----4-:R-:W-:-:S03]  /*18f3a0*/  ISETP.GE.AND P0, PT, R3, c[0x0][0x17c], PT ;  /* 0x00005f0003007a0c */ /* 0x010fc60003f06270 */
[----:B------:R3:W-:Y:S01]  /*18f3b0*/  @P5 STG.E [R142.64], R246 ;  /* 0x000000f68e005986 */ /* 0x0007e2000c101904 */
[----:B------:R4:W-:Y:S01]  /*18f3c0*/  @P6 STG.E [R232.64], R239 ;  /* 0x000000efe8006986 */ /* 0x0009e2000c101904 */
[----:B------:R-:W-:Y:S01]  /*18f3d0*/  ISETP.LT.AND P5, PT, R163, c[0x0][0x178], !P1 ;  /* 0x00005e00a3007a0c */ /* 0x000fe20004fa1270 */
[----:B------:R-:W-:Y:S01]  /*18f3e0*/  ISETP.LT.AND P1, PT, R195, c[0x0][0x178], !P1 ;  /* 0x00005e00c3007a0c */ /* 0x000fe20004f21270 */
[----:B------:R-:W-:Y:S01]  /*18f3f0*/  ISETP.LT.AND P6, PT, R146, c[0x0][0x178], !P0 ;  /* 0x00005e0092007a0c */ /* 0x000fe200047c1270 */
[----:B-1----:R-:W4:Y:S04]  /*18f400*/  LDL.LU R245, [R1+0xa4c] ;  /* 0x000a4c0001f57983 */ /* 0x002f280000300800 */
[----:B---3--:R-:W3:Y:S01]  /*18f410*/  LDL.LU R246, [R1+0x1cec] ;  /* 0x001cec0001f67983 */ /* 0x008ee20000300800 */
[----:B------:R-:W-:-:S04]  /*18f420*/  IMAD.WIDE R142, R2, 0x4, R118 ;  /* 0x00000004028e7825 */ /* 0x000fc800078e0276 */
[----:B------:R-:W4:Y:S02]  /*18f430*/  LDL.LU R234, [R1+0x7248] ;  /* 0x0072480001ea7983 */ /* 0x000f240000300800 */
[C---:B----4-:R-:W-:Y:S01]  /*18f440*/  IMAD.WIDE R232, R2.reuse, 0x4, R116 ;  /* 0x0000000402e87825 */ /* 0x050fe200078e0274 */
[----:B------:R-:W4:Y:S03]  /*18f450*/  LDL.LU R239, [R1+0x1cac] ;  /* 0x001cac0001ef7983 */ /* 0x000f260000300800 */
[C---:B------:R-:W-:Y:S01]  /*18f460*/  IMAD.WIDE R140, R2.reuse, 0x4, R14 ;  /* 0x00000004028c7825 */ /* 0x040fe200078e020e */
[----:B------:R1:W-:Y:S01]  /*18f470*/  @P3 STG.E [R142.64], R248 ;  /* 0x000000f88e003986 */ /* 0x0003e2000c101904 */
[----:B------:R-:W-:-:S03]  /*18f480*/  IADD3 R3, R2, c[0x0][0x198], RZ ;  /* 0x0000660002037a10 */ /* 0x000fc60007ffe0ff */
[----:B------:R1:W-:Y:S01]  /*18f490*/  @P2 STG.E [R232.64], R237 ;  /* 0x000000ede8002986 */ /* 0x0003e2000c101904 */
[----:B------:R1:W-:Y:S02]  /*18f4a0*/  @P4 STG.E [R140.64], R236 ;  /* 0x000000ec8c004986 */ /* 0x0003e4000c101904 */
[C---:B-1----:R-:W-:Y:S01]  /*18f4b0*/  IMAD.WIDE R142, R2.reuse, 0x4, R10 ;  /* 0x00000004028e7825 */ /* 0x042fe200078e020a */
[----:B------:R-:W4:Y:S03]  /*18f4c0*/  LDL.LU R237, [R1+0x112c] ;  /* 0x00112c0001ed7983 */ /* 0x000f260000300800 */
[----:B------:R-:W-:-:S04]  /*18f4d0*/  IMAD.WIDE R140, R2, 0x4, R12 ;  /* 0x00000004028c7825 */ /* 0x000fc800078e020c */
[----:B------:R-:W-:-:S04]  /*18f4e0*/  IMAD.WIDE R232, R3, 0x4, R4 ;  /* 0x0000000403e87825 */ /* 0x000fc800078e0204 */
[----:B------:R-:W4:Y:S01]  /*18f4f0*/  LDL.LU R236, [R1+0xdbc] ;  /* 0x000dbc0001ec7983 */ /* 0x000f220000300800 */
[----:B------:R-:W-:Y:S04]  /*18f500*/  @P5 STG.E [R140.64], R247 ;  /* 0x000000f78c005986 */ /* 0x000fe8000c101904 */
[----:B------:R-:W-:Y:S01]  /*18f510*/  @P1 STG.E [R142.64], R244 ;  /* 0x000000f48e001986 */ /* 0x000fe2000c101904 */
[----:B------:R1:W-:Y:S03]  /*18f520*/  @P6 STG.E [R232.64], R252 ;  /* 0x000000fce8006986 */ /* 0x0003e6000c101904 */
[----:B-1----:R-:W4:Y:S01]  /*18f530*/  LDL.LU R252, [R1+0x6fc] ;  /* 0x0006fc0001fc7983 */ /* 0x002f220000300800 */
[----:B------:R-:W4:Y:S01]  /*18f540*/  LDL.LU R244, [R1+0x1da8] ;  /* 0x001da80001f47983 */ /* 0x000f220000300800 */
[----:B------:R-:W-:-:S02]  /*18f550*/  ISETP.LT.AND P4, PT, R231, c[0x0][0x178], !P0 ;  /* 0x00005e00e7007a0c */ /* 0x000fc40004781270 */
[----:B------:R-:W-:Y:S02]  /*18f560*/  ISETP.LT.AND P2, PT, R115, c[0x0][0x178], !P0 ;  /* 0x00005e0073007a0c */ /* 0x000fe40004741270 */
[----:B------:R-:W-:Y:S01]  /*18f570*/  ISETP.LT.AND P3, PT, R147, c[0x0][0x178], !P0 ;  /* 0x00005e0093007a0c */ /* 0x000fe20004761270 */
[----:B------:R-:W-:-:S04]  /*18f580*/  IMAD.WIDE R140, R3, 0x4, R6 ;  /* 0x00000004038c7825 */ /* 0x000fc800078e0206 */
[----:B------:R-:W-:Y:S01]  /*18f590*/  IMAD.WIDE R142, R3, 0x4, R8 ;  /* 0x00000004038e7825 */ /* 0x000fe200078e0208 */
[----:B------:R-:W-:-:S03]  /*18f5a0*/  ISETP.LT.AND P1, PT, R179, c[0x0][0x178], !P0 ;  /* 0x00005e00b3007a0c */ /* 0x000fc60004721270 */
[----:B------:R-:W-:Y:S01]  /*18f5b0*/  IMAD.WIDE R232, R3, 0x4, R118 ;  /* 0x0000000403e87825 */ /* 0x000fe200078e0276 */
[----:B------:R-:W4:Y:S01]  /*18f5c0*/  LDL.LU R235, [R1+0x7250] ;  /* 0x0072500001eb7983 */ /* 0x000f220000300800 */
[----:B------:R-:W-:Y:S02]  /*18f5d0*/  ISETP.LT.AND P5, PT, R135, c[0x0][0x178], !P0 ;  /* 0x00005e0087007a0c */ /* 0x000fe400047a1270 */
[----:B------:R-:W4:Y:S01]  /*18f5e0*/  LDL.LU R248, [R1+0x1d58] ;  /* 0x001d580001f87983 */ /* 0x000f220000300800 */
[----:B------:R-:W-:Y:S01]  /*18f5f0*/  ISETP.LT.AND P6, PT, R163, c[0x0][0x178], !P0 ;  /* 0x00005e00a3007a0c */ /* 0x000fe200047c1270 */
[----:B------:R-:W-:Y:S01]  /*18f600*/  ISETP.LT.AND P0, PT, R195, c[0x0][0x178], !P0 ;  /* 0x00005e00c3007a0c */ /* 0x000fe20004701270 */
[----:B---3--:R1:W-:Y:S04]  /*18f610*/  @P4 STG.E [R140.64], R246 ;  /* 0x000000f68c004986 */ /* 0x0083e8000c101904 */
[----:B----4-:R3:W-:Y:S01]  /*18f620*/  @P2 STG.E [R142.64], R239 ;  /* 0x000000ef8e002986 */ /* 0x0107e2000c101904 */
[----:B------:R4:W-:Y:S03]  /*18f630*/  @P3 STG.E [R232.64], R238 ;  /* 0x000000eee8003986 */ /* 0x0009e6000c101904 */
[----:B-1----:R-:W2:Y:S01]  /*18f640*/  LDL.LU R246, [R1+0x1d28] ;  /* 0x001d280001f67983 */ /* 0x002ea20000300800 */
[----:B------:R-:W-:-:S03]  /*18f650*/  IMAD.WIDE R140, R3, 0x4, R116 ;  /* 0x00000004038c7825 */ /* 0x000fc600078e0274 */
[----:B---3--:R-:W3:Y:S01]  /*18f660*/  LDL.LU R239, [R1+0x1cf8] ;  /* 0x001cf80001ef7983 */ /* 0x008ee20000300800 */
[----:B----4-:R-:W4:Y:S01]  /*18f670*/  LDL.LU R238, [R1+0x1cb8] ;  /* 0x001cb80001ee7983 */ /* 0x010f220000300800 */
[----:B------:R-:W-:Y:S01]  /*18f680*/  ISETP.GE.AND P4, PT, R234, c[0x0][0x17c], PT ;  /* 0x00005f00ea007a0c */ /* 0x000fe20003f86270 */
[----:B------:R-:W-:-:S04]  /*18f690*/  IMAD.WIDE R142, R3, 0x4, R14 ;  /* 0x00000004038e7825 */ /* 0x000fc800078e020e */
[C---:B------:R-:W-:Y:S01]  /*18f6a0*/  IMAD.WIDE R232, R3.reuse, 0x4, R12 ;  /* 0x0000000403e87825 */ /* 0x040fe200078e020c */
[----:B------:R-:W-:-:S03]  /*18f6b0*/  IADD3 R234, R3, c[0x0][0x198], RZ ;  /* 0x0000660003ea7a10 */ /* 0x000fc60007ffe0ff */
[----:B------:R-:W-:Y:S01]  /*18f6c0*/  IMAD.WIDE R2, R3, 0x4, R10 ;  /* 0x0000000403027825 */ /* 0x000fe200078e020a */
[----:B------:R1:W-:Y:S03]  /*18f6d0*/  @P1 STG.E [R140.64], R237 ;  /* 0x000000ed8c001986 */ /* 0x0003e6000c101904 */
[----:B------:R-:W-:Y:S02]  /*18f6e0*/  @P5 STG.E [R142.64], R236 ;  /* 0x000000ec8e005986 */ /* 0x000fe4000c101904 */
[----:B------:R-:W-:Y:S01]  /*18f6f0*/  @P6 STG.E [R232.64], R245 ;  /* 0x000000f5e8006986 */ /* 0x000fe2000c101904 */
[----:B-1----:R-:W4:Y:S01]  /*18f700*/  LDL.LU R237, [R1+0x1c98] ;  /* 0x001c980001ed7983 */ /* 0x002f220000300800 */
[----:B------:R-:W-:-:S03]  /*18f710*/  ISETP.LT.AND P2, PT, R146, c[0x0][0x178], !P4 ;  /* 0x00005e0092007a0c */ /* 0x000fc60006741270 */
[----:B------:R1:W-:Y:S04]  /*18f720*/  @P0 STG.E [R2.64], R252 ;  /* 0x000000fc02000986 */ /* 0x0003e8000c101904 */
[----:B-1----:R-:W4:Y:S01]  /*18f730*/  LDL.LU R252, [R1+0x1d5c] ;  /* 0x001d5c0001fc7983 */ /* 0x002f220000300800 */
[----:B------:R-:W4:Y:S02]  /*18f740*/  LDL.LU R247, [R1+0x1458] ;  /* 0x0014580001f77983 */ /* 0x000f240000300800 */
[----:B------:R-:W4:Y:S02]  /*18f750*/  LDL.LU R245, [R1+0xba8] ;  /* 0x000ba80001f57983 */ /* 0x000f240000300800 */
[----:B------:R-:W-:-:S05]  /*18f760*/  IMAD.WIDE R140, R234, 0x4, R4 ;  /* 0x00000004ea8c7825 */ /* 0x000fca00078e0204 */
[----:B------:R1:W-:Y:S04]  /*18f770*/  @P2 STG.E [R140.64], R244 ;  /* 0x000000f48c002986 */ /* 0x0003e8000c101904 */
[----:B-1----:R-:W4:Y:S01]  /*18f780*/  LDL.LU R244, [R1+0x1dac] ;  /* 0x001dac0001f47983 */ /* 0x002f220000300800 */
[----:B------:R-:W-:Y:S02]  /*18f790*/  ISETP.LT.AND P6, PT, R231, c[0x0][0x178], !P4 ;  /* 0x00005e00e7007a0c */ /* 0x000fe400067c1270 */
[----:B------:R-:W-:Y:S02]  /*18f7a0*/  ISETP.LT.AND P5, PT, R115, c[0x0][0x178], !P4 ;  /* 0x00005e0073007a0c */ /* 0x000fe400067a1270 */
[----:B------:R-:W-:Y:S02]  /*18f7b0*/  ISETP.LT.AND P3, PT, R147, c[0x0][0x178], !P4 ;  /* 0x00005e0093007a0c */ /* 0x000fe40006761270 */
[----:B------:R-:W-:Y:S01]  /*18f7c0*/  ISETP.LT.AND P1, PT, R179, c[0x0][0x178], !P4 ;  /* 0x00005e00b3007a0c */ /* 0x000fe20006721270 */
[----:B------:R-:W-:-:S04]  /*18f7d0*/  IMAD.WIDE R2, R234, 0x4, R6 ;  /* 0x00000004ea027825 */ /* 0x000fc800078e0206 */
[----:B------:R-:W-:-:S04]  /*18f7e0*/  IMAD.WIDE R140, R234, 0x4, R8 ;  /* 0x00000004ea8c7825 */ /* 0x000fc800078e0208 */
[----:B------:R-:W-:Y:S01]  /*18f7f0*/  IMAD.WIDE R142, R234, 0x4, R118 ;  /* 0x00000004ea8e7825 */ /* 0x000fe200078e0276 */
[----:B------:R-:W-:-:S03]  /*18f800*/  ISETP.LT.AND P2, PT, R135, c[0x0][0x178], !P4 ;  /* 0x00005e0087007a0c */ /* 0x000fc60006741270 */
[C---:B------:R-:W-:Y:S01]  /*18f810*/  IMAD.WIDE R232, R234.reuse, 0x4, R116 ;  /* 0x00000004eae87825 */ /* 0x040fe200078e0274 */
[----:B------:R-:W4:Y:S03]  /*18f820*/  LDL.LU R236, [R1+0x145c] ;  /* 0x00145c0001ec7983 */ /* 0x000f260000300800 */
[----:B------:R-:W4:Y:S01]  /*18f830*/  LDL.LU R240, [R1+0x7254] ;  /* 0x0072540001f07983 */ /* 0x000f220000300800 */
[----:B------:R1:W-:Y:S02]  /*18f840*/  @P6 STG.E [R2.64], R248 ;  /* 0x000000f802006986 */ /* 0x0003e4000c101904 */
[----:B-1----:R-:W-:Y:S01]  /*18f850*/  IMAD.WIDE R2, R234, 0x4, R14 ;  /* 0x00000004ea027825 */ /* 0x002fe200078e020e */
[----:B------:R-:W-:-:S03]  /*18f860*/  ISETP.GE.AND P0, PT, R235, c[0x0][0x17c], PT ;  /* 0x00005f00eb007a0c */ /* 0x000fc60003f06270 */
[C---:B------:R-:W-:Y:S01]  /*18f870*/  IADD3 R235, R234.reuse, c[0x0][0x198], RZ ;  /* 0x00006600eaeb7a10 */ /* 0x040fe20007ffe0ff */
[----:B--2---:R1:W-:Y:S04]  /*18f880*/  @P5 STG.E [R140.64], R246 ;  /* 0x000000f68c005986 */ /* 0x0043e8000c101904 */
[----:B---3--:R2:W-:Y:S01]  /*18f890*/  @P3 STG.E [R142.64], R239 ;  /* 0x000000ef8e003986 */ /* 0x0085e2000c101904 */
[----:B----4-:R3:W-:Y:S01]  /*18f8a0*/  @P1 STG.E [R232.64], R238 ;  /* 0x000000eee8001986 */ /* 0x0107e2000c101904 */
[----:B------:R-:W-:Y:S01]  /*18f8b0*/  ISETP.LT.AND P1, PT, R163, c[0x0][0x178], !P4 ;  /* 0x00005e00a3007a0c */ /* 0x000fe20006721270 */
[----:B------:R-:W-:Y:S01]  /*18f8c0*/  ISETP.LT.AND P4, PT, R195, c[0x0][0x178], !P4 ;  /* 0x00005e00c3007a0c */ /* 0x000fe20006781270 */
[----:B-1----:R-:W4:Y:S01]  /*18f8d0*/  LDL.LU R246, [R1+0x1d2c] ;  /* 0x001d2c0001f67983 */ /* 0x002f220000300800 */
[----:B------:R-:W-:-:S03]  /*18f8e0*/  IMAD.WIDE R140, R234, 0x4, R10 ;  /* 0x00000004ea8c7825 */ /* 0x000fc600078e020a */
[----:B--2---:R-:W2:Y:S04]  /*18f8f0*/  LDL.LU R239, [R1+0x1cfc] ;  /* 0x001cfc0001ef7983 */ /* 0x004ea80000300800 */
[----:B---3--:R-:W3:Y:S04]  /*18f900*/  LDL.LU R238, [R1+0x1cbc] ;  /* 0x001cbc0001ee7983 */ /* 0x008ee80000300800 */
[----:B------:R1:W-:Y:S02]  /*18f910*/  @P2 STG.E [R2.64], R237 ;  /* 0x000000ed02002986 */ /* 0x0003e4000c101904 */
[----:B-1----:R-:W-:-:S02]  /*18f920*/  IMAD.WIDE R2, R234, 0x4, R12 ;  /* 0x00000004ea027825 */ /* 0x002fc400078e020c */
[----:B------:R-:W3:Y:S01]  /*18f930*/  LDL.LU R237, [R1+0x1c9c] ;  /* 0x001c9c0001ed7983 */ /* 0x000ee20000300800 */
[----:B------:R-:W-:-:S03]  /*18f940*/  ISETP.LT.AND P5, PT, R146, c[0x0][0x178], !P0 ;  /* 0x00005e0092007a0c */ /* 0x000fc600047a1270 */
[----:B------:R-:W-:Y:S01]  /*18f950*/  @P1 STG.E [R2.64], R247 ;  /* 0x000000f702001986 */ /* 0x000fe2000c101904 */
[----:B------:R1:W-:Y:S01]  /*18f960*/  @P4 STG.E [R140.64], R245 ;  /* 0x000000f58c004986 */ /* 0x0003e2000c101904 */
[----:B------:R-:W-:Y:S02]  /*18f970*/  ISETP.LT.AND P3, PT, R231, c[0x0][0x178], !P0 ;  /* 0x00005e00e7007a0c */ /* 0x000fe40004761270 */
[----:B-1----:R-:W3:Y:S01]  /*18f980*/  LDL.LU R245, [R1+0xbac] ;  /* 0x000bac0001f57983 */ /* 0x002ee20000300800 */
[----:B------:R-:W-:-:S04]  /*18f990*/  IMAD.WIDE R142, R235, 0x4, R4 ;  /* 0x00000004eb8e7825 */ /* 0x000fc800078e0204 */
[----:B------:R-:W-:Y:S01]  /*18f9a0*/  IMAD.WIDE R232, R235, 0x4, R6 ;  /* 0x00000004ebe87825 */ /* 0x000fe200078e0206 */
[----:B------:R1:W-:Y:S05]  /*18f9b0*/  @P5 STG.E [R142.64], R244 ;  /* 0x000000f48e005986 */ /* 0x0003ea000c101904 */
[----:B------:R1:W-:Y:S02]  /*18f9c0*/  @P3 STG.E [R232.64], R252 ;  /* 0x000000fce8003986 */ /* 0x0003e4000c101904 */
[----:B-1----:R-:W3:Y:S01]  /*18f9d0*/  LDL.LU R244, [R1+0x1dd8] ;  /* 0x001dd80001f47983 */ /* 0x002ee20000300800 */
[----:B------:R-:W3:Y:S01]  /*18f9e0*/  LDL.LU R252, [R1+0x1dc8] ;  /* 0x001dc80001fc7983 */ /* 0x000ee20000300800 */
[----:B------:R-:W-:-:S02]  /*18f9f0*/  ISETP.LT.AND P6, PT, R115, c[0x0][0x178], !P0 ;  /* 0x00005e0073007a0c */ /* 0x000fc400047c1270 */
[----:B------:R-:W-:Y:S02]  /*18fa00*/  ISETP.LT.AND P2, PT, R147, c[0x0][0x178], !P0 ;  /* 0x00005e0093007a0c */ /* 0x000fe40004741270 */
[----:B------:R-:W-:Y:S01]  /*18fa10*/  ISETP.LT.AND P3, PT, R179, c[0x0][0x178], !P0 ;  /* 0x00005e00b3007a0c */ /* 0x000fe20004761270 */
[----:B------:R-:W-:Y:S01]  /*18fa20*/  IMAD.WIDE R2, R235, 0x4, R8 ;  /* 0x00000004eb027825 */ /* 0x000fe200078e0208 */
[----:B------:R-:W-:Y:S01]  /*18fa30*/  ISETP.GE.AND P1, PT, R240, c[0x0][0x17c], PT ;  /* 0x00005f00f0007a0c */ /* 0x000fe20003f26270 */
[----:B------:R-:W3:Y:S01]  /*18fa40*/  LDL.LU R233, [R1+0x7258] ;  /* 0x0072580001e97983 */ /* 0x000ee20000300800 */
[----:B------:R-:W-:Y:S01]  /*18fa50*/  ISETP.LT.AND P4, PT, R135, c[0x0][0x178], !P0 ;  /* 0x00005e0087007a0c */ /* 0x000fe20004781270 */
[----:B------:R-:W3:Y:S01]  /*18fa60*/  LDL.LU R240, [R1+0x1db8] ;  /* 0x001db80001f07983 */ /* 0x000ee20000300800 */
[----:B------:R-:W-:Y:S01]  /*18fa70*/  ISETP.LT.AND P5, PT, R163, c[0x0][0x178], !P0 ;  /* 0x00005e00a3007a0c */ /* 0x000fe200047a1270 */
[----:B------:R-:W3:Y:S01]  /*18fa80*/  LDL.LU R251, [R1+0x1d98] ;  /* 0x001d980001fb7983 */ /* 0x000ee20000300800 */
[----:B------:R-:W-:Y:S01]  /*18fa90*/  IMAD.WIDE R140, R235, 0x4, R118 ;  /* 0x00000004eb8c7825 */ /* 0x000fe200078e0276 */
[----:B------:R-:W-:-:S03]  /*18faa0*/  ISETP.LT.AND P0, PT, R195, c[0x0][0x178], !P0 ;  /* 0x00005e00c3007a0c */ /* 0x000fc60004701270 */
[----:B------:R-:W3:Y:S02]  /*18fab0*/  LDL.LU R250, [R1+0x1d38] ;  /* 0x001d380001fa7983 */ /* 0x000ee40000300800 */
[C---:B------:R-:W-:Y:S01]  /*18fac0*/  IMAD.WIDE R142, R235.reuse, 0x4, R12 ;  /* 0x00000004eb8e7825 */ /* 0x040fe200078e020c */
[----:B------:R-:W3:Y:S01]  /*18fad0*/  LDL.LU R249, [R1+0x1d18] ;  /* 0x001d180001f97983 */ /* 0x000ee20000300800 */
[----:B------:R-:W-:-:S03]  /*18fae0*/  IADD3 R232, R235, c[0x0][0x198], RZ ;  /* 0x00006600ebe87a10 */ /* 0x000fc60007ffe0ff */
[----:B----4-:R1:W-:Y:S04]  /*18faf0*/  @P6 STG.E [R2.64], R246 ;  /* 0x000000f602006986 */ /* 0x0103e8000c101904 */
[----:B--2---:R2:W-:Y:S01]  /*18fb00*/  @P2 STG.E [R140.64], R239 ;  /* 0x000000ef8c002986 */ /* 0x0045e2000c101904 */
[----:B-1----:R-:W-:-:S04]  /*18fb10*/  IMAD.WIDE R2, R235, 0x4, R116 ;  /* 0x00000004eb027825 */ /* 0x002fc800078e0274 */
[C---:B--2---:R-:W-:Y:S01]  /*18fb20*/  IMAD.WIDE R140, R235.reuse, 0x4, R14 ;  /* 0x00000004eb8c7825 */ /* 0x044fe200078e020e */
[----:B---3--:R1:W-:Y:S04]  /*18fb30*/  @P3 STG.E [R2.64], R238 ;  /* 0x000000ee02003986 */ /* 0x0083e8000c101904 */
[----:B------:R-:W-:Y:S01]  /*18fb40*/  @P4 STG.E [R140.64], R237 ;  /* 0x000000ed8c004986 */ /* 0x000fe2000c101904 */
[----:B------:R2:W-:Y:S03]  /*18fb50*/  @P5 STG.E [R142.64], R236 ;  /* 0x000000ec8e005986 */ /* 0x0005e6000c101904 */
[----:B-1----:R-:W3:Y:S01]  /*18fb60*/  LDL.LU R238, [R1+0x1cd8] ;  /* 0x001cd80001ee7983 */ /* 0x002ee20000300800 */
[----:B------:R-:W-:-:S03]  /*18fb70*/  IMAD.WIDE R2, R235, 0x4, R10 ;  /* 0x00000004eb027825 */ /* 0x000fc600078e020a */
[----:B--2---:R-:W2:Y:S01]  /*18fb80*/  LDL.LU R236, [R1+0x18a8] ;  /* 0x0018a80001ec7983 */ /* 0x004ea20000300800 */
[----:B------:R-:W-:Y:S02]  /*18fb90*/  ISETP.LT.AND P6, PT, R146, c[0x0][0x178], !P1 ;  /* 0x00005e0092007a0c */ /* 0x000fe40004fc1270 */
[----:B------:R-:W-:Y:S01]  /*18fba0*/  ISETP.LT.AND P2, PT, R231, c[0x0][0x178], !P1 ;  /* 0x00005e00e7007a0c */ /* 0x000fe20004f41270 */
[----:B------:R1:W-:Y:S04]  /*18fbb0*/  @P0 STG.E [R2.64], R245 ;  /* 0x000000f502000986 */ /* 0x0003e8000c101904 */
[----:B-1----:R-:W4:Y:S01]  /*18fbc0*/  LDL.LU R245, [R1+0x1ddc] ;  /* 0x001ddc0001f57983 */ /* 0x002f220000300800 */
[----:B------:R-:W4:Y:S02]  /*18fbd0*/  LDL.LU R248, [R1+0x1dcc] ;  /* 0x001dcc0001f87983 */ /* 0x000f240000300800 */
[----:B------:R-:W-:-:S04]  /*18fbe0*/  IMAD.WIDE R140, R232, 0x4, R4 ;  /* 0x00000004e88c7825 */ /* 0x000fc800078e0204 */
[----:B------:R-:W4:Y:S02]  /*18fbf0*/  LDL.LU R235, [R1+0x7260] ;  /* 0x0072600001eb7983 */ /* 0x000f240000300800 */
[----:B------:R-:W-:Y:S01]  /*18fc00*/  IMAD.WIDE R142, R232, 0x4, R6 ;  /* 0x00000004e88e7825 */ /* 0x000fe200078e0206 */
[----:B------:R-:W4:Y:S03]  /*18fc10*/  LDL.LU R247, [R1+0x1dbc] ;  /* 0x001dbc0001f77983 */ /* 0x000f260000300800 */
[----:B------:R-:W4:Y:S01]  /*18fc20*/  LDL.LU R246, [R1+0x1d9c] ;  /* 0x001d9c0001f67983 */ /* 0x000f220000300800 */
[----:B------:R1:W-:Y:S01]  /*18fc30*/  @P6 STG.E [R140.64], R244 ;  /* 0x000000f48c006986 */ /* 0x0003e2000c101904 */
[----:B------:R-:W4:Y:S02]  /*18fc40*/  LDL.LU R239, [R1+0x1d3c] ;  /* 0x001d3c0001ef7983 */ /* 0x000f240000300800 */
        /* <DEDUP_REMOVED lines=11> */
[----:B------:R-:W-:Y:S02]  /*18fd00*/  ISETP.GE.AND P0, PT, R233, c[0x0][0x17c], PT ;  /* 0x00005f00e9007a0c */ /* 0x000fe40003f06270 */
[----:B------:R-:W-:Y:S02]  /*18fd10*/  ISETP.LT.AND P1, PT, R195, c[0x0][0x178], !P1 ;  /* 0x00005e00c3007a0c */ /* 0x000fe40004f21270 */
[----:B------:R-:W-:Y:S01]  /*18fd20*/  IADD3 R234, R232, c[0x0][0x198], RZ ;  /* 0x00006600e8ea7a10 */ /* 0x000fe20007ffe0ff */
[----:B------:R-:W4:Y:S04]  /*18fd30*/  LDL.LU R237, [R1+0x7268] ;  /* 0x0072680001ed7983 */ /* 0x000f280000300800 */
[----:B------:R1:W-:Y:S01]  /*18fd40*/  @P5 STG.E [R2.64], R240 ;  /* 0x000000f002005986 */ /* 0x0003e2000c101904 */
[----:B------:R-:W-:Y:S02]  /*18fd50*/  @P4 STG.E [R140.64], R251 ;  /* 0x000000fb8c004986 */ /* 0x000fe4000c101904 */
[----:B------:R1:W-:Y:S01]  /*18fd60*/  @P3 STG.E [R142.64], R250 ;  /* 0x000000fa8e003986 */ /* 0x0003e2000c101904 */
[----:B------:R-:W-:-:S02]  /*18fd70*/  ISETP.LT.AND P3, PT, R146, c[0x0][0x178], !P0 ;  /* 0x00005e0092007a0c */ /* 0x000fc40004761270 */
[----:B------:R-:W-:Y:S01]  /*18fd80*/  ISETP.LT.AND P4, PT, R231, c[0x0][0x178], !P0 ;  /* 0x00005e00e7007a0c */ /* 0x000fe20004781270 */
[----:B-1----:R-:W-:-:S04]  /*18fd90*/  IMAD.WIDE R2, R232, 0x4, R12 ;  /* 0x00000004e8027825 */ /* 0x002fc800078e020c */
[----:B------:R-:W-:-:S04]  /*18fda0*/  IMAD.WIDE R142, R232, 0x4, R14 ;  /* 0x00000004e88e7825 */ /* 0x000fc800078e020e */
[----:B------:R-:W-:Y:S01]  /*18fdb0*/  IMAD.WIDE R140, R232, 0x4, R10 ;  /* 0x00000004e88c7825 */ /* 0x000fe200078e020a */
[----:B------:R1:W-:Y:S01]  /*18fdc0*/  @P2 STG.E [R142.64], R249 ;  /* 0x000000f98e002986 */ /* 0x0003e2000c101904 */
[----:B------:R-:W-:Y:S02]  /*18fdd0*/  ISETP.LT.AND P5, PT, R147, c[0x0][0x178], !P0 ;  /* 0x00005e0093007a0c */ /* 0x000fe400047a1270 */
[----:B------:R-:W-:Y:S01]  /*18fde0*/  ISETP.LT.AND P2, PT, R179, c[0x0][0x178], !P0 ;  /* 0x00005e00b3007a0c */ /* 0x000fe20004741270 */
[----:B------:R-:W-:-:S04]  /*18fdf0*/  IMAD.WIDE R232, R234, 0x4, R14 ;  /* 0x00000004eae87825 */ /* 0x000fc800078e020e */
[----:B-1----:R-:W-:Y:S01]  /*18fe00*/  IMAD.WIDE R142, R234, 0x4, R116 ;  /* 0x00000004ea8e7825 */ /* 0x002fe200078e0274 */
[----:B---3--:R1:W-:Y:S01]  /*18fe10*/  @P6 STG.E [R2.64], R238 ;  /* 0x000000ee02006986 */ /* 0x0083e2000c101904 */
[----:B------:R-:W-:-:S03]  /*18fe20*/  ISETP.LT.AND P6, PT, R115, c[0x0][0x178], !P0 ;  /* 0x00005e0073007a0c */ /* 0x000fc600047c1270 */
[----:B--2---:R2:W-:Y:S01]  /*18fe30*/  @P1 STG.E [R140.64], R236 ;  /* 0x000000ec8c001986 */ /* 0x0045e2000c101904 */
[----:B-1----:R-:W-:-:S03]  /*18fe40*/  IMAD.WIDE R2, R234, 0x4, R4 ;  /* 0x00000004ea027825 */ /* 0x002fc600078e0204 */
[----:B------:R-:W3:Y:S04]  /*18fe50*/  LDL.LU R238, [R1+0x18ac] ;  /* 0x0018ac0001ee7983 */ /* 0x000ee80000300800 */
[----:B--2---:R-:W2:Y:S01]  /*18fe60*/  LDL.LU R236, [R1+0x1d80] ;  /* 0x001d800001ec7983 */ /* 0x004ea20000300800 */
[C---:B------:R-:W-:Y:S01]  /*18fe70*/  IMAD.WIDE R140, R234.reuse, 0x4, R6 ;  /* 0x00000004ea8c7825 */ /* 0x040fe200078e0206 */
[----:B------:R-:W-:Y:S02]  /*18fe80*/  ISETP.LT.AND P1, PT, R135, c[0x0][0x178], !P0 ;  /* 0x00005e0087007a0c */ /* 0x000fe40004721270 */
[----:B----4-:R1:W-:Y:S02]  /*18fe90*/  @P3 STG.E [R2.64], R245 ;  /* 0x000000f502003986 */ /* 0x0103e4000c101904 */
[----:B------:R4:W-:Y:S01]  /*18fea0*/  @P4 STG.E [R140.64], R248 ;  /* 0x000000f88c004986 */ /* 0x0009e2000c101904 */
[----:B------:R-:W-:Y:S01]  /*18feb0*/  ISETP.LT.AND P4, PT, R163, c[0x0][0x178], !P0 ;  /* 0x00005e00a3007a0c */ /* 0x000fe20004781270 */
[----:B-1----:R-:W2:Y:S01]  /*18fec0*/  LDL.LU R245, [R1+0x1cc0] ;  /* 0x001cc00001f57983 */ /* 0x002ea20000300800 */
[----:B------:R-:W-:-:S04]  /*18fed0*/  IMAD.WIDE R2, R234, 0x4, R8 ;  /* 0x00000004ea027825 */ /* 0x000fc800078e0208 */
[C---:B----4-:R-:W-:Y:S01]  /*18fee0*/  IMAD.WIDE R140, R234.reuse, 0x4, R118 ;  /* 0x00000004ea8c7825 */ /* 0x050fe200078e0276 */
[----:B------:R1:W-:Y:S04]  /*18fef0*/  @P6 STG.E [R2.64], R247 ;  /* 0x000000f702006986 */ /* 0x0003e8000c101904 */
[----:B------:R-:W-:Y:S02]  /*18ff00*/  @P5 STG.E [R140.64], R246 ;  /* 0x000000f68c005986 */ /* 0x000fe4000c101904 */
[----:B------:R-:W-:Y:S02]  /*18ff10*/  @P2 STG.E [R142.64], R239 ;  /* 0x000000ef8e002986 */ /* 0x000fe4000c101904 */
[----:B------:R4:W-:Y:S02]  /*18ff20*/  @P1 STG.E [R232.64], R244 ;  /* 0x000000f4e8001986 */ /* 0x0009e4000c101904 */
[----:B-1----:R-:W-:Y:S01]  /*18ff30*/  IMAD.WIDE R2, R234, 0x4, R12 ;  /* 0x00000004ea027825 */ /* 0x002fe200078e020c */
[----:B----4-:R-:W4:Y:S04]  /*18ff40*/  LDL.LU R244, [R1+0x1d84] ;  /* 0x001d840001f47983 */ /* 0x010f280000300800 */
[----:B------:R1:W-:Y:S04]  /*18ff50*/  @P4 STG.E [R2.64], R252 ;  /* 0x000000fc02004986 */ /* 0x0003e8000c101904 */
[----:B-1----:R-:W4:Y:S01]  /*18ff60*/  LDL.LU R252, [R1+0x1cc4] ;  /* 0x001cc40001fc7983 */ /* 0x002f220000300800 */
[----:B------:R-:W-:-:S02]  /*18ff70*/  ISETP.GE.AND P3, PT, R235, c[0x0][0x17c], PT ;  /* 0x00005f00eb007a0c */ /* 0x000fc40003f66270 */
[----:B------:R-:W-:Y:S02]  /*18ff80*/  ISETP.LT.AND P0, PT, R195, c[0x0][0x178], !P0 ;  /* 0x00005e00c3007a0c */ /* 0x000fe40004701270 */
[----:B------:R-:W-:Y:S02]  /*18ff90*/  ISETP.LT.AND P1, PT, R146, c[0x0][0x178], !P3 ;  /* 0x00005e0092007a0c */ /* 0x000fe40005f21270 */
[----:B------:R-:W-:Y:S02]  /*18ffa0*/  ISETP.LT.AND P5, PT, R231, c[0x0][0x178], !P3 ;  /* 0x00005e00e7007a0c */ /* 0x000fe40005fa1270 */
[----:B------:R-:W-:Y:S01]  /*18ffb0*/  ISETP.LT.AND P2, PT, R115, c[0x0][0x178], !P3 ;  /* 0x00005e0073007a0c */ /* 0x000fe20005f41270 */
[C---:B------:R-:W-:Y:S02]  /*18ffc0*/  IADD3 R235, R234.reuse, c[0x0][0x198], RZ ;  /* 0x00006600eaeb7a10 */ /* 0x040fe40007ffe0ff */
[----:B------:R-:W-:Y:S01]  /*18ffd0*/  IMAD.WIDE R2, R234, 0x4, R10 ;  /* 0x00000004ea027825 */ /* 0x000fe200078e020a */
[----:B------:R-:W-:-:S02]  /*18ffe0*/  ISETP.LT.AND P4, PT, R147, c[0x0][0x178], !P3 ;  /* 0x00005e0093007a0c */ /* 0x000fc40005f81270 */
[----:B------:R-:W-:Y:S01]  /*18fff0*/  ISETP.LT.AND P6, PT, R179, c[0x0][0x178], !P3 ;  /* 0x00005e00b3007a0c */ /* 0x000fe20005fc1270 */
[----:B------:R-:W4:Y:S01]  /*190000*/  LDL.LU R234, [R1+0x7270] ;  /* 0x0072700001ea7983 */ /* 0x000f220000300800 */
[----:B------:R-:W-:-:S04]  /*190010*/  IMAD.WIDE R140, R235, 0x4, R4 ;  /* 0x00000004eb8c7825 */ /* 0x000fc800078e0204 */
[----:B------:R-:W-:-:S04]  /*190020*/  IMAD.WIDE R142, R235, 0x4, R6 ;  /* 0x00000004eb8e7825 */ /* 0x000fc800078e0206 */
[----:B------:R-:W-:Y:S01]  /*190030*/  IMAD.WIDE R232, R235, 0x4, R8 ;  /* 0x00000004ebe87825 */ /* 0x000fe200078e0208 */
[----:B---3--:R1:W-:Y:S01]  /*190040*/  @P0 STG.E [R2.64], R238 ;  /* 0x000000ee02000986 */ /* 0x0083e2000c101904 */
[----:B------:R-:W-:-:S03]  /*190050*/  ISETP.GE.AND P0, PT, R237, c[0x0][0x17c], PT ;  /* 0x00005f00ed007a0c */ /* 0x000fc60003f06270 */
[----:B--2---:R2:W-:Y:S01]  /*190060*/  @P1 STG.E [R140.64], R236 ;  /* 0x000000ec8c001986 */ /* 0x0045e2000c101904 */
[----:B------:R-:W-:Y:S01]  /*190070*/  ISETP.LT.AND P1, PT, R163, c[0x0][0x178], !P3 ;  /* 0x00005e00a3007a0c */ /* 0x000fe20005f21270 */
[----:B-1----:R-:W-:-:S04]  /*190080*/  IMAD.WIDE R2, R235, 0x4, R118 ;  /* 0x00000004eb027825 */ /* 0x002fc800078e0276 */
[----:B--2---:R-:W-:Y:S01]  /*190090*/  IMAD.WIDE R140, R235, 0x4, R116 ;  /* 0x00000004eb8c7825 */ /* 0x004fe200078e0274 */
[----:B------:R-:W2:Y:S04]  /*1900a0*/  LDL.LU R236, [R1+0x1d70] ;  /* 0x001d700001ec7983 */ /* 0x000ea80000300800 */
[----:B------:R-:W-:Y:S01]  /*1900b0*/  @P5 STG.E [R142.64], R245 ;  /* 0x000000f58e005986 */ /* 0x000fe2000c101904 */
[----:B------:R1:W-:Y:S01]  /*1900c0*/  @P2 STG.E [R232.64], R28 ;  /* 0x0000001ce8002986 */ /* 0x0003e2000c101904 */
[----:B------:R-:W-:Y:S01]  /*1900d0*/  ISETP.LT.AND P2, PT, R135, c[0x0][0x178], !P3 ;  /* 0x00005e0087007a0c */ /* 0x000fe20005f41270 */
[----:B------:R-:W-:Y:S01]  /*1900e0*/  ISETP.LT.AND P3, PT, R195, c[0x0][0x178], !P3 ;  /* 0x00005e00c3007a0c */ /* 0x000fe20005f61270 */
[----:B------:R3:W-:Y:S01]  /*1900f0*/  @P4 STG.E [R2.64], R44 ;  /* 0x0000002c02004986 */ /* 0x0007e2000c101904 */
[----:B------:R-:W-:Y:S01]  /*190100*/  ISETP.LT.AND P4, PT, R146, c[0x0][0x178], !P0 ;  /* 0x00005e0092007a0c */ /* 0x000fe20004781270 */
[----:B------:R3:W-:Y:S01]  /*190110*/  @P6 STG.E [R140.64], R60 ;  /* 0x0000003c8c006986 */ /* 0x0007e2000c101904 */
[----:B------:R-:W-:-:S02]  /*190120*/  ISETP.LT.AND P6, PT, R231, c[0x0][0x178], !P0 ;  /* 0x00005e00e7007a0c */ /* 0x000fc400047c1270 */
[C---:B-1----:R-:W-:Y:S01]  /*190130*/  IADD3 R28, R235.reuse, c[0x0][0x198], RZ ;  /* 0x00006600eb1c7a10 */ /* 0x042fe20007ffe0ff */
[----:B---3--:R-:W-:-:S04]  /*190140*/  IMAD.WIDE R2, R235, 0x4, R12 ;  /* 0x00000004eb027825 */ /* 0x008fc800078e020c */
[----:B------:R-:W-:-:S04]  /*190150*/  IMAD.WIDE R140, R235, 0x4, R14 ;  /* 0x00000004eb8c7825 */ /* 0x000fc800078e020e */
[----:B------:R-:W-:-:S04]  /*190160*/  IMAD.WIDE R142, R235, 0x4, R10 ;  /* 0x00000004eb8e7825 */ /* 0x000fc800078e020a */
[C---:B------:R-:W-:Y:S01]  /*190170*/  IMAD.WIDE R232, R28.reuse, 0x4, R4 ;  /* 0x000000041ce87825 */ /* 0x040fe200078e0204 */
[----:B------:R-:W-:Y:S03]  /*190180*/  @P2 STG.E [R140.64], R76 ;  /* 0x0000004c8c002986 */ /* 0x000fe6000c101904 */
[----:B------:R1:W-:Y:S02]  /*190190*/  @P1 STG.E [R2.64], R92 ;  /* 0x0000005c02001986 */ /* 0x0003e4000c101904 */
[----:B------:R-:W-:Y:S02]  /*1901a0*/  @P3 STG.E [R142.64], R108 ;  /* 0x0000006c8e003986 */ /* 0x000fe4000c101904 */
[----:B----4-:R-:W-:Y:S02]  /*1901b0*/  @P4 STG.E [R232.64], R244 ;  /* 0x000000f4e8004986 */ /* 0x010fe4000c101904 */
[----:B-1----:R-:W-:-:S05]  /*1901c0*/  IMAD.WIDE R2, R28, 0x4, R6 ;  /* 0x000000041c027825 */ /* 0x002fca00078e0206 */
[----:B------:R1:W-:Y:S04]  /*1901d0*/  @P6 STG.E [R2.64], R252 ;  /* 0x000000fc02006986 */ /* 0x0003e8000c101904 */
[----:B-1----:R-:W3:Y:S01]  /*1901e0*/  LDL.LU R252, [R1+0x15a0] ;  /* 0x0015a00001fc7983 */ /* 0x002ee20000300800 */
[----:B------:R-:W4:Y:S02]  /*1901f0*/  LDL.LU R108, [R1+0x7274] ;  /* 0x00727400016c7983 */ /* 0x000f240000300800 */
[----:B------:R-:W4:Y:S02]  /*190200*/  LDL.LU R92, [R1+0x7278] ;  /* 0x00727800015c7983 */ /* 0x000f240000300800 */
[----:B------:R-:W4:Y:S01]  /*190210*/  LDL.LU R245, [R1+0x1d74] ;  /* 0x001d740001f57983 */ /* 0x000f220000300800 */
[----:B------:R-:W-:-:S02]  /*190220*/  ISETP.LT.AND P5, PT, R115, c[0x0][0x178], !P0 ;  /* 0x00005e0073007a0c */ /* 0x000fc400047a1270 */
[----:B------:R-:W-:Y:S02]  /*190230*/  ISETP.LT.AND P2, PT, R147, c[0x0][0x178], !P0 ;  /* 0x00005e0093007a0c */ /* 0x000fe40004741270 */
[----:B------:R-:W-:Y:S01]  /*190240*/  ISETP.LT.AND P3, PT, R179, c[0x0][0x178], !P0 ;  /* 0x00005e00b3007a0c */ /* 0x000fe20004761270 */
[C---:B------:R-:W-:Y:S01]  /*190250*/  IMAD.WIDE R140, R28.reuse, 0x4, R8 ;  /* 0x000000041c8c7825 */ /* 0x040fe200078e0208 */
[----:B------:R-:W-:Y:S02]  /*190260*/  ISETP.LT.AND P6, PT, R135, c[0x0][0x178], !P0 ;  /* 0x00005e0087007a0c */ /* 0x000fe400047c1270 */
[----:B------:R-:W-:Y:S01]  /*190270*/  ISETP.LT.AND P4, PT, R163, c[0x0][0x178], !P0 ;  /* 0x00005e00a3007a0c */ /* 0x000fe20004781270 */
[----:B------:R-:W-:Y:S01]  /*190280*/  IMAD.WIDE R2, R28, 0x4, R118 ;  /* 0x000000041c027825 */ /* 0x000fe200078e0276 */
[----:B------:R-:W4:Y:S01]  /*190290*/  LDL.LU R244, [R1+0x15a4] ;  /* 0x0015a40001f47983 */ /* 0x000f220000300800 */
[----:B------:R-:W-:Y:S02]  /*1902a0*/  ISETP.LT.AND P0, PT, R195, c[0x0][0x178], !P0 ;  /* 0x00005e00c3007a0c */ /* 0x000fe40004701270 */
[----:B------:R-:W-:Y:S01]  /*1902b0*/  ISETP.GE.AND P1, PT, R234, c[0x0][0x17c], PT ;  /* 0x00005f00ea007a0c */ /* 0x000fe20003f26270 */
[----:B------:R1:W-:Y:S01]  /*1902c0*/  @P5 STG.E [R140.64], R29 ;  /* 0x0000001d8c005986 */ /* 0x0003e2000c101904 */
[----:B------:R1:W-:Y:S02]  /*1902d0*/  @P2 STG.E [R2.64], R45 ;  /* 0x0000002d02002986 */ /* 0x0003e4000c101904 */
[----:B------:R-:W-:Y:S01]  /*1902e0*/  ISETP.LT.AND P5, PT, R146, c[0x0][0x178], !P1 ;  /* 0x00005e0092007a0c */ /* 0x000fe20004fa1270 */
[----:B------:R-:W-:-:S04]  /*1902f0*/  IMAD.WIDE R142, R28, 0x4, R14 ;  /* 0x000000041c8e7825 */ /* 0x000fc800078e020e */
[----:B------:R-:W-:-:S04]  /*190300*/  IMAD.WIDE R232, R28, 0x4, R12 ;  /* 0x000000041ce87825 */ /* 0x000fc800078e020c */
[C---:B-1----:R-:W-:Y:S01]  /*190310*/  IMAD.WIDE R140, R28.reuse, 0x4, R116 ;  /* 0x000000041c8c7825 */ /* 0x042fe200078e0274 */
[----:B------:R-:W-:-:S03]  /*190320*/  IADD3 R76, R28, c[0x0][0x198], RZ ;  /* 0x000066001c4c7a10 */ /* 0x000fc60007ffe0ff */
[----:B------:R-:W-:Y:S01]  /*190330*/  IMAD.WIDE R2, R28, 0x4, R10 ;  /* 0x000000041c027825 */ /* 0x000fe200078e020a */
[----:B------:R-:W-:Y:S01]  /*190340*/  @P3 STG.E [R140.64], R61 ;  /* 0x0000003d8c003986 */ /* 0x000fe2000c101904 */
[----:B------:R-:W-:Y:S02]  /*190350*/  ISETP.LT.AND P3, PT, R231, c[0x0][0x178], !P1 ;  /* 0x00005e00e7007a0c */ /* 0x000fe40004f61270 */
[----:B------:R-:W-:Y:S02]  /*190360*/  @P6 STG.E [R142.64], R77 ;  /* 0x0000004d8e006986 */ /* 0x000fe4000c101904 */
[----:B------:R-:W-:Y:S02]  /*190370*/  @P4 STG.E [R232.64], R93 ;  /* 0x0000005de8004986 */ /* 0x000fe4000c101904 */
[C---:B------:R-:W-:Y:S01]  /*190380*/  IMAD.WIDE R28, R76.reuse, 0x4, R4 ;  /* 0x000000044c1c7825 */ /* 0x040fe200078e0204 */
[----:B------:R1:W-:Y:S03]  /*190390*/  @P0 STG.E [R2.64], R109 ;  /* 0x0000006d02000986 */ /* 0x0003e6000c101904 */
[----:B-1----:R-:W-:Y:S01]  /*1903a0*/  IMAD.WIDE R2, R76, 0x4, R6 ;  /* 0x000000044c027825 */ /* 0x002fe200078e0206 */
[----:B--2---:R-:W-:Y:S04]  /*1903b0*/  @P5 STG.E [R28.64], R236 ;  /* 0x000000ec1c005986 */ /* 0x004fe8000c101904 */
[----:B---3--:R1:W-:Y:S04]  /*1903c0*/  @P3 STG.E [R2.64], R252 ;  /* 0x000000fc02003986 */ /* 0x0083e8000c101904 */
[----:B-1----:R-:W2:Y:S01]  /*1903d0*/  LDL.LU R252, [R1+0x1d60] ;  /* 0x001d600001fc7983 */ /* 0x002ea20000300800 */
[----:B------:R-:W-:-:S02]  /*1903e0*/  ISETP.LT.AND P2, PT, R115, c[0x0][0x178], !P1 ;  /* 0x00005e0073007a0c */ /* 0x000fc40004f41270 */
[----:B------:R-:W-:Y:S02]  /*1903f0*/  ISETP.LT.AND P6, PT, R147, c[0x0][0x178], !P1 ;  /* 0x00005e0093007a0c */ /* 0x000fe40004fc1270 */
[----:B------:R-:W-:Y:S02]  /*190400*/  ISETP.LT.AND P4, PT, R179, c[0x0][0x178], !P1 ;  /* 0x00005e00b3007a0c */ /* 0x000fe40004f81270 */
[----:B------:R-:W-:Y:S02]  /*190410*/  ISETP.LT.AND P0, PT, R135, c[0x0][0x178], !P1 ;  /* 0x00005e0087007a0c */ /* 0x000fe40004f01270 */
[----:B------:R-:W-:Y:S01]  /*190420*/  ISETP.LT.AND P5, PT, R163, c[0x0][0x178], !P1 ;  /* 0x00005e00a3007a0c */ /* 0x000fe20004fa1270 */
[----:B------:R-:W-:Y:S01]  /*190430*/  IMAD.WIDE R28, R76, 0x4, R8 ;  /* 0x000000044c1c7825 */ /* 0x000fe200078e0208 */
[----:B----4-:R-:W-:-:S03]  /*190440*/  ISETP.GE.AND P3, PT, R108, c[0x0][0x17c], PT ;  /* 0x00005f006c007a0c */ /* 0x010fc60003f66270 */
[----:B------:R-:W-:Y:S01]  /*190450*/  IMAD.WIDE R44, R76, 0x4, R118 ;  /* 0x000000044c2c7825 */ /* 0x000fe200078e0276 */
[----:B------:R-:W-:-:S03]  /*190460*/  ISETP.LT.AND P1, PT, R195, c[0x0][0x178], !P1 ;  /* 0x00005e00c3007a0c */ /* 0x000fc60004f21270 */
[----:B------:R-:W-:-:S04]  /*190470*/  IMAD.WIDE R60, R76, 0x4, R116 ;  /* 0x000000044c3c7825 */ /* 0x000fc800078e0274 */
[----:B------:R-:W-:Y:S01]  /*190480*/  IMAD.WIDE R2, R76, 0x4, R14 ;  /* 0x000000044c027825 */ /* 0x000fe200078e020e */
[----:B------:R1:W-:Y:S01]  /*190490*/  @P2 STG.E [R28.64], R24 ;  /* 0x000000181c002986 */ /* 0x0003e2000c101904 */
[----:B------:R-:W-:Y:S02]  /*1904a0*/  ISETP.LT.AND P2, PT, R146, c[0x0][0x178], !P3 ;  /* 0x00005e0092007a0c */ /* 0x000fe40005f41270 */
[----:B------:R-:W-:Y:S02]  /*1904b0*/  @P6 STG.E [R44.64], R40 ;  /* 0x000000282c006986 */ /* 0x000fe4000c101904 */
[----:B------:R3:W-:Y:S01]  /*1904c0*/  @P4 STG.E [R60.64], R56 ;  /* 0x000000383c004986 */ /* 0x0007e2000c101904 */
[----:B------:R4:W-:Y:S01]  /*1904d0*/  @P0 STG.E [R2.64], R72 ;  /* 0x0000004802000986 */ /* 0x0009e2000c101904 */
[C---:B-1----:R-:W-:Y:S01]  /*1904e0*/  IMAD.WIDE R28, R76.reuse, 0x4, R12 ;  /* 0x000000044c1c7825 */ /* 0x042fe200078e020c */
[C---:B------:R-:W-:Y:S02]  /*1904f0*/  IADD3 R24, R76.reuse, c[0x0][0x198], RZ ;  /* 0x000066004c187a10 */ /* 0x040fe40007ffe0ff */
[----:B---3--:R-:W3:Y:S04]  /*190500*/  LDL.LU R56, [R1+0x7284] ;  /* 0x0072840001387983 */ /* 0x008ee80000300800 */
[----:B------:R1:W-:Y:S01]  /*190510*/  @P5 STG.E [R28.64], R88 ;  /* 0x000000581c005986 */ /* 0x0003e2000c101904 */
[----:B----4-:R-:W-:-:S05]  /*190520*/  IMAD.WIDE R2, R76, 0x4, R10 ;  /* 0x000000044c027825 */ /* 0x010fca00078e020a */
[----:B------:R-:W-:Y:S01]  /*190530*/  @P1 STG.E [R2.64], R104 ;  /* 0x0000006802001986 */ /* 0x000fe2000c101904 */
[----:B-1----:R-:W-:-:S05]  /*190540*/  IMAD.WIDE R28, R24, 0x4, R4 ;  /* 0x00000004181c7825 */ /* 0x002fca00078e0204 */
[----:B------:R1:W-:Y:S01]  /*190550*/  @P2 STG.E [R28.64], R245 ;  /* 0x000000f51c002986 */ /* 0x0003e2000c101904 */
[----:B------:R-:W-:-:S03]  /*190560*/  ISETP.LT.AND P4, PT, R231, c[0x0][0x178], !P3 ;  /* 0x00005e00e7007a0c */ /* 0x000fc60005f81270 */
[----:B-1----:R-:W4:Y:S01]  /*190570*/  LDL.LU R245, [R1+0x1430] ;  /* 0x0014300001f57983 */ /* 0x002f220000300800 */
[----:B------:R-:W-:Y:S02]  /*190580*/  ISETP.LT.AND P0, PT, R115, c[0x0][0x178], !P3 ;  /* 0x00005e0073007a0c */ /* 0x000fe40005f01270 */
[----:B------:R-:W-:Y:S01]  /*190590*/  ISETP.LT.AND P5, PT, R147, c[0x0][0x178], !P3 ;  /* 0x00005e0093007a0c */ /* 0x000fe20005fa1270 */
[----:B------:R-:W-:Y:S01]  /*1905a0*/  IMAD.WIDE R44, R24, 0x4, R6 ;  /* 0x00000004182c7825 */ /* 0x000fe200078e0206 */
[----:B------:R-:W-:-:S03]  /*1905b0*/  ISETP.LT.AND P6, PT, R179, c[0x0][0x178], !P3 ;  /* 0x00005e00b3007a0c */ /* 0x000fc60005fc1270 */
[----:B------:R-:W-:Y:S02]  /*1905c0*/  IMAD.WIDE R2, R24, 0x4, R8 ;  /* 0x0000000418027825 */ /* 0x000fe400078e0208 */
[----:B------:R1:W-:Y:S01]  /*1905d0*/  @P4 STG.E [R44.64], R244 ;  /* 0x000000f42c004986 */ /* 0x0003e2000c101904 */
[----:B------:R-:W-:Y:S02]  /*1905e0*/  ISETP.LT.AND P4, PT, R135, c[0x0][0x178], !P3 ;  /* 0x00005e0087007a0c */ /* 0x000fe40005f81270 */
[----:B------:R-:W-:Y:S01]  /*1905f0*/  ISETP.GE.AND P1, PT, R92, c[0x0][0x17c], PT ;  /* 0x00005f005c007a0c */ /* 0x000fe20003f26270 */
[----:B------:R-:W-:Y:S01]  /*190600*/  IMAD.WIDE R28, R24, 0x4, R118 ;  /* 0x00000004181c7825 */ /* 0x000fe200078e0276 */
[----:B------:R-:W-:-:S03]  /*190610*/  ISETP.LT.AND P2, PT, R163, c[0x0][0x178], !P3 ;  /* 0x00005e00a3007a0c */ /* 0x000fc60005f41270 */
[----:B------:R-:W-:Y:S01]  /*190620*/  ISETP.LT.AND P3, PT, R195, c[0x0][0x178], !P3 ;  /* 0x00005e00c3007a0c */ /* 0x000fe20005f61270 */
[----:B------:R1:W-:Y:S01]  /*190630*/  @P0 STG.E [R2.64], R25 ;  /* 0x0000001902000986 */ /* 0x0003e2000c101904 */
[----:B------:R-:W-:-:S03]  /*190640*/  ISETP.LT.AND P0, PT, R146, c[0x0][0x178], !P1 ;  /* 0x00005e0092007a0c */ /* 0x000fc60004f01270 */
[----:B-1----:R-:W4:Y:S01]  /*190650*/  LDL.LU R244, [R1+0x1d64] ;  /* 0x001d640001f47983 */ /* 0x002f220000300800 */
[----:B------:R-:W-:-:S04]  /*190660*/  IMAD.WIDE R44, R24, 0x4, R116 ;  /* 0x00000004182c7825 */ /* 0x000fc800078e0274 */
[----:B------:R1:W-:Y:S02]  /*190670*/  @P5 STG.E [R28.64], R41 ;  /* 0x000000291c005986 */ /* 0x0003e4000c101904 */
[C---:B------:R-:W-:Y:S01]  /*190680*/  IMAD.WIDE R2, R24.reuse, 0x4, R14 ;  /* 0x0000000418027825 */ /* 0x040fe200078e020e */
[----:B------:R-:W-:Y:S03]  /*190690*/  @P6 STG.E [R44.64], R57 ;  /* 0x000000392c006986 */ /* 0x000fe6000c101904 */
[----:B-1----:R-:W-:-:S04]  /*1906a0*/  IMAD.WIDE R28, R24, 0x4, R12 ;  /* 0x00000004181c7825 */ /* 0x002fc800078e020c */
[C---:B------:R-:W-:Y:S01]  /*1906b0*/  IMAD.WIDE R40, R24.reuse, 0x4, R10 ;  /* 0x0000000418287825 */ /* 0x040fe200078e020a */
[----:B------:R-:W-:Y:S01]  /*1906c0*/  IADD3 R24, R24, c[0x0][0x198], RZ ;  /* 0x0000660018187a10 */ /* 0x000fe20007ffe0ff */
[----:B------:R1:W-:Y:S02]  /*1906d0*/  @P4 STG.E [R2.64], R73 ;  /* 0x0000004902004986 */ /* 0x0003e4000c101904 */
[----:B------:R-:W-:Y:S02]  /*1906e0*/  @P2 STG.E [R28.64], R89 ;  /* 0x000000591c002986 */ /* 0x000fe4000c101904 */
[----:B------:R-:W-:Y:S02]  /*1906f0*/  @P3 STG.E [R40.64], R105 ;  /* 0x0000006928003986 */ /* 0x000fe4000c101904 */
[----:B-1----:R-:W-:-:S05]  /*190700*/  IMAD.WIDE R2, R24, 0x4, R4 ;  /* 0x0000000418027825 */ /* 0x002fca00078e0204 */
[----:B--2---:R1:W-:Y:S04]  /*190710*/  @P0 STG.E [R2.64], R252 ;  /* 0x000000fc02000986 */ /* 0x0043e8000c101904 */
[----:B-1----:R-:W2:Y:S01]  /*190720*/  LDL.LU R252, [R1+0x1434] ;  /* 0x0014340001fc7983 */ /* 0x002ea20000300800 */
[----:B------:R-:W2:Y:S01]  /*190730*/  LDL.LU R44, [R1+0x7288] ;  /* 0x00728800012c7983 */ /* 0x000ea20000300800 */
[----:B------:R-:W-:Y:S02]  /*190740*/  ISETP.LT.AND P5, PT, R231, c[0x0][0x178], !P1 ;  /* 0x00005e00e7007a0c */ /* 0x000fe40004fa1270 */
[----:B------:R-:W-:Y:S02]  /*190750*/  ISETP.LT.AND P6, PT, R115, c[0x0][0x178], !P1 ;  /* 0x00005e0073007a0c */ /* 0x000fe40004fc1270 */
[----:B------:R-:W-:-:S02]  /*190760*/  ISETP.LT.AND P3, PT, R147, c[0x0][0x178], !P1 ;  /* 0x00005e0093007a0c */ /* 0x000fc40004f61270 */
[----:B------:R-:W-:Y:S02]  /*190770*/  ISETP.LT.AND P2, PT, R179, c[0x0][0x178], !P1 ;  /* 0x00005e00b3007a0c */ /* 0x000fe40004f41270 */
[----:B------:R-:W-:Y:S01]  /*190780*/  ISETP.LT.AND P4, PT, R135, c[0x0][0x178], !P1 ;  /* 0x00005e0087007a0c */ /* 0x000fe20004f81270 */
[----:B------:R-:W-:-:S04]  /*190790*/  IMAD.WIDE R28, R24, 0x4, R6 ;  /* 0x00000004181c7825 */ /* 0x000fc800078e0206 */
[----:B------:R-:W-:-:S04]  /*1907a0*/  IMAD.WIDE R40, R24, 0x4, R8 ;  /* 0x0000000418287825 */ /* 0x000fc800078e0208 */
[----:B------:R-:W-:Y:S01]  /*1907b0*/  IMAD.WIDE R2, R24, 0x4, R118 ;  /* 0x0000000418027825 */ /* 0x000fe200078e0276 */
[----:B------:R-:W2:Y:S01]  /*1907c0*/  LDL.LU R236, [R1+0x1d40] ;  /* 0x001d400001ec7983 */ /* 0x000ea20000300800 */
[----:B---3--:R-:W-:-:S03]  /*1907d0*/  ISETP.GE.AND P0, PT, R56, c[0x0][0x17c], PT ;  /* 0x00005f0038007a0c */ /* 0x008fc60003f06270 */
[----:B----4-:R1:W-:Y:S01]  /*1907e0*/  @P5 STG.E [R28.64], R245 ;  /* 0x000000f51c005986 */ /* 0x0103e2000c101904 */
[----:B------:R3:W-:Y:S02]  /*1907f0*/  @P6 STG.E [R40.64], R20 ;  /* 0x0000001428006986 */ /* 0x0007e4000c101904 */
[----:B------:R-:W-:Y:S02]  /*190800*/  @P3 STG.E [R2.64], R36 ;  /* 0x0000002402003986 */ /* 0x000fe4000c101904 */
[----:B-1----:R-:W-:-:S04]  /*190810*/  IMAD.WIDE R28, R24, 0x4, R116 ;  /* 0x00000004181c7825 */ /* 0x002fc800078e0274 */
[----:B---3--:R-:W-:Y:S01]  /*190820*/  IMAD.WIDE R40, R24, 0x4, R14 ;  /* 0x0000000418287825 */ /* 0x008fe200078e020e */
[----:B------:R-:W-:Y:S04]  /*190830*/  @P2 STG.E [R28.64], R52 ;  /* 0x000000341c002986 */ /* 0x000fe8000c101904 */
[----:B------:R1:W-:Y:S01]  /*190840*/  @P4 STG.E [R40.64], R68 ;  /* 0x0000004428004986 */ /* 0x0003e2000c101904 */
[----:B------:R-:W-:Y:S01]  /*190850*/  ISETP.LT.AND P5, PT, R163, c[0x0][0x178], !P1 ;  /* 0x00005e00a3007a0c */ /* 0x000fe20004fa1270 */
[----:B------:R-:W-:Y:S01]  /*190860*/  ISETP.LT.AND P1, PT, R195, c[0x0][0x178], !P1 ;  /* 0x00005e00c3007a0c */ /* 0x000fe20004f21270 */
[----:B------:R-:W-:Y:S01]  /*190870*/  ISETP.LT.AND P6, PT, R146, c[0x0][0x178], !P0 ;  /* 0x00005e0092007a0c */ /* 0x000fe200047c1270 */
[----:B-1----:R-:W3:Y:S01]  /*190880*/  LDL.LU R41, [R1+0x728c] ;  /* 0x00728c0001297983 */ /* 0x002ee20000300800 */
[----:B------:R-:W4:Y:S01]  /*190890*/  LDL.LU R245, [R1+0x1100] ;  /* 0x0011000001f57983 */ /* 0x000f220000300800 */
[C---:B------:R-:W-:Y:S01]  /*1908a0*/  IADD3 R20, R24.reuse, c[0x0][0x198], RZ ;  /* 0x0000660018147a10 */ /* 0x040fe20007ffe0ff */
[----:B------:R-:W-:-:S04]  /*1908b0*/  IMAD.WIDE R2, R24, 0x4, R12 ;  /* 0x0000000418027825 */ /* 0x000fc800078e020c */
[----:B------:R-:W-:-:S04]  /*1908c0*/  IMAD.WIDE R24, R24, 0x4, R10 ;  /* 0x0000000418187825 */ /* 0x000fc800078e020a */
[C---:B------:R-:W-:Y:S01]  /*1908d0*/  IMAD.WIDE R28, R20.reuse, 0x4, R4 ;  /* 0x00000004141c7825 */ /* 0x040fe200078e0204 */
[----:B------:R-:W-:Y:S03]  /*1908e0*/  @P5 STG.E [R2.64], R84 ;  /* 0x0000005402005986 */ /* 0x000fe6000c101904 */
[----:B------:R-:W-:Y:S02]  /*1908f0*/  @P1 STG.E [R24.64], R100 ;  /* 0x0000006418001986 */ /* 0x000fe4000c101904 */
[----:B------:R1:W-:Y:S01]  /*190900*/  @P6 STG.E [R28.64], R244 ;  /* 0x000000f41c006986 */ /* 0x0003e2000c101904 */
[----:B------:R-:W-:Y:S01]  /*190910*/  ISETP.LT.AND P4, PT, R231, c[0x0][0x178], !P0 ;  /* 0x00005e00e7007a0c */ /* 0x000fe20004781270 */
[----:B-1----:R-:W3:Y:S01]  /*190920*/  LDL.LU R244, [R1+0x1d44] ;  /* 0x001d440001f47983 */ /* 0x002ee20000300800 */
[----:B------:R-:W-:-:S11]  /*190930*/  IMAD.WIDE R2, R20, 0x4, R6 ;  /* 0x0000000414027825 */ /* 0x000fd600078e0206 */
[----:B--2---:R1:W-:Y:S04]  /*190940*/  @P4 STG.E [R2.64], R252 ;  /* 0x000000fc02004986 */ /* 0x0043e8000c101904 */
[----:B-1----:R-:W2:Y:S01]  /*190950*/  LDL.LU R252, [R1+0x1104] ;  /* 0x0011040001fc7983 */ /* 0x002ea20000300800 */
[----:B------:R-:W-:Y:S02]  /*190960*/  ISETP.LT.AND P2, PT, R115, c[0x0][0x178], !P0 ;  /* 0x00005e0073007a0c */ /* 0x000fe40004741270 */
[----:B------:R-:W-:Y:S02]  /*190970*/  ISETP.LT.AND P3, PT, R147, c[0x0][0x178], !P0 ;  /* 0x00005e0093007a0c */ /* 0x000fe40004761270 */
[----:B------:R-:W-:Y:S02]  /*190980*/  ISETP.LT.AND P1, PT, R179, c[0x0][0x178], !P0 ;  /* 0x00005e00b3007a0c */ /* 0x000fe40004721270 */
[----:B------:R-:W-:-:S02]  /*190990*/  ISETP.LT.AND P5, PT, R135, c[0x0][0x178], !P0 ;  /* 0x00005e0087007a0c */ /* 0x000fc400047a1270 */
[----:B------:R-:W-:Y:S01]  /*1909a0*/  ISETP.LT.AND P6, PT, R163, c[0x0][0x178], !P0 ;  /* 0x00005e00a3007a0c */ /* 0x000fe200047c1270 */
[----:B------:R-:W-:-:S04]  /*1909b0*/  IMAD.WIDE R24, R20, 0x4, R8 ;  /* 0x0000000414187825 */ /* 0x000fc800078e0208 */
[----:B------:R-:W-:Y:S01]  /*1909c0*/  IMAD.WIDE R28, R20, 0x4, R118 ;  /* 0x00000004141c7825 */ /* 0x000fe200078e0276 */
[----:B------:R-:W-:-:S03]  /*1909d0*/  ISETP.GE.AND P4, PT, R44, c[0x0][0x17c], PT ;  /* 0x00005f002c007a0c */ /* 0x000fc60003f86270 */
[C---:B------:R-:W-:Y:S01]  /*1909e0*/  IMAD.WIDE R2, R20.reuse, 0x4, R116 ;  /* 0x0000000414027825 */ /* 0x040fe200078e0274 */
[----:B------:R-:W-:Y:S02]  /*1909f0*/  ISETP.LT.AND P0, PT, R195, c[0x0][0x178], !P0 ;  /* 0x00005e00c3007a0c */ /* 0x000fe40004701270 */
[----:B------:R-:W-:Y:S01]  /*190a00*/  IADD3 R36, R20, c[0x0][0x198], RZ ;  /* 0x0000660014247a10 */ /* 0x000fe20007ffe0ff */
[----:B------:R-:W2:Y:S04]  /*190a10*/  LDL.LU R40, [R1+0x7290] ;  /* 0x0072900001287983 */ /* 0x000ea80000300800 */
[----:B------:R1:W-:Y:S01]  /*190a20*/  @P2 STG.E [R24.64], R21 ;  /* 0x0000001518002986 */ /* 0x0003e2000c101904 */
[----:B------:R1:W-:Y:S01]  /*190a30*/  @P3 STG.E [R28.64], R37 ;  /* 0x000000251c003986 */ /* 0x0003e2000c101904 */
[----:B------:R-:W-:Y:S01]  /*190a40*/  ISETP.LT.AND P2, PT, R146, c[0x0][0x178], !P4 ;  /* 0x00005e0092007a0c */ /* 0x000fe20006741270 */
[----:B------:R1:W-:Y:S02]  /*190a50*/  @P1 STG.E [R2.64], R53 ;  /* 0x0000003502001986 */ /* 0x0003e4000c101904 */
[----:B-1----:R-:W-:-:S04]  /*190a60*/  IMAD.WIDE R24, R20, 0x4, R14 ;  /* 0x0000000414187825 */ /* 0x002fc800078e020e */
[----:B------:R-:W-:-:S04]  /*190a70*/  IMAD.WIDE R28, R20, 0x4, R12 ;  /* 0x00000004141c7825 */ /* 0x000fc800078e020c */
[----:B------:R-:W-:Y:S01]  /*190a80*/  IMAD.WIDE R20, R20, 0x4, R10 ;  /* 0x0000000414147825 */ /* 0x000fe200078e020a */
[----:B------:R1:W-:Y:S03]  /*190a90*/  @P5 STG.E [R24.64], R69 ;  /* 0x0000004518005986 */ /* 0x0003e6000c101904 */
[----:B------:R1:W-:Y:S01]  /*190aa0*/  @P6 STG.E [R28.64], R85 ;  /* 0x000000551c006986 */ /* 0x0003e2000c101904 */
[----:B------:R-:W-:Y:S02]  /*190ab0*/  ISETP.LT.AND P6, PT, R231, c[0x0][0x178], !P4 ;  /* 0x00005e00e7007a0c */ /* 0x000fe400067c1270 */
[----:B------:R-:W-:Y:S01]  /*190ac0*/  ISETP.LT.AND P5, PT, R115, c[0x0][0x178], !P4 ;  /* 0x00005e0073007a0c */ /* 0x000fe200067a1270 */
[C---:B------:R-:W-:Y:S01]  /*190ad0*/  IMAD.WIDE R2, R36.reuse, 0x4, R4 ;  /* 0x0000000424027825 */ /* 0x040fe200078e0204 */
[----:B------:R-:W-:Y:S02]  /*190ae0*/  ISETP.LT.AND P3, PT, R147, c[0x0][0x178], !P4 ;  /* 0x00005e0093007a0c */ /* 0x000fe40006761270 */
[----:B------:R-:W-:Y:S01]  /*190af0*/  ISETP.LT.AND P1, PT, R179, c[0x0][0x178], !P4 ;  /* 0x00005e00b3007a0c */ /* 0x000fe20006721270 */
[----:B------:R1:W-:Y:S01]  /*190b00*/  @P0 STG.E [R20.64], R101 ;  /* 0x0000006514000986 */ /* 0x0003e2000c101904 */
[----:B------:R1:W-:Y:S01]  /*190b10*/  @P2 STG.E [R2.64], R236 ;  /* 0x000000ec02002986 */ /* 0x0003e2000c101904 */
[----:B------:R-:W-:Y:S01]  /*190b20*/  ISETP.LT.AND P2, PT, R135, c[0x0][0x178], !P4 ;  /* 0x00005e0087007a0c */ /* 0x000fe20006741270 */
[----:B-1----:R-:W-:-:S04]  /*190b30*/  IMAD.WIDE R24, R36, 0x4, R118 ;  /* 0x0000000424187825 */ /* 0x002fc800078e0276 */
[----:B------:R-:W-:-:S04]  /*190b40*/  IMAD.WIDE R28, R36, 0x4, R116 ;  /* 0x00000004241c7825 */ /* 0x000fc800078e0274 */
[----:B------:R-:W-:-:S04]  /*190b50*/  IMAD.WIDE R20, R36, 0x4, R8 ;  /* 0x0000000424147825 */ /* 0x000fc800078e0208 */
[----:B------:R-:W-:Y:S01]  /*190b60*/  IMAD.WIDE R2, R36, 0x4, R6 ;  /* 0x0000000424027825 */ /* 0x000fe200078e0206 */
[----:B------:R-:W2:Y:S04]  /*190b70*/  LDL.LU R236, [R1+0x1d88] ;  /* 0x001d880001ec7983 */ /* 0x000ea80000300800 */
[----:B----4-:R1:W-:Y:S01]  /*190b80*/  @P6 STG.E [R2.64], R245 ;  /* 0x000000f502006986 */ /* 0x0103e2000c101904 */
[----:B------:R-:W-:Y:S01]  /*190b90*/  @P5 STG.E [R20.64], R16 ;  /* 0x0000001014005986 */ /* 0x000fe2000c101904 */
[----:B---3--:R-:W-:Y:S02]  /*190ba0*/  ISETP.GE.AND P0, PT, R41, c[0x0][0x17c], PT ;  /* 0x00005f0029007a0c */ /* 0x008fe40003f06270 */
[----:B------:R3:W-:Y:S04]  /*190bb0*/  @P3 STG.E [R24.64], R32 ;  /* 0x0000002018003986 */ /* 0x0007e8000c101904 */
[----:B------:R-:W-:Y:S01]  /*190bc0*/  @P1 STG.E [R28.64], R48 ;  /* 0x000000301c001986 */ /* 0x000fe2000c101904 */
[----:B------:R-:W-:Y:S01]  /*190bd0*/  ISETP.LT.AND P1, PT, R163, c[0x0][0x178], !P4 ;  /* 0x00005e00a3007a0c */ /* 0x000fe20006721270 */
[----:B------:R-:W-:Y:S01]  /*190be0*/  ISETP.LT.AND P4, PT, R195, c[0x0][0x178], !P4 ;  /* 0x00005e00c3007a0c */ /* 0x000fe20006781270 */
[----:B------:R-:W-:Y:S01]  /*190bf0*/  ISETP.LT.AND P5, PT, R146, c[0x0][0x178], !P0 ;  /* 0x00005e0092007a0c */ /* 0x000fe200047a1270 */
[C---:B-1----:R-:W-:Y:S01]  /*190c00*/  IMAD.WIDE R2, R36.reuse, 0x4, R14 ;  /* 0x0000000424027825 */ /* 0x042fe200078e020e */
[----:B------:R-:W4:Y:S01]  /*190c10*/  LDL.LU R245, [R1+0x1cc8] ;  /* 0x001cc80001f57983 */ /* 0x000f220000300800 */
[----:B---3--:R-:W-:-:S03]  /*190c20*/  IADD3 R32, R36, c[0x0][0x198], RZ ;  /* 0x0000660024207a10 */ /* 0x008fc60007ffe0ff */
[----:B------:R1:W-:Y:S01]  /*190c30*/  @P2 STG.E [R2.64], R64 ;  /* 0x0000004002002986 */ /* 0x0003e2000c101904 */
[----:B------:R-:W-:-:S04]  /*190c40*/  IMAD.WIDE R20, R36, 0x4, R10 ;  /* 0x0000000424147825 */ /* 0x000fc800078e020a */
[----:B------:R-:W-:-:S04]  /*190c50*/  IMAD.WIDE R24, R32, 0x4, R4 ;  /* 0x0000000420187825 */ /* 0x000fc800078e0204 */
[----:B-1----:R-:W-:-:S05]  /*190c60*/  IMAD.WIDE R2, R36, 0x4, R12 ;  /* 0x0000000424027825 */ /* 0x002fca00078e020c */
[----:B------:R-:W-:Y:S01]  /*190c70*/  @P1 STG.E [R2.64], R80 ;  /* 0x0000005002001986 */ /* 0x000fe2000c101904 */
[----:B------:R-:W-:Y:S02]  /*190c80*/  @P4 STG.E [R20.64], R96 ;  /* 0x0000006014004986 */ /* 0x000fe4000c101904 */
[----:B------:R1:W-:Y:S01]  /*190c90*/  @P5 STG.E [R24.64], R244 ;  /* 0x000000f418005986 */ /* 0x0003e2000c101904 */
[----:B------:R-:W-:Y:S01]  /*190ca0*/  ISETP.LT.AND P3, PT, R231, c[0x0][0x178], !P0 ;  /* 0x00005e00e7007a0c */ /* 0x000fe20004761270 */
[----:B-1----:R-:W4:Y:S01]  /*190cb0*/  LDL.LU R25, [R1+0x729c] ;  /* 0x00729c0001197983 */ /* 0x002f220000300800 */
[----:B------:R-:W-:Y:S01]  /*190cc0*/  IMAD.WIDE R28, R32, 0x4, R6 ;  /* 0x00000004201c7825 */ /* 0x000fe200078e0206 */
[----:B------:R-:W-:-:S03]  /*190cd0*/  ISETP.LT.AND P6, PT, R115, c[0x0][0x178], !P0 ;  /* 0x00005e0073007a0c */ /* 0x000fc600047c1270 */
[----:B------:R-:W4:Y:S01]  /*190ce0*/  LDL.LU R244, [R1+0x1d8c] ;  /* 0x001d8c0001f47983 */ /* 0x000f220000300800 */
[----:B------:R-:W-:Y:S01]  /*190cf0*/  ISETP.LT.AND P2, PT, R147, c[0x0][0x178], !P0 ;  /* 0x00005e0093007a0c */ /* 0x000fe20004741270 */
[----:B------:R-:W-:-:S04]  /*190d00*/  IMAD.WIDE R2, R32, 0x4, R8 ;  /* 0x0000000420027825 */ /* 0x000fc800078e0208 */
[C---:B------:R-:W-:Y:S01]  /*190d10*/  IMAD.WIDE R20, R32.reuse, 0x4, R118 ;  /* 0x0000000420147825 */ /* 0x040fe200078e0276 */
[C---:B------:R-:W-:Y:S01]  /*190d20*/  IADD3 R24, R32.reuse, c[0x0][0x198], RZ ;  /* 0x0000660020187a10 */ /* 0x040fe20007ffe0ff */
[----:B--2---:R1:W-:Y:S01]  /*190d30*/  @P3 STG.E [R28.64], R252 ;  /* 0x000000fc1c003986 */ /* 0x0043e2000c101904 */
[----:B------:R-:W-:Y:S01]  /*190d40*/  ISETP.LT.AND P3, PT, R179, c[0x0][0x178], !P0 ;  /* 0x00005e00b3007a0c */ /* 0x000fe20004761270 */
[----:B------:R2:W-:Y:S02]  /*190d50*/  @P6 STG.E [R2.64], R17 ;  /* 0x0000001102006986 */ /* 0x0005e4000c101904 */
[----:B-1----:R-:W3:Y:S01]  /*190d60*/  LDL.LU R252, [R1+0x1ccc] ;  /* 0x001ccc0001fc7983 */ /* 0x002ee20000300800 */
[----:B------:R-:W3:Y:S02]  /*190d70*/  LDL.LU R28, [R1+0x72ac] ;  /* 0x0072ac00011c7983 */ /* 0x000ee40000300800 */
[----:B--2---:R-:W-:-:S04]  /*190d80*/  IMAD.WIDE R2, R32, 0x4, R116 ;  /* 0x0000000420027825 */ /* 0x004fc800078e0274 */
[----:B------:R1:W-:Y:S02]  /*190d90*/  @P2 STG.E [R20.64], R33 ;  /* 0x0000002114002986 */ /* 0x0003e4000c101904 */
[C---:B------:R-:W-:Y:S01]  /*190da0*/  IMAD.WIDE R16, R32.reuse, 0x4, R14 ;  /* 0x0000000420107825 */ /* 0x040fe200078e020e */
[----:B------:R2:W-:Y:S03]  /*190db0*/  @P3 STG.E [R2.64], R49 ;  /* 0x0000003102003986 */ /* 0x0005e6000c101904 */
[----:B-1----:R-:W-:-:S04]  /*190dc0*/  IMAD.WIDE R20, R32, 0x4, R12 ;  /* 0x0000000420147825 */ /* 0x002fc800078e020c */
[----:B--2---:R-:W-:Y:S02]  /*190dd0*/  IMAD.WIDE R2, R32, 0x4, R10 ;  /* 0x0000000420027825 */ /* 0x004fe400078e020a */
[----:B------:R-:W2:Y:S01]  /*190de0*/  LDL.LU R32, [R1+0x72a8] ;  /* 0x0072a80001207983 */ /* 0x000ea20000300800 */
[----:B------:R-:W-:Y:S02]  /*190df0*/  ISETP.LT.AND P4, PT, R135, c[0x0][0x178], !P0 ;  /* 0x00005e0087007a0c */ /* 0x000fe40004781270 */
[----:B------:R-:W-:Y:S02]  /*190e00*/  ISETP.LT.AND P5, PT, R163, c[0x0][0x178], !P0 ;  /* 0x00005e00a3007a0c */ /* 0x000fe400047a1270 */
[----:B------:R-:W-:Y:S01]  /*190e10*/  ISETP.GE.AND P1, PT, R40, c[0x0][0x17c], PT ;  /* 0x00005f0028007a0c */ /* 0x000fe20003f26270 */
[----:B------:R-:W-:-:S03]  /*190e20*/  ISETP.LT.AND P0, PT, R195, c[0x0][0x178], !P0 ;  /* 0x00005e00c3007a0c */ /* 0x000fc60004701270 */
[----:B------:R-:W-:Y:S02]  /*190e30*/  ISETP.LT.AND P6, PT, R146, c[0x0][0x178], !P1 ;  /* 0x00005e0092007a0c */ /* 0x000fe40004fc1270 */
[----:B------:R-:W-:Y:S02]  /*190e40*/  ISETP.LT.AND P2, PT, R231, c[0x0][0x178], !P1 ;  /* 0x00005e00e7007a0c */ /* 0x000fe40004f41270 */
[----:B------:R-:W-:Y:S01]  /*190e50*/  ISETP.LT.AND P3, PT, R179, c[0x0][0x178], !P1 ;  /* 0x00005e00b3007a0c */ /* 0x000fe20004f61270 */
[----:B------:R1:W-:Y:S02]  /*190e60*/  @P4 STG.E [R16.64], R65 ;  /* 0x0000004110004986 */ /* 0x0003e4000c101904 */
[----:B------:R1:W-:Y:S01]  /*190e70*/  @P5 STG.E [R20.64], R81 ;  /* 0x0000005114005986 */ /* 0x0003e2000c101904 */
[----:B------:R-:W-:Y:S02]  /*190e80*/  ISETP.LT.AND P5, PT, R115, c[0x0][0x178], !P1 ;  /* 0x00005e0073007a0c */ /* 0x000fe40004fa1270 */
[----:B------:R-:W-:Y:S01]  /*190e90*/  ISETP.LT.AND P4, PT, R147, c[0x0][0x178], !P1 ;  /* 0x00005e0093007a0c */ /* 0x000fe20004f81270 */
[----:B------:R1:W-:Y:S02]  /*190ea0*/  @P0 STG.E [R2.64], R97 ;  /* 0x0000006102000986 */ /* 0x0003e4000c101904 */
[----:B-1----:R-:W-:-:S04]  /*190eb0*/  IMAD.WIDE R16, R24, 0x4, R4 ;  /* 0x0000000418107825 */ /* 0x002fc800078e0204 */
[----:B------:R-:W-:-:S04]  /*190ec0*/  IMAD.WIDE R20, R24, 0x4, R6 ;  /* 0x0000000418147825 */ /* 0x000fc800078e0206 */
[C---:B------:R-:W-:Y:S01]  /*190ed0*/  IMAD.WIDE R2, R24.reuse, 0x4, R8 ;  /* 0x0000000418027825 */ /* 0x040fe200078e0208 */
[----:B------:R1:W-:Y:S01]  /*190ee0*/  @P6 STG.E [R16.64], R236 ;  /* 0x000000ec10006986 */ /* 0x0003e2000c101904 */
[----:B------:R-:W-:Y:S02]  /*190ef0*/  ISETP.LT.AND P6, PT, R163, c[0x0][0x178], !P1 ;  /* 0x00005e00a3007a0c */ /* 0x000fe40004fc1270 */
[C---:B------:R-:W-:Y:S01]  /*190f00*/  IADD3 R33, R24.reuse, c[0x0][0x198], RZ ;  /* 0x0000660018217a10 */ /* 0x040fe20007ffe0ff */
[C---:B-1----:R-:W-:Y:S01]  /*190f10*/  IMAD.WIDE R16, R24.reuse, 0x4, R118 ;  /* 0x0000000418107825 */ /* 0x042fe200078e0276 */
[----:B------:R-:W2:Y:S04]  /*190f20*/  LDL.LU R236, [R1+0x1d78] ;  /* 0x001d780001ec7983 */ /* 0x000ea80000300800 */
[----:B----4-:R1:W-:Y:S01]  /*190f30*/  @P2 STG.E [R20.64], R245 ;  /* 0x000000f514002986 */ /* 0x0103e2000c101904 */
[----:B------:R-:W-:Y:S01]  /*190f40*/  ISETP.LT.AND P2, PT, R135, c[0x0][0x178], !P1 ;  /* 0x00005e0087007a0c */ /* 0x000fe20004f41270 */
[----:B------:R4:W-:Y:S02]  /*190f50*/  @P5 STG.E [R2.64], R30 ;  /* 0x0000001e02005986 */ /* 0x0009e4000c101904 */
[----:B------:R4:W-:Y:S01]  /*190f60*/  @P4 STG.E [R16.64], R46 ;  /* 0x0000002e10004986 */ /* 0x0009e2000c101904 */
[----:B------:R-:W-:Y:S01]  /*190f70*/  ISETP.LT.AND P1, PT, R195, c[0x0][0x178], !P1 ;  /* 0x00005e00c3007a0c */ /* 0x000fe20004f21270 */
[----:B-1----:R-:W-:-:S04]  /*190f80*/  IMAD.WIDE R20, R24, 0x4, R116 ;  /* 0x0000000418147825 */ /* 0x002fc800078e0274 */
[C---:B----4-:R-:W-:Y:S01]  /*190f90*/  IMAD.WIDE R2, R24.reuse, 0x4, R14 ;  /* 0x0000000418027825 */ /* 0x050fe200078e020e */
[----:B------:R-:W2:Y:S04]  /*190fa0*/  LDL.LU R245, [R1+0x15a8] ;  /* 0x0015a80001f57983 */ /* 0x000ea80000300800 */
[----:B------:R1:W-:Y:S01]  /*190fb0*/  @P3 STG.E [R20.64], R62 ;  /* 0x0000003e14003986 */ /* 0x0003e2000c101904 */
[----:B------:R-:W-:-:S04]  /*190fc0*/  IMAD.WIDE R16, R24, 0x4, R12 ;  /* 0x0000000418107825 */ /* 0x000fc800078e020c */
[----:B------:R1:W-:Y:S01]  /*190fd0*/  @P2 STG.E [R2.64], R78 ;  /* 0x0000004e02002986 */ /* 0x0003e2000c101904 */
[----:B------:R1:W-:Y:S01]  /*190fe0*/  @P6 STG.E [R16.64], R94 ;  /* 0x0000005e10006986 */ /* 0x0003e2000c101904 */
[----:B------:R-:W-:-:S04]  /*190ff0*/  ISETP.GE.AND P0, PT, R25, c[0x0][0x17c], PT ;  /* 0x00005f0019007a0c */ /* 0x000fc80003f06270 */
[----:B------:R-:W-:Y:S02]  /*191000*/  ISETP.LT.AND P3, PT, R146, c[0x0][0x178], !P0 ;  /* 0x00005e0092007a0c */ /* 0x000fe40004761270 */
[----:B------:R-:W-:Y:S01]  /*191010*/  ISETP.LT.AND P4, PT, R231, c[0x0][0x178], !P0 ;  /* 0x00005e00e7007a0c */ /* 0x000fe20004781270 */
[----:B-1----:R-:W-:-:S04]  /*191020*/  IMAD.WIDE R20, R24, 0x4, R10 ;  /* 0x0000000418147825 */ /* 0x002fc800078e020a */
[----:B------:R-:W-:-:S04]  /*191030*/  IMAD.WIDE R2, R33, 0x4, R4 ;  /* 0x0000000421027825 */ /* 0x000fc800078e0204 */
[----:B------:R-:W-:Y:S01]  /*191040*/  IMAD.WIDE R16, R33, 0x4, R6 ;  /* 0x0000000421107825 */ /* 0x000fe200078e0206 */
[----:B------:R-:W-:Y:S02]  /*191050*/  ISETP.LT.AND P6, PT, R115, c[0x0][0x178], !P0 ;  /* 0x00005e0073007a0c */ /* 0x000fe400047c1270 */
[----:B------:R-:W-:Y:S01]  /*191060*/  ISETP.LT.AND P5, PT, R147, c[0x0][0x178], !P0 ;  /* 0x00005e0093007a0c */ /* 0x000fe200047a1270 */
[----:B------:R1:W-:Y:S01]  /*191070*/  @P1 STG.E [R20.64], R110 ;  /* 0x0000006e14001986 */ /* 0x0003e2000c101904 */
[----:B------:R-:W-:Y:S02]  /*191080*/  ISETP.LT.AND P2, PT, R179, c[0x0][0x178], !P0 ;  /* 0x00005e00b3007a0c */ /* 0x000fe40004741270 */
[----:B------:R-:W-:Y:S01]  /*191090*/  ISETP.LT.AND P1, PT, R135, c[0x0][0x178], !P0 ;  /* 0x00005e0087007a0c */ /* 0x000fe20004721270 */
[----:B------:R1:W-:Y:S01]  /*1910a0*/  @P3 STG.E [R2.64], R244 ;  /* 0x000000f402003986 */ /* 0x0003e2000c101904 */
[----:B------:R-:W-:-:S04]  /*1910b0*/  IMAD.WIDE R24, R33, 0x4, R14 ;  /* 0x0000000421187825 */ /* 0x000fc800078e020e */
[----:B-1----:R-:W-:-:S04]  /*1910c0*/  IMAD.WIDE R20, R33, 0x4, R116 ;  /* 0x0000000421147825 */ /* 0x002fc800078e0274 */
[----:B------:R-:W-:Y:S01]  /*1910d0*/  IMAD.WIDE R2, R33, 0x4, R8 ;  /* 0x0000000421027825 */ /* 0x000fe200078e0208 */
[----:B------:R-:W2:Y:S04]  /*1910e0*/  LDL.LU R244, [R1+0x1d7c] ;  /* 0x001d7c0001f47983 */ /* 0x000ea80000300800 */
[----:B---3--:R1:W-:Y:S01]  /*1910f0*/  @P4 STG.E [R16.64], R252 ;  /* 0x000000fc10004986 */ /* 0x0083e2000c101904 */
[----:B------:R-:W-:Y:S01]  /*191100*/  ISETP.LT.AND P4, PT, R163, c[0x0][0x178], !P0 ;  /* 0x00005e00a3007a0c */ /* 0x000fe20004781270 */
[----:B------:R-:W-:Y:S01]  /*191110*/  ISETP.LT.AND P0, PT, R195, c[0x0][0x178], !P0 ;  /* 0x00005e00c3007a0c */ /* 0x000fe20004701270 */
[----:B------:R-:W-:Y:S01]  /*191120*/  ISETP.GE.AND P3, PT, R28, c[0x0][0x17c], PT ;  /* 0x00005f001c007a0c */ /* 0x000fe20003f66270 */
[----:B------:R3:W-:Y:S01]  /*191130*/  @P6 STG.E [R2.64], R31 ;  /* 0x0000001f02006986 */ /* 0x0007e2000c101904 */
[----:B------:R-:W-:-:S04]  /*191140*/  IMAD.WIDE R28, R33, 0x4, R12 ;  /* 0x00000004211c7825 */ /* 0x000fc800078e020c */
[C---:B-1----:R-:W-:Y:S01]  /*191150*/  IMAD.WIDE R16, R33.reuse, 0x4, R118 ;  /* 0x0000000421107825 */ /* 0x042fe200078e0276 */
[----:B------:R-:W4:Y:S03]  /*191160*/  LDL.LU R252, [R1+0x15ac] ;  /* 0x0015ac0001fc7983 */ /* 0x000f260000300800 */
[----:B---3--:R-:W-:Y:S01]  /*191170*/  IMAD.WIDE R2, R33, 0x4, R10 ;  /* 0x0000000421027825 */ /* 0x008fe200078e020a */
[----:B------:R1:W-:Y:S03]  /*191180*/  @P5 STG.E [R16.64], R47 ;  /* 0x0000002f10005986 */ /* 0x0003e6000c101904 */
[----:B------:R3:W-:Y:S02]  /*191190*/  @P2 STG.E [R20.64], R63 ;  /* 0x0000003f14002986 */ /* 0x0007e4000c101904 */
[----:B------:R2:W-:Y:S02]  /*1911a0*/  @P1 STG.E [R24.64], R79 ;  /* 0x0000004f18001986 */ /* 0x0005e4000c101904 */
[----:B------:R2:W-:Y:S01]  /*1911b0*/  @P4 STG.E [R28.64], R95 ;  /* 0x0000005f1c004986 */ /* 0x0005e2000c101904 */
[----:B------:R2:W-:Y:S02]  /*1911c0*/  @P0 STG.E [R2.64], R111 ;  /* 0x0000006f02000986 */ /* 0x0005e4000c101904 */
[----:B--2---:R-:W-:-:S02]  /*1911d0*/  ISETP.GE.AND P0, PT, R32, c[0x0][0x17c], PT ;  /* 0x00005f0020007a0c */ /* 0x004fc40003f06270 */
[----:B------:R-:W2:Y:S01]  /*1911e0*/  LDL.LU R32, [R1+0x72a4] ;  /* 0x0072a40001207983 */ /* 0x000ea20000300800 */
[----:B------:R-:W-:Y:S02]  /*1911f0*/  ISETP.LT.AND P1, PT, R146, c[0x0][0x178], !P3 ;  /* 0x00005e0092007a0c */ /* 0x000fe40005f21270 */
[----:B------:R-:W-:Y:S02]  /*191200*/  IADD3 R37, R33, c[0x0][0x198], RZ ;  /* 0x0000660021257a10 */ /* 0x000fe40007ffe0ff */
[----:B------:R-:W-:-:S03]  /*191210*/  ISETP.LT.AND P5, PT, R231, c[0x0][0x178], !P3 ;  /* 0x00005e00e7007a0c */ /* 0x000fc60005fa1270 */
[----:B-1----:R-:W-:Y:S01]  /*191220*/  IMAD.WIDE R16, R37, 0x4, R4 ;  /* 0x0000000425107825 */ /* 0x002fe200078e0204 */
[----:B------:R-:W-:Y:S02]  /*191230*/  ISETP.LT.AND P2, PT, R115, c[0x0][0x178], !P3 ;  /* 0x00005e0073007a0c */ /* 0x000fe40005f41270 */
[----:B------:R-:W-:Y:S02]  /*191240*/  ISETP.LT.AND P4, PT, R147, c[0x0][0x178], !P3 ;  /* 0x00005e0093007a0c */ /* 0x000fe40005f81270 */
[----:B------:R-:W-:Y:S01]  /*191250*/  ISETP.LT.AND P6, PT, R179, c[0x0][0x178], !P3 ;  /* 0x00005e00b3007a0c */ /* 0x000fe20005fc1270 */
[----:B---3--:R-:W-:-:S04]  /*191260*/  IMAD.WIDE R20, R37, 0x4, R6 ;  /* 0x0000000425147825 */ /* 0x008fc800078e0206 */
[----:B------:R-:W-:-:S04]  /*191270*/  IMAD.WIDE R24, R37, 0x4, R8 ;  /* 0x0000000425187825 */ /* 0x000fc800078e0208 */
[----:B------:R-:W-:-:S04]  /*191280*/  IMAD.WIDE R28, R37, 0x4, R118 ;  /* 0x00000004251c7825 */ /* 0x000fc800078e0276 */
[----:B------:R-:W-:-:S04]  /*191290*/  IMAD.WIDE R30, R37, 0x4, R116 ;  /* 0x00000004251e7825 */ /* 0x000fc800078e0274 */
[----:B------:R-:W-:Y:S01]  /*1912a0*/  IMAD.WIDE R2, R37, 0x4, R14 ;  /* 0x0000000425027825 */ /* 0x000fe200078e020e */
[----:B------:R1:W-:Y:S01]  /*1912b0*/  @P1 STG.E [R16.64], R236 ;  /* 0x000000ec10001986 */ /* 0x0003e2000c101904 */
[----:B------:R-:W-:-:S03]  /*1912c0*/  ISETP.LT.AND P1, PT, R135, c[0x0][0x178], !P3 ;  /* 0x00005e0087007a0c */ /* 0x000fc60005f21270 */
[----:B-1----:R-:W3:Y:S04]  /*1912d0*/  LDL.LU R236, [R1+0x1d68] ;  /* 0x001d680001ec7983 */ /* 0x002ee80000300800 */
[----:B------:R1:W-:Y:S01]  /*1912e0*/  @P5 STG.E [R20.64], R245 ;  /* 0x000000f514005986 */ /* 0x0003e2000c101904 */
[----:B------:R1:W-:Y:S02]  /*1912f0*/  @P2 STG.E [R24.64], R26 ;  /* 0x0000001a18002986 */ /* 0x0003e4000c101904 */
[----:B------:R1:W-:Y:S02]  /*191300*/  @P4 STG.E [R28.64], R42 ;  /* 0x0000002a1c004986 */ /* 0x0003e4000c101904 */
[----:B------:R-:W-:Y:S01]  /*191310*/  @P6 STG.E [R30.64], R58 ;  /* 0x0000003a1e006986 */ /* 0x000fe2000c101904 */
[----:B------:R-:W-:Y:S04]  /*191320*/  @P1 STG.E [R2.64], R74 ;  /* 0x0000004a02001986 */ /* 0x000fe8000c101904 */
[----:B-1----:R-:W3:Y:S01]  /*191330*/  LDL.LU R245, [R1+0x1438] ;  /* 0x0014380001f57983 */ /* 0x002ee20000300800 */
[----:B------:R-:W3:Y:S01]  /*191340*/  LDL.LU R36, [R1+0x72a0] ;  /* 0x0072a00001247983 */ /* 0x000ee20000300800 */
[----:B------:R-:W-:Y:S01]  /*191350*/  ISETP.LT.AND P2, PT, R163, c[0x0][0x178], !P3 ;  /* 0x00005e00a3007a0c */ /* 0x000fe20005f41270 */
[----:B------:R-:W-:Y:S01]  /*191360*/  ISETP.LT.AND P3, PT, R195, c[0x0][0x178], !P3 ;  /* 0x00005e00c3007a0c */ /* 0x000fe20005f61270 */
[----:B------:R-:W-:-:S02]  /*191370*/  ISETP.LT.AND P4, PT, R146, c[0x0][0x178], !P0 ;  /* 0x00005e0092007a0c */ /* 0x000fc40004781270 */
[----:B------:R-:W-:Y:S02]  /*191380*/  ISETP.LT.AND P6, PT, R231, c[0x0][0x178], !P0 ;  /* 0x00005e00e7007a0c */ /* 0x000fe400047c1270 */
[C---:B------:R-:W-:Y:S01]  /*191390*/  IADD3 R33, R37.reuse, c[0x0][0x198], RZ ;  /* 0x0000660025217a10 */ /* 0x040fe20007ffe0ff */
[----:B------:R-:W-:-:S04]  /*1913a0*/  IMAD.WIDE R16, R37, 0x4, R12 ;  /* 0x0000000425107825 */ /* 0x000fc800078e020c */
[----:B------:R-:W-:-:S04]  /*1913b0*/  IMAD.WIDE R24, R37, 0x4, R10 ;  /* 0x0000000425187825 */ /* 0x000fc800078e020a */
[----:B------:R-:W-:-:S04]  /*1913c0*/  IMAD.WIDE R20, R33, 0x4, R4 ;  /* 0x0000000421147825 */ /* 0x000fc800078e0204 */
[----:B------:R-:W-:Y:S01]  /*1913d0*/  IMAD.WIDE R28, R33, 0x4, R6 ;  /* 0x00000004211c7825 */ /* 0x000fe200078e0206 */
[----:B------:R-:W-:Y:S03]  /*1913e0*/  @P2 STG.E [R16.64], R90 ;  /* 0x0000005a10002986 */ /* 0x000fe6000c101904 */
[----:B------:R-:W-:Y:S01]  /*1913f0*/  @P3 STG.E [R24.64], R106 ;  /* 0x0000006a18003986 */ /* 0x000fe2000c101904 */
[----:B------:R1:W-:Y:S01]  /*191400*/  @P4 STG.E [R20.64], R244 ;  /* 0x000000f414004986 */ /* 0x0003e2000c101904 */
[----:B--2---:R-:W-:-:S03]  /*191410*/  ISETP.GE.AND P1, PT, R32, c[0x0][0x17c], PT ;  /* 0x00005f0020007a0c */ /* 0x004fc60003f26270 */
[----:B------:R-:W2:Y:S04]  /*191420*/  LDL.LU R32, [R1+0x7298] ;  /* 0x0072980001207983 */ /* 0x000ea80000300800 */
[----:B----4-:R4:W-:Y:S01]  /*191430*/  @P6 STG.E [R28.64], R252 ;  /* 0x000000fc1c006986 */ /* 0x0109e2000c101904 */
[----:B-1----:R-:W2:Y:S03]  /*191440*/  LDL.LU R244, [R1+0x1d6c] ;  /* 0x001d6c0001f47983 */ /* 0x002ea60000300800 */
[----:B----4-:R-:W4:Y:S01]  /*191450*/  LDL.LU R252, [R1+0x143c] ;  /* 0x00143c0001fc7983 */ /* 0x010f220000300800 */
[----:B------:R-:W-:Y:S02]  /*191460*/  ISETP.LT.AND P5, PT, R115, c[0x0][0x178], !P0 ;  /* 0x00005e0073007a0c */ /* 0x000fe400047a1270 */
[----:B------:R-:W-:Y:S01]  /*191470*/  ISETP.LT.AND P3, PT, R147, c[0x0][0x178], !P0 ;  /* 0x00005e0093007a0c */ /* 0x000fe20004761270 */
[----:B------:R-:W-:Y:S01]  /*191480*/  IMAD.WIDE R30, R33, 0x4, R8 ;  /* 0x00000004211e7825 */ /* 0x000fe200078e0208 */
[----:B------:R-:W-:-:S02]  /*191490*/  ISETP.LT.AND P2, PT, R179, c[0x0][0x178], !P0 ;  /* 0x00005e00b3007a0c */ /* 0x000fc40004741270 */
[----:B------:R-:W-:Y:S02]  /*1914a0*/  ISETP.LT.AND P6, PT, R135, c[0x0][0x178], !P0 ;  /* 0x00005e0087007a0c */ /* 0x000fe400047c1270 */
[----:B------:R-:W-:Y:S01]  /*1914b0*/  ISETP.LT.AND P4, PT, R163, c[0x0][0x178], !P0 ;  /* 0x00005e00a3007a0c */ /* 0x000fe20004781270 */
[----:B------:R-:W-:Y:S02]  /*1914c0*/  ISETP.LT.AND P0, PT, R195, c[0x0][0x178], !P0 ;  /* 0x00005e00c3007a0c */ /* 0x000fe40004701270 */
[----:B------:R-:W-:-:S04]  /*1914d0*/  IMAD.WIDE R2, R33, 0x4, R118 ;  /* 0x0000000421027825 */ /* 0x000fc800078e0276 */
[C---:B------:R-:W-:Y:S01]  /*1914e0*/  IMAD.WIDE R16, R33.reuse, 0x4, R116 ;  /* 0x0000000421107825 */ /* 0x040fe200078e0274 */
[C---:B------:R-:W-:Y:S01]  /*1914f0*/  IADD3 R37, R33.reuse, c[0x0][0x198], RZ ;  /* 0x0000660021257a10 */ /* 0x040fe20007ffe0ff */
[----:B------:R1:W-:Y:S01]  /*191500*/  @P5 STG.E [R30.64], R27 ;  /* 0x0000001b1e005986 */ /* 0x0003e2000c101904 */
[----:B------:R-:W-:Y:S01]  /*191510*/  ISETP.LT.AND P5, PT, R146, c[0x0][0x178], !P1 ;  /* 0x00005e0092007a0c */ /* 0x000fe20004fa1270 */
[----:B------:R-:W-:-:S04]  /*191520*/  IMAD.WIDE R20, R33, 0x4, R14 ;  /* 0x0000000421147825 */ /* 0x000fc800078e020e */
[----:B------:R-:W-:Y:S01]  /*191530*/  IMAD.WIDE R24, R33, 0x4, R12 ;  /* 0x0000000421187825 */ /* 0x000fe200078e020c */
[----:B------:R1:W-:Y:S03]  /*191540*/  @P3 STG.E [R2.64], R43 ;  /* 0x0000002b02003986 */ /* 0x0003e6000c101904 */
[----:B------:R3:W-:Y:S02]  /*191550*/  @P2 STG.E [R16.64], R59 ;  /* 0x0000003b10002986 */ /* 0x0007e4000c101904 */
[----:B------:R-:W-:-:S04]  /*191560*/  IMAD.WIDE R28, R37, 0x4, R4 ;  /* 0x00000004251c7825 */ /* 0x000fc800078e0204 */
[----:B------:R3:W-:Y:S01]  /*191570*/  @P6 STG.E [R20.64], R75 ;  /* 0x0000004b14006986 */ /* 0x0007e2000c101904 */
[----:B------:R-:W-:Y:S01]  /*191580*/  ISETP.LT.AND P6, PT, R231, c[0x0][0x178], !P1 ;  /* 0x00005e00e7007a0c */ /* 0x000fe20004fc1270 */
[----:B-1----:R-:W-:Y:S01]  /*191590*/  IMAD.WIDE R26, R33, 0x4, R10 ;  /* 0x00000004211a7825 */ /* 0x002fe200078e020a */
[----:B------:R1:W-:Y:S01]  /*1915a0*/  @P4 STG.E [R24.64], R91 ;  /* 0x0000005b18004986 */ /* 0x0003e2000c101904 */
[----:B------:R-:W-:Y:S02]  /*1915b0*/  ISETP.LT.AND P2, PT, R115, c[0x0][0x178], !P1 ;  /* 0x00005e0073007a0c */ /* 0x000fe40004f41270 */
[----:B------:R-:W-:Y:S02]  /*1915c0*/  ISETP.LT.AND P4, PT, R147, c[0x0][0x178], !P1 ;  /* 0x00005e0093007a0c */ /* 0x000fe40004f81270 */
[----:B------:R-:W-:Y:S01]  /*1915d0*/  ISETP.LT.AND P3, PT, R179, c[0x0][0x178], !P1 ;  /* 0x00005e00b3007a0c */ /* 0x000fe20004f61270 */
[----:B------:R1:W-:Y:S01]  /*1915e0*/  @P0 STG.E [R26.64], R107 ;  /* 0x0000006b1a000986 */ /* 0x0003e2000c101904 */
[----:B------:R-:W-:Y:S01]  /*1915f0*/  ISETP.LT.AND P0, PT, R163, c[0x0][0x178], !P1 ;  /* 0x00005e00a3007a0c */ /* 0x000fe20004f01270 */
[----:B------:R-:W-:-:S02]  /*191600*/  IMAD.WIDE R2, R37, 0x4, R6 ;  /* 0x0000000425027825 */ /* 0x000fc400078e0206 */
[----:B---3--:R3:W-:Y:S01]  /*191610*/  @P5 STG.E [R28.64], R236 ;  /* 0x000000ec1c005986 */ /* 0x0087e2000c101904 */
[----:B------:R-:W-:Y:S01]  /*191620*/  ISETP.LT.AND P5, PT, R135, c[0x0][0x178], !P1 ;  /* 0x00005e0087007a0c */ /* 0x000fe20004fa1270 */
[----:B------:R-:W-:Y:S02]  /*191630*/  ISETP.LT.AND P1, PT, R195, c[0x0][0x178], !P1 ;  /* 0x00005e00c3007a0c */ /* 0x000fe40004f21270 */
[----:B------:R-:W-:-:S04]  /*191640*/  IMAD.WIDE R16, R37, 0x4, R8 ;  /* 0x0000000425107825 */ /* 0x000fc800078e0208 */
[----:B------:R-:W-:-:S04]  /*191650*/  IMAD.WIDE R20, R37, 0x4, R118 ;  /* 0x0000000425147825 */ /* 0x000fc800078e0276 */
[----:B-1----:R-:W-:-:S04]  /*191660*/  IMAD.WIDE R24, R37, 0x4, R116 ;  /* 0x0000000425187825 */ /* 0x002fc800078e0274 */
[----:B------:R-:W-:-:S04]  /*191670*/  IMAD.WIDE R26, R37, 0x4, R14 ;  /* 0x00000004251a7825 */ /* 0x000fc800078e020e */
[C---:B---3--:R-:W-:Y:S01]  /*191680*/  IMAD.WIDE R28, R37.reuse, 0x4, R12 ;  /* 0x00000004251c7825 */ /* 0x048fe200078e020c */
[----:B------:R1:W-:Y:S03]  /*191690*/  @P6 STG.E [R2.64], R245 ;  /* 0x000000f502006986 */ /* 0x0003e6000c101904 */
[----:B------:R3:W-:Y:S02]  /*1916a0*/  @P2 STG.E [R16.64], R22 ;  /* 0x0000001610002986 */ /* 0x0007e4000c101904 */
[----:B------:R3:W-:Y:S02]  /*1916b0*/  @P4 STG.E [R20.64], R38 ;  /* 0x0000002614004986 */ /* 0x0007e4000c101904 */
[----:B------:R-:W-:Y:S01]  /*1916c0*/  @P3 STG.E [R24.64], R54 ;  /* 0x0000003618003986 */ /* 0x000fe2000c101904 */
[----:B------:R-:W-:Y:S01]  /*1916d0*/  @P5 STG.E [R26.64], R70 ;  /* 0x000000461a005986 */ /* 0x000fe2000c101904 */
[----:B------:R-:W-:Y:S03]  /*1916e0*/  @P0 STG.E [R28.64], R86 ;  /* 0x000000561c000986 */ /* 0x000fe6000c101904 */
[----:B------:R-:W4:Y:S01]  /*1916f0*/  LDL.LU R236, [R1+0x1d48] ;  /* 0x001d480001ec7983 */ /* 0x000f220000300800 */
[----:B-1----:R-:W-:-:S05]  /*191700*/  IMAD.WIDE R2, R37, 0x4, R10 ;  /* 0x0000000425027825 */ /* 0x002fca00078e020a */
[----:B------:R-:W-:Y:S01]  /*191710*/  @P1 STG.E [R2.64], R102 ;  /* 0x0000006602001986 */ /* 0x000fe2000c101904 */
[----:B------:R-:W-:Y:S02]  /*191720*/  ISETP.GE.AND P6, PT, R36, c[0x0][0x17c], PT ;  /* 0x00005f0024007a0c */ /* 0x000fe40003fc6270 */
[----:B------:R-:W-:Y:S02]  /*191730*/  IADD3 R31, R37, c[0x0][0x198], RZ ;  /* 0x00006600251f7a10 */ /* 0x000fe40007ffe0ff */
[----:B------:R-:W-:Y:S02]  /*191740*/  ISETP.LT.AND P2, PT, R146, c[0x0][0x178], !P6 ;  /* 0x00005e0092007a0c */ /* 0x000fe40007741270 */
[----:B------:R-:W-:Y:S01]  /*191750*/  ISETP.LT.AND P3, PT, R231, c[0x0][0x178], !P6 ;  /* 0x00005e00e7007a0c */ /* 0x000fe20007761270 */
[----:B---3--:R-:W-:-:S04]  /*191760*/  IMAD.WIDE R16, R31, 0x4, R4 ;  /* 0x000000041f107825 */ /* 0x008fc800078e0204 */
[----:B------:R-:W-:Y:S01]  /*191770*/  IMAD.WIDE R20, R31, 0x4, R6 ;  /* 0x000000041f147825 */ /* 0x000fe200078e0206 */
[----:B--2---:R-:W-:Y:S02]  /*191780*/  ISETP.GE.AND P1, PT, R32, c[0x0][0x17c], PT ;  /* 0x00005f0020007a0c */ /* 0x004fe40003f26270 */
[----:B------:R-:W2:Y:S01]  /*191790*/  LDL.LU R32, [R1+0x7294] ;  /* 0x0072940001207983 */ /* 0x000ea20000300800 */
[----:B------:R-:W3:Y:S02]  /*1917a0*/  LDL.LU R245, [R1+0x1108] ;  /* 0x0011080001f57983 */ /* 0x000ee40000300800 */
[----:B------:R-:W3:Y:S01]  /*1917b0*/  LDL.LU R30, [R1+0x727c] ;  /* 0x00727c00011e7983 */ /* 0x000ee20000300800 */
[----:B------:R1:W-:Y:S04]  /*1917c0*/  @P2 STG.E [R16.64], R244 ;  /* 0x000000f410002986 */ /* 0x0003e8000c101904 */
[----:B----4-:R4:W-:Y:S04]  /*1917d0*/  @P3 STG.E [R20.64], R252 ;  /* 0x000000fc14003986 */ /* 0x0109e8000c101904 */
[----:B-1----:R-:W3:Y:S04]  /*1917e0*/  LDL.LU R244, [R1+0x1d4c] ;  /* 0x001d4c0001f47983 */ /* 0x002ee80000300800 */
[----:B----4-:R-:W4:Y:S01]  /*1917f0*/  LDL.LU R252, [R1+0x110c] ;  /* 0x00110c0001fc7983 */ /* 0x010f220000300800 */
[----:B------:R-:W-:Y:S01]  /*191800*/  ISETP.LT.AND P4, PT, R115, c[0x0][0x178], !P6 ;  /* 0x00005e0073007a0c */ /* 0x000fe20007781270 */
[----:B------:R-:W-:Y:S01]  /*191810*/  IMAD.WIDE R24, R31, 0x4, R8 ;  /* 0x000000041f187825 */ /* 0x000fe200078e0208 */
[----:B------:R-:W-:-:S02]  /*191820*/  ISETP.LT.AND P0, PT, R147, c[0x0][0x178], !P6 ;  /* 0x00005e0093007a0c */ /* 0x000fc40007701270 */
[----:B------:R-:W-:Y:S02]  /*191830*/  ISETP.LT.AND P5, PT, R179, c[0x0][0x178], !P6 ;  /* 0x00005e00b3007a0c */ /* 0x000fe400077a1270 */
[----:B------:R-:W-:Y:S02]  /*191840*/  ISETP.LT.AND P3, PT, R135, c[0x0][0x178], !P6 ;  /* 0x00005e0087007a0c */ /* 0x000fe40007761270 */
[----:B------:R-:W-:Y:S01]  /*191850*/  ISETP.LT.AND P2, PT, R163, c[0x0][0x178], !P6 ;  /* 0x00005e00a3007a0c */ /* 0x000fe20007741270 */
[----:B------:R-:W-:Y:S02]  /*191860*/  ISETP.LT.AND P6, PT, R195, c[0x0][0x178], !P6 ;  /* 0x00005e00c3007a0c */ /* 0x000fe400077c1270 */
[----:B------:R-:W-:-:S04]  /*191870*/  IMAD.WIDE R26, R31, 0x4, R118 ;  /* 0x000000041f1a7825 */ /* 0x000fc800078e0276 */
[----:B------:R-:W-:-:S04]  /*191880*/  IMAD.WIDE R28, R31, 0x4, R116 ;  /* 0x000000041f1c7825 */ /* 0x000fc800078e0274 */
[----:B------:R-:W-:-:S04]  /*191890*/  IMAD.WIDE R2, R31, 0x4, R14 ;  /* 0x000000041f027825 */ /* 0x000fc800078e020e */
[C---:B------:R-:W-:Y:S01]  /*1918a0*/  IMAD.WIDE R16, R31.reuse, 0x4, R12 ;  /* 0x000000041f107825 */ /* 0x040fe200078e020c */
[----:B------:R1:W-:Y:S01]  /*1918b0*/  @P4 STG.E [R24.64], R23 ;  /* 0x0000001718004986 */ /* 0x0003e2000c101904 */
[----:B------:R-:W-:Y:S02]  /*1918c0*/  ISETP.LT.AND P4, PT, R146, c[0x0][0x178], !P1 ;  /* 0x00005e0092007a0c */ /* 0x000fe40004f81270 */
[C---:B------:R-:W-:Y:S01]  /*1918d0*/  IMAD.WIDE R20, R31.reuse, 0x4, R10 ;  /* 0x000000041f147825 */ /* 0x040fe200078e020a */
[----:B------:R-:W-:Y:S01]  /*1918e0*/  IADD3 R31, R31, c[0x0][0x198], RZ ;  /* 0x000066001f1f7a10 */ /* 0x000fe20007ffe0ff */
[----:B------:R1:W-:Y:S02]  /*1918f0*/  @P0 STG.E [R26.64], R39 ;  /* 0x000000271a000986 */ /* 0x0003e4000c101904 */
[----:B------:R-:W-:Y:S02]  /*191900*/  @P5 STG.E [R28.64], R55 ;  /* 0x000000371c005986 */ /* 0x000fe4000c101904 */
[----:B------:R1:W-:Y:S02]  /*191910*/  @P3 STG.E [R2.64], R71 ;  /* 0x0000004702003986 */ /* 0x0003e4000c101904 */
[----:B------:R1:W-:Y:S01]  /*191920*/  @P2 STG.E [R16.64], R87 ;  /* 0x0000005710002986 */ /* 0x0003e2000c101904 */
[----:B------:R1:W-:Y:S02]  /*191930*/  @P6 STG.E [R20.64], R103 ;  /* 0x0000006714006986 */ /* 0x0003e4000c101904 */
[----:B-1----:R-:W-:Y:S01]  /*191940*/  IMAD.WIDE R22, R31, 0x4, R4 ;  /* 0x000000041f167825 */ /* 0x002fe200078e0204 */
[----:B------:R-:W-:-:S02]  /*191950*/  ISETP.LT.AND P0, PT, R231, c[0x0][0x178], !P1 ;  /* 0x00005e00e7007a0c */ /* 0x000fc40004f01270 */
[----:B------:R-:W-:Y:S02]  /*191960*/  ISETP.LT.AND P5, PT, R115, c[0x0][0x178], !P1 ;  /* 0x00005e0073007a0c */ /* 0x000fe40004fa1270 */
[----:B------:R-:W-:Y:S02]  /*191970*/  ISETP.LT.AND P3, PT, R147, c[0x0][0x178], !P1 ;  /* 0x00005e0093007a0c */ /* 0x000fe40004f61270 */
[----:B------:R-:W-:Y:S02]  /*191980*/  ISETP.LT.AND P2, PT, R179, c[0x0][0x178], !P1 ;  /* 0x00005e00b3007a0c */ /* 0x000fe40004f41270 */
[----:B------:R-:W-:Y:S01]  /*191990*/  ISETP.LT.AND P6, PT, R135, c[0x0][0x178], !P1 ;  /* 0x00005e0087007a0c */ /* 0x000fe20004fc1270 */
[----:B------:R-:W-:-:S04]  /*1919a0*/  IMAD.WIDE R24, R31, 0x4, R6 ;  /* 0x000000041f187825 */ /* 0x000fc800078e0206 */
[C---:B------:R-:W-:Y:S01]  /*1919b0*/  IMAD.WIDE R26, R31.reuse, 0x4, R8 ;  /* 0x000000041f1a7825 */ /* 0x040fe200078e0208 */
[----:B------:R1:W-:Y:S03]  /*1919c0*/  @P4 STG.E [R22.64], R236 ;  /* 0x000000ec16004986 */ /* 0x0003e6000c101904 */
[----:B------:R-:W-:-:S04]  /*1919d0*/  IMAD.WIDE R2, R31, 0x4, R118 ;  /* 0x000000041f027825 */ /* 0x000fc800078e0276 */
[----:B------:R-:W-:-:S04]  /*1919e0*/  IMAD.WIDE R16, R31, 0x4, R116 ;  /* 0x000000041f107825 */ /* 0x000fc800078e0274 */
[C---:B------:R-:W-:Y:S01]  /*1919f0*/  IMAD.WIDE R20, R31.reuse, 0x4, R14 ;  /* 0x000000041f147825 */ /* 0x040fe200078e020e */
[----:B------:R-:W-:-:S03]  /*191a00*/  IADD3 R33, R31, c[0x0][0x198], RZ ;  /* 0x000066001f217a10 */ /* 0x000fc60007ffe0ff */
[----:B-1----:R-:W-:Y:S01]  /*191a10*/  IMAD.WIDE R22, R31, 0x4, R12 ;  /* 0x000000041f167825 */ /* 0x002fe200078e020c */
[----:B--2---:R-:W-:Y:S02]  /*191a20*/  ISETP.GE.AND P4, PT, R32, c[0x0][0x17c], PT ;  /* 0x00005f0020007a0c */ /* 0x004fe40003f86270 */
[----:B------:R-:W2:Y:S04]  /*191a30*/  LDL.LU R32, [R1+0x7280] ;  /* 0x0072800001207983 */ /* 0x000ea80000300800 */
[----:B---3--:R1:W-:Y:S01]  /*191a40*/  @P0 STG.E [R24.64], R245 ;  /* 0x000000f518000986 */ /* 0x0083e2000c101904 */
[----:B------:R3:W-:Y:S01]  /*191a50*/  @P5 STG.E [R26.64], R18 ;  /* 0x000000121a005986 */ /* 0x0007e2000c101904 */
[----:B------:R-:W-:Y:S01]  /*191a60*/  ISETP.LT.AND P0, PT, R163, c[0x0][0x178], !P1 ;  /* 0x00005e00a3007a0c */ /* 0x000fe20004f01270 */
[----:B------:R-:W-:Y:S01]  /*191a70*/  ISETP.LT.AND P1, PT, R195, c[0x0][0x178], !P1 ;  /* 0x00005e00c3007a0c */ /* 0x000fe20004f21270 */
[----:B------:R3:W-:Y:S01]  /*191a80*/  @P3 STG.E [R2.64], R34 ;  /* 0x0000002202003986 */ /* 0x0007e2000c101904 */
[----:B------:R-:W-:Y:S01]  /*191a90*/  ISETP.LT.AND P3, PT, R146, c[0x0][0x178], !P4 ;  /* 0x00005e0092007a0c */ /* 0x000fe20006761270 */
[----:B------:R-:W-:Y:S02]  /*191aa0*/  @P2 STG.E [R16.64], R50 ;  /* 0x0000003210002986 */ /* 0x000fe4000c101904 */
[----:B------:R4:W-:Y:S01]  /*191ab0*/  @P6 STG.E [R20.64], R66 ;  /* 0x0000004214006986 */ /* 0x0009e2000c101904 */
[----:B------:R-:W-:-:S02]  /*191ac0*/  ISETP.LT.AND P5, PT, R231, c[0x0][0x178], !P4 ;  /* 0x00005e00e7007a0c */ /* 0x000fc400067a1270 */
[----:B------:R-:W-:Y:S02]  /*191ad0*/  ISETP.LT.AND P6, PT, R115, c[0x0][0x178], !P4 ;  /* 0x00005e0073007a0c */ /* 0x000fe400067c1270 */
[----:B------:R-:W-:Y:S01]  /*191ae0*/  ISETP.GE.AND P2, PT, R30, c[0x0][0x17c], PT ;  /* 0x00005f001e007a0c */ /* 0x000fe20003f46270 */
[----:B-1----:R-:W-:Y:S01]  /*191af0*/  IMAD.WIDE R24, R31, 0x4, R10 ;  /* 0x000000041f187825 */ /* 0x002fe200078e020a */
[----:B------:R-:W2:Y:S03]  /*191b00*/  LDL.LU R30, [R1+0x726c] ;  /* 0x00726c00011e7983 */ /* 0x000ea60000300800 */
[----:B---3--:R-:W-:-:S04]  /*191b10*/  IMAD.WIDE R26, R33, 0x4, R4 ;  /* 0x00000004211a7825 */ /* 0x008fc800078e0204 */
[C---:B------:R-:W-:Y:S01]  /*191b20*/  IMAD.WIDE R2, R33.reuse, 0x4, R6 ;  /* 0x0000000421027825 */ /* 0x040fe200078e0206 */
[----:B------:R-:W-:Y:S03]  /*191b30*/  @P0 STG.E [R22.64], R82 ;  /* 0x0000005216000986 */ /* 0x000fe6000c101904 */
[----:B------:R-:W-:Y:S02]  /*191b40*/  @P1 STG.E [R24.64], R98 ;  /* 0x0000006218001986 */ /* 0x000fe4000c101904 */
[----:B----4-:R-:W-:Y:S01]  /*191b50*/  IMAD.WIDE R20, R33, 0x4, R8 ;  /* 0x0000000421147825 */ /* 0x010fe200078e0208 */
[----:B------:R-:W-:Y:S03]  /*191b60*/  @P3 STG.E [R26.64], R244 ;  /* 0x000000f41a003986 */ /* 0x000fe6000c101904 */
[----:B------:R-:W-:Y:S01]  /*191b70*/  @P5 STG.E [R2.64], R252 ;  /* 0x000000fc02005986 */ /* 0x000fe2000c101904 */
[----:B------:R-:W-:Y:S02]  /*191b80*/  @P6 STG.E [R20.64], R19 ;  /* 0x0000001314006986 */ /* 0x000fe4000c101904 */
[----:B------:R1:W3:Y:S02]  /*191b90*/  LDS.128 R16, [R0] ;  /* 0x0000000000107984 */ /* 0x0002e40000000c00 */
[----:B-1----:R-:W4:Y:S01]  /*191ba0*/  LDL.LU R0, [R1+0x7264] ;  /* 0x0072640001007983 */ /* 0x002f220000300800 */
[----:B------:R-:W-:-:S02]  /*191bb0*/  ISETP.LT.AND P0, PT, R147, c[0x0][0x178], !P4 ;  /* 0x00005e0093007a0c */ /* 0x000fc40006701270 */
[----:B------:R-:W-:Y:S02]  /*191bc0*/  ISETP.LT.AND P1, PT, R179, c[0x0][0x178], !P4 ;  /* 0x00005e00b3007a0c */ /* 0x000fe40006721270 */
[----:B------:R-:W-:Y:S02]  /*191bd0*/  ISETP.LT.AND P5, PT, R135, c[0x0][0x178], !P4 ;  /* 0x00005e0087007a0c */ /* 0x000fe400067a1270 */
[----:B------:R-:W-:Y:S01]  /*191be0*/  ISETP.LT.AND P3, PT, R163, c[0x0][0x178], !P4 ;  /* 0x00005e00a3007a0c */ /* 0x000fe20006761270 */
[----:B------:R-:W-:-:S04]  /*191bf0*/  IMAD.WIDE R22, R33, 0x4, R118 ;  /* 0x0000000421167825 */ /* 0x000fc800078e0276 */
[----:B------:R-:W-:-:S04]  /*191c00*/  IMAD.WIDE R24, R33, 0x4, R116 ;  /* 0x0000000421187825 */ /* 0x000fc800078e0274 */
[----:B------:R-:W-:Y:S01]  /*191c10*/  IMAD.WIDE R26, R33, 0x4, R14 ;  /* 0x00000004211a7825 */ /* 0x000fe200078e020e */
[----:B------:R-:W-:-:S03]  /*191c20*/  ISETP.LT.AND P4, PT, R195, c[0x0][0x178], !P4 ;  /* 0x00005e00c3007a0c */ /* 0x000fc60006781270 */
[----:B------:R-:W-:Y:S01]  /*191c30*/  IMAD.WIDE R28, R33, 0x4, R12 ;  /* 0x00000004211c7825 */ /* 0x000fe200078e020c */
[----:B------:R-:W-:Y:S01]  /*191c40*/  ISETP.LT.AND P6, PT, R146, c[0x0][0x178], !P2 ;  /* 0x00005e0092007a0c */ /* 0x000fe200057c1270 */
[----:B------:R1:W-:Y:S02]  /*191c50*/  @P0 STG.E [R22.64], R35 ;  /* 0x0000002316000986 */ /* 0x0003e4000c101904 */
[----:B------:R1:W-:Y:S02]  /*191c60*/  @P1 STG.E [R24.64], R51 ;  /* 0x0000003318001986 */ /* 0x0003e4000c101904 */
[----:B------:R1:W-:Y:S01]  /*191c70*/  @P5 STG.E [R26.64], R67 ;  /* 0x000000431a005986 */ /* 0x0003e2000c101904 */
[----:B------:R-:W-:Y:S02]  /*191c80*/  ISETP.LT.AND P5, PT, R231, c[0x0][0x178], !P2 ;  /* 0x00005e00e7007a0c */ /* 0x000fe400057a1270 */
[----:B------:R-:W-:Y:S01]  /*191c90*/  IADD3 R31, R33, c[0x0][0x198], RZ ;  /* 0x00006600211f7a10 */ /* 0x000fe20007ffe0ff */
[----:B------:R3:W-:Y:S01]  /*191ca0*/  @P3 STG.E [R28.64], R83 ;  /* 0x000000531c003986 */ /* 0x0007e2000c101904 */
[----:B------:R-:W-:-:S02]  /*191cb0*/  ISETP.LT.AND P0, PT, R115, c[0x0][0x178], !P2 ;  /* 0x00005e0073007a0c */ /* 0x000fc40005701270 */
[----:B------:R-:W-:Y:S02]  /*191cc0*/  ISETP.LT.AND P3, PT, R147, c[0x0][0x178], !P2 ;  /* 0x00005e0093007a0c */ /* 0x000fe40005761270 */
[----:B------:R-:W-:Y:S01]  /*191cd0*/  ISETP.LT.AND P1, PT, R179, c[0x0][0x178], !P2 ;  /* 0x00005e00b3007a0c */ /* 0x000fe20005721270 */
[----:B------:R-:W-:-:S04]  /*191ce0*/  IMAD.WIDE R2, R33, 0x4, R10 ;  /* 0x0000000421027825 */ /* 0x000fc800078e020a */
[----:B------:R-:W-:-:S04]  /*191cf0*/  IMAD.WIDE R20, R31, 0x4, R4 ;  /* 0x000000041f147825 */ /* 0x000fc800078e0204 */
[----:B-1----:R-:W-:-:S04]  /*191d00*/  IMAD.WIDE R22, R31, 0x4, R6 ;  /* 0x000000041f167825 */ /* 0x002fc800078e0206 */
[----:B------:R-:W-:-:S04]  /*191d10*/  IMAD.WIDE R24, R31, 0x4, R8 ;  /* 0x000000041f187825 */ /* 0x000fc800078e0208 */
[C---:B------:R-:W-:Y:S01]  /*191d20*/  IMAD.WIDE R26, R31.reuse, 0x4, R118 ;  /* 0x000000041f1a7825 */ /* 0x040fe200078e0276 */
[----:B------:R1:W-:Y:S03]  /*191d30*/  @P4 STG.E [R2.64], R99 ;  /* 0x0000006302004986 */ /* 0x0003e6000c101904 */
[----:B------:R1:W-:Y:S02]  /*191d40*/  @P6 STG.E [R20.64], R128 ;  /* 0x0000008014006986 */ /* 0x0003e4000c101904 */
[----:B------:R-:W-:Y:S02]  /*191d50*/  @P5 STG.E [R22.64], R156 ;  /* 0x0000009c16005986 */ /* 0x000fe4000c101904 */
[----:B---3--:R-:W-:Y:S01]  /*191d60*/  IMAD.WIDE R28, R31, 0x4, R116 ;  /* 0x000000041f1c7825 */ /* 0x008fe200078e0274 */
[----:B------:R-:W-:Y:S02]  /*191d70*/  ISETP.LT.AND P6, PT, R135, c[0x0][0x178], !P2 ;  /* 0x00005e0087007a0c */ /* 0x000fe400057c1270 */
[----:B------:R-:W-:Y:S01]  /*191d80*/  ISETP.LT.AND P4, PT, R163, c[0x0][0x178], !P2 ;  /* 0x00005e00a3007a0c */ /* 0x000fe20005781270 */
[----:B------:R3:W-:Y:S01]  /*191d90*/  @P0 STG.E [R24.64], R172 ;  /* 0x000000ac18000986 */ /* 0x0007e2000c101904 */
[----:B------:R3:W-:Y:S01]  /*191da0*/  @P3 STG.E [R26.64], R188 ;  /* 0x000000bc1a003986 */ /* 0x0007e2000c101904 */
[----:B------:R-:W-:Y:S01]  /*191db0*/  ISETP.LT.AND P2, PT, R195, c[0x0][0x178], !P2 ;  /* 0x00005e00c3007a0c */ /* 0x000fe20005741270 */
[----:B------:R3:W-:Y:S01]  /*191dc0*/  @P1 STG.E [R28.64], R204 ;  /* 0x000000cc1c001986 */ /* 0x0007e2000c101904 */
[C---:B------:R-:W-:Y:S01]  /*191dd0*/  IADD3 R35, R31.reuse, c[0x0][0x198], RZ ;  /* 0x000066001f237a10 */ /* 0x040fe20007ffe0ff */
[----:B-1----:R-:W-:-:S04]  /*191de0*/  IMAD.WIDE R2, R31, 0x4, R14 ;  /* 0x000000041f027825 */ /* 0x002fc800078e020e */
[----:B------:R-:W-:-:S04]  /*191df0*/  IMAD.WIDE R20, R31, 0x4, R12 ;  /* 0x000000041f147825 */ /* 0x000fc800078e020c */
[----:B---3--:R-:W-:-:S04]  /*191e00*/  IMAD.WIDE R24, R31, 0x4, R10 ;  /* 0x000000041f187825 */ /* 0x008fc800078e020a */
[----:B------:R-:W-:-:S04]  /*191e10*/  IMAD.WIDE R26, R35, 0x4, R4 ;  /* 0x00000004231a7825 */ /* 0x000fc800078e0204 */
[C---:B------:R-:W-:Y:S01]  /*191e20*/  IMAD.WIDE R28, R35.reuse, 0x4, R6 ;  /* 0x00000004231c7825 */ /* 0x040fe200078e0206 */
[----:B------:R1:W-:Y:S03]  /*191e30*/  @P6 STG.E [R2.64], R212 ;  /* 0x000000d402006986 */ /* 0x0003e6000c101904 */
[----:B------:R-:W-:Y:S02]  /*191e40*/  @P4 STG.E [R20.64], R216 ;  /* 0x000000d814004986 */ /* 0x000fe4000c101904 */
[----:B------:R3:W-:Y:S02]  /*191e50*/  @P2 STG.E [R24.64], R16 ;  /* 0x0000001018002986 */ /* 0x0007e4000c101904 */
[----:B-1----:R-:W-:-:S04]  /*191e60*/  IMAD.WIDE R2, R35, 0x4, R8 ;  /* 0x0000000423027825 */ /* 0x002fc800078e0208 */
[----:B---3--:R-:W-:Y:S01]  /*191e70*/  IMAD.WIDE R24, R35, 0x4, R14 ;  /* 0x0000000423187825 */ /* 0x008fe200078e020e */
[----:B--2---:R-:W-:-:S04]  /*191e80*/  ISETP.GE.AND P5, PT, R32, c[0x0][0x17c], PT ;  /* 0x00005f0020007a0c */ /* 0x004fc80003fa6270 */
[----:B------:R-:W-:Y:S02]  /*191e90*/  ISETP.LT.AND P0, PT, R146, c[0x0][0x178], !P5 ;  /* 0x00005e0092007a0c */ /* 0x000fe40006f01270 */
[----:B------:R-:W-:Y:S02]  /*191ea0*/  ISETP.LT.AND P1, PT, R231, c[0x0][0x178], !P5 ;  /* 0x00005e00e7007a0c */ /* 0x000fe40006f21270 */
[----:B------:R-:W-:Y:S02]  /*191eb0*/  ISETP.LT.AND P4, PT, R115, c[0x0][0x178], !P5 ;  /* 0x00005e0073007a0c */ /* 0x000fe40006f81270 */
[----:B------:R-:W-:Y:S02]  /*191ec0*/  ISETP.LT.AND P3, PT, R147, c[0x0][0x178], !P5 ;  /* 0x00005e0093007a0c */ /* 0x000fe40006f61270 */
[----:B------:R-:W-:-:S05]  /*191ed0*/  ISETP.LT.AND P6, PT, R179, c[0x0][0x178], !P5 ;  /* 0x00005e00b3007a0c */ /* 0x000fca0006fc1270 */
[----:B------:R1:W-:Y:S02]  /*191ee0*/  @P0 STG.E [R26.64], R129 ;  /* 0x000000811a000986 */ /* 0x0003e4000c101904 */
[----:B------:R-:W-:Y:S01]  /*191ef0*/  @P1 STG.E [R28.64], R157 ;  /* 0x0000009d1c001986 */ /* 0x000fe2000c101904 */
[----:B------:R-:W-:Y:S02]  /*191f00*/  ISETP.LT.AND P1, PT, R135, c[0x0][0x178], !P5 ;  /* 0x00005e0087007a0c */ /* 0x000fe40006f21270 */
[----:B------:R-:W-:Y:S02]  /*191f10*/  ISETP.LT.AND P0, PT, R163, c[0x0][0x178], !P5 ;  /* 0x00005e00a3007a0c */ /* 0x000fe40006f01270 */
[----:B------:R-:W-:Y:S01]  /*191f20*/  ISETP.GE.AND P2, PT, R30, c[0x0][0x17c], PT ;  /* 0x00005f001e007a0c */ /* 0x000fe20003f46270 */
[----:B------:R-:W-:-:S04]  /*191f30*/  IMAD.WIDE R30, R35, 0x4, R118 ;  /* 0x00000004231e7825 */ /* 0x000fc800078e0276 */
[C---:B------:R-:W-:Y:S01]  /*191f40*/  IMAD.WIDE R32, R35.reuse, 0x4, R116 ;  /* 0x0000000423207825 */ /* 0x040fe200078e0274 */
[----:B------:R2:W-:Y:S03]  /*191f50*/  @P4 STG.E [R2.64], R173 ;  /* 0x000000ad02004986 */ /* 0x0005e6000c101904 */
[----:B------:R3:W-:Y:S02]  /*191f60*/  @P3 STG.E [R30.64], R189 ;  /* 0x000000bd1e003986 */ /* 0x0007e4000c101904 */
[----:B-1----:R-:W-:Y:S01]  /*191f70*/  IMAD.WIDE R26, R35, 0x4, R12 ;  /* 0x00000004231a7825 */ /* 0x002fe200078e020c */
[----:B------:R1:W-:Y:S03]  /*191f80*/  @P6 STG.E [R32.64], R205 ;  /* 0x000000cd20006986 */ /* 0x0003e6000c101904 */
[----:B------:R1:W-:Y:S01]  /*191f90*/  @P1 STG.E [R24.64], R213 ;  /* 0x000000d518001986 */ /* 0x0003e2000c101904 */
[----:B------:R1:W-:Y:S01]  /*191fa0*/  @P0 STG.E [R26.64], R217 ;  /* 0x000000d91a000986 */ /* 0x0003e2000c101904 */
[----:B----4-:R-:W-:-:S02]  /*191fb0*/  ISETP.GE.AND P0, PT, R0, c[0x0][0x17c], PT ;  /* 0x00005f0000007a0c */ /* 0x010fc40003f06270 */
[----:B------:R-:W4:Y:S01]  /*191fc0*/  LDL.LU R0, [R1+0x725c] ;  /* 0x00725c0001007983 */ /* 0x000f220000300800 */
[----:B------:R-:W-:Y:S02]  /*191fd0*/  ISETP.LT.AND P5, PT, R195, c[0x0][0x178], !P5 ;  /* 0x00005e00c3007a0c */ /* 0x000fe40006fa1270 */
[----:B------:R-:W-:Y:S02]  /*191fe0*/  ISETP.LT.AND P3, PT, R146, c[0x0][0x178], !P2 ;  /* 0x00005e0092007a0c */ /* 0x000fe40005761270 */
[----:B------:R-:W-:Y:S02]  /*191ff0*/  ISETP.LT.AND P4, PT, R231, c[0x0][0x178], !P2 ;  /* 0x00005e00e7007a0c */ /* 0x000fe40005781270 */
[----:B------:R-:W-:Y:S02]  /*192000*/  ISETP.LT.AND P1, PT, R115, c[0x0][0x178], !P2 ;  /* 0x00005e0073007a0c */ /* 0x000fe40005721270 */
[C---:B------:R-:W-:Y:S01]  /*192010*/  IADD3 R37, R35.reuse, c[0x0][0x198], RZ ;  /* 0x0000660023257a10 */ /* 0x040fe20007ffe0ff */
[----:B--2---:R-:W-:Y:S01]  /*192020*/  IMAD.WIDE R2, R35, 0x4, R10 ;  /* 0x0000000423027825 */ /* 0x004fe200078e020a */
[----:B------:R-:W-:Y:S01]  /*192030*/  ISETP.LT.AND P6, PT, R147, c[0x0][0x178], !P2 ;  /* 0x00005e0093007a0c */ /* 0x000fe200057c1270 */
[----:B------:R-:W2:Y:S02]  /*192040*/  LDL.LU R38, [R1+0x724c] ;  /* 0x00724c0001267983 */ /* 0x000ea40000300800 */
[----:B------:R-:W2:Y:S02]  /*192050*/  LDL.LU R36, [R1+0x7240] ;  /* 0x0072400001247983 */ /* 0x000ea40000300800 */
[----:B------:R-:W-:-:S04]  /*192060*/  IMAD.WIDE R28, R37, 0x4, R4 ;  /* 0x00000004251c7825 */ /* 0x000fc800078e0204 */
[----:B---3--:R-:W-:-:S04]  /*192070*/  IMAD.WIDE R30, R37, 0x4, R6 ;  /* 0x00000004251e7825 */ /* 0x008fc800078e0206 */
[----:B-1----:R-:W-:Y:S01]  /*192080*/  IMAD.WIDE R32, R37, 0x4, R8 ;  /* 0x0000000425207825 */ /* 0x002fe200078e0208 */
[----:B------:R1:W-:Y:S03]  /*192090*/  @P5 STG.E [R2.64], R17 ;  /* 0x0000001102005986 */ /* 0x0003e6000c101904 */
[----:B------:R-:W-:Y:S02]  /*1920a0*/  @P3 STG.E [R28.64], R124 ;  /* 0x0000007c1c003986 */ /* 0x000fe4000c101904 */
[----:B------:R-:W-:Y:S01]  /*1920b0*/  @P4 STG.E [R30.64], R148 ;  /* 0x000000941e004986 */ /* 0x000fe2000c101904 */
[----:B------:R-:W-:Y:S01]  /*1920c0*/  ISETP.LT.AND P3, PT, R179, c[0x0][0x178], !P2 ;  /* 0x00005e00b3007a0c */ /* 0x000fe20005761270 */
[----:B------:R-:W-:Y:S01]  /*1920d0*/  @P1 STG.E [R32.64], R168 ;  /* 0x000000a820001986 */ /* 0x000fe2000c101904 */
[----:B------:R-:W-:Y:S02]  /*1920e0*/  ISETP.LT.AND P4, PT, R135, c[0x0][0x178], !P2 ;  /* 0x00005e0087007a0c */ /* 0x000fe40005781270 */
[----:B------:R-:W-:Y:S01]  /*1920f0*/  ISETP.LT.AND P1, PT, R163, c[0x0][0x178], !P2 ;  /* 0x00005e00a3007a0c */ /* 0x000fe20005721270 */
[----:B------:R-:W-:-:S04]  /*192100*/  IMAD.WIDE R24, R37, 0x4, R118 ;  /* 0x0000000425187825 */ /* 0x000fc800078e0276 */
[----:B------:R-:W-:-:S04]  /*192110*/  IMAD.WIDE R26, R37, 0x4, R12 ;  /* 0x00000004251a7825 */ /* 0x000fc800078e020c */
[----:B-1----:R-:W-:-:S04]  /*192120*/  IMAD.WIDE R2, R37, 0x4, R116 ;  /* 0x0000000425027825 */ /* 0x002fc800078e0274 */
[----:B------:R-:W-:Y:S01]  /*192130*/  IMAD.WIDE R16, R37, 0x4, R14 ;  /* 0x0000000425107825 */ /* 0x000fe200078e020e */
[----:B------:R-:W-:Y:S03]  /*192140*/  @P6 STG.E [R24.64], R184 ;  /* 0x000000b818006986 */ /* 0x000fe6000c101904 */
[----:B------:R-:W-:Y:S01]  /*192150*/  @P3 STG.E [R2.64], R200 ;  /* 0x000000c802003986 */ /* 0x000fe2000c101904 */
[----:B------:R-:W-:Y:S01]  /*192160*/  @P4 STG.E [R16.64], R208 ;  /* 0x000000d010004986 */ /* 0x000fe2000c101904 */
[----:B------:R-:W-:Y:S03]  /*192170*/  @P1 STG.E [R26.64], R220 ;  /* 0x000000dc1a001986 */ /* 0x000fe6000c101904 */
[----:B------:R-:W1:Y:S02]  /*192180*/  S2R R252, SR_TID.X ;  /* 0x0000000000fc7919 */ /* 0x000e640000002100 */
[C---:B-1----:R-:W-:Y:S01]  /*192190*/  LOP3.LUT R244, R252.reuse, 0x3f, RZ, 0xc0, !PT ;  /* 0x0000003ffcf47812 */ /* 0x042fe200078ec0ff */
[----:B------:R-:W-:-:S05]  /*1921a0*/  IMAD.SHL.U32 R252, R252, 0x200, RZ ;  /* 0x00000200fcfc7824 */ /* 0x000fca00078e00ff */
[----:B------:R-:W-:-:S04]  /*1921b0*/  LOP3.LUT R252, R252, 0xc00, RZ, 0xc0, !PT ;  /* 0x00000c00fcfc7812 */ /* 0x000fc800078ec0ff */
[----:B------:R-:W-:-:S04]  /*1921c0*/  LEA R252, R244, R252, 0x4 ;  /* 0x000000fcf4fc7211 */ /* 0x000fc800078e20ff */
[----:B------:R-:W-:-:S05]  /*1921d0*/  LOP3.LUT R252, R252, 0x20, RZ, 0x3c, !PT ;  /* 0x00000020fcfc7812 */ /* 0x000fca00078e3cff */
[----:B------:R1:W3:Y:S01]  /*1921e0*/  LDS.128 R20, [R252] ;  /* 0x00000000fc147984 */ /* 0x0002e20000000c00 */
[----:B----4-:R-:W-:-:S03]  /*1921f0*/  ISETP.GE.AND P1, PT, R0, c[0x0][0x17c], PT ;  /* 0x00005f0000007a0c */ /* 0x010fc60003f26270 */
[----:B------:R-:W4:Y:S04]  /*192200*/  LDL.LU R0, [R1+0x7234] ;  /* 0x0072340001007983 */ /* 0x000f280000300800 */
[----:B-1----:R-:W1:Y:S01]  /*192210*/  S2R R252, SR_TID.X ;  /* 0x0000000000fc7919 */ /* 0x002e620000002100 */
[----:B------:R-:W-:Y:S02]  /*192220*/  ISETP.LT.AND P2, PT, R195, c[0x0][0x178], !P2 ;  /* 0x00005e00c3007a0c */ /* 0x000fe40005741270 */
[----:B------:R-:W-:Y:S02]  /*192230*/  ISETP.LT.AND P6, PT, R146, c[0x0][0x178], !P0 ;  /* 0x00005e0092007a0c */ /* 0x000fe400047c1270 */
[C---:B------:R-:W-:Y:S01]  /*192240*/  IADD3 R39, R37.reuse, c[0x0][0x198], RZ ;  /* 0x0000660025277a10 */ /* 0x040fe20007ffe0ff */
[----:B------:R-:W-:-:S04]  /*192250*/  IMAD.WIDE R28, R37, 0x4, R10 ;  /* 0x00000004251c7825 */ /* 0x000fc800078e020a */
[----:B------:R-:W-:Y:S01]  /*192260*/  IMAD.WIDE R30, R39, 0x4, R4 ;  /* 0x00000004271e7825 */ /* 0x000fe200078e0204 */
[----:B------:R-:W-:Y:S02]  /*192270*/  ISETP.LT.AND P5, PT, R231, c[0x0][0x178], !P0 ;  /* 0x00005e00e7007a0c */ /* 0x000fe400047a1270 */
[C---:B-1----:R-:W-:Y:S01]  /*192280*/  LOP3.LUT R244, R252.reuse, 0x3f, RZ, 0xc0, !PT ;  /* 0x0000003ffcf47812 */ /* 0x042fe200078ec0ff */
[----:B------:R-:W-:-:S05]  /*192290*/  IMAD.SHL.U32 R252, R252, 0x200, RZ ;  /* 0x00000200fcfc7824 */ /* 0x000fca00078e00ff */
[----:B------:R-:W-:Y:S01]  /*1922a0*/  LOP3.LUT R252, R252, 0xc00, RZ, 0xc0, !PT ;  /* 0x00000c00fcfc7812 */ /* 0x000fe200078ec0ff */
[----:B---3--:R1:W-:Y:S03]  /*1922b0*/  @P2 STG.E [R28.64], R20 ;  /* 0x000000141c002986 */ /* 0x0083e6000c101904 */
[----:B------:R-:W-:Y:S02]  /*1922c0*/  LEA R252, R244, R252, 0x4 ;  /* 0x000000fcf4fc7211 */ /* 0x000fe400078e20ff */
[----:B------:R-:W-:Y:S01]  /*1922d0*/  ISETP.LT.AND P2, PT, R115, c[0x0][0x178], !P0 ;  /* 0x00005e0073007a0c */ /* 0x000fe20004741270 */
[----:B------:R3:W-:Y:S01]  /*1922e0*/  @P6 STG.E [R30.64], R125 ;  /* 0x0000007d1e006986 */ /* 0x0007e2000c101904 */
[----:B------:R-:W-:Y:S02]  /*1922f0*/  ISETP.LT.AND P6, PT, R147, c[0x0][0x178], !P0 ;  /* 0x00005e0093007a0c */ /* 0x000fe400047c1270 */
[----:B------:R-:W-:-:S02]  /*192300*/  LOP3.LUT R252, R252, 0x40, RZ, 0x3c, !PT ;  /* 0x00000040fcfc7812 */ /* 0x000fc400078e3cff */
[----:B------:R-:W-:Y:S01]  /*192310*/  ISETP.LT.AND P4, PT, R179, c[0x0][0x178], !P0 ;  /* 0x00005e00b3007a0c */ /* 0x000fe20004781270 */
[C---:B------:R-:W-:Y:S02]  /*192320*/  IMAD.WIDE R32, R39.reuse, 0x4, R6 ;  /* 0x0000000427207825 */ /* 0x040fe400078e0206 */
[----:B------:R-:W2:Y:S02]  /*192330*/  LDS.128 R24, [R252] ;  /* 0x00000000fc187984 */ /* 0x000ea40000000c00 */
[----:B------:R-:W-:-:S04]  /*192340*/  IMAD.WIDE R2, R39, 0x4, R8 ;  /* 0x0000000427027825 */ /* 0x000fc800078e0208 */
[----:B------:R-:W-:-:S04]  /*192350*/  IMAD.WIDE R16, R39, 0x4, R118 ;  /* 0x0000000427107825 */ /* 0x000fc800078e0276 */
[----:B-1----:R-:W-:Y:S01]  /*192360*/  IMAD.WIDE R28, R39, 0x4, R116 ;  /* 0x00000004271c7825 */ /* 0x002fe200078e0274 */
[----:B------:R1:W-:Y:S01]  /*192370*/  @P5 STG.E [R32.64], R149 ;  /* 0x0000009520005986 */ /* 0x0003e2000c101904 */
[----:B------:R-:W-:Y:S02]  /*192380*/  ISETP.LT.AND P3, PT, R135, c[0x0][0x178], !P0 ;  /* 0x00005e0087007a0c */ /* 0x000fe40004761270 */
[----:B------:R1:W-:Y:S01]  /*192390*/  @P2 STG.E [R2.64], R169 ;  /* 0x000000a902002986 */ /* 0x0003e2000c101904 */
[----:B------:R-:W-:Y:S01]  /*1923a0*/  ISETP.LT.AND P5, PT, R163, c[0x0][0x178], !P0 ;  /* 0x00005e00a3007a0c */ /* 0x000fe200047a1270 */
[----:B------:R1:W-:Y:S01]  /*1923b0*/  @P6 STG.E [R16.64], R185 ;  /* 0x000000b910006986 */ /* 0x0003e2000c101904 */
[----:B------:R-:W-:Y:S01]  /*1923c0*/  ISETP.LT.AND P0, PT, R195, c[0x0][0x178], !P0 ;  /* 0x00005e00c3007a0c */ /* 0x000fe20004701270 */
[----:B------:R1:W-:Y:S01]  /*1923d0*/  @P4 STG.E [R28.64], R201 ;  /* 0x000000c91c004986 */ /* 0x0003e2000c101904 */
[----:B------:R-:W-:Y:S02]  /*1923e0*/  ISETP.LT.AND P4, PT, R146, c[0x0][0x178], !P1 ;  /* 0x00005e0092007a0c */ /* 0x000fe40004f81270 */
[----:B------:R-:W-:Y:S01]  /*1923f0*/  ISETP.LT.AND P2, PT, R231, c[0x0][0x178], !P1 ;  /* 0x00005e00e7007a0c */ /* 0x000fe20004f41270 */
[----:B---3--:R-:W-:-:S04]  /*192400*/  IMAD.WIDE R30, R39, 0x4, R14 ;  /* 0x00000004271e7825 */ /* 0x008fc800078e020e */
[----:B-1----:R-:W-:-:S04]  /*192410*/  IMAD.WIDE R32, R39, 0x4, R12 ;  /* 0x0000000427207825 */ /* 0x002fc800078e020c */
[C---:B------:R-:W-:Y:S01]  /*192420*/  IMAD.WIDE R34, R39.reuse, 0x4, R10 ;  /* 0x0000000427227825 */ /* 0x040fe200078e020a */
[----:B------:R-:W-:Y:S01]  /*192430*/  IADD3 R39, R39, c[0x0][0x198], RZ ;  /* 0x0000660027277a10 */ /* 0x000fe20007ffe0ff */
[----:B------:R1:W-:Y:S04]  /*192440*/  @P3 STG.E [R30.64], R209 ;  /* 0x000000d11e003986 */ /* 0x0003e8000c101904 */
[----:B------:R-:W-:-:S04]  /*192450*/  IMAD.WIDE R2, R39, 0x4, R4 ;  /* 0x0000000427027825 */ /* 0x000fc800078e0204 */
[----:B------:R-:W-:Y:S01]  /*192460*/  IMAD.WIDE R16, R39, 0x4, R6 ;  /* 0x0000000427107825 */ /* 0x000fe200078e0206 */
[----:B------:R-:W-:Y:S01]  /*192470*/  ISETP.LT.AND P3, PT, R115, c[0x0][0x178], !P1 ;  /* 0x00005e0073007a0c */ /* 0x000fe20004f61270 */
[----:B------:R-:W-:Y:S02]  /*192480*/  @P5 STG.E [R32.64], R221 ;  /* 0x000000dd20005986 */ /* 0x000fe4000c101904 */
[----:B------:R3:W-:Y:S01]  /*192490*/  @P0 STG.E [R34.64], R21 ;  /* 0x0000001522000986 */ /* 0x0007e2000c101904 */
[----:B------:R-:W-:Y:S02]  /*1924a0*/  ISETP.LT.AND P6, PT, R147, c[0x0][0x178], !P1 ;  /* 0x00005e0093007a0c */ /* 0x000fe40004fc1270 */
[----:B------:R-:W-:Y:S01]  /*1924b0*/  ISETP.LT.AND P0, PT, R179, c[0x0][0x178], !P1 ;  /* 0x00005e00b3007a0c */ /* 0x000fe20004f01270 */
[----:B------:R2:W-:Y:S01]  /*1924c0*/  @P4 STG.E [R2.64], R120 ;  /* 0x0000007802004986 */ /* 0x0005e2000c101904 */
[----:B------:R-:W-:Y:S01]  /*1924d0*/  ISETP.LT.AND P5, PT, R135, c[0x0][0x178], !P1 ;  /* 0x00005e0087007a0c */ /* 0x000fe20004fa1270 */
[----:B------:R2:W-:Y:S01]  /*1924e0*/  @P2 STG.E [R16.64], R136 ;  /* 0x0000008810002986 */ /* 0x0005e2000c101904 */
[----:B------:R-:W-:Y:S01]  /*1924f0*/  ISETP.LT.AND P2, PT, R163, c[0x0][0x178], !P1 ;  /* 0x00005e00a3007a0c */ /* 0x000fe20004f41270 */
[----:B------:R-:W-:-:S02]  /*192500*/  ISETP.LT.AND P1, PT, R195, c[0x0][0x178], !P1 ;  /* 0x00005e00c3007a0c */ /* 0x000fc40004f21270 */
[----:B------:R-:W-:-:S04]  /*192510*/  IMAD.WIDE R28, R39, 0x4, R8 ;  /* 0x00000004271c7825 */ /* 0x000fc800078e0208 */
[----:B-1----:R-:W-:-:S04]  /*192520*/  IMAD.WIDE R30, R39, 0x4, R118 ;  /* 0x00000004271e7825 */ /* 0x002fc800078e0276 */
[----:B---3--:R-:W-:-:S04]  /*192530*/  IMAD.WIDE R20, R39, 0x4, R116 ;  /* 0x0000000427147825 */ /* 0x008fc800078e0274 */
[C---:B------:R-:W-:Y:S01]  /*192540*/  IMAD.WIDE R32, R39.reuse, 0x4, R14 ;  /* 0x0000000427207825 */ /* 0x040fe200078e020e */
[----:B------:R1:W-:Y:S03]  /*192550*/  @P3 STG.E [R28.64], R164 ;  /* 0x000000a41c003986 */ /* 0x0003e6000c101904 */
[----:B--2---:R-:W-:-:S04]  /*192560*/  IMAD.WIDE R2, R39, 0x4, R12 ;  /* 0x0000000427027825 */ /* 0x004fc800078e020c */
[----:B------:R-:W-:Y:S01]  /*192570*/  IMAD.WIDE R16, R39, 0x4, R10 ;  /* 0x0000000427107825 */ /* 0x000fe200078e020a */
[----:B------:R-:W-:Y:S03]  /*192580*/  @P6 STG.E [R30.64], R180 ;  /* 0x000000b41e006986 */ /* 0x000fe6000c101904 */
[----:B------:R2:W-:Y:S02]  /*192590*/  @P0 STG.E [R20.64], R196 ;  /* 0x000000c414000986 */ /* 0x0005e4000c101904 */
[----:B------:R3:W-:Y:S02]  /*1925a0*/  @P5 STG.E [R32.64], R152 ;  /* 0x0000009820005986 */ /* 0x0007e4000c101904 */
[----:B------:R1:W-:Y:S01]  /*1925b0*/  @P2 STG.E [R2.64], R224 ;  /* 0x000000e002002986 */ /* 0x0003e2000c101904 */
[----:B------:R-:W-:Y:S01]  /*1925c0*/  ISETP.GE.AND P4, PT, R38, c[0x0][0x17c], PT ;  /* 0x00005f0026007a0c */ /* 0x000fe20003f86270 */
[----:B------:R1:W-:Y:S04]  /*1925d0*/  @P1 STG.E [R16.64], R24 ;  /* 0x0000001810001986 */ /* 0x0003e8000c101904 */
[----:B------:R-:W3:Y:S01]  /*1925e0*/  LDL.LU R38, [R1+0x722c] ;  /* 0x00722c0001267983 */ /* 0x000ee20000300800 */
[----:B----4-:R-:W-:-:S03]  /*1925f0*/  ISETP.GE.AND P1, PT, R0, c[0x0][0x17c], PT ;  /* 0x00005f0000007a0c */ /* 0x010fc60003f26270 */
[----:B------:R-:W4:Y:S04]  /*192600*/  LDL.LU R0, [R1+0x7220] ;  /* 0x0072200001007983 */ /* 0x000f280000300800 */
[----:B------:R-:W3:Y:S01]  /*192610*/  S2R R252, SR_TID.X ;  /* 0x0000000000fc7919 */ /* 0x000ee20000002100 */
[----:B------:R-:W-:Y:S02]  /*192620*/  ISETP.LT.AND P3, PT, R146, c[0x0][0x178], !P4 ;  /* 0x00005e0092007a0c */ /* 0x000fe40006761270 */
[----:B------:R-:W-:Y:S02]  /*192630*/  ISETP.LT.AND P6, PT, R231, c[0x0][0x178], !P4 ;  /* 0x00005e00e7007a0c */ /* 0x000fe400067c1270 */
[----:B------:R-:W-:Y:S02]  /*192640*/  IADD3 R37, R39, c[0x0][0x198], RZ ;  /* 0x0000660027257a10 */ /* 0x000fe40007ffe0ff */
[----:B------:R-:W-:-:S03]  /*192650*/  ISETP.LT.AND P0, PT, R115, c[0x0][0x178], !P4 ;  /* 0x00005e0073007a0c */ /* 0x000fc60006701270 */
[----:B-1----:R-:W-:-:S04]  /*192660*/  IMAD.WIDE R28, R37, 0x4, R4 ;  /* 0x00000004251c7825 */ /* 0x002fc800078e0204 */
[----:B--2---:R-:W-:-:S04]  /*192670*/  IMAD.WIDE R20, R37, 0x4, R6 ;  /* 0x0000000425147825 */ /* 0x004fc800078e0206 */
[----:B---3--:R-:W-:Y:S01]  /*192680*/  IMAD.WIDE R32, R37, 0x4, R8 ;  /* 0x0000000425207825 */ /* 0x008fe200078e0208 */
[----:B------:R-:W-:-:S03]  /*192690*/  LOP3.LUT R244, R252, 0x3f, RZ, 0xc0, !PT ;  /* 0x0000003ffcf47812 */ /* 0x000fc600078ec0ff */
[----:B------:R-:W-:-:S05]  /*1926a0*/  IMAD.SHL.U32 R252, R252, 0x200, RZ ;  /* 0x00000200fcfc7824 */ /* 0x000fca00078e00ff */
[----:B------:R-:W-:-:S04]  /*1926b0*/  LOP3.LUT R252, R252, 0xc00, RZ, 0xc0, !PT ;  /* 0x00000c00fcfc7812 */ /* 0x000fc800078ec0ff */
[----:B------:R-:W-:Y:S02]  /*1926c0*/  LEA R252, R244, R252, 0x4 ;  /* 0x000000fcf4fc7211 */ /* 0x000fe400078e20ff */
[----:B------:R-:W-:Y:S01]  /*1926d0*/  ISETP.LT.AND P5, PT, R147, c[0x0][0x178], !P4 ;  /* 0x00005e0093007a0c */ /* 0x000fe200067a1270 */
[----:B------:R-:W-:Y:S01]  /*1926e0*/  @P3 STG.E [R28.64], R121 ;  /* 0x000000791c003986 */ /* 0x000fe2000c101904 */
[----:B------:R-:W-:Y:S02]  /*1926f0*/  LOP3.LUT R252, R252, 0x60, RZ, 0x3c, !PT ;  /* 0x00000060fcfc7812 */ /* 0x000fe400078e3cff */
[----:B------:R-:W-:Y:S01]  /*192700*/  ISETP.LT.AND P3, PT, R179, c[0x0][0x178], !P4 ;  /* 0x00005e00b3007a0c */ /* 0x000fe20006761270 */
[----:B------:R1:W-:Y:S01]  /*192710*/  @P6 STG.E [R20.64], R137 ;  /* 0x0000008914006986 */ /* 0x0003e2000c101904 */
[----:B------:R-:W-:Y:S01]  /*192720*/  ISETP.LT.AND P6, PT, R135, c[0x0][0x178], !P4 ;  /* 0x00005e0087007a0c */ /* 0x000fe200067c1270 */
[----:B------:R2:W-:Y:S01]  /*192730*/  @P0 STG.E [R32.64], R165 ;  /* 0x000000a520000986 */ /* 0x0005e2000c101904 */
[----:B------:R-:W-:Y:S01]  /*192740*/  ISETP.LT.AND P0, PT, R163, c[0x0][0x178], !P4 ;  /* 0x00005e00a3007a0c */ /* 0x000fe20006701270 */
[----:B------:R-:W3:Y:S01]  /*192750*/  LDS.128 R28, [R252] ;  /* 0x00000000fc1c7984 */ /* 0x000ee20000000c00 */
[----:B------:R-:W-:-:S04]  /*192760*/  IMAD.WIDE R34, R37, 0x4, R118 ;  /* 0x0000000425227825 */ /* 0x000fc800078e0276 */
[----:B------:R-:W-:Y:S01]  /*192770*/  IMAD.WIDE R2, R37, 0x4, R116 ;  /* 0x0000000425027825 */ /* 0x000fe200078e0274 */
[----:B------:R-:W-:-:S03]  /*192780*/  ISETP.GE.AND P2, PT, R36, c[0x0][0x17c], PT ;  /* 0x00005f0024007a0c */ /* 0x000fc60003f46270 */
[----:B------:R-:W-:Y:S01]  /*192790*/  IMAD.WIDE R16, R37, 0x4, R14 ;  /* 0x0000000425107825 */ /* 0x000fe200078e020e */
[----:B------:R-:W-:Y:S01]  /*1927a0*/  ISETP.LT.AND P4, PT, R195, c[0x0][0x178], !P4 ;  /* 0x00005e00c3007a0c */ /* 0x000fe20006781270 */
[----:B------:R2:W-:Y:S02]  /*1927b0*/  @P5 STG.E [R34.64], R181 ;  /* 0x000000b522005986 */ /* 0x0005e4000c101904 */
[----:B-1----:R-:W-:Y:S01]  /*1927c0*/  IMAD.WIDE R20, R37, 0x4, R12 ;  /* 0x0000000425147825 */ /* 0x002fe200078e020c */
[----:B------:R-:W-:Y:S01]  /*1927d0*/  ISETP.LT.AND P5, PT, R146, c[0x0][0x178], !P2 ;  /* 0x00005e0092007a0c */ /* 0x000fe200057a1270 */
[----:B------:R1:W-:Y:S01]  /*1927e0*/  @P3 STG.E [R2.64], R197 ;  /* 0x000000c502003986 */ /* 0x0003e2000c101904 */
[----:B------:R-:W-:Y:S01]  /*1927f0*/  ISETP.LT.AND P3, PT, R231, c[0x0][0x178], !P2 ;  /* 0x00005e00e7007a0c */ /* 0x000fe20005761270 */
[----:B------:R1:W-:Y:S01]  /*192800*/  @P6 STG.E [R16.64], R153 ;  /* 0x0000009910006986 */ /* 0x0003e2000c101904 */
[----:B------:R-:W-:Y:S02]  /*192810*/  ISETP.LT.AND P6, PT, R115, c[0x0][0x178], !P2 ;  /* 0x00005e0073007a0c */ /* 0x000fe400057c1270 */
[----:B------:R-:W-:Y:S01]  /*192820*/  IADD3 R39, R37, c[0x0][0x198], RZ ;  /* 0x0000660025277a10 */ /* 0x000fe20007ffe0ff */
[----:B------:R1:W-:Y:S01]  /*192830*/  @P0 STG.E [R20.64], R225 ;  /* 0x000000e114000986 */ /* 0x0003e2000c101904 */
[----:B------:R-:W-:Y:S01]  /*192840*/  ISETP.LT.AND P0, PT, R147, c[0x0][0x178], !P2 ;  /* 0x00005e0093007a0c */ /* 0x000fe20005701270 */
[----:B--2---:R-:W-:-:S04]  /*192850*/  IMAD.WIDE R32, R37, 0x4, R10 ;  /* 0x0000000425207825 */ /* 0x004fc800078e020a */
[----:B------:R-:W-:-:S04]  /*192860*/  IMAD.WIDE R34, R39, 0x4, R4 ;  /* 0x0000000427227825 */ /* 0x000fc800078e0204 */
[----:B------:R-:W-:-:S04]  /*192870*/  IMAD.WIDE R36, R39, 0x4, R6 ;  /* 0x0000000427247825 */ /* 0x000fc800078e0206 */
[C---:B-1----:R-:W-:Y:S01]  /*192880*/  IMAD.WIDE R2, R39.reuse, 0x4, R8 ;  /* 0x0000000427027825 */ /* 0x042fe200078e0208 */
[----:B------:R1:W-:Y:S03]  /*192890*/  @P4 STG.E [R32.64], R25 ;  /* 0x0000001920004986 */ /* 0x0003e6000c101904 */
[----:B------:R-:W-:Y:S02]  /*1928a0*/  @P5 STG.E [R34.64], R112 ;  /* 0x0000007022005986 */ /* 0x000fe4000c101904 */
[----:B------:R-:W-:Y:S01]  /*1928b0*/  IMAD.WIDE R16, R39, 0x4, R118 ;  /* 0x0000000427107825 */ /* 0x000fe200078e0276 */
[----:B------:R-:W-:Y:S01]  /*1928c0*/  ISETP.LT.AND P4, PT, R179, c[0x0][0x178], !P2 ;  /* 0x00005e00b3007a0c */ /* 0x000fe20005781270 */
[----:B------:R2:W-:Y:S01]  /*1928d0*/  @P3 STG.E [R36.64], R132 ;  /* 0x0000008424003986 */ /* 0x0005e2000c101904 */
[----:B------:R-:W-:Y:S01]  /*1928e0*/  ISETP.LT.AND P5, PT, R135, c[0x0][0x178], !P2 ;  /* 0x00005e0087007a0c */ /* 0x000fe200057a1270 */
[----:B------:R2:W-:Y:S01]  /*1928f0*/  @P6 STG.E [R2.64], R160 ;  /* 0x000000a002006986 */ /* 0x0005e2000c101904 */
[----:B------:R-:W-:Y:S01]  /*192900*/  ISETP.LT.AND P6, PT, R163, c[0x0][0x178], !P2 ;  /* 0x00005e00a3007a0c */ /* 0x000fe200057c1270 */
[----:B------:R2:W-:Y:S01]  /*192910*/  @P0 STG.E [R16.64], R176 ;  /* 0x000000b010000986 */ /* 0x0005e2000c101904 */
[----:B------:R-:W-:-:S02]  /*192920*/  ISETP.LT.AND P2, PT, R195, c[0x0][0x178], !P2 ;  /* 0x00005e00c3007a0c */ /* 0x000fc40005741270 */
[----:B------:R-:W-:Y:S01]  /*192930*/  ISETP.LT.AND P0, PT, R146, c[0x0][0x178], !P1 ;  /* 0x00005e0092007a0c */ /* 0x000fe20004f01270 */
[----:B------:R-:W-:-:S04]  /*192940*/  IMAD.WIDE R20, R39, 0x4, R116 ;  /* 0x0000000427147825 */ /* 0x000fc800078e0274 */
[----:B-1----:R-:W-:-:S04]  /*192950*/  IMAD.WIDE R24, R39, 0x4, R14 ;  /* 0x0000000427187825 */ /* 0x002fc800078e020e */
[C---:B------:R-:W-:Y:S01]  /*192960*/  IMAD.WIDE R32, R39.reuse, 0x4, R12 ;  /* 0x0000000427207825 */ /* 0x040fe200078e020c */
[C---:B--2---:R-:W-:Y:S01]  /*192970*/  IADD3 R37, R39.reuse, c[0x0][0x198], RZ ;  /* 0x0000660027257a10 */ /* 0x044fe20007ffe0ff */
[----:B------:R-:W2:Y:S02]  /*192980*/  LDL.LU R36, [R1+0x7210] ;  /* 0x0072100001247983 */ /* 0x000ea40000300800 */
[----:B------:R-:W-:-:S04]  /*192990*/  IMAD.WIDE R2, R39, 0x4, R10 ;  /* 0x0000000427027825 */ /* 0x000fc800078e020a */
[----:B------:R-:W-:Y:S01]  /*1929a0*/  IMAD.WIDE R16, R37, 0x4, R4 ;  /* 0x0000000425107825 */ /* 0x000fe200078e0204 */
[----:B------:R1:W-:Y:S03]  /*1929b0*/  @P4 STG.E [R20.64], R192 ;  /* 0x000000c014004986 */ /* 0x0003e6000c101904 */
[----:B------:R1:W-:Y:S02]  /*1929c0*/  @P5 STG.E [R24.64], R144 ;  /* 0x0000009018005986 */ /* 0x0003e4000c101904 */
[----:B------:R1:W-:Y:S02]  /*1929d0*/  @P6 STG.E [R32.64], R228 ;  /* 0x000000e420006986 */ /* 0x0003e4000c101904 */
[----:B---3--:R3:W-:Y:S01]  /*1929e0*/  @P2 STG.E [R2.64], R28 ;  /* 0x0000001c02002986 */ /* 0x0087e2000c101904 */
[----:B------:R1:W-:Y:S01]  /*1929f0*/  @P0 STG.E [R16.64], R113 ;  /* 0x0000007110000986 */ /* 0x0003e2000c101904 */
[----:B----4-:R-:W-:-:S03]  /*192a00*/  ISETP.GE.AND P0, PT, R0, c[0x0][0x17c], PT ;  /* 0x00005f0000007a0c */ /* 0x010fc60003f06270 */
[----:B------:R-:W4:Y:S01]  /*192a10*/  LDL.LU R0, [R1+0x7204] ;  /* 0x0072040001007983 */ /* 0x000f220000300800 */
[----:B------:R-:W-:Y:S01]  /*192a20*/  ISETP.LT.AND P4, PT, R231, c[0x0][0x178], !P1 ;  /* 0x00005e00e7007a0c */ /* 0x000fe20004f81270 */
[----:B------:R-:W-:Y:S01]  /*192a30*/  IMAD.WIDE R34, R37, 0x4, R6 ;  /* 0x0000000425227825 */ /* 0x000fe200078e0206 */
[----:B------:R-:W-:Y:S02]  /*192a40*/  ISETP.LT.AND P5, PT, R115, c[0x0][0x178], !P1 ;  /* 0x00005e0073007a0c */ /* 0x000fe40004fa1270 */
[----:B------:R-:W-:Y:S02]  /*192a50*/  ISETP.LT.AND P6, PT, R147, c[0x0][0x178], !P1 ;  /* 0x00005e0093007a0c */ /* 0x000fe40004fc1270 */
[----:B------:R-:W-:Y:S01]  /*192a60*/  ISETP.LT.AND P2, PT, R179, c[0x0][0x178], !P1 ;  /* 0x00005e00b3007a0c */ /* 0x000fe20004f41270 */
[----:B-1----:R-:W-:-:S04]  /*192a70*/  IMAD.WIDE R20, R37, 0x4, R8 ;  /* 0x0000000425147825 */ /* 0x002fc800078e0208 */
[----:B------:R-:W-:Y:S02]  /*192a80*/  IMAD.WIDE R24, R37, 0x4, R118 ;  /* 0x0000000425187825 */ /* 0x000fe400078e0276 */
[----:B------:R-:W-:Y:S01]  /*192a90*/  @P4 STG.E [R34.64], R133 ;  /* 0x0000008522004986 */ /* 0x000fe2000c101904 */
[----:B------:R-:W-:Y:S01]  /*192aa0*/  ISETP.LT.AND P4, PT, R135, c[0x0][0x178], !P1 ;  /* 0x00005e0087007a0c */ /* 0x000fe20004f81270 */
[----:B------:R-:W-:Y:S01]  /*192ab0*/  IMAD.WIDE R32, R37, 0x4, R116 ;  /* 0x0000000425207825 */ /* 0x000fe200078e0274 */
[----:B------:R-:W-:-:S03]  /*192ac0*/  ISETP.GE.AND P3, PT, R38, c[0x0][0x17c], PT ;  /* 0x00005f0026007a0c */ /* 0x000fc60003f66270 */
[----:B---3--:R-:W-:Y:S01]  /*192ad0*/  IMAD.WIDE R2, R37, 0x4, R14 ;  /* 0x0000000425027825 */ /* 0x008fe200078e020e */
[----:B------:R1:W-:Y:S01]  /*192ae0*/  @P5 STG.E [R20.64], R161 ;  /* 0x000000a114005986 */ /* 0x0003e2000c101904 */
[----:B------:R-:W-:Y:S02]  /*192af0*/  ISETP.LT.AND P5, PT, R163, c[0x0][0x178], !P1 ;  /* 0x00005e00a3007a0c */ /* 0x000fe40004fa1270 */
[----:B------:R3:W-:Y:S01]  /*192b00*/  @P6 STG.E [R24.64], R177 ;  /* 0x000000b118006986 */ /* 0x0007e2000c101904 */
[----:B------:R-:W-:Y:S02]  /*192b10*/  ISETP.LT.AND P1, PT, R195, c[0x0][0x178], !P1 ;  /* 0x00005e00c3007a0c */ /* 0x000fe40004f21270 */
[----:B------:R-:W-:Y:S01]  /*192b20*/  ISETP.LT.AND P6, PT, R146, c[0x0][0x178], !P3 ;  /* 0x00005e0092007a0c */ /* 0x000fe20005fc1270 */
[----:B------:R3:W-:Y:S01]  /*192b30*/  @P2 STG.E [R32.64], R193 ;  /* 0x000000c120002986 */ /* 0x0007e2000c101904 */
[----:B------:R-:W-:Y:S02]  /*192b40*/  ISETP.LT.AND P2, PT, R231, c[0x0][0x178], !P3 ;  /* 0x00005e00e7007a0c */ /* 0x000fe40005f41270 */
[----:B------:R-:W-:Y:S01]  /*192b50*/  IADD3 R39, R37, c[0x0][0x198], RZ ;  /* 0x0000660025277a10 */ /* 0x000fe20007ffe0ff */
[----:B------:R3:W-:Y:S01]  /*192b60*/  @P4 STG.E [R2.64], R145 ;  /* 0x0000009102004986 */ /* 0x0007e2000c101904 */
[----:B------:R-:W-:Y:S01]  /*192b70*/  ISETP.LT.AND P4, PT, R115, c[0x0][0x178], !P3 ;  /* 0x00005e0073007a0c */ /* 0x000fe20005f81270 */
[----:B------:R-:W-:-:S04]  /*192b80*/  IMAD.WIDE R16, R37, 0x4, R12 ;  /* 0x0000000425107825 */ /* 0x000fc800078e020c */
[----:B-1----:R-:W-:-:S04]  /*192b90*/  IMAD.WIDE R20, R37, 0x4, R10 ;  /* 0x0000000425147825 */ /* 0x002fc800078e020a */
[----:B---3--:R-:W-:-:S04]  /*192ba0*/  IMAD.WIDE R24, R39, 0x4, R4 ;  /* 0x0000000427187825 */ /* 0x008fc800078e0204 */
[----:B------:R-:W-:-:S04]  /*192bb0*/  IMAD.WIDE R34, R39, 0x4, R6 ;  /* 0x0000000427227825 */ /* 0x000fc800078e0206 */
[----:B------:R-:W-:Y:S01]  /*192bc0*/  IMAD.WIDE R32, R39, 0x4, R8 ;  /* 0x0000000427207825 */ /* 0x000fe200078e0208 */
[----:B------:R1:W-:Y:S03]  /*192bd0*/  @P5 STG.E [R16.64], R229 ;  /* 0x000000e510005986 */ /* 0x0003e6000c101904 */
[----:B------:R3:W-:Y:S01]  /*192be0*/  @P1 STG.E [R20.64], R29 ;  /* 0x0000001d14001986 */ /* 0x0007e2000c101904 */
[----:B------:R-:W-:Y:S01]  /*192bf0*/  ISETP.LT.AND P5, PT, R147, c[0x0][0x178], !P3 ;  /* 0x00005e0093007a0c */ /* 0x000fe20005fa1270 */
[----:B------:R3:W-:Y:S01]  /*192c00*/  @P6 STG.E [R24.64], R130 ;  /* 0x0000008218006986 */ /* 0x0007e2000c101904 */
[----:B------:R-:W-:Y:S01]  /*192c10*/  ISETP.LT.AND P6, PT, R179, c[0x0][0x178], !P3 ;  /* 0x00005e00b3007a0c */ /* 0x000fe20005fc1270 */
[----:B------:R3:W-:Y:S01]  /*192c20*/  @P2 STG.E [R34.64], R158 ;  /* 0x0000009e22002986 */ /* 0x0007e2000c101904 */
[----:B------:R-:W-:Y:S01]  /*192c30*/  ISETP.LT.AND P2, PT, R135, c[0x0][0x178], !P3 ;  /* 0x00005e0087007a0c */ /* 0x000fe20005f41270 */
[----:B------:R-:W-:Y:S01]  /*192c40*/  @P4 STG.E [R32.64], R174 ;  /* 0x000000ae20004986 */ /* 0x000fe2000c101904 */
[----:B------:R-:W-:Y:S01]  /*192c50*/  ISETP.LT.AND P4, PT, R163, c[0x0][0x178], !P3 ;  /* 0x00005e00a3007a0c */ /* 0x000fe20005f81270 */
[----:B------:R-:W-:-:S02]  /*192c60*/  ISETP.LT.AND P3, PT, R195, c[0x0][0x178], !P3 ;  /* 0x00005e00c3007a0c */ /* 0x000fc40005f61270 */
[----:B------:R-:W-:-:S04]  /*192c70*/  IMAD.WIDE R2, R39, 0x4, R118 ;  /* 0x0000000427027825 */ /* 0x000fc800078e0276 */
[----:B-1----:R-:W-:-:S04]  /*192c80*/  IMAD.WIDE R16, R39, 0x4, R116 ;  /* 0x0000000427107825 */ /* 0x002fc800078e0274 */
[----:B---3--:R-:W-:-:S04]  /*192c90*/  IMAD.WIDE R20, R39, 0x4, R14 ;  /* 0x0000000427147825 */ /* 0x008fc800078e020e */
[----:B------:R-:W-:-:S04]  /*192ca0*/  IMAD.WIDE R24, R39, 0x4, R12 ;  /* 0x0000000427187825 */ /* 0x000fc800078e020c */
[----:B------:R-:W-:Y:S01]  /*192cb0*/  IMAD.WIDE R28, R39, 0x4, R10 ;  /* 0x00000004271c7825 */ /* 0x000fe200078e020a */
[----:B------:R1:W-:Y:S03]  /*192cc0*/  @P5 STG.E [R2.64], R190 ;  /* 0x000000be02005986 */ /* 0x0003e6000c101904 */
[----:B------:R3:W-:Y:S01]  /*192cd0*/  @P6 STG.E [R16.64], R206 ;  /* 0x000000ce10006986 */ /* 0x0007e2000c101904 */
[----:B------:R-:W2:Y:S04]  /*192ce0*/  LDL.LU R34, [R1+0x71fc] ;  /* 0x0071fc0001227983 */ /* 0x000ea80000300800 */
[----:B------:R1:W-:Y:S01]  /*192cf0*/  @P2 STG.E [R20.64], R214 ;  /* 0x000000d614002986 */ /* 0x0003e2000c101904 */
[----:B------:R1:W-:Y:S03]  /*192d00*/  @P4 STG.E [R24.64], R218 ;  /* 0x000000da18004986 */ /* 0x0003e6000c101904 */
[----:B------:R-:W-:Y:S01]  /*192d10*/  @P3 STG.E [R28.64], R18 ;  /* 0x000000121c003986 */ /* 0x000fe2000c101904 */
[----:B----4-:R-:W-:-:S03]  /*192d20*/  ISETP.GE.AND P3, PT, R0, c[0x0][0x17c], PT ;  /* 0x00005f0000007a0c */ /* 0x010fc60003f66270 */
[----:B------:R-:W4:Y:S01]  /*192d30*/  LDL.LU R0, [R1+0x71f0] ;  /* 0x0071f00001007983 */ /* 0x000f220000300800 */
[----:B------:R-:W-:Y:S02]  /*192d40*/  ISETP.LT.AND P5, PT, R146, c[0x0][0x178], !P0 ;  /* 0x00005e0092007a0c */ /* 0x000fe400047a1270 */
[----:B------:R-:W-:Y:S02]  /*192d50*/  ISETP.LT.AND P6, PT, R231, c[0x0][0x178], !P0 ;  /* 0x00005e00e7007a0c */ /* 0x000fe400047c1270 */
[----:B------:R-:W-:Y:S02]  /*192d60*/  IADD3 R35, R39, c[0x0][0x198], RZ ;  /* 0x0000660027237a10 */ /* 0x000fe40007ffe0ff */
[----:B------:R-:W-:-:S03]  /*192d70*/  ISETP.LT.AND P2, PT, R115, c[0x0][0x178], !P0 ;  /* 0x00005e0073007a0c */ /* 0x000fc60004741270 */
[----:B-1----:R-:W-:-:S04]  /*192d80*/  IMAD.WIDE R2, R35, 0x4, R4 ;  /* 0x0000000423027825 */ /* 0x002fc800078e0204 */
[----:B------:R-:W-:Y:S01]  /*192d90*/  IMAD.WIDE R32, R35, 0x4, R6 ;  /* 0x0000000423207825 */ /* 0x000fe200078e0206 */
[----:B------:R-:W-:Y:S01]  /*192da0*/  ISETP.LT.AND P4, PT, R147, c[0x0][0x178], !P0 ;  /* 0x00005e0093007a0c */ /* 0x000fe20004781270 */
[----:B------:R1:W-:Y:S01]  /*192db0*/  @P5 STG.E [R2.64], R131 ;  /* 0x0000008302005986 */ /* 0x0003e2000c101904 */
[----:B------:R-:W-:Y:S02]  /*192dc0*/  ISETP.LT.AND P5, PT, R179, c[0x0][0x178], !P0 ;  /* 0x00005e00b3007a0c */ /* 0x000fe400047a1270 */
[----:B------:R-:W-:Y:S01]  /*192dd0*/  @P6 STG.E [R32.64], R159 ;  /* 0x0000009f20006986 */ /* 0x000fe2000c101904 */
[----:B------:R-:W-:Y:S01]  /*192de0*/  ISETP.LT.AND P6, PT, R135, c[0x0][0x178], !P0 ;  /* 0x00005e0087007a0c */ /* 0x000fe200047c1270 */
[----:B---3--:R-:W-:-:S04]  /*192df0*/  IMAD.WIDE R16, R35, 0x4, R8 ;  /* 0x0000000423107825 */ /* 0x008fc800078e0208 */
[----:B------:R-:W-:-:S04]  /*192e00*/  IMAD.WIDE R20, R35, 0x4, R118 ;  /* 0x0000000423147825 */ /* 0x000fc800078e0276 */
[----:B------:R-:W-:Y:S01]  /*192e10*/  IMAD.WIDE R24, R35, 0x4, R116 ;  /* 0x0000000423187825 */ /* 0x000fe200078e0274 */
[----:B--2---:R-:W-:Y:S01]  /*192e20*/  ISETP.GE.AND P1, PT, R36, c[0x0][0x17c], PT ;  /* 0x00005f0024007a0c */ /* 0x004fe20003f26270 */
[----:B------:R2:W-:Y:S01]  /*192e30*/  @P2 STG.E [R16.64], R175 ;  /* 0x000000af10002986 */ /* 0x0005e2000c101904 */
[----:B------:R-:W-:Y:S01]  /*192e40*/  ISETP.LT.AND P2, PT, R163, c[0x0][0x178], !P0 ;  /* 0x00005e00a3007a0c */ /* 0x000fe20004741270 */
[----:B-1----:R-:W-:Y:S02]  /*192e50*/  IMAD.WIDE R2, R35, 0x4, R14 ;  /* 0x0000000423027825 */ /* 0x002fe400078e020e */
[----:B------:R1:W-:Y:S01]  /*192e60*/  @P4 STG.E [R20.64], R191 ;  /* 0x000000bf14004986 */ /* 0x0003e2000c101904 */
[----:B------:R-:W-:Y:S02]  /*192e70*/  ISETP.LT.AND P0, PT, R195, c[0x0][0x178], !P0 ;  /* 0x00005e00c3007a0c */ /* 0x000fe40004701270 */
[----:B------:R-:W-:Y:S01]  /*192e80*/  ISETP.LT.AND P4, PT, R146, c[0x0][0x178], !P1 ;  /* 0x00005e0092007a0c */ /* 0x000fe20004f81270 */
[----:B------:R3:W-:Y:S01]  /*192e90*/  @P5 STG.E [R24.64], R207 ;  /* 0x000000cf18005986 */ /* 0x0007e2000c101904 */
[----:B------:R-:W-:Y:S01]  /*192ea0*/  ISETP.LT.AND P5, PT, R231, c[0x0][0x178], !P1 ;  /* 0x00005e00e7007a0c */ /* 0x000fe20004fa1270 */
[----:B------:R2:W-:Y:S01]  /*192eb0*/  @P6 STG.E [R2.64], R215 ;  /* 0x000000d702006986 */ /* 0x0005e2000c101904 */
[----:B------:R-:W-:-:S02]  /*192ec0*/  ISETP.LT.AND P6, PT, R115, c[0x0][0x178], !P1 ;  /* 0x00005e0073007a0c */ /* 0x000fc40004fc1270 */
[C---:B------:R-:W-:Y:S01]  /*192ed0*/  IADD3 R37, R35.reuse, c[0x0][0x198], RZ ;  /* 0x0000660023257a10 */ /* 0x040fe20007ffe0ff */
[----:B------:R-:W-:-:S04]  /*192ee0*/  IMAD.WIDE R28, R35, 0x4, R12 ;  /* 0x00000004231c7825 */ /* 0x000fc800078e020c */
[----:B--2---:R-:W-:-:S04]  /*192ef0*/  IMAD.WIDE R16, R35, 0x4, R10 ;  /* 0x0000000423107825 */ /* 0x004fc800078e020a */
[----:B-1----:R-:W-:-:S04]  /*192f00*/  IMAD.WIDE R20, R37, 0x4, R4 ;  /* 0x0000000425147825 */ /* 0x002fc800078e0204 */
[C---:B------:R-:W-:Y:S01]  /*192f10*/  IMAD.WIDE R32, R37.reuse, 0x4, R6 ;  /* 0x0000000425207825 */ /* 0x040fe200078e0206 */
[----:B------:R1:W-:Y:S03]  /*192f20*/  @P2 STG.E [R28.64], R219 ;  /* 0x000000db1c002986 */ /* 0x0003e6000c101904 */
[----:B---3--:R-:W-:-:S04]  /*192f30*/  IMAD.WIDE R24, R37, 0x4, R8 ;  /* 0x0000000425187825 */ /* 0x008fc800078e0208 */
[----:B------:R-:W-:Y:S01]  /*192f40*/  @P0 STG.E [R16.64], R19 ;  /* 0x0000001310000986 */ /* 0x000fe2000c101904 */
[----:B------:R-:W-:Y:S01]  /*192f50*/  ISETP.LT.AND P2, PT, R147, c[0x0][0x178], !P1 ;  /* 0x00005e0093007a0c */ /* 0x000fe20004f41270 */
[----:B------:R-:W-:Y:S01]  /*192f60*/  @P4 STG.E [R20.64], R126 ;  /* 0x0000007e14004986 */ /* 0x000fe2000c101904 */
[----:B------:R-:W-:Y:S01]  /*192f70*/  ISETP.LT.AND P4, PT, R179, c[0x0][0x178], !P1 ;  /* 0x00005e00b3007a0c */ /* 0x000fe20004f81270 */
[----:B------:R2:W-:Y:S01]  /*192f80*/  @P5 STG.E [R32.64], R150 ;  /* 0x0000009620005986 */ /* 0x0005e2000c101904 */
[----:B------:R-:W-:Y:S01]  /*192f90*/  ISETP.LT.AND P5, PT, R135, c[0x0][0x178], !P1 ;  /* 0x00005e0087007a0c */ /* 0x000fe20004fa1270 */
[----:B------:R-:W-:Y:S01]  /*192fa0*/  @P6 STG.E [R24.64], R170 ;  /* 0x000000aa18006986 */ /* 0x000fe2000c101904 */
[----:B------:R-:W-:Y:S01]  /*192fb0*/  ISETP.LT.AND P6, PT, R163, c[0x0][0x178], !P1 ;  /* 0x00005e00a3007a0c */ /* 0x000fe20004fc1270 */
[----:B------:R-:W-:Y:S02]  /*192fc0*/  ISETP.LT.AND P1, PT, R195, c[0x0][0x178], !P1 ;  /* 0x00005e00c3007a0c */ /* 0x000fe40004f21270 */
[----:B------:R-:W-:-:S04]  /*192fd0*/  IMAD.WIDE R2, R37, 0x4, R118 ;  /* 0x0000000425027825 */ /* 0x000fc800078e0276 */
[C---:B-1----:R-:W-:Y:S01]  /*192fe0*/  IMAD.WIDE R28, R37.reuse, 0x4, R116 ;  /* 0x00000004251c7825 */ /* 0x042fe200078e0274 */
[----:B--2---:R-:W2:Y:S03]  /*192ff0*/  LDL.LU R32, [R1+0x71e4] ;  /* 0x0071e40001207983 */ /* 0x004ea60000300800 */
[----:B------:R-:W-:-:S04]  /*193000*/  IMAD.WIDE R16, R37, 0x4, R14 ;  /* 0x0000000425107825 */ /* 0x000fc800078e020e */
[----:B------:R-:W-:-:S04]  /*193010*/  IMAD.WIDE R18, R37, 0x4, R12 ;  /* 0x0000000425127825 */ /* 0x000fc800078e020c */
[----:B------:R-:W-:Y:S01]  /*193020*/  IMAD.WIDE R20, R37, 0x4, R10 ;  /* 0x0000000425147825 */ /* 0x000fe200078e020a */
[----:B------:R1:W-:Y:S03]  /*193030*/  @P2 STG.E [R2.64], R186 ;  /* 0x000000ba02002986 */ /* 0x0003e6000c101904 */
[----:B------:R3:W-:Y:S02]  /*193040*/  @P4 STG.E [R28.64], R202 ;  /* 0x000000ca1c004986 */ /* 0x0007e4000c101904 */
[----:B------:R1:W-:Y:S02]  /*193050*/  @P5 STG.E [R16.64], R210 ;  /* 0x000000d210005986 */ /* 0x0003e4000c101904 */
[----:B------:R1:W-:Y:S01]  /*193060*/  @P6 STG.E [R18.64], R222 ;  /* 0x000000de12006986 */ /* 0x0003e2000c101904 */
[----:B------:R-:W-:Y:S01]  /*193070*/  @P1 STG.E [R20.64], R22 ;  /* 0x0000001614001986 */ /* 0x000fe2000c101904 */
[----:B------:R-:W-:-:S02]  /*193080*/  ISETP.LT.AND P2, PT, R146, c[0x0][0x178], !P3 ;  /* 0x00005e0092007a0c */ /* 0x000fc40005f41270 */
[----:B------:R-:W-:Y:S02]  /*193090*/  ISETP.LT.AND P4, PT, R231, c[0x0][0x178], !P3 ;  /* 0x00005e00e7007a0c */ /* 0x000fe40005f81270 */
[----:B------:R-:W-:Y:S02]  /*1930a0*/  IADD3 R33, R37, c[0x0][0x198], RZ ;  /* 0x0000660025217a10 */ /* 0x000fe40007ffe0ff */
[----:B------:R-:W-:Y:S02]  /*1930b0*/  ISETP.LT.AND P5, PT, R115, c[0x0][0x178], !P3 ;  /* 0x00005e0073007a0c */ /* 0x000fe40005fa1270 */
[----:B------:R-:W-:Y:S02]  /*1930c0*/  ISETP.LT.AND P6, PT, R147, c[0x0][0x178], !P3 ;  /* 0x00005e0093007a0c */ /* 0x000fe40005fc1270 */
[----:B----4-:R-:W-:Y:S02]  /*1930d0*/  ISETP.GE.AND P1, PT, R0, c[0x0][0x17c], PT ;  /* 0x00005f0000007a0c */ /* 0x010fe40003f26270 */
[----:B------:R-:W4:Y:S01]  /*1930e0*/  LDL.LU R0, [R1+0x72b0] ;  /* 0x0072b00001007983 */ /* 0x000f220000300800 */
[----:B-1----:R-:W-:-:S04]  /*1930f0*/  IMAD.WIDE R2, R33, 0x4, R4 ;  /* 0x0000000421027825 */ /* 0x002fc800078e0204 */
[----:B------:R-:W-:-:S04]  /*193100*/  IMAD.WIDE R24, R33, 0x4, R6 ;  /* 0x0000000421187825 */ /* 0x000fc800078e0206 */
[----:B---3--:R-:W-:-:S04]  /*193110*/  IMAD.WIDE R28, R33, 0x4, R8 ;  /* 0x00000004211c7825 */ /* 0x008fc800078e0208 */
[----:B------:R-:W-:Y:S01]  /*193120*/  IMAD.WIDE R16, R33, 0x4, R118 ;  /* 0x0000000421107825 */ /* 0x000fe200078e0276 */
[----:B------:R1:W-:Y:S01]  /*193130*/  @P2 STG.E [R2.64], R127 ;  /* 0x0000007f02002986 */ /* 0x0003e2000c101904 */
[----:B------:R-:W-:Y:S02]  /*193140*/  ISETP.LT.AND P2, PT, R179, c[0x0][0x178], !P3 ;  /* 0x00005e00b3007a0c */ /* 0x000fe40005f41270 */
[----:B------:R3:W-:Y:S01]  /*193150*/  @P4 STG.E [R24.64], R151 ;  /* 0x0000009718004986 */ /* 0x0007e2000c101904 */
[----:B------:R-:W-:Y:S02]  /*193160*/  ISETP.GE.AND P0, PT, R34, c[0x0][0x17c], PT ;  /* 0x00005f0022007a0c */ /* 0x000fe40003f06270 */
[----:B------:R-:W-:Y:S01]  /*193170*/  ISETP.LT.AND P4, PT, R135, c[0x0][0x178], !P3 ;  /* 0x00005e0087007a0c */ /* 0x000fe20005f81270 */
[----:B------:R-:W-:Y:S01]  /*193180*/  @P5 STG.E [R28.64], R171 ;  /* 0x000000ab1c005986 */ /* 0x000fe2000c101904 */
[----:B------:R-:W-:Y:S01]  /*193190*/  ISETP.LT.AND P5, PT, R163, c[0x0][0x178], !P3 ;  /* 0x00005e00a3007a0c */ /* 0x000fe20005fa1270 */
[----:B------:R3:W-:Y:S01]  /*1931a0*/  @P6 STG.E [R16.64], R187 ;  /* 0x000000bb10006986 */ /* 0x0007e2000c101904 */
[----:B------:R-:W-:-:S02]  /*1931b0*/  ISETP.LT.AND P3, PT, R195, c[0x0][0x178], !P3 ;  /* 0x00005e00c3007a0c */ /* 0x000fc40005f61270 */
[----:B------:R-:W-:Y:S01]  /*1931c0*/  ISETP.LT.AND P6, PT, R146, c[0x0][0x178], !P0 ;  /* 0x00005e0092007a0c */ /* 0x000fe200047c1270 */
[C---:B------:R-:W-:Y:S01]  /*1931d0*/  IMAD.WIDE R18, R33.reuse, 0x4, R116 ;  /* 0x0000000421127825 */ /* 0x040fe200078e0274 */
[----:B------:R-:W-:-:S03]  /*1931e0*/  IADD3 R35, R33, c[0x0][0x198], RZ ;  /* 0x0000660021237a10 */ /* 0x000fc60007ffe0ff */
[----:B-1----:R-:W-:-:S04]  /*1931f0*/  IMAD.WIDE R2, R33, 0x4, R14 ;  /* 0x0000000421027825 */ /* 0x002fc800078e020e */
[----:B------:R-:W-:-:S04]  /*193200*/  IMAD.WIDE R20, R33, 0x4, R12 ;  /* 0x0000000421147825 */ /* 0x000fc800078e020c */
[----:B---3--:R-:W-:Y:S01]  /*193210*/  IMAD.WIDE R24, R33, 0x4, R10 ;  /* 0x0000000421187825 */ /* 0x008fe200078e020a */
[----:B------:R1:W-:Y:S01]  /*193220*/  @P2 STG.E [R18.64], R203 ;  /* 0x000000cb12002986 */ /* 0x0003e2000c101904 */
[----:B------:R-:W-:Y:S02]  /*193230*/  ISETP.LT.AND P2, PT, R231, c[0x0][0x178], !P0 ;  /* 0x00005e00e7007a0c */ /* 0x000fe40004741270 */
[----:B------:R3:W-:Y:S02]  /*193240*/  @P4 STG.E [R2.64], R211 ;  /* 0x000000d302004986 */ /* 0x0007e4000c101904 */
[----:B------:R-:W-:Y:S01]  /*193250*/  IMAD.WIDE R16, R35, 0x4, R4 ;  /* 0x0000000423107825 */ /* 0x000fe200078e0204 */
[----:B------:R-:W-:Y:S01]  /*193260*/  ISETP.LT.AND P4, PT, R115, c[0x0][0x178], !P0 ;  /* 0x00005e0073007a0c */ /* 0x000fe20004781270 */
[----:B------:R3:W-:Y:S01]  /*193270*/  @P5 STG.E [R20.64], R223 ;  /* 0x000000df14005986 */ /* 0x0007e2000c101904 */
[----:B------:R-:W-:Y:S01]  /*193280*/  ISETP.LT.AND P5, PT, R147, c[0x0][0x178], !P0 ;  /* 0x00005e0093007a0c */ /* 0x000fe200047a1270 */
[----:B------:R-:W-:Y:S02]  /*193290*/  @P3 STG.E [R24.64], R23 ;  /* 0x0000001718003986 */ /* 0x000fe4000c101904 */
[----:B------:R3:W-:Y:S01]  /*1932a0*/  @P6 STG.E [R16.64], R122 ;  /* 0x0000007a10006986 */ /* 0x0007e2000c101904 */
[----:B------:R-:W-:-:S02]  /*1932b0*/  ISETP.LT.AND P3, PT, R179, c[0x0][0x178], !P0 ;  /* 0x00005e00b3007a0c */ /* 0x000fc40004761270 */
[----:B------:R-:W-:Y:S01]  /*1932c0*/  ISETP.LT.AND P6, PT, R135, c[0x0][0x178], !P0 ;  /* 0x00005e0087007a0c */ /* 0x000fe200047c1270 */
[----:B------:R-:W-:-:S04]  /*1932d0*/  IMAD.WIDE R28, R35, 0x4, R6 ;  /* 0x00000004231c7825 */ /* 0x000fc800078e0206 */
[----:B-1----:R-:W-:-:S04]  /*1932e0*/  IMAD.WIDE R18, R35, 0x4, R8 ;  /* 0x0000000423127825 */ /* 0x002fc800078e0208 */
[C---:B---3--:R-:W-:Y:S01]  /*1932f0*/  IMAD.WIDE R2, R35.reuse, 0x4, R118 ;  /* 0x0000000423027825 */ /* 0x048fe200078e0276 */
[----:B------:R1:W-:Y:S03]  /*193300*/  @P2 STG.E [R28.64], R138 ;  /* 0x0000008a1c002986 */ /* 0x0003e6000c101904 */
[----:B------:R-:W-:-:S04]  /*193310*/  IMAD.WIDE R20, R35, 0x4, R116 ;  /* 0x0000000423147825 */ /* 0x000fc800078e0274 */
[----:B------:R-:W-:-:S04]  /*193320*/  IMAD.WIDE R16, R35, 0x4, R14 ;  /* 0x0000000423107825 */ /* 0x000fc800078e020e */
[----:B------:R3:W-:Y:S01]  /*193330*/  @P4 STG.E [R18.64], R166 ;  /* 0x000000a612004986 */ /* 0x0007e2000c101904 */
[----:B------:R-:W-:Y:S01]  /*193340*/  ISETP.LT.AND P4, PT, R163, c[0x0][0x178], !P0 ;  /* 0x00005e00a3007a0c */ /* 0x000fe20004781270 */
[----:B------:R3:W-:Y:S01]  /*193350*/  @P5 STG.E [R2.64], R182 ;  /* 0x000000b602005986 */ /* 0x0007e2000c101904 */
[----:B------:R-:W-:Y:S02]  /*193360*/  ISETP.LT.AND P0, PT, R195, c[0x0][0x178], !P0 ;  /* 0x00005e00c3007a0c */ /* 0x000fe40004701270 */
[----:B------:R-:W-:Y:S01]  /*193370*/  ISETP.LT.AND P5, PT, R146, c[0x0][0x178], !P1 ;  /* 0x00005e0092007a0c */ /* 0x000fe20004fa1270 */
[----:B------:R2:W-:Y:S01]  /*193380*/  @P3 STG.E [R20.64], R198 ;  /* 0x000000c614003986 */ /* 0x0005e2000c101904 */
[----:B------:R-:W-:Y:S01]  /*193390*/  ISETP.LT.AND P3, PT, R231, c[0x0][0x178], !P1 ;  /* 0x00005e00e7007a0c */ /* 0x000fe20004f61270 */
[----:B------:R2:W-:Y:S01]  /*1933a0*/  @P6 STG.E [R16.64], R154 ;  /* 0x0000009a10006986 */ /* 0x0005e2000c101904 */
[----:B------:R-:W-:Y:S02]  /*1933b0*/  ISETP.LT.AND P6, PT, R115, c[0x0][0x178], !P1 ;  /* 0x00005e0073007a0c */ /* 0x000fe40004fc1270 */
[C---:B-1----:R-:W-:Y:S01]  /*1933c0*/  IADD3 R29, R35.reuse, c[0x0][0x198], RZ ;  /* 0x00006600231d7a10 */ /* 0x042fe20007ffe0ff */
[----:B------:R-:W-:-:S04]  /*1933d0*/  IMAD.WIDE R22, R35, 0x4, R12 ;  /* 0x0000000423167825 */ /* 0x000fc800078e020c */
[----:B---3--:R-:W-:-:S04]  /*1933e0*/  IMAD.WIDE R18, R35, 0x4, R10 ;  /* 0x0000000423127825 */ /* 0x008fc800078e020a */
[----:B------:R-:W-:-:S04]  /*1933f0*/  IMAD.WIDE R2, R29, 0x4, R4 ;  /* 0x000000041d027825 */ /* 0x000fc800078e0204 */
[C---:B------:R-:W-:Y:S01]  /*193400*/  IMAD.WIDE R24, R29.reuse, 0x4, R6 ;  /* 0x000000041d187825 */ /* 0x040fe200078e0206 */
[----:B------:R1:W-:Y:S03]  /*193410*/  @P4 STG.E [R22.64], R226 ;  /* 0x000000e216004986 */ /* 0x0003e6000c101904 */
[----:B--2---:R-:W-:Y:S01]  /*193420*/  IMAD.WIDE R20, R29, 0x4, R8 ;  /* 0x000000041d147825 */ /* 0x004fe200078e0208 */
[----:B------:R2:W-:Y:S01]  /*193430*/  @P0 STG.E [R18.64], R26 ;  /* 0x0000001a12000986 */ /* 0x0005e2000c101904 */
[----:B------:R-:W-:-:S03]  /*193440*/  ISETP.LT.AND P4, PT, R147, c[0x0][0x178], !P1 ;  /* 0x00005e0093007a0c */ /* 0x000fc60004f81270 */
[----:B------:R3:W-:Y:S01]  /*193450*/  @P5 STG.E [R2.64], R123 ;  /* 0x0000007b02005986 */ /* 0x0007e2000c101904 */
[----:B------:R-:W-:Y:S01]  /*193460*/  ISETP.LT.AND P5, PT, R179, c[0x0][0x178], !P1 ;  /* 0x00005e00b3007a0c */ /* 0x000fe20004fa1270 */
[----:B------:R-:W-:Y:S01]  /*193470*/  @P3 STG.E [R24.64], R139 ;  /* 0x0000008b18003986 */ /* 0x000fe2000c101904 */
[----:B------:R-:W-:Y:S01]  /*193480*/  ISETP.LT.AND P3, PT, R135, c[0x0][0x178], !P1 ;  /* 0x00005e0087007a0c */ /* 0x000fe20004f61270 */
[----:B------:R3:W-:Y:S01]  /*193490*/  @P6 STG.E [R20.64], R167 ;  /* 0x000000a714006986 */ /* 0x0007e2000c101904 */
[----:B------:R-:W-:Y:S01]  /*1934a0*/  ISETP.LT.AND P6, PT, R163, c[0x0][0x178], !P1 ;  /* 0x00005e00a3007a0c */ /* 0x000fe20004fc1270 */
[----:B------:R-:W-:Y:S02]  /*1934b0*/  ISETP.LT.AND P1, PT, R195, c[0x0][0x178], !P1 ;  /* 0x00005e00c3007a0c */ /* 0x000fe40004f21270 */
[----:B------:R-:W-:-:S04]  /*1934c0*/  IMAD.WIDE R16, R29, 0x4, R118 ;  /* 0x000000041d107825 */ /* 0x000fc800078e0276 */
[----:B-1----:R-:W-:Y:S01]  /*1934d0*/  IMAD.WIDE R22, R29, 0x4, R116 ;  /* 0x000000041d167825 */ /* 0x002fe200078e0274 */
[----:B------:R-:W-:-:S03]  /*1934e0*/  ISETP.GE.AND P2, PT, R32, c[0x0][0x17c], PT ;  /* 0x00005f0020007a0c */ /* 0x000fc60003f46270 */
[----:B--2---:R-:W-:-:S04]  /*1934f0*/  IMAD.WIDE R18, R29, 0x4, R12 ;  /* 0x000000041d127825 */ /* 0x004fc800078e020c */
[C---:B---3--:R-:W-:Y:S01]  /*193500*/  IMAD.WIDE R2, R29.reuse, 0x4, R14 ;  /* 0x000000041d027825 */ /* 0x048fe200078e020e */
[----:B------:R1:W-:Y:S01]  /*193510*/  @P4 STG.E [R16.64], R183 ;  /* 0x000000b710004986 */ /* 0x0003e2000c101904 */
[----:B------:R-:W-:Y:S02]  /*193520*/  ISETP.LT.AND P4, PT, R146, c[0x0][0x178], !P2 ;  /* 0x00005e0092007a0c */ /* 0x000fe40005781270 */
[----:B------:R2:W-:Y:S02]  /*193530*/  @P5 STG.E [R22.64], R199 ;  /* 0x000000c716005986 */ /* 0x0005e4000c101904 */
[----:B------:R-:W-:Y:S01]  /*193540*/  IMAD.WIDE R20, R29, 0x4, R10 ;  /* 0x000000041d147825 */ /* 0x000fe200078e020a */
[----:B------:R-:W-:Y:S01]  /*193550*/  ISETP.LT.AND P5, PT, R231, c[0x0][0x178], !P2 ;  /* 0x00005e00e7007a0c */ /* 0x000fe200057a1270 */
[----:B------:R3:W-:Y:S01]  /*193560*/  @P3 STG.E [R2.64], R155 ;  /* 0x0000009b02003986 */ /* 0x0007e2000c101904 */
[----:B------:R-:W-:Y:S01]  /*193570*/  ISETP.LT.AND P3, PT, R115, c[0x0][0x178], !P2 ;  /* 0x00005e0073007a0c */ /* 0x000fe20005761270 */
[----:B------:R3:W-:Y:S01]  /*193580*/  @P6 STG.E [R18.64], R227 ;  /* 0x000000e312006986 */ /* 0x0007e2000c101904 */
[----:B------:R-:W-:-:S02]  /*193590*/  IADD3 R33, R29, c[0x0][0x198], RZ ;  /* 0x000066001d217a10 */ /* 0x000fc40007ffe0ff */
[----:B------:R-:W-:Y:S01]  /*1935a0*/  ISETP.LT.AND P6, PT, R147, c[0x0][0x178], !P2 ;  /* 0x00005e0093007a0c */ /* 0x000fe200057c1270 */
[----:B------:R-:W-:Y:S01]  /*1935b0*/  @P1 STG.E [R20.64], R27 ;  /* 0x0000001b14001986 */ /* 0x000fe2000c101904 */
[----:B------:R-:W-:Y:S01]  /*1935c0*/  ISETP.LT.AND P1, PT, R179, c[0x0][0x178], !P2 ;  /* 0x00005e00b3007a0c */ /* 0x000fe20005721270 */
[----:B-1----:R-:W-:-:S04]  /*1935d0*/  IMAD.WIDE R16, R33, 0x4, R4 ;  /* 0x0000000421107825 */ /* 0x002fc800078e0204 */
[----:B------:R-:W-:-:S04]  /*1935e0*/  IMAD.WIDE R24, R33, 0x4, R6 ;  /* 0x0000000421187825 */ /* 0x000fc800078e0206 */
[----:B--2---:R-:W-:-:S04]  /*1935f0*/  IMAD.WIDE R22, R33, 0x4, R8 ;  /* 0x0000000421167825 */ /* 0x004fc800078e0208 */
[----:B---3--:R-:W-:-:S04]  /*193600*/  IMAD.WIDE R2, R33, 0x4, R118 ;  /* 0x0000000421027825 */ /* 0x008fc800078e0276 */
[----:B------:R-:W-:Y:S01]  /*193610*/  IMAD.WIDE R18, R33, 0x4, R116 ;  /* 0x0000000421127825 */ /* 0x000fe200078e0274 */
[----:B------:R-:W-:Y:S03]  /*193620*/  @P4 STG.E [R16.64], R114 ;  /* 0x0000007210004986 */ /* 0x000fe6000c101904 */
[----:B------:R1:W-:Y:S02]  /*193630*/  @P5 STG.E [R24.64], R134 ;  /* 0x0000008618005986 */ /* 0x0003e4000c101904 */
[----:B------:R2:W-:Y:S01]  /*193640*/  @P3 STG.E [R22.64], R162 ;  /* 0x000000a216003986 */ /* 0x0005e2000c101904 */
[----:B------:R3:W-:Y:S01]  /*193650*/  @P6 STG.E [R2.64], R178 ;  /* 0x000000b202006986 */ /* 0x0007e2000c101904 */
[----:B------:R3:W-:Y:S01]  /*193660*/  @P1 STG.E [R18.64], R194 ;  /* 0x000000c212001986 */ /* 0x0007e2000c101904 */
[----:B----4-:R-:W-:-:S04]  /*193670*/  ISETP.GE.AND P0, PT, R0, c[0x0][0x17c], PT ;  /* 0x00005f0000007a0c */ /* 0x010fc80003f06270 */
[----:B------:R-:W-:Y:S02]  /*193680*/  ISETP.LT.AND P4, PT, R146, c[0x0][0x178], !P0 ;  /* 0x00005e0092007a0c */ /* 0x000fe40004781270 */
[----:B------:R-:W-:Y:S01]  /*193690*/  ISETP.LT.AND P6, PT, R231, c[0x0][0x178], !P0 ;  /* 0x00005e00e7007a0c */ /* 0x000fe200047c1270 */
[----:B------:R-:W4:Y:S01]  /*1936a0*/  LDL.LU R146, [R1+0x72d0] ;  /* 0x0072d00001927983 */ /* 0x000f220000300800 */
[----:B------:R-:W3:Y:S01]  /*1936b0*/  LDL.LU R231, [R1+0x72cc] ;  /* 0x0072cc0001e77983 */ /* 0x000ee20000300800 */
[----:B------:R-:W-:Y:S02]  /*1936c0*/  ISETP.LT.AND P1, PT, R115, c[0x0][0x178], !P0 ;  /* 0x00005e0073007a0c */ /* 0x000fe40004721270 */
[----:B------:R-:W3:Y:S01]  /*1936d0*/  LDL.LU R115, [R1+0x72c8] ;  /* 0x0072c80001737983 */ /* 0x000ee20000300800 */
[----:B------:R-:W-:Y:S02]  /*1936e0*/  ISETP.LT.AND P5, PT, R135, c[0x0][0x178], !P2 ;  /* 0x00005e0087007a0c */ /* 0x000fe400057a1270 */
[----:B------:R-:W-:Y:S01]  /*1936f0*/  ISETP.LT.AND P3, PT, R163, c[0x0][0x178], !P2 ;  /* 0x00005e00a3007a0c */ /* 0x000fe20005761270 */
[----:B------:R-:W-:Y:S01]  /*193700*/  ISETP.LT.AND P2, PT, R195, c[0x0][0x178], !P2 ;  /* 0x00005e00c3007a0c */ /* 0x000fe20005741270 */
[C---:B-1----:R-:W-:Y:S01]  /*193710*/  IADD3 R25, R33.reuse, c[0x0][0x198], RZ ;  /* 0x0000660021197a10 */ /* 0x042fe20007ffe0ff */
[----:B------:R-:W-:-:S04]  /*193720*/  IMAD.WIDE R16, R33, 0x4, R14 ;  /* 0x0000000421107825 */ /* 0x000fc800078e020e */
[----:B------:R-:W-:-:S04]  /*193730*/  IMAD.WIDE R20, R33, 0x4, R12 ;  /* 0x0000000421147825 */ /* 0x000fc800078e020c */
[----:B--2---:R-:W-:-:S04]  /*193740*/  IMAD.WIDE R22, R33, 0x4, R10 ;  /* 0x0000000421167825 */ /* 0x004fc800078e020a */
[----:B------:R-:W-:Y:S01]  /*193750*/  IMAD.WIDE R4, R25, 0x4, R4 ;  /* 0x0000000419047825 */ /* 0x000fe200078e0204 */
[----:B----4-:R1:W-:Y:S01]  /*193760*/  @P5 STG.E [R16.64], R146 ;  /* 0x0000009210005986 */ /* 0x0103e2000c101904 */
[----:B------:R-:W-:Y:S02]  /*193770*/  ISETP.LT.AND P5, PT, R147, c[0x0][0x178], !P0 ;  /* 0x00005e0093007a0c */ /* 0x000fe400047a1270 */
[----:B------:R1:W-:Y:S02]  /*193780*/  @P3 STG.E [R20.64], R230 ;  /* 0x000000e614003986 */ /* 0x0003e4000c101904 */
[----:B------:R-:W2:Y:S01]  /*193790*/  LDL.LU R147, [R1+0x72c4] ;  /* 0x0072c40001937983 */ /* 0x000ea20000300800 */
[----:B------:R-:W-:Y:S01]  /*1937a0*/  ISETP.LT.AND P3, PT, R179, c[0x0][0x178], !P0 ;  /* 0x00005e00b3007a0c */ /* 0x000fe20004761270 */
[----:B------:R1:W-:Y:S04]  /*1937b0*/  @P2 STG.E [R22.64], R30 ;  /* 0x0000001e16002986 */ /* 0x0003e8000c101904 */
[----:B------:R-:W4:Y:S01]  /*1937c0*/  LDL.LU R179, [R1+0x72c0] ;  /* 0x0072c00001b37983 */ /* 0x000f220000300800 */
[----:B------:R-:W-:Y:S01]  /*1937d0*/  ISETP.LT.AND P2, PT, R135, c[0x0][0x178], !P0 ;  /* 0x00005e0087007a0c */ /* 0x000fe20004741270 */
[----:B---3--:R1:W-:Y:S02]  /*1937e0*/  @P4 STG.E [R4.64], R115 ;  /* 0x0000007304004986 */ /* 0x0083e4000c101904 */
[----:B------:R-:W3:Y:S01]  /*1937f0*/  LDL.LU R135, [R1+0x72bc] ;  /* 0x0072bc0001877983 */ /* 0x000ee20000300800 */
[----:B------:R-:W-:Y:S01]  /*193800*/  ISETP.LT.AND P4, PT, R163, c[0x0][0x178], !P0 ;  /* 0x00005e00a3007a0c */ /* 0x000fe20004781270 */
[----:B------:R-:W-:Y:S01]  /*193810*/  ISETP.LT.AND P0, PT, R195, c[0x0][0x178], !P0 ;  /* 0x00005e00c3007a0c */ /* 0x000fe20004701270 */
[----:B------:R-:W2:Y:S01]  /*193820*/  LDL.LU R163, [R1+0x72b8] ;  /* 0x0072b80001a37983 */ /* 0x000ea20000300800 */
[----:B------:R-:W2:Y:S02]  /*193830*/  LDL.LU R195, [R1+0x72b4] ;  /* 0x0072b40001c37983 */ /* 0x000ea40000300800 */
[----:B------:R-:W-:-:S04]  /*193840*/  IMAD.WIDE R6, R25, 0x4, R6 ;  /* 0x0000000419067825 */ /* 0x000fc800078e0206 */
[----:B------:R-:W-:-:S04]  /*193850*/  IMAD.WIDE R8, R25, 0x4, R8 ;  /* 0x0000000419087825 */ /* 0x000fc800078e0208 */
[----:B------:R-:W-:-:S04]  /*193860*/  IMAD.WIDE R118, R25, 0x4, R118 ;  /* 0x0000000419767825 */ /* 0x000fc800078e0276 */
[----:B------:R-:W-:-:S04]  /*193870*/  IMAD.WIDE R116, R25, 0x4, R116 ;  /* 0x0000000419747825 */ /* 0x000fc800078e0274 */
[----:B------:R-:W-:-:S04]  /*193880*/  IMAD.WIDE R14, R25, 0x4, R14 ;  /* 0x00000004190e7825 */ /* 0x000fc800078e020e */
[----:B------:R-:W-:-:S04]  /*193890*/  IMAD.WIDE R12, R25, 0x4, R12 ;  /* 0x00000004190c7825 */ /* 0x000fc800078e020c */
[----:B------:R-:W-:Y:S01]  /*1938a0*/  IMAD.WIDE R10, R25, 0x4, R10 ;  /* 0x00000004190a7825 */ /* 0x000fe200078e020a */
[----:B---3--:R1:W-:Y:S03]  /*1938b0*/  @P6 STG.E [R6.64], R135 ;  /* 0x0000008706006986 */ /* 0x0083e6000c101904 */
[----:B--2---:R1:W-:Y:S01]  /*1938c0*/  @P1 STG.E [R8.64], R163 ;  /* 0x000000a308001986 */ /* 0x0043e2000c101904 */
[----:B----4-:R1:W-:Y:S04]  /*1938d0*/  @P5 STG.E [R118.64], R179 ;  /* 0x000000b376005986 */ /* 0x0103e8000c101904 */
[----:B------:R1:W-:Y:S01]  /*1938e0*/  @P3 STG.E [R116.64], R195 ;  /* 0x000000c374003986 */ /* 0x0003e2000c101904 */
[----:B------:R1:W-:Y:S02]  /*1938f0*/  @P2 STG.E [R14.64], R147 ;  /* 0x000000930e002986 */ /* 0x0003e4000c101904 */
[----:B------:R1:W-:Y:S01]  /*193900*/  @P4 STG.E [R12.64], R231 ;  /* 0x000000e70c004986 */ /* 0x0003e2000c101904 */
[----:B------:R-:W-:Y:S05]  /*193910*/  @!P0 EXIT ;  /* 0x000000000000894d */ /* 0x000fea0003800000 */
[----:B------:R-:W-:Y:S01]  /*193920*/  STG.E [R10.64], R31 ;  /* 0x0000001f0a007986 */ /* 0x000fe2000c101904 */
[----:B------:R-:W-:Y:S05]  /*193930*/  EXIT ;  /* 0x000000000000794d */ /* 0x000fea0003800000 */
.L_x_2:
[----:B------:R-:W-:-:S00]  /*193940*/  BRA `(.L_x_2) ;  /* 0xfffffff000007947 */ /* 0x000fc0000383ffff */
[----:B------:R-:W-:-:S00]  /*193950*/  NOP ;  /* 0x0000000000007918 */ /* 0x000fc00000000000 */
        /* <DEDUP_REMOVED lines=10> */
.L_x_3:


//--------------------- .nv.shared.matmul_kernel  --------------------------
	.section	.nv.shared.matmul_kernel,"aw",@nobits
	.sectionflags	@""
	.align	16
